	.target	sm_80

	.elftype	@"ET_EXEC"


//--------------------- .note.nv.tkinfo           --------------------------
	.section	.note.nv.tkinfo,"",@"SHT_NOTE"
	.sectionflags	@"SHF_NOTE_NV_TKINFO"
	.tkinfo
        /*0018*/ 	.word	0x00000002
        /*0030*/ 	.string	""
        /*0030*/ 	.string	"ptxas"
        /*0030*/ 	.string	"Cuda compilation tools, release 13.0, V13.0.88"
        /*0030*/ 	.string	"Build cuda_13.0.r13.0/compiler.36424714_0"
        /*0030*/ 	.string	"-arch sm_80 -m 64 "



//--------------------- .note.nv.cuinfo           --------------------------
	.section	.note.nv.cuinfo,"",@"SHT_NOTE"
	.sectionflags	@"SHF_NOTE_NV_CUINFO"
        /*0018*/ 	.short	0x0002
        /*001a*/ 	.short	0x0050
        /*001c*/ 	.short	0x0082
	.zero		2


//--------------------- .nv.info                  --------------------------
	.section	.nv.info,"",@"SHT_CUDA_INFO"
	.align	4


	//----- nvinfo : EIATTR_REGCOUNT
	.align		4
        /*0000*/ 	.byte	0x04, 0x2f
        /*0002*/ 	.short	(.L_50 - .L_49)
	.align		4
.L_49:
        /*0004*/ 	.word	index@(_ZN3cub17CUB_300001_SM_8006detail11EmptyKernelIvEEvv)
        /*0008*/ 	.word	0x00000004


	//----- nvinfo : EIATTR_FRAME_SIZE
	.align		4
.L_50:
        /*000c*/ 	.byte	0x04, 0x11
        /*000e*/ 	.short	(.L_52 - .L_51)
	.align		4
.L_51:
        /*0010*/ 	.word	index@(_ZN3cub17CUB_300001_SM_8006detail11EmptyKernelIvEEvv)
        /*0014*/ 	.word	0x00000000


	//----- nvinfo : EIATTR_REGCOUNT
	.align		4
.L_52:
        /*0018*/ 	.byte	0x04, 0x2f
        /*001a*/ 	.short	(.L_54 - .L_53)
	.align		4
.L_53:
        /*001c*/ 	.word	index@(_ZN17fastertransformer20insertUnfinishedPathENS_14BeamHypothesesEPKbPKfii)
        /*0020*/ 	.word	0x00000020


	//----- nvinfo : EIATTR_FRAME_SIZE
	.align		4
.L_54:
        /*0024*/ 	.byte	0x04, 0x11
        /*0026*/ 	.short	(.L_56 - .L_55)
	.align		4
.L_55:
        /*0028*/ 	.word	index@(_ZN17fastertransformer20insertUnfinishedPathENS_14BeamHypothesesEPKbPKfii)
        /*002c*/ 	.word	0x00000000


	//----- nvinfo : EIATTR_REGCOUNT
	.align		4
.L_56:
        /*0030*/ 	.byte	0x04, 0x2f
        /*0032*/ 	.short	(.L_58 - .L_57)
	.align		4
.L_57:
        /*0034*/ 	.word	index@(_ZN17fastertransformer17topk_stage_1_opt3IfLi128ELi8EEEvPKT_PS1_PiS4_PKbPKiiifS9_)
        /*0038*/ 	.word	0x0000001c


	//----- nvinfo : EIATTR_FRAME_SIZE
	.align		4
.L_58:
        /*003c*/ 	.byte	0x04, 0x11
        /*003e*/ 	.short	(.L_60 - .L_59)
	.align		4
.L_59:
        /*0040*/ 	.word	index@(_ZN17fastertransformer17topk_stage_1_opt3IfLi128ELi8EEEvPKT_PS1_PiS4_PKbPKiiifS9_)
        /*0044*/ 	.word	0x00000000


	//----- nvinfo : EIATTR_REGCOUNT
	.align		4
.L_60:
        /*0048*/ 	.byte	0x04, 0x2f
        /*004a*/ 	.short	(.L_62 - .L_61)
	.align		4
.L_61:
        /*004c*/ 	.word	index@(_ZN17fastertransformer17topk_stage_2_opt3IfLi128ELi8EEEvPKiPT_PiNS_14BeamHypothesesES2_ii)
        /*0050*/ 	.word	0x0000002c


	//----- nvinfo : EIATTR_FRAME_SIZE
	.align		4
.L_62:
        /*0054*/ 	.byte	0x04, 0x11
        /*0056*/ 	.short	(.L_64 - .L_63)
	.align		4
.L_63:
        /*0058*/ 	.word	index@($__internal_4_$__cuda_sm70_shflsync_down)
        /*005c*/ 	.word	0x00000000


	//----- nvinfo : EIATTR_FRAME_SIZE
	.align		4
.L_64:
        /*0060*/ 	.byte	0x04, 0x11
        /*0062*/ 	.short	(.L_66 - .L_65)
	.align		4
.L_65:
        /*0064*/ 	.word	index@(_ZN17fastertransformer17topk_stage_2_opt3IfLi128ELi8EEEvPKiPT_PiNS_14BeamHypothesesES2_ii)
        /*0068*/ 	.word	0x00000000


	//----- nvinfo : EIATTR_REGCOUNT
	.align		4
.L_66:
        /*006c*/ 	.byte	0x04, 0x2f
        /*006e*/ 	.short	(.L_68 - .L_67)
	.align		4
.L_67:
        /*0070*/ 	.word	index@(_ZN17fastertransformer17topk_stage_1_opt3IfLi128ELi5EEEvPKT_PS1_PiS4_PKbPKiiifS9_)
        /*0074*/ 	.word	0x0000001c


	//----- nvinfo : EIATTR_FRAME_SIZE
	.align		4
.L_68:
        /*0078*/ 	.byte	0x04, 0x11
        /*007a*/ 	.short	(.L_70 - .L_69)
	.align		4
.L_69:
        /*007c*/ 	.word	index@(_ZN17fastertransformer17topk_stage_1_opt3IfLi128ELi5EEEvPKT_PS1_PiS4_PKbPKiiifS9_)
        /*0080*/ 	.word	0x00000000


	//----- nvinfo : EIATTR_REGCOUNT
	.align		4
.L_70:
        /*0084*/ 	.byte	0x04, 0x2f
        /*0086*/ 	.short	(.L_72 - .L_71)
	.align		4
.L_71:
        /*0088*/ 	.word	index@(_ZN17fastertransformer17topk_stage_2_opt3IfLi128ELi5EEEvPKiPT_PiNS_14BeamHypothesesES2_ii)
        /*008c*/ 	.word	0x0000002c


	//----- nvinfo : EIATTR_FRAME_SIZE
	.align		4
.L_72:
        /*0090*/ 	.byte	0x04, 0x11
        /*0092*/ 	.short	(.L_74 - .L_73)
	.align		4
.L_73:
        /*0094*/ 	.word	index@($__internal_3_$__cuda_sm70_shflsync_down)
        /*0098*/ 	.word	0x00000000


	//----- nvinfo : EIATTR_FRAME_SIZE
	.align		4
.L_74:
        /*009c*/ 	.byte	0x04, 0x11
        /*009e*/ 	.short	(.L_76 - .L_75)
	.align		4
.L_75:
        /*00a0*/ 	.word	index@(_ZN17fastertransformer17topk_stage_2_opt3IfLi128ELi5EEEvPKiPT_PiNS_14BeamHypothesesES2_ii)
        /*00a4*/ 	.word	0x00000000


	//----- nvinfo : EIATTR_REGCOUNT
	.align		4
.L_76:
        /*00a8*/ 	.byte	0x04, 0x2f
        /*00aa*/ 	.short	(.L_78 - .L_77)
	.align		4
.L_77:
        /*00ac*/ 	.word	index@(_ZN17fastertransformer17topk_stage_1_opt3IfLi256ELi1EEEvPKT_PS1_PiS4_PKbPKiiifS9_)
        /*00b0*/ 	.word	0x0000001d


	//----- nvinfo : EIATTR_FRAME_SIZE
	.align		4
.L_78:
        /*00b4*/ 	.byte	0x04, 0x11
        /*00b6*/ 	.short	(.L_80 - .L_79)
	.align		4
.L_79:
        /*00b8*/ 	.word	index@(_ZN17fastertransformer17topk_stage_1_opt3IfLi256ELi1EEEvPKT_PS1_PiS4_PKbPKiiifS9_)
        /*00bc*/ 	.word	0x00000000


	//----- nvinfo : EIATTR_REGCOUNT
	.align		4
.L_80:
        /*00c0*/ 	.byte	0x04, 0x2f
        /*00c2*/ 	.short	(.L_82 - .L_81)
	.align		4
.L_81:
        /*00c4*/ 	.word	index@(_ZN17fastertransformer17topk_stage_2_opt3IfLi128ELi1EEEvPKiPT_PiNS_14BeamHypothesesES2_ii)
        /*00c8*/ 	.word	0x0000002c


	//----- nvinfo : EIATTR_FRAME_SIZE
	.align		4
.L_82:
        /*00cc*/ 	.byte	0x04, 0x11
        /*00ce*/ 	.short	(.L_84 - .L_83)
	.align		4
.L_83:
        /*00d0*/ 	.word	index@($__internal_2_$__cuda_sm70_shflsync_down)
        /*00d4*/ 	.word	0x00000000


	//----- nvinfo : EIATTR_FRAME_SIZE
	.align		4
.L_84:
        /*00d8*/ 	.byte	0x04, 0x11
        /*00da*/ 	.short	(.L_86 - .L_85)
	.align		4
.L_85:
        /*00dc*/ 	.word	index@(_ZN17fastertransformer17topk_stage_2_opt3IfLi128ELi1EEEvPKiPT_PiNS_14BeamHypothesesES2_ii)
        /*00e0*/ 	.word	0x00000000


	//----- nvinfo : EIATTR_REGCOUNT
	.align		4
.L_86:
        /*00e4*/ 	.byte	0x04, 0x2f
        /*00e6*/ 	.short	(.L_88 - .L_87)
	.align		4
.L_87:
        /*00e8*/ 	.word	index@(_ZN17fastertransformer17topk_stage_2_opt3IfLi256ELi1EEEvPKiPT_PiNS_14BeamHypothesesES2_ii)
        /*00ec*/ 	.word	0x0000002c


	//----- nvinfo : EIATTR_FRAME_SIZE
	.align		4
.L_88:
        /*00f0*/ 	.byte	0x04, 0x11
        /*00f2*/ 	.short	(.L_90 - .L_89)
	.align		4
.L_89:
        /*00f4*/ 	.word	index@($__internal_1_$__cuda_sm70_shflsync_down)
        /*00f8*/ 	.word	0x00000000


	//----- nvinfo : EIATTR_FRAME_SIZE
	.align		4
.L_90:
        /*00fc*/ 	.byte	0x04, 0x11
        /*00fe*/ 	.short	(.L_92 - .L_91)
	.align		4
.L_91:
        /*0100*/ 	.word	index@(_ZN17fastertransformer17topk_stage_2_opt3IfLi256ELi1EEEvPKiPT_PiNS_14BeamHypothesesES2_ii)
        /*0104*/ 	.word	0x00000000


	//----- nvinfo : EIATTR_REGCOUNT
	.align		4
.L_92:
        /*0108*/ 	.byte	0x04, 0x2f
        /*010a*/ 	.short	(.L_94 - .L_93)
	.align		4
.L_93:
        /*010c*/ 	.word	index@(_ZN17fastertransformer25topk_stage_1_opt2_generalIfLi128ELi1EEEvPKT_PS1_PiS4_PKbPKiiif)
        /*0110*/ 	.word	0x0000001b


	//----- nvinfo : EIATTR_FRAME_SIZE
	.align		4
.L_94:
        /*0114*/ 	.byte	0x04, 0x11
        /*0116*/ 	.short	(.L_96 - .L_95)
	.align		4
.L_95:
        /*0118*/ 	.word	index@(_ZN17fastertransformer25topk_stage_1_opt2_generalIfLi128ELi1EEEvPKT_PS1_PiS4_PKbPKiiif)
        /*011c*/ 	.word	0x00000000


	//----- nvinfo : EIATTR_REGCOUNT
	.align		4
.L_96:
        /*0120*/ 	.byte	0x04, 0x2f
        /*0122*/ 	.short	(.L_98 - .L_97)
	.align		4
.L_97:
        /*0124*/ 	.word	index@(_ZN17fastertransformer25topk_stage_2_opt2_generalIfLi128ELi1EEEvPKiPT_PiNS_14BeamHypothesesES2_ii)
        /*0128*/ 	.word	0x0000002c


	//----- nvinfo : EIATTR_FRAME_SIZE
	.align		4
.L_98:
        /*012c*/ 	.byte	0x04, 0x11
        /*012e*/ 	.short	(.L_100 - .L_99)
	.align		4
.L_99:
        /*0130*/ 	.word	index@($__internal_0_$__cuda_sm70_shflsync_down)
        /*0134*/ 	.word	0x00000000


	//----- nvinfo : EIATTR_FRAME_SIZE
	.align		4
.L_100:
        /*0138*/ 	.byte	0x04, 0x11
        /*013a*/ 	.short	(.L_102 - .L_101)
	.align		4
.L_101:
        /*013c*/ 	.word	index@(_ZN17fastertransformer25topk_stage_2_opt2_generalIfLi128ELi1EEEvPKiPT_PiNS_14BeamHypothesesES2_ii)
        /*0140*/ 	.word	0x00000000


	//----- nvinfo : EIATTR_REGCOUNT
	.align		4
.L_102:
        /*0144*/ 	.byte	0x04, 0x2f
        /*0146*/ 	.short	(.L_104 - .L_103)
	.align		4
.L_103:
        /*0148*/ 	.word	index@(_ZN17fastertransformer16beam_topK_kernelIfLi1ELi256EEEvPKT_PiPS1_PKbPKiiS1_f)
        /*014c*/ 	.word	0x00000019


	//----- nvinfo : EIATTR_FRAME_SIZE
	.align		4
.L_104:
        /*0150*/ 	.byte	0x04, 0x11
        /*0152*/ 	.short	(.L_106 - .L_105)
	.align		4
.L_105:
        /*0154*/ 	.word	index@(_ZN17fastertransformer16beam_topK_kernelIfLi1ELi256EEEvPKT_PiPS1_PKbPKiiS1_f)
        /*0158*/ 	.word	0x00000000


	//----- nvinfo : EIATTR_REGCOUNT
	.align		4
.L_106:
        /*015c*/ 	.byte	0x04, 0x2f
        /*015e*/ 	.short	(.L_108 - .L_107)
	.align		4
.L_107:
        /*0160*/ 	.word	index@(_ZN17fastertransformer17batch_topK_kernelIfLi1ELi256EEEvPiPT_S1_)
        /*0164*/ 	.word	0x00000008


	//----- nvinfo : EIATTR_FRAME_SIZE
	.align		4
.L_108:
        /*0168*/ 	.byte	0x04, 0x11
        /*016a*/ 	.short	(.L_110 - .L_109)
	.align		4
.L_109:
        /*016c*/ 	.word	index@(_ZN17fastertransformer17batch_topK_kernelIfLi1ELi256EEEvPiPT_S1_)
        /*0170*/ 	.word	0x00000000


	//----- nvinfo : EIATTR_REGCOUNT
	.align		4
.L_110:
        /*0174*/ 	.byte	0x04, 0x2f
        /*0176*/ 	.short	(.L_112 - .L_111)
	.align		4
.L_111:
        /*0178*/ 	.word	index@(_ZN17fastertransformer20batch_topK_kernel_v2IfLi1ELi32EEEvPiPT_S1_)
        /*017c*/ 	.word	0x00000008


	//----- nvinfo : EIATTR_FRAME_SIZE
	.align		4
.L_112:
        /*0180*/ 	.byte	0x04, 0x11
        /*0182*/ 	.short	(.L_114 - .L_113)
	.align		4
.L_113:
        /*0184*/ 	.word	index@(_ZN17fastertransformer20batch_topK_kernel_v2IfLi1ELi32EEEvPiPT_S1_)
        /*0188*/ 	.word	0x00000000


	//----- nvinfo : EIATTR_REGCOUNT
	.align		4
.L_114:
        /*018c*/ 	.byte	0x04, 0x2f
        /*018e*/ 	.short	(.L_116 - .L_115)
	.align		4
.L_115:
        /*0190*/ 	.word	index@(_ZN17fastertransformer16beam_topK_kernelIfLi4ELi256EEEvPKT_PiPS1_PKbPKiiS1_f)
        /*0194*/ 	.word	0x0000001a


	//----- nvinfo : EIATTR_FRAME_SIZE
	.align		4
.L_116:
        /*0198*/ 	.byte	0x04, 0x11
        /*019a*/ 	.short	(.L_118 - .L_117)
	.align		4
.L_117:
        /*019c*/ 	.word	index@(_ZN17fastertransformer16beam_topK_kernelIfLi4ELi256EEEvPKT_PiPS1_PKbPKiiS1_f)
        /*01a0*/ 	.word	0x00000000


	//----- nvinfo : EIATTR_REGCOUNT
	.align		4
.L_118:
        /*01a4*/ 	.byte	0x04, 0x2f
        /*01a6*/ 	.short	(.L_120 - .L_119)
	.align		4
.L_119:
        /*01a8*/ 	.word	index@(_ZN17fastertransformer17batch_topK_kernelIfLi4ELi256EEEvPiPT_S1_)
        /*01ac*/ 	.word	0x00000014


	//----- nvinfo : EIATTR_FRAME_SIZE
	.align		4
.L_120:
        /*01b0*/ 	.byte	0x04, 0x11
        /*01b2*/ 	.short	(.L_122 - .L_121)
	.align		4
.L_121:
        /*01b4*/ 	.word	index@(_ZN17fastertransformer17batch_topK_kernelIfLi4ELi256EEEvPiPT_S1_)
        /*01b8*/ 	.word	0x00000000


	//----- nvinfo : EIATTR_REGCOUNT
	.align		4
.L_122:
        /*01bc*/ 	.byte	0x04, 0x2f
        /*01be*/ 	.short	(.L_124 - .L_123)
	.align		4
.L_123:
        /*01c0*/ 	.word	index@(_ZN17fastertransformer20batch_topK_kernel_v2IfLi4ELi32EEEvPiPT_S1_)
        /*01c4*/ 	.word	0x0000001a


	//----- nvinfo : EIATTR_FRAME_SIZE
	.align		4
.L_124:
        /*01c8*/ 	.byte	0x04, 0x11
        /*01ca*/ 	.short	(.L_126 - .L_125)
	.align		4
.L_125:
        /*01cc*/ 	.word	index@(_ZN17fastertransformer20batch_topK_kernel_v2IfLi4ELi32EEEvPiPT_S1_)
        /*01d0*/ 	.word	0x00000000


	//----- nvinfo : EIATTR_REGCOUNT
	.align		4
.L_126:
        /*01d4*/ 	.byte	0x04, 0x2f
        /*01d6*/ 	.short	(.L_128 - .L_127)
	.align		4
.L_127:
        /*01d8*/ 	.word	index@(_ZN17fastertransformer16beam_topK_kernelIfLi16ELi64EEEvPKT_PiPS1_PKbPKiiS1_f)
        /*01dc*/ 	.word	0x00000048


	//----- nvinfo : EIATTR_FRAME_SIZE
	.align		4
.L_128:
        /*01e0*/ 	.byte	0x04, 0x11
        /*01e2*/ 	.short	(.L_130 - .L_129)
	.align		4
.L_129:
        /*01e4*/ 	.word	index@(_ZN17fastertransformer16beam_topK_kernelIfLi16ELi64EEEvPKT_PiPS1_PKbPKiiS1_f)
        /*01e8*/ 	.word	0x00000000


	//----- nvinfo : EIATTR_REGCOUNT
	.align		4
.L_130:
        /*01ec*/ 	.byte	0x04, 0x2f
        /*01ee*/ 	.short	(.L_132 - .L_131)
	.align		4
.L_131:
        /*01f0*/ 	.word	index@(_ZN17fastertransformer17batch_topK_kernelIfLi16ELi256EEEvPiPT_S1_)
        /*01f4*/ 	.word	0x00000020


	//----- nvinfo : EIATTR_FRAME_SIZE
	.align		4
.L_132:
        /*01f8*/ 	.byte	0x04, 0x11
        /*01fa*/ 	.short	(.L_134 - .L_133)
	.align		4
.L_133:
        /*01fc*/ 	.word	index@(_ZN17fastertransformer17batch_topK_kernelIfLi16ELi256EEEvPiPT_S1_)
        /*0200*/ 	.word	0x00000000


	//----- nvinfo : EIATTR_REGCOUNT
	.align		4
.L_134:
        /*0204*/ 	.byte	0x04, 0x2f
        /*0206*/ 	.short	(.L_136 - .L_135)
	.align		4
.L_135:
        /*0208*/ 	.word	index@(_ZN17fastertransformer20batch_topK_kernel_v2IfLi16ELi32EEEvPiPT_S1_)
        /*020c*/ 	.word	0x00000048


	//----- nvinfo : EIATTR_FRAME_SIZE
	.align		4
.L_136:
        /*0210*/ 	.byte	0x04, 0x11
        /*0212*/ 	.short	(.L_138 - .L_137)
	.align		4
.L_137:
        /*0214*/ 	.word	index@(_ZN17fastertransformer20batch_topK_kernel_v2IfLi16ELi32EEEvPiPT_S1_)
        /*0218*/ 	.word	0x00000000


	//----- nvinfo : EIATTR_REGCOUNT
	.align		4
.L_138:
        /*021c*/ 	.byte	0x04, 0x2f
        /*021e*/ 	.short	(.L_140 - .L_139)
	.align		4
.L_139:
        /*0220*/ 	.word	index@(_ZN17fastertransformer16beam_topK_kernelIfLi32ELi64EEEvPKT_PiPS1_PKbPKiiS1_f)
        /*0224*/ 	.word	0x00000050


	//----- nvinfo : EIATTR_FRAME_SIZE
	.align		4
.L_140:
        /*0228*/ 	.byte	0x04, 0x11
        /*022a*/ 	.short	(.L_142 - .L_141)
	.align		4
.L_141:
        /*022c*/ 	.word	index@(_ZN17fastertransformer16beam_topK_kernelIfLi32ELi64EEEvPKT_PiPS1_PKbPKiiS1_f)
        /*0230*/ 	.word	0x00000200


	//----- nvinfo : EIATTR_REGCOUNT
	.align		4
.L_142:
        /*0234*/ 	.byte	0x04, 0x2f
        /*0236*/ 	.short	(.L_144 - .L_143)
	.align		4
.L_143:
        /*0238*/ 	.word	index@(_ZN17fastertransformer17batch_topK_kernelIfLi32ELi256EEEvPiPT_S1_)
        /*023c*/ 	.word	0x0000004a


	//----- nvinfo : EIATTR_FRAME_SIZE
	.align		4
.L_144:
        /*0240*/ 	.byte	0x04, 0x11
        /*0242*/ 	.short	(.L_146 - .L_145)
	.align		4
.L_145:
        /*0244*/ 	.word	index@(_ZN17fastertransformer17batch_topK_kernelIfLi32ELi256EEEvPiPT_S1_)
        /*0248*/ 	.word	0x00000000


	//----- nvinfo : EIATTR_REGCOUNT
	.align		4
.L_146:
        /*024c*/ 	.byte	0x04, 0x2f
        /*024e*/ 	.short	(.L_148 - .L_147)
	.align		4
.L_147:
        /*0250*/ 	.word	index@(_ZN17fastertransformer20batch_topK_kernel_v2IfLi32ELi32EEEvPiPT_S1_)
        /*0254*/ 	.word	0x00000050


	//----- nvinfo : EIATTR_FRAME_SIZE
	.align		4
.L_148:
        /*0258*/ 	.byte	0x04, 0x11
        /*025a*/ 	.short	(.L_150 - .L_149)
	.align		4
.L_149:
        /*025c*/ 	.word	index@(_ZN17fastertransformer20batch_topK_kernel_v2IfLi32ELi32EEEvPiPT_S1_)
        /*0260*/ 	.word	0x00000100


	//----- nvinfo : EIATTR_REGCOUNT
	.align		4
.L_150:
        /*0264*/ 	.byte	0x04, 0x2f
        /*0266*/ 	.short	(.L_152 - .L_151)
	.align		4
.L_151:
        /*0268*/ 	.word	index@(_ZN17fastertransformer16beam_topK_kernelIfLi64ELi64EEEvPKT_PiPS1_PKbPKiiS1_f)
        /*026c*/ 	.word	0x000000a8


	//----- nvinfo : EIATTR_FRAME_SIZE
	.align		4
.L_152:
        /*0270*/ 	.byte	0x04, 0x11
        /*0272*/ 	.short	(.L_154 - .L_153)
	.align		4
.L_153:
        /*0274*/ 	.word	index@(_ZN17fastertransformer16beam_topK_kernelIfLi64ELi64EEEvPKT_PiPS1_PKbPKiiS1_f)
        /*0278*/ 	.word	0x00000200


	//----- nvinfo : EIATTR_REGCOUNT
	.align		4
.L_154:
        /*027c*/ 	.byte	0x04, 0x2f
        /*027e*/ 	.short	(.L_156 - .L_155)
	.align		4
.L_155:
        /*0280*/ 	.word	index@(_ZN17fastertransformer17batch_topK_kernelIfLi64ELi256EEEvPiPT_S1_)
        /*0284*/ 	.word	0x0000008c


	//----- nvinfo : EIATTR_FRAME_SIZE
	.align		4
.L_156:
        /*0288*/ 	.byte	0x04, 0x11
        /*028a*/ 	.short	(.L_158 - .L_157)
	.align		4
.L_157:
        /*028c*/ 	.word	index@(_ZN17fastertransformer17batch_topK_kernelIfLi64ELi256EEEvPiPT_S1_)
        /*0290*/ 	.word	0x00000000


	//----- nvinfo : EIATTR_REGCOUNT
	.align		4
.L_158:
        /*0294*/ 	.byte	0x04, 0x2f
        /*0296*/ 	.short	(.L_160 - .L_159)
	.align		4
.L_159:
        /*0298*/ 	.word	index@(_ZN17fastertransformer20batch_topK_kernel_v2IfLi64ELi32EEEvPiPT_S1_)
        /*029c*/ 	.word	0x000000c8


	//----- nvinfo : EIATTR_FRAME_SIZE
	.align		4
.L_160:
        /*02a0*/ 	.byte	0x04, 0x11
        /*02a2*/ 	.short	(.L_162 - .L_161)
	.align		4
.L_161:
        /*02a4*/ 	.word	index@(_ZN17fastertransformer20batch_topK_kernel_v2IfLi64ELi32EEEvPiPT_S1_)
        /*02a8*/ 	.word	0x00000200


	//----- nvinfo : EIATTR_REGCOUNT
	.align		4
.L_162:
        /*02ac*/ 	.byte	0x04, 0x2f
        /*02ae*/ 	.short	(.L_164 - .L_163)
	.align		4
.L_163:
        /*02b0*/ 	.word	index@(_ZN17fastertransformer18tileEncoderResultsI7__half2EEvPT_PiPKS2_PKijjj)
        /*02b4*/ 	.word	0x0000000c


	//----- nvinfo : EIATTR_FRAME_SIZE
	.align		4
.L_164:
        /*02b8*/ 	.byte	0x04, 0x11
        /*02ba*/ 	.short	(.L_166 - .L_165)
	.align		4
.L_165:
        /*02bc*/ 	.word	index@(_ZN17fastertransformer18tileEncoderResultsI7__half2EEvPT_PiPKS2_PKijjj)
        /*02c0*/ 	.word	0x00000000


	//----- nvinfo : EIATTR_REGCOUNT
	.align		4
.L_166:
        /*02c4*/ 	.byte	0x04, 0x2f
        /*02c6*/ 	.short	(.L_168 - .L_167)
	.align		4
.L_167:
        /*02c8*/ 	.word	index@(_ZN17fastertransformer18tileEncoderResultsIfEEvPT_PiPKS1_PKijjj)
        /*02cc*/ 	.word	0x0000000c


	//----- nvinfo : EIATTR_FRAME_SIZE
	.align		4
.L_168:
        /*02d0*/ 	.byte	0x04, 0x11
        /*02d2*/ 	.short	(.L_170 - .L_169)
	.align		4
.L_169:
        /*02d4*/ 	.word	index@(_ZN17fastertransformer18tileEncoderResultsIfEEvPT_PiPKS1_PKijjj)
        /*02d8*/ 	.word	0x00000000


	//----- nvinfo : EIATTR_REGCOUNT
	.align		4
.L_170:
        /*02dc*/ 	.byte	0x04, 0x2f
        /*02de*/ 	.short	(.L_172 - .L_171)
	.align		4
.L_171:
        /*02e0*/ 	.word	index@(_ZN17fastertransformer18tileEncoderResultsI6__halfEEvPT_PiPKS2_PKijjj)
        /*02e4*/ 	.word	0x0000000c


	//----- nvinfo : EIATTR_FRAME_SIZE
	.align		4
.L_172:
        /*02e8*/ 	.byte	0x04, 0x11
        /*02ea*/ 	.short	(.L_174 - .L_173)
	.align		4
.L_173:
        /*02ec*/ 	.word	index@(_ZN17fastertransformer18tileEncoderResultsI6__halfEEvPT_PiPKS2_PKijjj)
        /*02f0*/ 	.word	0x00000000


	//----- nvinfo : EIATTR_MIN_STACK_SIZE
	.align		4
.L_174:
        /*02f4*/ 	.byte	0x04, 0x12
        /*02f6*/ 	.short	(.L_176 - .L_175)
	.align		4
.L_175:
        /*02f8*/ 	.word	index@(_ZN17fastertransformer18tileEncoderResultsI6__halfEEvPT_PiPKS2_PKijjj)
        /*02fc*/ 	.word	0x00000000


	//----- nvinfo : EIATTR_MIN_STACK_SIZE
	.align		4
.L_176:
        /*0300*/ 	.byte	0x04, 0x12
        /*0302*/ 	.short	(.L_178 - .L_177)
	.align		4
.L_177:
        /*0304*/ 	.word	index@(_ZN17fastertransformer18tileEncoderResultsIfEEvPT_PiPKS1_PKijjj)
        /*0308*/ 	.word	0x00000000


	//----- nvinfo : EIATTR_MIN_STACK_SIZE
	.align		4
.L_178:
        /*030c*/ 	.byte	0x04, 0x12
        /*030e*/ 	.short	(.L_180 - .L_179)
	.align		4
.L_179:
        /*0310*/ 	.word	index@(_ZN17fastertransformer18tileEncoderResultsI7__half2EEvPT_PiPKS2_PKijjj)
        /*0314*/ 	.word	0x00000000


	//----- nvinfo : EIATTR_MIN_STACK_SIZE
	.align		4
.L_180:
        /*0318*/ 	.byte	0x04, 0x12
        /*031a*/ 	.short	(.L_182 - .L_181)
	.align		4
.L_181:
        /*031c*/ 	.word	index@(_ZN17fastertransformer20batch_topK_kernel_v2IfLi64ELi32EEEvPiPT_S1_)
        /*0320*/ 	.word	0x00000200


	//----- nvinfo : EIATTR_MIN_STACK_SIZE
	.align		4
.L_182:
        /*0324*/ 	.byte	0x04, 0x12
        /*0326*/ 	.short	(.L_184 - .L_183)
	.align		4
.L_183:
        /*0328*/ 	.word	index@(_ZN17fastertransformer17batch_topK_kernelIfLi64ELi256EEEvPiPT_S1_)
        /*032c*/ 	.word	0x00000000


	//----- nvinfo : EIATTR_MIN_STACK_SIZE
	.align		4
.L_184:
        /*0330*/ 	.byte	0x04, 0x12
        /*0332*/ 	.short	(.L_186 - .L_185)
	.align		4
.L_185:
        /*0334*/ 	.word	index@(_ZN17fastertransformer16beam_topK_kernelIfLi64ELi64EEEvPKT_PiPS1_PKbPKiiS1_f)
        /*0338*/ 	.word	0x00000200


	//----- nvinfo : EIATTR_MIN_STACK_SIZE
	.align		4
.L_186:
        /*033c*/ 	.byte	0x04, 0x12
        /*033e*/ 	.short	(.L_188 - .L_187)
	.align		4
.L_187:
        /*0340*/ 	.word	index@(_ZN17fastertransformer20batch_topK_kernel_v2IfLi32ELi32EEEvPiPT_S1_)
        /*0344*/ 	.word	0x00000100


	//----- nvinfo : EIATTR_MIN_STACK_SIZE
	.align		4
.L_188:
        /*0348*/ 	.byte	0x04, 0x12
        /*034a*/ 	.short	(.L_190 - .L_189)
	.align		4
.L_189:
        /*034c*/ 	.word	index@(_ZN17fastertransformer17batch_topK_kernelIfLi32ELi256EEEvPiPT_S1_)
        /*0350*/ 	.word	0x00000000


	//----- nvinfo : EIATTR_MIN_STACK_SIZE
	.align		4
.L_190:
        /*0354*/ 	.byte	0x04, 0x12
        /*0356*/ 	.short	(.L_192 - .L_191)
	.align		4
.L_191:
        /*0358*/ 	.word	index@(_ZN17fastertransformer16beam_topK_kernelIfLi32ELi64EEEvPKT_PiPS1_PKbPKiiS1_f)
        /*035c*/ 	.word	0x00000200


	//----- nvinfo : EIATTR_MIN_STACK_SIZE
	.align		4
.L_192:
        /*0360*/ 	.byte	0x04, 0x12
        /*0362*/ 	.short	(.L_194 - .L_193)
	.align		4
.L_193:
        /*0364*/ 	.word	index@(_ZN17fastertransformer20batch_topK_kernel_v2IfLi16ELi32EEEvPiPT_S1_)
        /*0368*/ 	.word	0x00000000


	//----- nvinfo : EIATTR_MIN_STACK_SIZE
	.align		4
.L_194:
        /*036c*/ 	.byte	0x04, 0x12
        /*036e*/ 	.short	(.L_196 - .L_195)
	.align		4
.L_195:
        /*0370*/ 	.word	index@(_ZN17fastertransformer17batch_topK_kernelIfLi16ELi256EEEvPiPT_S1_)
        /*0374*/ 	.word	0x00000000


	//----- nvinfo : EIATTR_MIN_STACK_SIZE
	.align		4
.L_196:
        /*0378*/ 	.byte	0x04, 0x12
        /*037a*/ 	.short	(.L_198 - .L_197)
	.align		4
.L_197:
        /*037c*/ 	.word	index@(_ZN17fastertransformer16beam_topK_kernelIfLi16ELi64EEEvPKT_PiPS1_PKbPKiiS1_f)
        /*0380*/ 	.word	0x00000000


	//----- nvinfo : EIATTR_MIN_STACK_SIZE
	.align		4
.L_198:
        /*0384*/ 	.byte	0x04, 0x12
        /*0386*/ 	.short	(.L_200 - .L_199)
	.align		4
.L_199:
        /*0388*/ 	.word	index@(_ZN17fastertransformer20batch_topK_kernel_v2IfLi4ELi32EEEvPiPT_S1_)
        /*038c*/ 	.word	0x00000000


	//----- nvinfo : EIATTR_MIN_STACK_SIZE
	.align		4
.L_200:
        /*0390*/ 	.byte	0x04, 0x12
        /*0392*/ 	.short	(.L_202 - .L_201)
	.align		4
.L_201:
        /*0394*/ 	.word	index@(_ZN17fastertransformer17batch_topK_kernelIfLi4ELi256EEEvPiPT_S1_)
        /*0398*/ 	.word	0x00000000


	//----- nvinfo : EIATTR_MIN_STACK_SIZE
	.align		4
.L_202:
        /*039c*/ 	.byte	0x04, 0x12
        /*039e*/ 	.short	(.L_204 - .L_203)
	.align		4
.L_203:
        /*03a0*/ 	.word	index@(_ZN17fastertransformer16beam_topK_kernelIfLi4ELi256EEEvPKT_PiPS1_PKbPKiiS1_f)
        /*03a4*/ 	.word	0x00000000


	//----- nvinfo : EIATTR_MIN_STACK_SIZE
	.align		4
.L_204:
        /*03a8*/ 	.byte	0x04, 0x12
        /*03aa*/ 	.short	(.L_206 - .L_205)
	.align		4
.L_205:
        /*03ac*/ 	.word	index@(_ZN17fastertransformer20batch_topK_kernel_v2IfLi1ELi32EEEvPiPT_S1_)
        /*03b0*/ 	.word	0x00000000


	//----- nvinfo : EIATTR_MIN_STACK_SIZE
	.align		4
.L_206:
        /*03b4*/ 	.byte	0x04, 0x12
        /*03b6*/ 	.short	(.L_208 - .L_207)
	.align		4
.L_207:
        /*03b8*/ 	.word	index@(_ZN17fastertransformer17batch_topK_kernelIfLi1ELi256EEEvPiPT_S1_)
        /*03bc*/ 	.word	0x00000000


	//----- nvinfo : EIATTR_MIN_STACK_SIZE
	.align		4
.L_208:
        /*03c0*/ 	.byte	0x04, 0x12
        /*03c2*/ 	.short	(.L_210 - .L_209)
	.align		4
.L_209:
        /*03c4*/ 	.word	index@(_ZN17fastertransformer16beam_topK_kernelIfLi1ELi256EEEvPKT_PiPS1_PKbPKiiS1_f)
        /*03c8*/ 	.word	0x00000000


	//----- nvinfo : EIATTR_MIN_STACK_SIZE
	.align		4
.L_210:
        /*03cc*/ 	.byte	0x04, 0x12
        /*03ce*/ 	.short	(.L_212 - .L_211)
	.align		4
.L_211:
        /*03d0*/ 	.word	index@(_ZN17fastertransformer25topk_stage_2_opt2_generalIfLi128ELi1EEEvPKiPT_PiNS_14BeamHypothesesES2_ii)
        /*03d4*/ 	.word	0x00000000


	//----- nvinfo : EIATTR_MIN_STACK_SIZE
	.align		4
.L_212:
        /*03d8*/ 	.byte	0x04, 0x12
        /*03da*/ 	.short	(.L_214 - .L_213)
	.align		4
.L_213:
        /*03dc*/ 	.word	index@(_ZN17fastertransformer25topk_stage_1_opt2_generalIfLi128ELi1EEEvPKT_PS1_PiS4_PKbPKiiif)
        /*03e0*/ 	.word	0x00000000


	//----- nvinfo : EIATTR_MIN_STACK_SIZE
	.align		4
.L_214:
        /*03e4*/ 	.byte	0x04, 0x12
        /*03e6*/ 	.short	(.L_216 - .L_215)
	.align		4
.L_215:
        /*03e8*/ 	.word	index@(_ZN17fastertransformer17topk_stage_2_opt3IfLi256ELi1EEEvPKiPT_PiNS_14BeamHypothesesES2_ii)
        /*03ec*/ 	.word	0x00000000


	//----- nvinfo : EIATTR_MIN_STACK_SIZE
	.align		4
.L_216:
        /*03f0*/ 	.byte	0x04, 0x12
        /*03f2*/ 	.short	(.L_218 - .L_217)
	.align		4
.L_217:
        /*03f4*/ 	.word	index@(_ZN17fastertransformer17topk_stage_2_opt3IfLi128ELi1EEEvPKiPT_PiNS_14BeamHypothesesES2_ii)
        /*03f8*/ 	.word	0x00000000


	//----- nvinfo : EIATTR_MIN_STACK_SIZE
	.align		4
.L_218:
        /*03fc*/ 	.byte	0x04, 0x12
        /*03fe*/ 	.short	(.L_220 - .L_219)
	.align		4
.L_219:
        /*0400*/ 	.word	index@(_ZN17fastertransformer17topk_stage_1_opt3IfLi256ELi1EEEvPKT_PS1_PiS4_PKbPKiiifS9_)
        /*0404*/ 	.word	0x00000000


	//----- nvinfo : EIATTR_MIN_STACK_SIZE
	.align		4
.L_220:
        /*0408*/ 	.byte	0x04, 0x12
        /*040a*/ 	.short	(.L_222 - .L_221)
	.align		4
.L_221:
        /*040c*/ 	.word	index@(_ZN17fastertransformer17topk_stage_2_opt3IfLi128ELi5EEEvPKiPT_PiNS_14BeamHypothesesES2_ii)
        /*0410*/ 	.word	0x00000000


	//----- nvinfo : EIATTR_MIN_STACK_SIZE
	.align		4
.L_222:
        /*0414*/ 	.byte	0x04, 0x12
        /*0416*/ 	.short	(.L_224 - .L_223)
	.align		4
.L_223:
        /*0418*/ 	.word	index@(_ZN17fastertransformer17topk_stage_1_opt3IfLi128ELi5EEEvPKT_PS1_PiS4_PKbPKiiifS9_)
        /*041c*/ 	.word	0x00000000


	//----- nvinfo : EIATTR_MIN_STACK_SIZE
	.align		4
.L_224:
        /*0420*/ 	.byte	0x04, 0x12
        /*0422*/ 	.short	(.L_226 - .L_225)
	.align		4
.L_225:
        /*0424*/ 	.word	index@(_ZN17fastertransformer17topk_stage_2_opt3IfLi128ELi8EEEvPKiPT_PiNS_14BeamHypothesesES2_ii)
        /*0428*/ 	.word	0x00000000


	//----- nvinfo : EIATTR_MIN_STACK_SIZE
	.align		4
.L_226:
        /*042c*/ 	.byte	0x04, 0x12
        /*042e*/ 	.short	(.L_228 - .L_227)
	.align		4
.L_227:
        /*0430*/ 	.word	index@(_ZN17fastertransformer17topk_stage_1_opt3IfLi128ELi8EEEvPKT_PS1_PiS4_PKbPKiiifS9_)
        /*0434*/ 	.word	0x00000000


	//----- nvinfo : EIATTR_MIN_STACK_SIZE
	.align		4
.L_228:
        /*0438*/ 	.byte	0x04, 0x12
        /*043a*/ 	.short	(.L_230 - .L_229)
	.align		4
.L_229:
        /*043c*/ 	.word	index@(_ZN17fastertransformer20insertUnfinishedPathENS_14BeamHypothesesEPKbPKfii)
        /*0440*/ 	.word	0x00000000


	//----- nvinfo : EIATTR_MIN_STACK_SIZE
	.align		4
.L_230:
        /*0444*/ 	.byte	0x04, 0x12
        /*0446*/ 	.short	(.L_232 - .L_231)
	.align		4
.L_231:
        /*0448*/ 	.word	index@(_ZN3cub17CUB_300001_SM_8006detail11EmptyKernelIvEEvv)
        /*044c*/ 	.word	0x00000000
.L_232:


//--------------------- .nv.info._ZN17fastertransformer18tileEncoderResultsI6__halfEEvPT_PiPKS2_PKijjj --------------------------
	.section	.nv.info._ZN17fastertransformer18tileEncoderResultsI6__halfEEvPT_PiPKS2_PKijjj,"",@"SHT_CUDA_INFO"
	.sectionflags	@""
	.align	4


	//----- nvinfo : EIATTR_CUDA_API_VERSION
	.align		4
        /*0000*/ 	.byte	0x04, 0x37
        /*0002*/ 	.short	(.L_234 - .L_233)
.L_233:
        /*0004*/ 	.word	0x00000082


	//----- nvinfo : EIATTR_SW2861232_WAR
	.align		4
.L_234:
        /*0008*/ 	.byte	0x01, 0x35
	.zero		2


	//----- nvinfo : EIATTR_PARAM_CBANK
	.align		4
        /*000c*/ 	.byte	0x04, 0x0a
        /*000e*/ 	.short	(.L_236 - .L_235)
	.align		4
.L_235:
        /*0010*/ 	.word	index@(.nv.constant0._ZN17fastertransformer18tileEncoderResultsI6__halfEEvPT_PiPKS2_PKijjj)
        /*0014*/ 	.short	0x0160
        /*0016*/ 	.short	0x002c


	//----- nvinfo : EIATTR_CBANK_PARAM_SIZE
	.align		4
.L_236:
        /*0018*/ 	.byte	0x03, 0x19
        /*001a*/ 	.short	0x002c


	//----- nvinfo : EIATTR_KPARAM_INFO
	.align		4
        /*001c*/ 	.byte	0x04, 0x17
        /*001e*/ 	.short	(.L_238 - .L_237)
.L_237:
        /*0020*/ 	.word	0x00000000
        /*0024*/ 	.short	0x0006
        /*0026*/ 	.short	0x0028
        /*0028*/ 	.byte	0x00, 0xf0, 0x11, 0x00


	//----- nvinfo : EIATTR_KPARAM_INFO
	.align		4
.L_238:
        /*002c*/ 	.byte	0x04, 0x17
        /*002e*/ 	.short	(.L_240 - .L_239)
.L_239:
        /*0030*/ 	.word	0x00000000
        /*0034*/ 	.short	0x0005
        /*0036*/ 	.short	0x0024
        /*0038*/ 	.byte	0x00, 0xf0, 0x11, 0x00


	//----- nvinfo : EIATTR_KPARAM_INFO
	.align		4
.L_240:
        /*003c*/ 	.byte	0x04, 0x17
        /*003e*/ 	.short	(.L_242 - .L_241)
.L_241:
        /*0040*/ 	.word	0x00000000
        /*0044*/ 	.short	0x0004
        /*0046*/ 	.short	0x0020
        /*0048*/ 	.byte	0x00, 0xf0, 0x11, 0x00


	//----- nvinfo : EIATTR_KPARAM_INFO
	.align		4
.L_242:
        /*004c*/ 	.byte	0x04, 0x17
        /*004e*/ 	.short	(.L_244 - .L_243)
.L_243:
        /*0050*/ 	.word	0x00000000
        /*0054*/ 	.short	0x0003
        /*0056*/ 	.short	0x0018
        /*0058*/ 	.byte	0x00, 0xf0, 0x21, 0x00


	//----- nvinfo : EIATTR_KPARAM_INFO
	.align		4
.L_244:
        /*005c*/ 	.byte	0x04, 0x17
        /*005e*/ 	.short	(.L_246 - .L_245)
.L_245:
        /*0060*/ 	.word	0x00000000
        /*0064*/ 	.short	0x0002
        /*0066*/ 	.short	0x0010
        /*0068*/ 	.byte	0x00, 0xf0, 0x21, 0x00


	//----- nvinfo : EIATTR_KPARAM_INFO
	.align		4
.L_246:
        /*006c*/ 	.byte	0x04, 0x17
        /*006e*/ 	.short	(.L_248 - .L_247)
.L_247:
        /*0070*/ 	.word	0x00000000
        /*0074*/ 	.short	0x0001
        /*0076*/ 	.short	0x0008
        /*0078*/ 	.byte	0x00, 0xf0, 0x21, 0x00


	//----- nvinfo : EIATTR_KPARAM_INFO
	.align		4
.L_248:
        /*007c*/ 	.byte	0x04, 0x17
        /*007e*/ 	.short	(.L_250 - .L_249)
.L_249:
        /*0080*/ 	.word	0x00000000
        /*0084*/ 	.short	0x0000
        /*0086*/ 	.short	0x0000
        /*0088*/ 	.byte	0x00, 0xf0, 0x21, 0x00


	//----- nvinfo : EIATTR_MAXREG_COUNT
	.align		4
.L_250:
        /*008c*/ 	.byte	0x03, 0x1b
        /*008e*/ 	.short	0x00ff


	//----- nvinfo : EIATTR_MERCURY_ISA_VERSION
	.align		4
        /*0090*/ 	.byte	0x03, 0x5f
        /*0092*/ 	.short	0x0000


	//----- nvinfo : EIATTR_EXIT_INSTR_OFFSETS
	.align		4
        /*0094*/ 	.byte	0x04, 0x1c
        /*0096*/ 	.short	(.L_252 - .L_251)


	//   ....[0]....
.L_251:
        /*0098*/ 	.word	0x00000290


	//   ....[1]....
        /*009c*/ 	.word	0x00000390


	//----- nvinfo : EIATTR_CTAIDZ_USED
	.align		4
.L_252:
        /*00a0*/ 	.byte	0x01, 0x04
	.zero		2


	//----- nvinfo : EIATTR_CRS_STACK_SIZE
	.align		4
        /*00a4*/ 	.byte	0x04, 0x1e
        /*00a6*/ 	.short	(.L_254 - .L_253)
.L_253:
        /*00a8*/ 	.word	0x00000000
.L_254:


//--------------------- .nv.info._ZN17fastertransformer18tileEncoderResultsIfEEvPT_PiPKS1_PKijjj --------------------------
	.section	.nv.info._ZN17fastertransformer18tileEncoderResultsIfEEvPT_PiPKS1_PKijjj,"",@"SHT_CUDA_INFO"
	.sectionflags	@""
	.align	4


	//----- nvinfo : EIATTR_CUDA_API_VERSION
	.align		4
        /*0000*/ 	.byte	0x04, 0x37
        /*0002*/ 	.short	(.L_256 - .L_255)
.L_255:
        /*0004*/ 	.word	0x00000082


	//----- nvinfo : EIATTR_SW2861232_WAR
	.align		4
.L_256:
        /*0008*/ 	.byte	0x01, 0x35
	.zero		2


	//----- nvinfo : EIATTR_PARAM_CBANK
	.align		4
        /*000c*/ 	.byte	0x04, 0x0a
        /*000e*/ 	.short	(.L_258 - .L_257)
	.align		4
.L_257:
        /*0010*/ 	.word	index@(.nv.constant0._ZN17fastertransformer18tileEncoderResultsIfEEvPT_PiPKS1_PKijjj)
        /*0014*/ 	.short	0x0160
        /*0016*/ 	.short	0x002c


	//----- nvinfo : EIATTR_CBANK_PARAM_SIZE
	.align		4
.L_258:
        /*0018*/ 	.byte	0x03, 0x19
        /*001a*/ 	.short	0x002c


	//----- nvinfo : EIATTR_KPARAM_INFO
	.align		4
        /*001c*/ 	.byte	0x04, 0x17
        /*001e*/ 	.short	(.L_260 - .L_259)
.L_259:
        /*0020*/ 	.word	0x00000000
        /*0024*/ 	.short	0x0006
        /*0026*/ 	.short	0x0028
        /*0028*/ 	.byte	0x00, 0xf0, 0x11, 0x00


	//----- nvinfo : EIATTR_KPARAM_INFO
	.align		4
.L_260:
        /*002c*/ 	.byte	0x04, 0x17
        /*002e*/ 	.short	(.L_262 - .L_261)
.L_261:
        /*0030*/ 	.word	0x00000000
        /*0034*/ 	.short	0x0005
        /*0036*/ 	.short	0x0024
        /*0038*/ 	.byte	0x00, 0xf0, 0x11, 0x00


	//----- nvinfo : EIATTR_KPARAM_INFO
	.align		4
.L_262:
        /*003c*/ 	.byte	0x04, 0x17
        /*003e*/ 	.short	(.L_264 - .L_263)
.L_263:
        /*0040*/ 	.word	0x00000000
        /*0044*/ 	.short	0x0004
        /*0046*/ 	.short	0x0020
        /*0048*/ 	.byte	0x00, 0xf0, 0x11, 0x00


	//----- nvinfo : EIATTR_KPARAM_INFO
	.align		4
.L_264:
        /*004c*/ 	.byte	0x04, 0x17
        /*004e*/ 	.short	(.L_266 - .L_265)
.L_265:
        /*0050*/ 	.word	0x00000000
        /*0054*/ 	.short	0x0003
        /*0056*/ 	.short	0x0018
        /*0058*/ 	.byte	0x00, 0xf0, 0x21, 0x00


	//----- nvinfo : EIATTR_KPARAM_INFO
	.align		4
.L_266:
        /*005c*/ 	.byte	0x04, 0x17
        /*005e*/ 	.short	(.L_268 - .L_267)
.L_267:
        /*0060*/ 	.word	0x00000000
        /*0064*/ 	.short	0x0002
        /*0066*/ 	.short	0x0010
        /*0068*/ 	.byte	0x00, 0xf0, 0x21, 0x00


	//----- nvinfo : EIATTR_KPARAM_INFO
	.align		4
.L_268:
        /*006c*/ 	.byte	0x04, 0x17
        /*006e*/ 	.short	(.L_270 - .L_269)
.L_269:
        /*0070*/ 	.word	0x00000000
        /*0074*/ 	.short	0x0001
        /*0076*/ 	.short	0x0008
        /*0078*/ 	.byte	0x00, 0xf0, 0x21, 0x00


	//----- nvinfo : EIATTR_KPARAM_INFO
	.align		4
.L_270:
        /*007c*/ 	.byte	0x04, 0x17
        /*007e*/ 	.short	(.L_272 - .L_271)
.L_271:
        /*0080*/ 	.word	0x00000000
        /*0084*/ 	.short	0x0000
        /*0086*/ 	.short	0x0000
        /*0088*/ 	.byte	0x00, 0xf0, 0x21, 0x00


	//----- nvinfo : EIATTR_MAXREG_COUNT
	.align		4
.L_272:
        /*008c*/ 	.byte	0x03, 0x1b
        /*008e*/ 	.short	0x00ff


	//----- nvinfo : EIATTR_MERCURY_ISA_VERSION
	.align		4
        /*0090*/ 	.byte	0x03, 0x5f
        /*0092*/ 	.short	0x0000


	//----- nvinfo : EIATTR_EXIT_INSTR_OFFSETS
	.align		4
        /*0094*/ 	.byte	0x04, 0x1c
        /*0096*/ 	.short	(.L_274 - .L_273)


	//   ....[0]....
.L_273:
        /*0098*/ 	.word	0x00000290


	//   ....[1]....
        /*009c*/ 	.word	0x00000390


	//----- nvinfo : EIATTR_CTAIDZ_USED
	.align		4
.L_274:
        /*00a0*/ 	.byte	0x01, 0x04
	.zero		2


	//----- nvinfo : EIATTR_CRS_STACK_SIZE
	.align		4
        /*00a4*/ 	.byte	0x04, 0x1e
        /*00a6*/ 	.short	(.L_276 - .L_275)
.L_275:
        /*00a8*/ 	.word	0x00000000
.L_276:


//--------------------- .nv.info._ZN17fastertransformer18tileEncoderResultsI7__half2EEvPT_PiPKS2_PKijjj --------------------------
	.section	.nv.info._ZN17fastertransformer18tileEncoderResultsI7__half2EEvPT_PiPKS2_PKijjj,"",@"SHT_CUDA_INFO"
	.sectionflags	@""
	.align	4


	//----- nvinfo : EIATTR_CUDA_API_VERSION
	.align		4
        /*0000*/ 	.byte	0x04, 0x37
        /*0002*/ 	.short	(.L_278 - .L_277)
.L_277:
        /*0004*/ 	.word	0x00000082


	//----- nvinfo : EIATTR_SW2861232_WAR
	.align		4
.L_278:
        /*0008*/ 	.byte	0x01, 0x35
	.zero		2


	//----- nvinfo : EIATTR_PARAM_CBANK
	.align		4
        /*000c*/ 	.byte	0x04, 0x0a
        /*000e*/ 	.short	(.L_280 - .L_279)
	.align		4
.L_279:
        /*0010*/ 	.word	index@(.nv.constant0._ZN17fastertransformer18tileEncoderResultsI7__half2EEvPT_PiPKS2_PKijjj)
        /*0014*/ 	.short	0x0160
        /*0016*/ 	.short	0x002c


	//----- nvinfo : EIATTR_CBANK_PARAM_SIZE
	.align		4
.L_280:
        /*0018*/ 	.byte	0x03, 0x19
        /*001a*/ 	.short	0x002c


	//----- nvinfo : EIATTR_KPARAM_INFO
	.align		4
        /*001c*/ 	.byte	0x04, 0x17
        /*001e*/ 	.short	(.L_282 - .L_281)
.L_281:
        /*0020*/ 	.word	0x00000000
        /*0024*/ 	.short	0x0006
        /*0026*/ 	.short	0x0028
        /*0028*/ 	.byte	0x00, 0xf0, 0x11, 0x00


	//----- nvinfo : EIATTR_KPARAM_INFO
	.align		4
.L_282:
        /*002c*/ 	.byte	0x04, 0x17
        /*002e*/ 	.short	(.L_284 - .L_283)
.L_283:
        /*0030*/ 	.word	0x00000000
        /*0034*/ 	.short	0x0005
        /*0036*/ 	.short	0x0024
        /*0038*/ 	.byte	0x00, 0xf0, 0x11, 0x00


	//----- nvinfo : EIATTR_KPARAM_INFO
	.align		4
.L_284:
        /*003c*/ 	.byte	0x04, 0x17
        /*003e*/ 	.short	(.L_286 - .L_285)
.L_285:
        /*0040*/ 	.word	0x00000000
        /*0044*/ 	.short	0x0004
        /*0046*/ 	.short	0x0020
        /*0048*/ 	.byte	0x00, 0xf0, 0x11, 0x00


	//----- nvinfo : EIATTR_KPARAM_INFO
	.align		4
.L_286:
        /*004c*/ 	.byte	0x04, 0x17
        /*004e*/ 	.short	(.L_288 - .L_287)
.L_287:
        /*0050*/ 	.word	0x00000000
        /*0054*/ 	.short	0x0003
        /*0056*/ 	.short	0x0018
        /*0058*/ 	.byte	0x00, 0xf0, 0x21, 0x00


	//----- nvinfo : EIATTR_KPARAM_INFO
	.align		4
.L_288:
        /*005c*/ 	.byte	0x04, 0x17
        /*005e*/ 	.short	(.L_290 - .L_289)
.L_289:
        /*0060*/ 	.word	0x00000000
        /*0064*/ 	.short	0x0002
        /*0066*/ 	.short	0x0010
        /*0068*/ 	.byte	0x00, 0xf0, 0x21, 0x00


	//----- nvinfo : EIATTR_KPARAM_INFO
	.align		4
.L_290:
        /*006c*/ 	.byte	0x04, 0x17
        /*006e*/ 	.short	(.L_292 - .L_291)
.L_291:
        /*0070*/ 	.word	0x00000000
        /*0074*/ 	.short	0x0001
        /*0076*/ 	.short	0x0008
        /*0078*/ 	.byte	0x00, 0xf0, 0x21, 0x00


	//----- nvinfo : EIATTR_KPARAM_INFO
	.align		4
.L_292:
        /*007c*/ 	.byte	0x04, 0x17
        /*007e*/ 	.short	(.L_294 - .L_293)
.L_293:
        /*0080*/ 	.word	0x00000000
        /*0084*/ 	.short	0x0000
        /*0086*/ 	.short	0x0000
        /*0088*/ 	.byte	0x00, 0xf0, 0x21, 0x00


	//----- nvinfo : EIATTR_MAXREG_COUNT
	.align		4
.L_294:
        /*008c*/ 	.byte	0x03, 0x1b
        /*008e*/ 	.short	0x00ff


	//----- nvinfo : EIATTR_MERCURY_ISA_VERSION
	.align		4
        /*0090*/ 	.byte	0x03, 0x5f
        /*0092*/ 	.short	0x0000


	//----- nvinfo : EIATTR_EXIT_INSTR_OFFSETS
	.align		4
        /*0094*/ 	.byte	0x04, 0x1c
        /*0096*/ 	.short	(.L_296 - .L_295)


	//   ....[0]....
.L_295:
        /*0098*/ 	.word	0x00000290


	//   ....[1]....
        /*009c*/ 	.word	0x00000390


	//----- nvinfo : EIATTR_CTAIDZ_USED
	.align		4
.L_296:
        /*00a0*/ 	.byte	0x01, 0x04
	.zero		2


	//----- nvinfo : EIATTR_CRS_STACK_SIZE
	.align		4
        /*00a4*/ 	.byte	0x04, 0x1e
        /*00a6*/ 	.short	(.L_298 - .L_297)
.L_297:
        /*00a8*/ 	.word	0x00000000
.L_298:


//--------------------- .nv.info._ZN17fastertransformer20batch_topK_kernel_v2IfLi64ELi32EEEvPiPT_S1_ --------------------------
	.section	.nv.info._ZN17fastertransformer20batch_topK_kernel_v2IfLi64ELi32EEEvPiPT_S1_,"",@"SHT_CUDA_INFO"
	.sectionflags	@""
	.align	4


	//----- nvinfo : EIATTR_CUDA_API_VERSION
	.align		4
        /*0000*/ 	.byte	0x04, 0x37
        /*0002*/ 	.short	(.L_300 - .L_299)
.L_299:
        /*0004*/ 	.word	0x00000082


	//----- nvinfo : EIATTR_SW2861232_WAR
	.align		4
.L_300:
        /*0008*/ 	.byte	0x01, 0x35
	.zero		2


	//----- nvinfo : EIATTR_PARAM_CBANK
	.align		4
        /*000c*/ 	.byte	0x04, 0x0a
        /*000e*/ 	.short	(.L_302 - .L_301)
	.align		4
.L_301:
        /*0010*/ 	.word	index@(.nv.constant0._ZN17fastertransformer20batch_topK_kernel_v2IfLi64ELi32EEEvPiPT_S1_)
        /*0014*/ 	.short	0x0160
        /*0016*/ 	.short	0x0018


	//----- nvinfo : EIATTR_CBANK_PARAM_SIZE
	.align		4
.L_302:
        /*0018*/ 	.byte	0x03, 0x19
        /*001a*/ 	.short	0x0018


	//----- nvinfo : EIATTR_KPARAM_INFO
	.align		4
        /*001c*/ 	.byte	0x04, 0x17
        /*001e*/ 	.short	(.L_304 - .L_303)
.L_303:
        /*0020*/ 	.word	0x00000000
        /*0024*/ 	.short	0x0002
        /*0026*/ 	.short	0x0010
        /*0028*/ 	.byte	0x00, 0xf0, 0x21, 0x00


	//----- nvinfo : EIATTR_KPARAM_INFO
	.align		4
.L_304:
        /*002c*/ 	.byte	0x04, 0x17
        /*002e*/ 	.short	(.L_306 - .L_305)
.L_305:
        /*0030*/ 	.word	0x00000000
        /*0034*/ 	.short	0x0001
        /*0036*/ 	.short	0x0008
        /*0038*/ 	.byte	0x00, 0xf0, 0x21, 0x00


	//----- nvinfo : EIATTR_KPARAM_INFO
	.align		4
.L_306:
        /*003c*/ 	.byte	0x04, 0x17
        /*003e*/ 	.short	(.L_308 - .L_307)
.L_307:
        /*0040*/ 	.word	0x00000000
        /*0044*/ 	.short	0x0000
        /*0046*/ 	.short	0x0000
        /*0048*/ 	.byte	0x00, 0xf0, 0x21, 0x00


	//----- nvinfo : EIATTR_MAXREG_COUNT
	.align		4
.L_308:
        /*004c*/ 	.byte	0x03, 0x1b
        /*004e*/ 	.short	0x00ff


	//----- nvinfo : EIATTR_NUM_BARRIERS
	.align		4
        /*0050*/ 	.byte	0x02, 0x4c
        /*0052*/ 	.byte	0x01
	.zero		1


	//----- nvinfo : EIATTR_MERCURY_ISA_VERSION
	.align		4
        /*0054*/ 	.byte	0x03, 0x5f
        /*0056*/ 	.short	0x0000


	//----- nvinfo : EIATTR_COOP_GROUP_MASK_REGIDS
	.align		4
        /*0058*/ 	.byte	0x04, 0x29
        /*005a*/ 	.short	(.L_310 - .L_309)


	//   ....[0]....
.L_309:
        /*005c*/ 	.word	0xffffffff


	//   ....[1]....
        /*0060*/ 	.word	0xffffffff


	//   ....[2]....
        /*0064*/ 	.word	0xffffffff


	//   ....[3]....
        /*0068*/ 	.word	0xffffffff


	//   ....[4]....
        /*006c*/ 	.word	0xffffffff


	//   ....[5]....
        /*0070*/ 	.word	0xffffffff


	//   ....[6]....
        /*0074*/ 	.word	0xffffffff


	//   ....[7]....
        /*0078*/ 	.word	0xffffffff


	//   ....[8]....
        /*007c*/ 	.word	0xffffffff


	//   ....[9]....
        /*0080*/ 	.word	0xffffffff


	//   ....[10]....
        /*0084*/ 	.word	0xffffffff


	//   ....[11]....
        /*0088*/ 	.word	0xffffffff


	//   ....[12]....
        /*008c*/ 	.word	0xffffffff


	//   ....[13]....
        /*0090*/ 	.word	0xffffffff


	//   ....[14]....
        /*0094*/ 	.word	0xffffffff


	//   ....[15]....
        /*0098*/ 	.word	0xffffffff


	//   ....[16]....
        /*009c*/ 	.word	0xffffffff


	//   ....[17]....
        /*00a0*/ 	.word	0xffffffff


	//   ....[18]....
        /*00a4*/ 	.word	0xffffffff


	//   ....[19]....
        /*00a8*/ 	.word	0xffffffff


	//   ....[20]....
        /*00ac*/ 	.word	0xffffffff


	//   ....[21]....
        /*00b0*/ 	.word	0xffffffff


	//   ....[22]....
        /*00b4*/ 	.word	0xffffffff


	//   ....[23]....
        /*00b8*/ 	.word	0xffffffff


	//   ....[24]....
        /*00bc*/ 	.word	0xffffffff


	//   ....[25]....
        /*00c0*/ 	.word	0xffffffff


	//   ....[26]....
        /*00c4*/ 	.word	0xffffffff


	//   ....[27]....
        /*00c8*/ 	.word	0xffffffff


	//   ....[28]....
        /*00cc*/ 	.word	0xffffffff


	//   ....[29]....
        /*00d0*/ 	.word	0xffffffff


	//   ....[30]....
        /*00d4*/ 	.word	0xffffffff


	//   ....[31]....
        /*00d8*/ 	.word	0xffffffff


	//   ....[32]....
        /*00dc*/ 	.word	0xffffffff


	//   ....[33]....
        /*00e0*/ 	.word	0xffffffff


	//   ....[34]....
        /*00e4*/ 	.word	0xffffffff


	//   ....[35]....
        /*00e8*/ 	.word	0xffffffff


	//   ....[36]....
        /*00ec*/ 	.word	0xffffffff


	//   ....[37]....
        /*00f0*/ 	.word	0xffffffff


	//   ....[38]....
        /*00f4*/ 	.word	0xffffffff


	//   ....[39]....
        /*00f8*/ 	.word	0xffffffff


	//   ....[40]....
        /*00fc*/ 	.word	0xffffffff


	//   ....[41]....
        /*0100*/ 	.word	0xffffffff


	//   ....[42]....
        /*0104*/ 	.word	0xffffffff


	//   ....[43]....
        /*0108*/ 	.word	0xffffffff


	//   ....[44]....
        /*010c*/ 	.word	0xffffffff


	//   ....[45]....
        /*0110*/ 	.word	0xffffffff


	//   ....[46]....
        /*0114*/ 	.word	0xffffffff


	//   ....[47]....
        /*0118*/ 	.word	0xffffffff


	//   ....[48]....
        /*011c*/ 	.word	0xffffffff


	//   ....[49]....
        /*0120*/ 	.word	0xffffffff


	//   ....[50]....
        /*0124*/ 	.word	0xffffffff


	//   ....[51]....
        /*0128*/ 	.word	0xffffffff


	//   ....[52]....
        /*012c*/ 	.word	0xffffffff


	//   ....[53]....
        /*0130*/ 	.word	0xffffffff


	//   ....[54]....
        /*0134*/ 	.word	0xffffffff


	//   ....[55]....
        /*0138*/ 	.word	0xffffffff


	//   ....[56]....
        /*013c*/ 	.word	0xffffffff


	//   ....[57]....
        /*0140*/ 	.word	0xffffffff


	//   ....[58]....
        /*0144*/ 	.word	0xffffffff


	//   ....[59]....
        /*0148*/ 	.word	0xffffffff


	//   ....[60]....
        /*014c*/ 	.word	0xffffffff


	//   ....[61]....
        /*0150*/ 	.word	0xffffffff


	//   ....[62]....
        /*0154*/ 	.word	0xffffffff


	//   ....[63]....
        /*0158*/ 	.word	0xffffffff


	//   ....[64]....
        /*015c*/ 	.word	0xffffffff


	//   ....[65]....
        /*0160*/ 	.word	0xffffffff


	//   ....[66]....
        /*0164*/ 	.word	0xffffffff


	//   ....[67]....
        /*0168*/ 	.word	0xffffffff


	//   ....[68]....
        /*016c*/ 	.word	0xffffffff


	//   ....[69]....
        /*0170*/ 	.word	0xffffffff


	//   ....[70]....
        /*0174*/ 	.word	0xffffffff


	//   ....[71]....
        /*0178*/ 	.word	0xffffffff


	//   ....[72]....
        /*017c*/ 	.word	0xffffffff


	//   ....[73]....
        /*0180*/ 	.word	0xffffffff


	//   ....[74]....
        /*0184*/ 	.word	0xffffffff


	//   ....[75]....
        /*0188*/ 	.word	0xffffffff


	//   ....[76]....
        /*018c*/ 	.word	0xffffffff


	//   ....[77]....
        /*0190*/ 	.word	0xffffffff


	//   ....[78]....
        /*0194*/ 	.word	0xffffffff


	//   ....[79]....
        /*0198*/ 	.word	0xffffffff


	//   ....[80]....
        /*019c*/ 	.word	0xffffffff


	//   ....[81]....
        /*01a0*/ 	.word	0xffffffff


	//   ....[82]....
        /*01a4*/ 	.word	0xffffffff


	//   ....[83]....
        /*01a8*/ 	.word	0xffffffff


	//   ....[84]....
        /*01ac*/ 	.word	0xffffffff


	//   ....[85]....
        /*01b0*/ 	.word	0xffffffff


	//   ....[86]....
        /*01b4*/ 	.word	0xffffffff


	//   ....[87]....
        /*01b8*/ 	.word	0xffffffff


	//   ....[88]....
        /*01bc*/ 	.word	0xffffffff


	//   ....[89]....
        /*01c0*/ 	.word	0xffffffff


	//   ....[90]....
        /*01c4*/ 	.word	0xffffffff


	//   ....[91]....
        /*01c8*/ 	.word	0xffffffff


	//   ....[92]....
        /*01cc*/ 	.word	0xffffffff


	//   ....[93]....
        /*01d0*/ 	.word	0xffffffff


	//   ....[94]....
        /*01d4*/ 	.word	0xffffffff


	//   ....[95]....
        /*01d8*/ 	.word	0xffffffff


	//   ....[96]....
        /*01dc*/ 	.word	0xffffffff


	//   ....[97]....
        /*01e0*/ 	.word	0xffffffff


	//   ....[98]....
        /*01e4*/ 	.word	0xffffffff


	//   ....[99]....
        /*01e8*/ 	.word	0xffffffff


	//   ....[100]....
        /*01ec*/ 	.word	0xffffffff


	//   ....[101]....
        /*01f0*/ 	.word	0xffffffff


	//   ....[102]....
        /*01f4*/ 	.word	0xffffffff


	//   ....[103]....
        /*01f8*/ 	.word	0xffffffff


	//   ....[104]....
        /*01fc*/ 	.word	0xffffffff


	//   ....[105]....
        /*0200*/ 	.word	0xffffffff


	//   ....[106]....
        /*0204*/ 	.word	0xffffffff


	//   ....[107]....
        /*0208*/ 	.word	0xffffffff


	//   ....[108]....
        /*020c*/ 	.word	0xffffffff


	//   ....[109]....
        /*0210*/ 	.word	0xffffffff


	//   ....[110]....
        /*0214*/ 	.word	0xffffffff


	//   ....[111]....
        /*0218*/ 	.word	0xffffffff


	//   ....[112]....
        /*021c*/ 	.word	0xffffffff


	//   ....[113]....
        /*0220*/ 	.word	0xffffffff


	//   ....[114]....
        /*0224*/ 	.word	0xffffffff


	//   ....[115]....
        /*0228*/ 	.word	0xffffffff


	//   ....[116]....
        /*022c*/ 	.word	0xffffffff


	//   ....[117]....
        /*0230*/ 	.word	0xffffffff


	//   ....[118]....
        /*0234*/ 	.word	0xffffffff


	//   ....[119]....
        /*0238*/ 	.word	0xffffffff


	//   ....[120]....
        /*023c*/ 	.word	0xffffffff


	//   ....[121]....
        /*0240*/ 	.word	0xffffffff


	//   ....[122]....
        /*0244*/ 	.word	0xffffffff


	//   ....[123]....
        /*0248*/ 	.word	0xffffffff


	//   ....[124]....
        /*024c*/ 	.word	0xffffffff


	//   ....[125]....
        /*0250*/ 	.word	0xffffffff


	//   ....[126]....
        /*0254*/ 	.word	0xffffffff


	//   ....[127]....
        /*0258*/ 	.word	0xffffffff


	//   ....[128]....
        /*025c*/ 	.word	0xffffffff


	//   ....[129]....
        /*0260*/ 	.word	0xffffffff


	//   ....[130]....
        /*0264*/ 	.word	0xffffffff


	//   ....[131]....
        /*0268*/ 	.word	0xffffffff


	//   ....[132]....
        /*026c*/ 	.word	0xffffffff


	//   ....[133]....
        /*0270*/ 	.word	0xffffffff


	//   ....[134]....
        /*0274*/ 	.word	0xffffffff


	//   ....[135]....
        /*0278*/ 	.word	0xffffffff


	//   ....[136]....
        /*027c*/ 	.word	0xffffffff


	//   ....[137]....
        /*0280*/ 	.word	0xffffffff


	//   ....[138]....
        /*0284*/ 	.word	0xffffffff


	//   ....[139]....
        /*0288*/ 	.word	0xffffffff


	//   ....[140]....
        /*028c*/ 	.word	0xffffffff


	//   ....[141]....
        /*0290*/ 	.word	0xffffffff


	//   ....[142]....
        /*0294*/ 	.word	0xffffffff


	//   ....[143]....
        /*0298*/ 	.word	0xffffffff


	//   ....[144]....
        /*029c*/ 	.word	0xffffffff


	//   ....[145]....
        /*02a0*/ 	.word	0xffffffff


	//   ....[146]....
        /*02a4*/ 	.word	0xffffffff


	//   ....[147]....
        /*02a8*/ 	.word	0xffffffff


	//   ....[148]....
        /*02ac*/ 	.word	0xffffffff


	//   ....[149]....
        /*02b0*/ 	.word	0xffffffff


	//   ....[150]....
        /*02b4*/ 	.word	0xffffffff


	//   ....[151]....
        /*02b8*/ 	.word	0xffffffff


	//   ....[152]....
        /*02bc*/ 	.word	0xffffffff


	//   ....[153]....
        /*02c0*/ 	.word	0xffffffff


	//   ....[154]....
        /*02c4*/ 	.word	0xffffffff


	//   ....[155]....
        /*02c8*/ 	.word	0xffffffff


	//   ....[156]....
        /*02cc*/ 	.word	0xffffffff


	//   ....[157]....
        /*02d0*/ 	.word	0xffffffff


	//   ....[158]....
        /*02d4*/ 	.word	0xffffffff


	//   ....[159]....
        /*02d8*/ 	.word	0xffffffff


	//   ....[160]....
        /*02dc*/ 	.word	0xffffffff


	//   ....[161]....
        /*02e0*/ 	.word	0xffffffff


	//   ....[162]....
        /*02e4*/ 	.word	0xffffffff


	//   ....[163]....
        /*02e8*/ 	.word	0xffffffff


	//   ....[164]....
        /*02ec*/ 	.word	0xffffffff


	//   ....[165]....
        /*02f0*/ 	.word	0xffffffff


	//   ....[166]....
        /*02f4*/ 	.word	0xffffffff


	//   ....[167]....
        /*02f8*/ 	.word	0xffffffff


	//   ....[168]....
        /*02fc*/ 	.word	0xffffffff


	//   ....[169]....
        /*0300*/ 	.word	0xffffffff


	//   ....[170]....
        /*0304*/ 	.word	0xffffffff


	//   ....[171]....
        /*0308*/ 	.word	0xffffffff


	//   ....[172]....
        /*030c*/ 	.word	0xffffffff


	//   ....[173]....
        /*0310*/ 	.word	0xffffffff


	//   ....[174]....
        /*0314*/ 	.word	0xffffffff


	//   ....[175]....
        /*0318*/ 	.word	0xffffffff


	//   ....[176]....
        /*031c*/ 	.word	0xffffffff


	//   ....[177]....
        /*0320*/ 	.word	0xffffffff


	//   ....[178]....
        /*0324*/ 	.word	0xffffffff


	//   ....[179]....
        /*0328*/ 	.word	0xffffffff


	//   ....[180]....
        /*032c*/ 	.word	0xffffffff


	//   ....[181]....
        /*0330*/ 	.word	0xffffffff


	//   ....[182]....
        /*0334*/ 	.word	0xffffffff


	//   ....[183]....
        /*0338*/ 	.word	0xffffffff


	//   ....[184]....
        /*033c*/ 	.word	0xffffffff


	//   ....[185]....
        /*0340*/ 	.word	0xffffffff


	//   ....[186]....
        /*0344*/ 	.word	0xffffffff


	//   ....[187]....
        /*0348*/ 	.word	0xffffffff


	//   ....[188]....
        /*034c*/ 	.word	0xffffffff


	//   ....[189]....
        /*0350*/ 	.word	0xffffffff


	//   ....[190]....
        /*0354*/ 	.word	0xffffffff


	//   ....[191]....
        /*0358*/ 	.word	0xffffffff


	//   ....[192]....
        /*035c*/ 	.word	0xffffffff


	//   ....[193]....
        /*0360*/ 	.word	0xffffffff


	//   ....[194]....
        /*0364*/ 	.word	0xffffffff


	//   ....[195]....
        /*0368*/ 	.word	0xffffffff


	//   ....[196]....
        /*036c*/ 	.word	0xffffffff


	//   ....[197]....
        /*0370*/ 	.word	0xffffffff


	//   ....[198]....
        /*0374*/ 	.word	0xffffffff


	//   ....[199]....
        /*0378*/ 	.word	0xffffffff


	//   ....[200]....
        /*037c*/ 	.word	0xffffffff


	//   ....[201]....
        /*0380*/ 	.word	0xffffffff


	//   ....[202]....
        /*0384*/ 	.word	0xffffffff


	//   ....[203]....
        /*0388*/ 	.word	0xffffffff


	//   ....[204]....
        /*038c*/ 	.word	0xffffffff


	//   ....[205]....
        /*0390*/ 	.word	0xffffffff


	//   ....[206]....
        /*0394*/ 	.word	0xffffffff


	//   ....[207]....
        /*0398*/ 	.word	0xffffffff


	//   ....[208]....
        /*039c*/ 	.word	0xffffffff


	//   ....[209]....
        /*03a0*/ 	.word	0xffffffff


	//   ....[210]....
        /*03a4*/ 	.word	0xffffffff


	//   ....[211]....
        /*03a8*/ 	.word	0xffffffff


	//   ....[212]....
        /*03ac*/ 	.word	0xffffffff


	//   ....[213]....
        /*03b0*/ 	.word	0xffffffff


	//   ....[214]....
        /*03b4*/ 	.word	0xffffffff


	//   ....[215]....
        /*03b8*/ 	.word	0xffffffff


	//   ....[216]....
        /*03bc*/ 	.word	0xffffffff


	//   ....[217]....
        /*03c0*/ 	.word	0xffffffff


	//   ....[218]....
        /*03c4*/ 	.word	0xffffffff


	//   ....[219]....
        /*03c8*/ 	.word	0xffffffff


	//   ....[220]....
        /*03cc*/ 	.word	0xffffffff


	//   ....[221]....
        /*03d0*/ 	.word	0xffffffff


	//   ....[222]....
        /*03d4*/ 	.word	0xffffffff


	//   ....[223]....
        /*03d8*/ 	.word	0xffffffff


	//   ....[224]....
        /*03dc*/ 	.word	0xffffffff


	//   ....[225]....
        /*03e0*/ 	.word	0xffffffff


	//   ....[226]....
        /*03e4*/ 	.word	0xffffffff


	//   ....[227]....
        /*03e8*/ 	.word	0xffffffff


	//   ....[228]....
        /*03ec*/ 	.word	0xffffffff


	//   ....[229]....
        /*03f0*/ 	.word	0xffffffff


	//   ....[230]....
        /*03f4*/ 	.word	0xffffffff


	//   ....[231]....
        /*03f8*/ 	.word	0xffffffff


	//   ....[232]....
        /*03fc*/ 	.word	0xffffffff


	//   ....[233]....
        /*0400*/ 	.word	0xffffffff


	//   ....[234]....
        /*0404*/ 	.word	0xffffffff


	//   ....[235]....
        /*0408*/ 	.word	0xffffffff


	//   ....[236]....
        /*040c*/ 	.word	0xffffffff


	//   ....[237]....
        /*0410*/ 	.word	0xffffffff


	//   ....[238]....
        /*0414*/ 	.word	0xffffffff


	//   ....[239]....
        /*0418*/ 	.word	0xffffffff


	//   ....[240]....
        /*041c*/ 	.word	0xffffffff


	//   ....[241]....
        /*0420*/ 	.word	0xffffffff


	//   ....[242]....
        /*0424*/ 	.word	0xffffffff


	//   ....[243]....
        /*0428*/ 	.word	0xffffffff


	//   ....[244]....
        /*042c*/ 	.word	0xffffffff


	//   ....[245]....
        /*0430*/ 	.word	0xffffffff


	//   ....[246]....
        /*0434*/ 	.word	0xffffffff


	//   ....[247]....
        /*0438*/ 	.word	0xffffffff


	//   ....[248]....
        /*043c*/ 	.word	0xffffffff


	//   ....[249]....
        /*0440*/ 	.word	0xffffffff


	//   ....[250]....
        /*0444*/ 	.word	0xffffffff


	//   ....[251]....
        /*0448*/ 	.word	0xffffffff


	//   ....[252]....
        /*044c*/ 	.word	0xffffffff


	//   ....[253]....
        /*0450*/ 	.word	0xffffffff


	//   ....[254]....
        /*0454*/ 	.word	0xffffffff


	//   ....[255]....
        /*0458*/ 	.word	0xffffffff


	//   ....[0]....
        /*045c*/ 	.word	0xffffffff


	//   ....[1]....
        /*0460*/ 	.word	0xffffffff


	//   ....[2]....
        /*0464*/ 	.word	0xffffffff


	//   ....[3]....
        /*0468*/ 	.word	0xffffffff


	//   ....[4]....
        /*046c*/ 	.word	0xffffffff


	//   ....[5]....
        /*0470*/ 	.word	0xffffffff


	//   ....[6]....
        /*0474*/ 	.word	0xffffffff


	//   ....[7]....
        /*0478*/ 	.word	0xffffffff


	//   ....[8]....
        /*047c*/ 	.word	0xffffffff


	//   ....[9]....
        /*0480*/ 	.word	0xffffffff


	//   ....[10]....
        /*0484*/ 	.word	0xffffffff


	//   ....[11]....
        /*0488*/ 	.word	0xffffffff


	//   ....[12]....
        /*048c*/ 	.word	0xffffffff


	//   ....[13]....
        /*0490*/ 	.word	0xffffffff


	//   ....[14]....
        /*0494*/ 	.word	0xffffffff


	//   ....[15]....
        /*0498*/ 	.word	0xffffffff


	//   ....[16]....
        /*049c*/ 	.word	0xffffffff


	//   ....[17]....
        /*04a0*/ 	.word	0xffffffff


	//   ....[18]....
        /*04a4*/ 	.word	0xffffffff


	//   ....[19]....
        /*04a8*/ 	.word	0xffffffff


	//   ....[20]....
        /*04ac*/ 	.word	0xffffffff


	//   ....[21]....
        /*04b0*/ 	.word	0xffffffff


	//   ....[22]....
        /*04b4*/ 	.word	0xffffffff


	//   ....[23]....
        /*04b8*/ 	.word	0xffffffff


	//   ....[24]....
        /*04bc*/ 	.word	0xffffffff


	//   ....[25]....
        /*04c0*/ 	.word	0xffffffff


	//   ....[26]....
        /*04c4*/ 	.word	0xffffffff


	//   ....[27]....
        /*04c8*/ 	.word	0xffffffff


	//   ....[28]....
        /*04cc*/ 	.word	0xffffffff


	//   ....[29]....
        /*04d0*/ 	.word	0xffffffff


	//   ....[30]....
        /*04d4*/ 	.word	0xffffffff


	//   ....[31]....
        /*04d8*/ 	.word	0xffffffff


	//   ....[32]....
        /*04dc*/ 	.word	0xffffffff


	//   ....[33]....
        /*04e0*/ 	.word	0xffffffff


	//   ....[34]....
        /*04e4*/ 	.word	0xffffffff


	//   ....[35]....
        /*04e8*/ 	.word	0xffffffff


	//   ....[36]....
        /*04ec*/ 	.word	0xffffffff


	//   ....[37]....
        /*04f0*/ 	.word	0xffffffff


	//   ....[38]....
        /*04f4*/ 	.word	0xffffffff


	//   ....[39]....
        /*04f8*/ 	.word	0xffffffff


	//   ....[40]....
        /*04fc*/ 	.word	0xffffffff


	//   ....[41]....
        /*0500*/ 	.word	0xffffffff


	//   ....[42]....
        /*0504*/ 	.word	0xffffffff


	//   ....[43]....
        /*0508*/ 	.word	0xffffffff


	//   ....[44]....
        /*050c*/ 	.word	0xffffffff


	//   ....[45]....
        /*0510*/ 	.word	0xffffffff


	//   ....[46]....
        /*0514*/ 	.word	0xffffffff


	//   ....[47]....
        /*0518*/ 	.word	0xffffffff


	//   ....[48]....
        /*051c*/ 	.word	0xffffffff


	//   ....[49]....
        /*0520*/ 	.word	0xffffffff


	//   ....[50]....
        /*0524*/ 	.word	0xffffffff


	//   ....[51]....
        /*0528*/ 	.word	0xffffffff


	//   ....[52]....
        /*052c*/ 	.word	0xffffffff


	//   ....[53]....
        /*0530*/ 	.word	0xffffffff


	//   ....[54]....
        /*0534*/ 	.word	0xffffffff


	//   ....[55]....
        /*0538*/ 	.word	0xffffffff


	//   ....[56]....
        /*053c*/ 	.word	0xffffffff


	//   ....[57]....
        /*0540*/ 	.word	0xffffffff


	//   ....[58]....
        /*0544*/ 	.word	0xffffffff


	//   ....[59]....
        /*0548*/ 	.word	0xffffffff


	//   ....[60]....
        /*054c*/ 	.word	0xffffffff


	//   ....[61]....
        /*0550*/ 	.word	0xffffffff


	//   ....[62]....
        /*0554*/ 	.word	0xffffffff


	//   ....[63]....
        /*0558*/ 	.word	0xffffffff


	//   ....[64]....
        /*055c*/ 	.word	0xffffffff


	//   ....[65]....
        /*0560*/ 	.word	0xffffffff


	//   ....[66]....
        /*0564*/ 	.word	0xffffffff


	//   ....[67]....
        /*0568*/ 	.word	0xffffffff


	//   ....[68]....
        /*056c*/ 	.word	0xffffffff


	//   ....[69]....
        /*0570*/ 	.word	0xffffffff


	//   ....[70]....
        /*0574*/ 	.word	0xffffffff


	//   ....[71]....
        /*0578*/ 	.word	0xffffffff


	//   ....[72]....
        /*057c*/ 	.word	0xffffffff


	//   ....[73]....
        /*0580*/ 	.word	0xffffffff


	//   ....[74]....
        /*0584*/ 	.word	0xffffffff


	//   ....[75]....
        /*0588*/ 	.word	0xffffffff


	//   ....[76]....
        /*058c*/ 	.word	0xffffffff


	//   ....[77]....
        /*0590*/ 	.word	0xffffffff


	//   ....[78]....
        /*0594*/ 	.word	0xffffffff


	//   ....[79]....
        /*0598*/ 	.word	0xffffffff


	//   ....[80]....
        /*059c*/ 	.word	0xffffffff


	//   ....[81]....
        /*05a0*/ 	.word	0xffffffff


	//   ....[82]....
        /*05a4*/ 	.word	0xffffffff


	//   ....[83]....
        /*05a8*/ 	.word	0xffffffff


	//   ....[84]....
        /*05ac*/ 	.word	0xffffffff


	//   ....[85]....
        /*05b0*/ 	.word	0xffffffff


	//   ....[86]....
        /*05b4*/ 	.word	0xffffffff


	//   ....[87]....
        /*05b8*/ 	.word	0xffffffff


	//   ....[88]....
        /*05bc*/ 	.word	0xffffffff


	//   ....[89]....
        /*05c0*/ 	.word	0xffffffff


	//   ....[90]....
        /*05c4*/ 	.word	0xffffffff


	//   ....[91]....
        /*05c8*/ 	.word	0xffffffff


	//   ....[92]....
        /*05cc*/ 	.word	0xffffffff


	//   ....[93]....
        /*05d0*/ 	.word	0xffffffff


	//   ....[94]....
        /*05d4*/ 	.word	0xffffffff


	//   ....[95]....
        /*05d8*/ 	.word	0xffffffff


	//   ....[96]....
        /*05dc*/ 	.word	0xffffffff


	//   ....[97]....
        /*05e0*/ 	.word	0xffffffff


	//   ....[98]....
        /*05e4*/ 	.word	0xffffffff


	//   ....[99]....
        /*05e8*/ 	.word	0xffffffff


	//   ....[100]....
        /*05ec*/ 	.word	0xffffffff


	//   ....[101]....
        /*05f0*/ 	.word	0xffffffff


	//   ....[102]....
        /*05f4*/ 	.word	0xffffffff


	//   ....[103]....
        /*05f8*/ 	.word	0xffffffff


	//   ....[104]....
        /*05fc*/ 	.word	0xffffffff


	//   ....[105]....
        /*0600*/ 	.word	0xffffffff


	//   ....[106]....
        /*0604*/ 	.word	0xffffffff


	//   ....[107]....
        /*0608*/ 	.word	0xffffffff


	//   ....[108]....
        /*060c*/ 	.word	0xffffffff


	//   ....[109]....
        /*0610*/ 	.word	0xffffffff


	//   ....[110]....
        /*0614*/ 	.word	0xffffffff


	//   ....[111]....
        /*0618*/ 	.word	0xffffffff


	//   ....[112]....
        /*061c*/ 	.word	0xffffffff


	//   ....[113]....
        /*0620*/ 	.word	0xffffffff


	//   ....[114]....
        /*0624*/ 	.word	0xffffffff


	//   ....[115]....
        /*0628*/ 	.word	0xffffffff


	//   ....[116]....
        /*062c*/ 	.word	0xffffffff


	//   ....[117]....
        /*0630*/ 	.word	0xffffffff


	//   ....[118]....
        /*0634*/ 	.word	0xffffffff


	//   ....[119]....
        /*0638*/ 	.word	0xffffffff


	//   ....[120]....
        /*063c*/ 	.word	0xffffffff


	//   ....[121]....
        /*0640*/ 	.word	0xffffffff


	//   ....[122]....
        /*0644*/ 	.word	0xffffffff


	//   ....[123]....
        /*0648*/ 	.word	0xffffffff


	//   ....[124]....
        /*064c*/ 	.word	0xffffffff


	//   ....[125]....
        /*0650*/ 	.word	0xffffffff


	//   ....[126]....
        /*0654*/ 	.word	0xffffffff


	//   ....[127]....
        /*0658*/ 	.word	0xffffffff


	//   ....[128]....
        /*065c*/ 	.word	0xffffffff


	//   ....[129]....
        /*0660*/ 	.word	0xffffffff


	//   ....[130]....
        /*0664*/ 	.word	0xffffffff


	//   ....[131]....
        /*0668*/ 	.word	0xffffffff


	//   ....[132]....
        /*066c*/ 	.word	0xffffffff


	//   ....[133]....
        /*0670*/ 	.word	0xffffffff


	//   ....[134]....
        /*0674*/ 	.word	0xffffffff


	//   ....[135]....
        /*0678*/ 	.word	0xffffffff


	//   ....[136]....
        /*067c*/ 	.word	0xffffffff


	//   ....[137]....
        /*0680*/ 	.word	0xffffffff


	//   ....[138]....
        /*0684*/ 	.word	0xffffffff


	//   ....[139]....
        /*0688*/ 	.word	0xffffffff


	//   ....[140]....
        /*068c*/ 	.word	0xffffffff


	//   ....[141]....
        /*0690*/ 	.word	0xffffffff


	//   ....[142]....
        /*0694*/ 	.word	0xffffffff


	//   ....[143]....
        /*0698*/ 	.word	0xffffffff


	//   ....[144]....
        /*069c*/ 	.word	0xffffffff


	//   ....[145]....
        /*06a0*/ 	.word	0xffffffff


	//   ....[146]....
        /*06a4*/ 	.word	0xffffffff


	//   ....[147]....
        /*06a8*/ 	.word	0xffffffff


	//   ....[148]....
        /*06ac*/ 	.word	0xffffffff


	//   ....[149]....
        /*06b0*/ 	.word	0xffffffff


	//   ....[150]....
        /*06b4*/ 	.word	0xffffffff


	//   ....[151]....
        /*06b8*/ 	.word	0xffffffff


	//   ....[152]....
        /*06bc*/ 	.word	0xffffffff


	//   ....[153]....
        /*06c0*/ 	.word	0xffffffff


	//   ....[154]....
        /*06c4*/ 	.word	0xffffffff


	//   ....[155]....
        /*06c8*/ 	.word	0xffffffff


	//   ....[156]....
        /*06cc*/ 	.word	0xffffffff


	//   ....[157]....
        /*06d0*/ 	.word	0xffffffff


	//   ....[158]....
        /*06d4*/ 	.word	0xffffffff


	//   ....[159]....
        /*06d8*/ 	.word	0xffffffff


	//   ....[160]....
        /*06dc*/ 	.word	0xffffffff


	//   ....[161]....
        /*06e0*/ 	.word	0xffffffff


	//   ....[162]....
        /*06e4*/ 	.word	0xffffffff


	//   ....[163]....
        /*06e8*/ 	.word	0xffffffff


	//   ....[164]....
        /*06ec*/ 	.word	0xffffffff


	//   ....[165]....
        /*06f0*/ 	.word	0xffffffff


	//   ....[166]....
        /*06f4*/ 	.word	0xffffffff


	//   ....[167]....
        /*06f8*/ 	.word	0xffffffff


	//   ....[168]....
        /*06fc*/ 	.word	0xffffffff


	//   ....[169]....
        /*0700*/ 	.word	0xffffffff


	//   ....[170]....
        /*0704*/ 	.word	0xffffffff


	//   ....[171]....
        /*0708*/ 	.word	0xffffffff


	//   ....[172]....
        /*070c*/ 	.word	0xffffffff


	//   ....[173]....
        /*0710*/ 	.word	0xffffffff


	//   ....[174]....
        /*0714*/ 	.word	0xffffffff


	//   ....[175]....
        /*0718*/ 	.word	0xffffffff


	//   ....[176]....
        /*071c*/ 	.word	0xffffffff


	//   ....[177]....
        /*0720*/ 	.word	0xffffffff


	//   ....[178]....
        /*0724*/ 	.word	0xffffffff


	//   ....[179]....
        /*0728*/ 	.word	0xffffffff


	//   ....[180]....
        /*072c*/ 	.word	0xffffffff


	//   ....[181]....
        /*0730*/ 	.word	0xffffffff


	//   ....[182]....
        /*0734*/ 	.word	0xffffffff


	//   ....[183]....
        /*0738*/ 	.word	0xffffffff


	//   ....[184]....
        /*073c*/ 	.word	0xffffffff


	//   ....[185]....
        /*0740*/ 	.word	0xffffffff


	//   ....[186]....
        /*0744*/ 	.word	0xffffffff


	//   ....[187]....
        /*0748*/ 	.word	0xffffffff


	//   ....[188]....
        /*074c*/ 	.word	0xffffffff


	//   ....[189]....
        /*0750*/ 	.word	0xffffffff


	//   ....[190]....
        /*0754*/ 	.word	0xffffffff


	//   ....[191]....
        /*0758*/ 	.word	0xffffffff


	//   ....[192]....
        /*075c*/ 	.word	0xffffffff


	//   ....[193]....
        /*0760*/ 	.word	0xffffffff


	//   ....[194]....
        /*0764*/ 	.word	0xffffffff


	//   ....[195]....
        /*0768*/ 	.word	0xffffffff


	//   ....[196]....
        /*076c*/ 	.word	0xffffffff


	//   ....[197]....
        /*0770*/ 	.word	0xffffffff


	//   ....[198]....
        /*0774*/ 	.word	0xffffffff


	//   ....[199]....
        /*0778*/ 	.word	0xffffffff


	//   ....[200]....
        /*077c*/ 	.word	0xffffffff


	//   ....[201]....
        /*0780*/ 	.word	0xffffffff


	//   ....[202]....
        /*0784*/ 	.word	0xffffffff


	//   ....[203]....
        /*0788*/ 	.word	0xffffffff


	//   ....[204]....
        /*078c*/ 	.word	0xffffffff


	//   ....[205]....
        /*0790*/ 	.word	0xffffffff


	//   ....[206]....
        /*0794*/ 	.word	0xffffffff


	//   ....[207]....
        /*0798*/ 	.word	0xffffffff


	//   ....[208]....
        /*079c*/ 	.word	0xffffffff


	//   ....[209]....
        /*07a0*/ 	.word	0xffffffff


	//   ....[210]....
        /*07a4*/ 	.word	0xffffffff


	//   ....[211]....
        /*07a8*/ 	.word	0xffffffff


	//   ....[212]....
        /*07ac*/ 	.word	0xffffffff


	//   ....[213]....
        /*07b0*/ 	.word	0xffffffff


	//   ....[214]....
        /*07b4*/ 	.word	0xffffffff


	//   ....[215]....
        /*07b8*/ 	.word	0xffffffff


	//   ....[216]....
        /*07bc*/ 	.word	0xffffffff


	//   ....[217]....
        /*07c0*/ 	.word	0xffffffff


	//   ....[218]....
        /*07c4*/ 	.word	0xffffffff


	//   ....[219]....
        /*07c8*/ 	.word	0xffffffff


	//   ....[220]....
        /*07cc*/ 	.word	0xffffffff


	//   ....[221]....
        /*07d0*/ 	.word	0xffffffff


	//   ....[222]....
        /*07d4*/ 	.word	0xffffffff


	//   ....[223]....
        /*07d8*/ 	.word	0xffffffff


	//   ....[224]....
        /*07dc*/ 	.word	0xffffffff


	//   ....[225]....
        /*07e0*/ 	.word	0xffffffff


	//   ....[226]....
        /*07e4*/ 	.word	0xffffffff


	//   ....[227]....
        /*07e8*/ 	.word	0xffffffff


	//   ....[228]....
        /*07ec*/ 	.word	0xffffffff


	//   ....[229]....
        /*07f0*/ 	.word	0xffffffff


	//   ....[230]....
        /*07f4*/ 	.word	0xffffffff


	//   ....[231]....
        /*07f8*/ 	.word	0xffffffff


	//   ....[232]....
        /*07fc*/ 	.word	0xffffffff


	//   ....[233]....
        /*0800*/ 	.word	0xffffffff


	//   ....[234]....
        /*0804*/ 	.word	0xffffffff


	//   ....[235]....
        /*0808*/ 	.word	0xffffffff


	//   ....[236]....
        /*080c*/ 	.word	0xffffffff


	//   ....[237]....
        /*0810*/ 	.word	0xffffffff


	//   ....[238]....
        /*0814*/ 	.word	0xffffffff


	//   ....[239]....
        /*0818*/ 	.word	0xffffffff


	//   ....[240]....
        /*081c*/ 	.word	0xffffffff


	//   ....[241]....
        /*0820*/ 	.word	0xffffffff


	//   ....[242]....
        /*0824*/ 	.word	0xffffffff


	//   ....[243]....
        /*0828*/ 	.word	0xffffffff


	//   ....[244]....
        /*082c*/ 	.word	0xffffffff


	//   ....[245]....
        /*0830*/ 	.word	0xffffffff


	//   ....[246]....
        /*0834*/ 	.word	0xffffffff


	//   ....[247]....
        /*0838*/ 	.word	0xffffffff


	//   ....[248]....
        /*083c*/ 	.word	0xffffffff


	//   ....[249]....
        /*0840*/ 	.word	0xffffffff


	//   ....[250]....
        /*0844*/ 	.word	0xffffffff


	//   ....[251]....
        /*0848*/ 	.word	0xffffffff


	//   ....[252]....
        /*084c*/ 	.word	0xffffffff


	//   ....[253]....
        /*0850*/ 	.word	0xffffffff


	//   ....[254]....
        /*0854*/ 	.word	0xffffffff


	//   ....[255]....
        /*0858*/ 	.word	0xffffffff


	//   ....[0]....
        /*085c*/ 	.word	0xffffffff


	//   ....[1]....
        /*0860*/ 	.word	0xffffffff


	//   ....[2]....
        /*0864*/ 	.word	0xffffffff


	//   ....[3]....
        /*0868*/ 	.word	0xffffffff


	//   ....[4]....
        /*086c*/ 	.word	0xffffffff


	//   ....[5]....
        /*0870*/ 	.word	0xffffffff


	//   ....[6]....
        /*0874*/ 	.word	0xffffffff


	//   ....[7]....
        /*0878*/ 	.word	0xffffffff


	//   ....[8]....
        /*087c*/ 	.word	0xffffffff


	//   ....[9]....
        /*0880*/ 	.word	0xffffffff


	//   ....[10]....
        /*0884*/ 	.word	0xffffffff


	//   ....[11]....
        /*0888*/ 	.word	0xffffffff


	//   ....[12]....
        /*088c*/ 	.word	0xffffffff


	//   ....[13]....
        /*0890*/ 	.word	0xffffffff


	//   ....[14]....
        /*0894*/ 	.word	0xffffffff


	//   ....[15]....
        /*0898*/ 	.word	0xffffffff


	//   ....[16]....
        /*089c*/ 	.word	0xffffffff


	//   ....[17]....
        /*08a0*/ 	.word	0xffffffff


	//   ....[18]....
        /*08a4*/ 	.word	0xffffffff


	//   ....[19]....
        /*08a8*/ 	.word	0xffffffff


	//   ....[20]....
        /*08ac*/ 	.word	0xffffffff


	//   ....[21]....
        /*08b0*/ 	.word	0xffffffff


	//   ....[22]....
        /*08b4*/ 	.word	0xffffffff


	//   ....[23]....
        /*08b8*/ 	.word	0xffffffff


	//   ....[24]....
        /*08bc*/ 	.word	0xffffffff


	//   ....[25]....
        /*08c0*/ 	.word	0xffffffff


	//   ....[26]....
        /*08c4*/ 	.word	0xffffffff


	//   ....[27]....
        /*08c8*/ 	.word	0xffffffff


	//   ....[28]....
        /*08cc*/ 	.word	0xffffffff


	//   ....[29]....
        /*08d0*/ 	.word	0xffffffff


	//   ....[30]....
        /*08d4*/ 	.word	0xffffffff


	//   ....[31]....
        /*08d8*/ 	.word	0xffffffff


	//   ....[32]....
        /*08dc*/ 	.word	0xffffffff


	//   ....[33]....
        /*08e0*/ 	.word	0xffffffff


	//   ....[34]....
        /*08e4*/ 	.word	0xffffffff


	//   ....[35]....
        /*08e8*/ 	.word	0xffffffff


	//   ....[36]....
        /*08ec*/ 	.word	0xffffffff


	//   ....[37]....
        /*08f0*/ 	.word	0xffffffff


	//   ....[38]....
        /*08f4*/ 	.word	0xffffffff


	//   ....[39]....
        /*08f8*/ 	.word	0xffffffff


	//   ....[40]....
        /*08fc*/ 	.word	0xffffffff


	//   ....[41]....
        /*0900*/ 	.word	0xffffffff


	//   ....[42]....
        /*0904*/ 	.word	0xffffffff


	//   ....[43]....
        /*0908*/ 	.word	0xffffffff


	//   ....[44]....
        /*090c*/ 	.word	0xffffffff


	//   ....[45]....
        /*0910*/ 	.word	0xffffffff


	//   ....[46]....
        /*0914*/ 	.word	0xffffffff


	//   ....[47]....
        /*0918*/ 	.word	0xffffffff


	//   ....[48]....
        /*091c*/ 	.word	0xffffffff


	//   ....[49]....
        /*0920*/ 	.word	0xffffffff


	//   ....[50]....
        /*0924*/ 	.word	0xffffffff


	//   ....[51]....
        /*0928*/ 	.word	0xffffffff


	//   ....[52]....
        /*092c*/ 	.word	0xffffffff


	//   ....[53]....
        /*0930*/ 	.word	0xffffffff


	//   ....[54]....
        /*0934*/ 	.word	0xffffffff


	//   ....[55]....
        /*0938*/ 	.word	0xffffffff


	//   ....[56]....
        /*093c*/ 	.word	0xffffffff


	//   ....[57]....
        /*0940*/ 	.word	0xffffffff


	//   ....[58]....
        /*0944*/ 	.word	0xffffffff


	//   ....[59]....
        /*0948*/ 	.word	0xffffffff


	//   ....[60]....
        /*094c*/ 	.word	0xffffffff


	//   ....[61]....
        /*0950*/ 	.word	0xffffffff


	//   ....[62]....
        /*0954*/ 	.word	0xffffffff


	//   ....[63]....
        /*0958*/ 	.word	0xffffffff


	//   ....[64]....
        /*095c*/ 	.word	0xffffffff


	//   ....[65]....
        /*0960*/ 	.word	0xffffffff


	//   ....[66]....
        /*0964*/ 	.word	0xffffffff


	//   ....[67]....
        /*0968*/ 	.word	0xffffffff


	//   ....[68]....
        /*096c*/ 	.word	0xffffffff


	//   ....[69]....
        /*0970*/ 	.word	0xffffffff


	//   ....[70]....
        /*0974*/ 	.word	0xffffffff


	//   ....[71]....
        /*0978*/ 	.word	0xffffffff


	//   ....[72]....
        /*097c*/ 	.word	0xffffffff


	//   ....[73]....
        /*0980*/ 	.word	0xffffffff


	//   ....[74]....
        /*0984*/ 	.word	0xffffffff


	//   ....[75]....
        /*0988*/ 	.word	0xffffffff


	//   ....[76]....
        /*098c*/ 	.word	0xffffffff


	//   ....[77]....
        /*0990*/ 	.word	0xffffffff


	//   ....[78]....
        /*0994*/ 	.word	0xffffffff


	//   ....[79]....
        /*0998*/ 	.word	0xffffffff


	//   ....[80]....
        /*099c*/ 	.word	0xffffffff


	//   ....[81]....
        /*09a0*/ 	.word	0xffffffff


	//   ....[82]....
        /*09a4*/ 	.word	0xffffffff


	//   ....[83]....
        /*09a8*/ 	.word	0xffffffff


	//   ....[84]....
        /*09ac*/ 	.word	0xffffffff


	//   ....[85]....
        /*09b0*/ 	.word	0xffffffff


	//   ....[86]....
        /*09b4*/ 	.word	0xffffffff


	//   ....[87]....
        /*09b8*/ 	.word	0xffffffff


	//   ....[88]....
        /*09bc*/ 	.word	0xffffffff


	//   ....[89]....
        /*09c0*/ 	.word	0xffffffff


	//   ....[90]....
        /*09c4*/ 	.word	0xffffffff


	//   ....[91]....
        /*09c8*/ 	.word	0xffffffff


	//   ....[92]....
        /*09cc*/ 	.word	0xffffffff


	//   ....[93]....
        /*09d0*/ 	.word	0xffffffff


	//   ....[94]....
        /*09d4*/ 	.word	0xffffffff


	//   ....[95]....
        /*09d8*/ 	.word	0xffffffff


	//   ....[96]....
        /*09dc*/ 	.word	0xffffffff


	//   ....[97]....
        /*09e0*/ 	.word	0xffffffff


	//   ....[98]....
        /*09e4*/ 	.word	0xffffffff


	//   ....[99]....
        /*09e8*/ 	.word	0xffffffff


	//   ....[100]....
        /*09ec*/ 	.word	0xffffffff


	//   ....[101]....
        /*09f0*/ 	.word	0xffffffff


	//   ....[102]....
        /*09f4*/ 	.word	0xffffffff


	//   ....[103]....
        /*09f8*/ 	.word	0xffffffff


	//   ....[104]....
        /*09fc*/ 	.word	0xffffffff


	//   ....[105]....
        /*0a00*/ 	.word	0xffffffff


	//   ....[106]....
        /*0a04*/ 	.word	0xffffffff


	//   ....[107]....
        /*0a08*/ 	.word	0xffffffff


	//   ....[108]....
        /*0a0c*/ 	.word	0xffffffff


	//   ....[109]....
        /*0a10*/ 	.word	0xffffffff


	//   ....[110]....
        /*0a14*/ 	.word	0xffffffff


	//   ....[111]....
        /*0a18*/ 	.word	0xffffffff


	//   ....[112]....
        /*0a1c*/ 	.word	0xffffffff


	//   ....[113]....
        /*0a20*/ 	.word	0xffffffff


	//   ....[114]....
        /*0a24*/ 	.word	0xffffffff


	//   ....[115]....
        /*0a28*/ 	.word	0xffffffff


	//   ....[116]....
        /*0a2c*/ 	.word	0xffffffff


	//   ....[117]....
        /*0a30*/ 	.word	0xffffffff


	//   ....[118]....
        /*0a34*/ 	.word	0xffffffff


	//   ....[119]....
        /*0a38*/ 	.word	0xffffffff


	//   ....[120]....
        /*0a3c*/ 	.word	0xffffffff


	//   ....[121]....
        /*0a40*/ 	.word	0xffffffff


	//   ....[122]....
        /*0a44*/ 	.word	0xffffffff


	//   ....[123]....
        /*0a48*/ 	.word	0xffffffff


	//   ....[124]....
        /*0a4c*/ 	.word	0xffffffff


	//   ....[125]....
        /*0a50*/ 	.word	0xffffffff


	//   ....[126]....
        /*0a54*/ 	.word	0xffffffff


	//   ....[127]....
        /*0a58*/ 	.word	0xffffffff


	//----- nvinfo : EIATTR_COOP_GROUP_INSTR_OFFSETS
	.align		4
.L_310:
        /*0a5c*/ 	.byte	0x04, 0x28
        /*0a5e*/ 	.short	(.L_312 - .L_311)


	//   ....[0]....
.L_311:
        /*0a60*/ 	.word	0x0006ff70


	//   ....[1]....
        /*0a64*/ 	.word	0x0006ff90


	//   ....[2]....
        /*0a68*/ 	.word	0x0006ffa0


	//   ....[3]....
        /*0a6c*/ 	.word	0x0006ffb0


	//   ....[4]....
        /*0a70*/ 	.word	0x0006ffc0


	//   ....[5]....
        /*0a74*/ 	.word	0x0006ffd0


	//   ....[6]....
        /*0a78*/ 	.word	0x0006ffe0


	//   ....[7]....
        /*0a7c*/ 	.word	0x0006fff0


	//   ....[8]....
        /*0a80*/ 	.word	0x00070000


	//   ....[9]....
        /*0a84*/ 	.word	0x00070010


	//   ....[10]....
        /*0a88*/ 	.word	0x00070020


	//   ....[11]....
        /*0a8c*/ 	.word	0x00070030


	//   ....[12]....
        /*0a90*/ 	.word	0x00070040


	//   ....[13]....
        /*0a94*/ 	.word	0x00070050


	//   ....[14]....
        /*0a98*/ 	.word	0x00070060


	//   ....[15]....
        /*0a9c*/ 	.word	0x00070070


	//   ....[16]....
        /*0aa0*/ 	.word	0x00070080


	//   ....[17]....
        /*0aa4*/ 	.word	0x00070090


	//   ....[18]....
        /*0aa8*/ 	.word	0x000700a0


	//   ....[19]....
        /*0aac*/ 	.word	0x000700b0


	//   ....[20]....
        /*0ab0*/ 	.word	0x000700c0


	//   ....[21]....
        /*0ab4*/ 	.word	0x000700d0


	//   ....[22]....
        /*0ab8*/ 	.word	0x000700e0


	//   ....[23]....
        /*0abc*/ 	.word	0x000700f0


	//   ....[24]....
        /*0ac0*/ 	.word	0x00070100


	//   ....[25]....
        /*0ac4*/ 	.word	0x00070110


	//   ....[26]....
        /*0ac8*/ 	.word	0x00070120


	//   ....[27]....
        /*0acc*/ 	.word	0x00070130


	//   ....[28]....
        /*0ad0*/ 	.word	0x00070140


	//   ....[29]....
        /*0ad4*/ 	.word	0x00070150


	//   ....[30]....
        /*0ad8*/ 	.word	0x00070160


	//   ....[31]....
        /*0adc*/ 	.word	0x00070170


	//   ....[32]....
        /*0ae0*/ 	.word	0x00070270


	//   ....[33]....
        /*0ae4*/ 	.word	0x00070280


	//   ....[34]....
        /*0ae8*/ 	.word	0x00070290


	//   ....[35]....
        /*0aec*/ 	.word	0x000702a0


	//   ....[36]....
        /*0af0*/ 	.word	0x000702b0


	//   ....[37]....
        /*0af4*/ 	.word	0x000702c0


	//   ....[38]....
        /*0af8*/ 	.word	0x000702d0


	//   ....[39]....
        /*0afc*/ 	.word	0x000702e0


	//   ....[40]....
        /*0b00*/ 	.word	0x000702f0


	//   ....[41]....
        /*0b04*/ 	.word	0x00070300


	//   ....[42]....
        /*0b08*/ 	.word	0x00070310


	//   ....[43]....
        /*0b0c*/ 	.word	0x00070320


	//   ....[44]....
        /*0b10*/ 	.word	0x00070330


	//   ....[45]....
        /*0b14*/ 	.word	0x00070340


	//   ....[46]....
        /*0b18*/ 	.word	0x00070350


	//   ....[47]....
        /*0b1c*/ 	.word	0x00070360


	//   ....[48]....
        /*0b20*/ 	.word	0x00070370


	//   ....[49]....
        /*0b24*/ 	.word	0x00070380


	//   ....[50]....
        /*0b28*/ 	.word	0x00070390


	//   ....[51]....
        /*0b2c*/ 	.word	0x000703a0


	//   ....[52]....
        /*0b30*/ 	.word	0x000703b0


	//   ....[53]....
        /*0b34*/ 	.word	0x000703c0


	//   ....[54]....
        /*0b38*/ 	.word	0x000703d0


	//   ....[55]....
        /*0b3c*/ 	.word	0x000703e0


	//   ....[56]....
        /*0b40*/ 	.word	0x000703f0


	//   ....[57]....
        /*0b44*/ 	.word	0x00070400


	//   ....[58]....
        /*0b48*/ 	.word	0x00070410


	//   ....[59]....
        /*0b4c*/ 	.word	0x00070420


	//   ....[60]....
        /*0b50*/ 	.word	0x00070430


	//   ....[61]....
        /*0b54*/ 	.word	0x00070440


	//   ....[62]....
        /*0b58*/ 	.word	0x00070460


	//   ....[63]....
        /*0b5c*/ 	.word	0x00070470


	//   ....[64]....
        /*0b60*/ 	.word	0x00070570


	//   ....[65]....
        /*0b64*/ 	.word	0x00070580


	//   ....[66]....
        /*0b68*/ 	.word	0x00070590


	//   ....[67]....
        /*0b6c*/ 	.word	0x000705a0


	//   ....[68]....
        /*0b70*/ 	.word	0x000705b0


	//   ....[69]....
        /*0b74*/ 	.word	0x000705c0


	//   ....[70]....
        /*0b78*/ 	.word	0x000705d0


	//   ....[71]....
        /*0b7c*/ 	.word	0x000705e0


	//   ....[72]....
        /*0b80*/ 	.word	0x000705f0


	//   ....[73]....
        /*0b84*/ 	.word	0x00070600


	//   ....[74]....
        /*0b88*/ 	.word	0x00070610


	//   ....[75]....
        /*0b8c*/ 	.word	0x00070620


	//   ....[76]....
        /*0b90*/ 	.word	0x00070630


	//   ....[77]....
        /*0b94*/ 	.word	0x00070640


	//   ....[78]....
        /*0b98*/ 	.word	0x00070650


	//   ....[79]....
        /*0b9c*/ 	.word	0x00070660


	//   ....[80]....
        /*0ba0*/ 	.word	0x00070670


	//   ....[81]....
        /*0ba4*/ 	.word	0x00070680


	//   ....[82]....
        /*0ba8*/ 	.word	0x00070690


	//   ....[83]....
        /*0bac*/ 	.word	0x000706a0


	//   ....[84]....
        /*0bb0*/ 	.word	0x000706b0


	//   ....[85]....
        /*0bb4*/ 	.word	0x000706c0


	//   ....[86]....
        /*0bb8*/ 	.word	0x000706d0


	//   ....[87]....
        /*0bbc*/ 	.word	0x000706e0


	//   ....[88]....
        /*0bc0*/ 	.word	0x000706f0


	//   ....[89]....
        /*0bc4*/ 	.word	0x00070700


	//   ....[90]....
        /*0bc8*/ 	.word	0x00070710


	//   ....[91]....
        /*0bcc*/ 	.word	0x00070720


	//   ....[92]....
        /*0bd0*/ 	.word	0x00070730


	//   ....[93]....
        /*0bd4*/ 	.word	0x00070740


	//   ....[94]....
        /*0bd8*/ 	.word	0x00070760


	//   ....[95]....
        /*0bdc*/ 	.word	0x00070770


	//   ....[96]....
        /*0be0*/ 	.word	0x00070870


	//   ....[97]....
        /*0be4*/ 	.word	0x00070880


	//   ....[98]....
        /*0be8*/ 	.word	0x00070890


	//   ....[99]....
        /*0bec*/ 	.word	0x000708a0


	//   ....[100]....
        /*0bf0*/ 	.word	0x000708b0


	//   ....[101]....
        /*0bf4*/ 	.word	0x000708c0


	//   ....[102]....
        /*0bf8*/ 	.word	0x000708d0


	//   ....[103]....
        /*0bfc*/ 	.word	0x000708e0


	//   ....[104]....
        /*0c00*/ 	.word	0x000708f0


	//   ....[105]....
        /*0c04*/ 	.word	0x00070900


	//   ....[106]....
        /*0c08*/ 	.word	0x00070910


	//   ....[107]....
        /*0c0c*/ 	.word	0x00070920


	//   ....[108]....
        /*0c10*/ 	.word	0x00070930


	//   ....[109]....
        /*0c14*/ 	.word	0x00070940


	//   ....[110]....
        /*0c18*/ 	.word	0x00070950


	//   ....[111]....
        /*0c1c*/ 	.word	0x00070960


	//   ....[112]....
        /*0c20*/ 	.word	0x00070970


	//   ....[113]....
        /*0c24*/ 	.word	0x00070980


	//   ....[114]....
        /*0c28*/ 	.word	0x00070990


	//   ....[115]....
        /*0c2c*/ 	.word	0x000709a0


	//   ....[116]....
        /*0c30*/ 	.word	0x000709b0


	//   ....[117]....
        /*0c34*/ 	.word	0x000709c0


	//   ....[118]....
        /*0c38*/ 	.word	0x000709d0


	//   ....[119]....
        /*0c3c*/ 	.word	0x000709e0


	//   ....[120]....
        /*0c40*/ 	.word	0x000709f0


	//   ....[121]....
        /*0c44*/ 	.word	0x00070a00


	//   ....[122]....
        /*0c48*/ 	.word	0x00070a10


	//   ....[123]....
        /*0c4c*/ 	.word	0x00070a20


	//   ....[124]....
        /*0c50*/ 	.word	0x00070a30


	//   ....[125]....
        /*0c54*/ 	.word	0x00070a40


	//   ....[126]....
        /*0c58*/ 	.word	0x00070a50


	//   ....[127]....
        /*0c5c*/ 	.word	0x00070a60


	//   ....[128]....
        /*0c60*/ 	.word	0x00074be0


	//   ....[129]....
        /*0c64*/ 	.word	0x00074c10


	//   ....[130]....
        /*0c68*/ 	.word	0x00074c20


	//   ....[131]....
        /*0c6c*/ 	.word	0x00074c30


	//   ....[132]....
        /*0c70*/ 	.word	0x00074c40


	//   ....[133]....
        /*0c74*/ 	.word	0x00074c50


	//   ....[134]....
        /*0c78*/ 	.word	0x00074c60


	//   ....[135]....
        /*0c7c*/ 	.word	0x00074c70


	//   ....[136]....
        /*0c80*/ 	.word	0x00074ca0


	//   ....[137]....
        /*0c84*/ 	.word	0x00074cc0


	//   ....[138]....
        /*0c88*/ 	.word	0x00074ce0


	//   ....[139]....
        /*0c8c*/ 	.word	0x00074cf0


	//   ....[140]....
        /*0c90*/ 	.word	0x00074d00


	//   ....[141]....
        /*0c94*/ 	.word	0x00074d10


	//   ....[142]....
        /*0c98*/ 	.word	0x00074d20


	//   ....[143]....
        /*0c9c*/ 	.word	0x00074d30


	//   ....[144]....
        /*0ca0*/ 	.word	0x00074d40


	//   ....[145]....
        /*0ca4*/ 	.word	0x00074d50


	//   ....[146]....
        /*0ca8*/ 	.word	0x00074d60


	//   ....[147]....
        /*0cac*/ 	.word	0x00074d70


	//   ....[148]....
        /*0cb0*/ 	.word	0x00074d80


	//   ....[149]....
        /*0cb4*/ 	.word	0x00074d90


	//   ....[150]....
        /*0cb8*/ 	.word	0x00074da0


	//   ....[151]....
        /*0cbc*/ 	.word	0x00074db0


	//   ....[152]....
        /*0cc0*/ 	.word	0x00074dc0


	//   ....[153]....
        /*0cc4*/ 	.word	0x00074dd0


	//   ....[154]....
        /*0cc8*/ 	.word	0x00074de0


	//   ....[155]....
        /*0ccc*/ 	.word	0x00074df0


	//   ....[156]....
        /*0cd0*/ 	.word	0x00074e00


	//   ....[157]....
        /*0cd4*/ 	.word	0x00074e10


	//   ....[158]....
        /*0cd8*/ 	.word	0x00074e20


	//   ....[159]....
        /*0cdc*/ 	.word	0x00074e30


	//   ....[160]....
        /*0ce0*/ 	.word	0x00074e40


	//   ....[161]....
        /*0ce4*/ 	.word	0x00074e50


	//   ....[162]....
        /*0ce8*/ 	.word	0x00074e60


	//   ....[163]....
        /*0cec*/ 	.word	0x00074e70


	//   ....[164]....
        /*0cf0*/ 	.word	0x00074e80


	//   ....[165]....
        /*0cf4*/ 	.word	0x00074e90


	//   ....[166]....
        /*0cf8*/ 	.word	0x00074f90


	//   ....[167]....
        /*0cfc*/ 	.word	0x00074fa0


	//   ....[168]....
        /*0d00*/ 	.word	0x00074fb0


	//   ....[169]....
        /*0d04*/ 	.word	0x00074fc0


	//   ....[170]....
        /*0d08*/ 	.word	0x00074fd0


	//   ....[171]....
        /*0d0c*/ 	.word	0x00074fe0


	//   ....[172]....
        /*0d10*/ 	.word	0x00074ff0


	//   ....[173]....
        /*0d14*/ 	.word	0x00075000


	//   ....[174]....
        /*0d18*/ 	.word	0x00075010


	//   ....[175]....
        /*0d1c*/ 	.word	0x00075020


	//   ....[176]....
        /*0d20*/ 	.word	0x00075030


	//   ....[177]....
        /*0d24*/ 	.word	0x00075040


	//   ....[178]....
        /*0d28*/ 	.word	0x00075050


	//   ....[179]....
        /*0d2c*/ 	.word	0x00075060


	//   ....[180]....
        /*0d30*/ 	.word	0x00075070


	//   ....[181]....
        /*0d34*/ 	.word	0x00075080


	//   ....[182]....
        /*0d38*/ 	.word	0x00075090


	//   ....[183]....
        /*0d3c*/ 	.word	0x000750a0


	//   ....[184]....
        /*0d40*/ 	.word	0x000750b0


	//   ....[185]....
        /*0d44*/ 	.word	0x000750c0


	//   ....[186]....
        /*0d48*/ 	.word	0x000750d0


	//   ....[187]....
        /*0d4c*/ 	.word	0x000750e0


	//   ....[188]....
        /*0d50*/ 	.word	0x000750f0


	//   ....[189]....
        /*0d54*/ 	.word	0x00075100


	//   ....[190]....
        /*0d58*/ 	.word	0x00075110


	//   ....[191]....
        /*0d5c*/ 	.word	0x00075120


	//   ....[192]....
        /*0d60*/ 	.word	0x00075130


	//   ....[193]....
        /*0d64*/ 	.word	0x00075140


	//   ....[194]....
        /*0d68*/ 	.word	0x00075150


	//   ....[195]....
        /*0d6c*/ 	.word	0x00075160


	//   ....[196]....
        /*0d70*/ 	.word	0x00075260


	//   ....[197]....
        /*0d74*/ 	.word	0x00075270


	//   ....[198]....
        /*0d78*/ 	.word	0x00075280


	//   ....[199]....
        /*0d7c*/ 	.word	0x00075290


	//   ....[200]....
        /*0d80*/ 	.word	0x000752a0


	//   ....[201]....
        /*0d84*/ 	.word	0x000752b0


	//   ....[202]....
        /*0d88*/ 	.word	0x000752c0


	//   ....[203]....
        /*0d8c*/ 	.word	0x000752d0


	//   ....[204]....
        /*0d90*/ 	.word	0x000752e0


	//   ....[205]....
        /*0d94*/ 	.word	0x000752f0


	//   ....[206]....
        /*0d98*/ 	.word	0x00075300


	//   ....[207]....
        /*0d9c*/ 	.word	0x00075310


	//   ....[208]....
        /*0da0*/ 	.word	0x00075320


	//   ....[209]....
        /*0da4*/ 	.word	0x00075330


	//   ....[210]....
        /*0da8*/ 	.word	0x00075340


	//   ....[211]....
        /*0dac*/ 	.word	0x00075350


	//   ....[212]....
        /*0db0*/ 	.word	0x00075360


	//   ....[213]....
        /*0db4*/ 	.word	0x00075370


	//   ....[214]....
        /*0db8*/ 	.word	0x00075380


	//   ....[215]....
        /*0dbc*/ 	.word	0x00075390


	//   ....[216]....
        /*0dc0*/ 	.word	0x000753a0


	//   ....[217]....
        /*0dc4*/ 	.word	0x000753b0


	//   ....[218]....
        /*0dc8*/ 	.word	0x000753c0


	//   ....[219]....
        /*0dcc*/ 	.word	0x000753d0


	//   ....[220]....
        /*0dd0*/ 	.word	0x000753e0


	//   ....[221]....
        /*0dd4*/ 	.word	0x000753f0


	//   ....[222]....
        /*0dd8*/ 	.word	0x00075400


	//   ....[223]....
        /*0ddc*/ 	.word	0x00075410


	//   ....[224]....
        /*0de0*/ 	.word	0x00075420


	//   ....[225]....
        /*0de4*/ 	.word	0x00075430


	//   ....[226]....
        /*0de8*/ 	.word	0x00075530


	//   ....[227]....
        /*0dec*/ 	.word	0x00075540


	//   ....[228]....
        /*0df0*/ 	.word	0x00075550


	//   ....[229]....
        /*0df4*/ 	.word	0x00075560


	//   ....[230]....
        /*0df8*/ 	.word	0x00075570


	//   ....[231]....
        /*0dfc*/ 	.word	0x00075580


	//   ....[232]....
        /*0e00*/ 	.word	0x00075590


	//   ....[233]....
        /*0e04*/ 	.word	0x000755a0


	//   ....[234]....
        /*0e08*/ 	.word	0x000755b0


	//   ....[235]....
        /*0e0c*/ 	.word	0x000755c0


	//   ....[236]....
        /*0e10*/ 	.word	0x000755d0


	//   ....[237]....
        /*0e14*/ 	.word	0x000755e0


	//   ....[238]....
        /*0e18*/ 	.word	0x000755f0


	//   ....[239]....
        /*0e1c*/ 	.word	0x00075600


	//   ....[240]....
        /*0e20*/ 	.word	0x00075610


	//   ....[241]....
        /*0e24*/ 	.word	0x00075620


	//   ....[242]....
        /*0e28*/ 	.word	0x00075630


	//   ....[243]....
        /*0e2c*/ 	.word	0x00075640


	//   ....[244]....
        /*0e30*/ 	.word	0x00075650


	//   ....[245]....
        /*0e34*/ 	.word	0x00075660


	//   ....[246]....
        /*0e38*/ 	.word	0x00075670


	//   ....[247]....
        /*0e3c*/ 	.word	0x00075680


	//   ....[248]....
        /*0e40*/ 	.word	0x00075690


	//   ....[249]....
        /*0e44*/ 	.word	0x000756a0


	//   ....[250]....
        /*0e48*/ 	.word	0x000756b0


	//   ....[251]....
        /*0e4c*/ 	.word	0x000756c0


	//   ....[252]....
        /*0e50*/ 	.word	0x000756d0


	//   ....[253]....
        /*0e54*/ 	.word	0x000756e0


	//   ....[254]....
        /*0e58*/ 	.word	0x000756f0


	//   ....[255]....
        /*0e5c*/ 	.word	0x00075700


	//   ....[0]....
        /*0e60*/ 	.word	0x00079840


	//   ....[1]....
        /*0e64*/ 	.word	0x00079870


	//   ....[2]....
        /*0e68*/ 	.word	0x00079880


	//   ....[3]....
        /*0e6c*/ 	.word	0x00079890


	//   ....[4]....
        /*0e70*/ 	.word	0x000798a0


	//   ....[5]....
        /*0e74*/ 	.word	0x000798b0


	//   ....[6]....
        /*0e78*/ 	.word	0x000798c0


	//   ....[7]....
        /*0e7c*/ 	.word	0x000798d0


	//   ....[8]....
        /*0e80*/ 	.word	0x00079900


	//   ....[9]....
        /*0e84*/ 	.word	0x00079920


	//   ....[10]....
        /*0e88*/ 	.word	0x00079940


	//   ....[11]....
        /*0e8c*/ 	.word	0x00079950


	//   ....[12]....
        /*0e90*/ 	.word	0x00079960


	//   ....[13]....
        /*0e94*/ 	.word	0x00079970


	//   ....[14]....
        /*0e98*/ 	.word	0x00079980


	//   ....[15]....
        /*0e9c*/ 	.word	0x00079990


	//   ....[16]....
        /*0ea0*/ 	.word	0x000799a0


	//   ....[17]....
        /*0ea4*/ 	.word	0x000799b0


	//   ....[18]....
        /*0ea8*/ 	.word	0x000799c0


	//   ....[19]....
        /*0eac*/ 	.word	0x000799d0


	//   ....[20]....
        /*0eb0*/ 	.word	0x000799e0


	//   ....[21]....
        /*0eb4*/ 	.word	0x000799f0


	//   ....[22]....
        /*0eb8*/ 	.word	0x00079a00


	//   ....[23]....
        /*0ebc*/ 	.word	0x00079a10


	//   ....[24]....
        /*0ec0*/ 	.word	0x00079a20


	//   ....[25]....
        /*0ec4*/ 	.word	0x00079a30


	//   ....[26]....
        /*0ec8*/ 	.word	0x00079a40


	//   ....[27]....
        /*0ecc*/ 	.word	0x00079a50


	//   ....[28]....
        /*0ed0*/ 	.word	0x00079a60


	//   ....[29]....
        /*0ed4*/ 	.word	0x00079a70


	//   ....[30]....
        /*0ed8*/ 	.word	0x00079a80


	//   ....[31]....
        /*0edc*/ 	.word	0x00079a90


	//   ....[32]....
        /*0ee0*/ 	.word	0x00079aa0


	//   ....[33]....
        /*0ee4*/ 	.word	0x00079ab0


	//   ....[34]....
        /*0ee8*/ 	.word	0x00079ac0


	//   ....[35]....
        /*0eec*/ 	.word	0x00079ad0


	//   ....[36]....
        /*0ef0*/ 	.word	0x00079ae0


	//   ....[37]....
        /*0ef4*/ 	.word	0x00079af0


	//   ....[38]....
        /*0ef8*/ 	.word	0x00079bf0


	//   ....[39]....
        /*0efc*/ 	.word	0x00079c00


	//   ....[40]....
        /*0f00*/ 	.word	0x00079c10


	//   ....[41]....
        /*0f04*/ 	.word	0x00079c20


	//   ....[42]....
        /*0f08*/ 	.word	0x00079c30


	//   ....[43]....
        /*0f0c*/ 	.word	0x00079c40


	//   ....[44]....
        /*0f10*/ 	.word	0x00079c50


	//   ....[45]....
        /*0f14*/ 	.word	0x00079c60


	//   ....[46]....
        /*0f18*/ 	.word	0x00079c70


	//   ....[47]....
        /*0f1c*/ 	.word	0x00079c80


	//   ....[48]....
        /*0f20*/ 	.word	0x00079c90


	//   ....[49]....
        /*0f24*/ 	.word	0x00079ca0


	//   ....[50]....
        /*0f28*/ 	.word	0x00079cb0


	//   ....[51]....
        /*0f2c*/ 	.word	0x00079cc0


	//   ....[52]....
        /*0f30*/ 	.word	0x00079cd0


	//   ....[53]....
        /*0f34*/ 	.word	0x00079ce0


	//   ....[54]....
        /*0f38*/ 	.word	0x00079cf0


	//   ....[55]....
        /*0f3c*/ 	.word	0x00079d00


	//   ....[56]....
        /*0f40*/ 	.word	0x00079d10


	//   ....[57]....
        /*0f44*/ 	.word	0x00079d20


	//   ....[58]....
        /*0f48*/ 	.word	0x00079d30


	//   ....[59]....
        /*0f4c*/ 	.word	0x00079d40


	//   ....[60]....
        /*0f50*/ 	.word	0x00079d50


	//   ....[61]....
        /*0f54*/ 	.word	0x00079d60


	//   ....[62]....
        /*0f58*/ 	.word	0x00079d70


	//   ....[63]....
        /*0f5c*/ 	.word	0x00079d80


	//   ....[64]....
        /*0f60*/ 	.word	0x00079d90


	//   ....[65]....
        /*0f64*/ 	.word	0x00079da0


	//   ....[66]....
        /*0f68*/ 	.word	0x00079db0


	//   ....[67]....
        /*0f6c*/ 	.word	0x00079dc0


	//   ....[68]....
        /*0f70*/ 	.word	0x00079ec0


	//   ....[69]....
        /*0f74*/ 	.word	0x00079ed0


	//   ....[70]....
        /*0f78*/ 	.word	0x00079ee0


	//   ....[71]....
        /*0f7c*/ 	.word	0x00079ef0


	//   ....[72]....
        /*0f80*/ 	.word	0x00079f00


	//   ....[73]....
        /*0f84*/ 	.word	0x00079f10


	//   ....[74]....
        /*0f88*/ 	.word	0x00079f20


	//   ....[75]....
        /*0f8c*/ 	.word	0x00079f30


	//   ....[76]....
        /*0f90*/ 	.word	0x00079f40


	//   ....[77]....
        /*0f94*/ 	.word	0x00079f50


	//   ....[78]....
        /*0f98*/ 	.word	0x00079f60


	//   ....[79]....
        /*0f9c*/ 	.word	0x00079f70


	//   ....[80]....
        /*0fa0*/ 	.word	0x00079f80


	//   ....[81]....
        /*0fa4*/ 	.word	0x00079f90


	//   ....[82]....
        /*0fa8*/ 	.word	0x00079fa0


	//   ....[83]....
        /*0fac*/ 	.word	0x00079fb0


	//   ....[84]....
        /*0fb0*/ 	.word	0x00079fc0


	//   ....[85]....
        /*0fb4*/ 	.word	0x00079fd0


	//   ....[86]....
        /*0fb8*/ 	.word	0x00079fe0


	//   ....[87]....
        /*0fbc*/ 	.word	0x00079ff0


	//   ....[88]....
        /*0fc0*/ 	.word	0x0007a000


	//   ....[89]....
        /*0fc4*/ 	.word	0x0007a010


	//   ....[90]....
        /*0fc8*/ 	.word	0x0007a020


	//   ....[91]....
        /*0fcc*/ 	.word	0x0007a030


	//   ....[92]....
        /*0fd0*/ 	.word	0x0007a040


	//   ....[93]....
        /*0fd4*/ 	.word	0x0007a050


	//   ....[94]....
        /*0fd8*/ 	.word	0x0007a060


	//   ....[95]....
        /*0fdc*/ 	.word	0x0007a070


	//   ....[96]....
        /*0fe0*/ 	.word	0x0007a080


	//   ....[97]....
        /*0fe4*/ 	.word	0x0007a090


	//   ....[98]....
        /*0fe8*/ 	.word	0x0007a190


	//   ....[99]....
        /*0fec*/ 	.word	0x0007a1a0


	//   ....[100]....
        /*0ff0*/ 	.word	0x0007a1b0


	//   ....[101]....
        /*0ff4*/ 	.word	0x0007a1c0


	//   ....[102]....
        /*0ff8*/ 	.word	0x0007a1d0


	//   ....[103]....
        /*0ffc*/ 	.word	0x0007a1e0


	//   ....[104]....
        /*1000*/ 	.word	0x0007a1f0


	//   ....[105]....
        /*1004*/ 	.word	0x0007a200


	//   ....[106]....
        /*1008*/ 	.word	0x0007a210


	//   ....[107]....
        /*100c*/ 	.word	0x0007a220


	//   ....[108]....
        /*1010*/ 	.word	0x0007a230


	//   ....[109]....
        /*1014*/ 	.word	0x0007a240


	//   ....[110]....
        /*1018*/ 	.word	0x0007a250


	//   ....[111]....
        /*101c*/ 	.word	0x0007a260


	//   ....[112]....
        /*1020*/ 	.word	0x0007a270


	//   ....[113]....
        /*1024*/ 	.word	0x0007a280


	//   ....[114]....
        /*1028*/ 	.word	0x0007a290


	//   ....[115]....
        /*102c*/ 	.word	0x0007a2a0


	//   ....[116]....
        /*1030*/ 	.word	0x0007a2b0


	//   ....[117]....
        /*1034*/ 	.word	0x0007a2c0


	//   ....[118]....
        /*1038*/ 	.word	0x0007a2d0


	//   ....[119]....
        /*103c*/ 	.word	0x0007a2e0


	//   ....[120]....
        /*1040*/ 	.word	0x0007a2f0


	//   ....[121]....
        /*1044*/ 	.word	0x0007a300


	//   ....[122]....
        /*1048*/ 	.word	0x0007a310


	//   ....[123]....
        /*104c*/ 	.word	0x0007a320


	//   ....[124]....
        /*1050*/ 	.word	0x0007a330


	//   ....[125]....
        /*1054*/ 	.word	0x0007a340


	//   ....[126]....
        /*1058*/ 	.word	0x0007a350


	//   ....[127]....
        /*105c*/ 	.word	0x0007a360


	//   ....[128]....
        /*1060*/ 	.word	0x0007e4a0


	//   ....[129]....
        /*1064*/ 	.word	0x0007e4d0


	//   ....[130]....
        /*1068*/ 	.word	0x0007e4e0


	//   ....[131]....
        /*106c*/ 	.word	0x0007e4f0


	//   ....[132]....
        /*1070*/ 	.word	0x0007e500


	//   ....[133]....
        /*1074*/ 	.word	0x0007e510


	//   ....[134]....
        /*1078*/ 	.word	0x0007e520


	//   ....[135]....
        /*107c*/ 	.word	0x0007e530


	//   ....[136]....
        /*1080*/ 	.word	0x0007e560


	//   ....[137]....
        /*1084*/ 	.word	0x0007e580


	//   ....[138]....
        /*1088*/ 	.word	0x0007e5a0


	//   ....[139]....
        /*108c*/ 	.word	0x0007e5b0


	//   ....[140]....
        /*1090*/ 	.word	0x0007e5c0


	//   ....[141]....
        /*1094*/ 	.word	0x0007e5d0


	//   ....[142]....
        /*1098*/ 	.word	0x0007e5e0


	//   ....[143]....
        /*109c*/ 	.word	0x0007e5f0


	//   ....[144]....
        /*10a0*/ 	.word	0x0007e600


	//   ....[145]....
        /*10a4*/ 	.word	0x0007e610


	//   ....[146]....
        /*10a8*/ 	.word	0x0007e620


	//   ....[147]....
        /*10ac*/ 	.word	0x0007e630


	//   ....[148]....
        /*10b0*/ 	.word	0x0007e640


	//   ....[149]....
        /*10b4*/ 	.word	0x0007e650


	//   ....[150]....
        /*10b8*/ 	.word	0x0007e660


	//   ....[151]....
        /*10bc*/ 	.word	0x0007e670


	//   ....[152]....
        /*10c0*/ 	.word	0x0007e680


	//   ....[153]....
        /*10c4*/ 	.word	0x0007e690


	//   ....[154]....
        /*10c8*/ 	.word	0x0007e6a0


	//   ....[155]....
        /*10cc*/ 	.word	0x0007e6b0


	//   ....[156]....
        /*10d0*/ 	.word	0x0007e6c0


	//   ....[157]....
        /*10d4*/ 	.word	0x0007e6d0


	//   ....[158]....
        /*10d8*/ 	.word	0x0007e6e0


	//   ....[159]....
        /*10dc*/ 	.word	0x0007e6f0


	//   ....[160]....
        /*10e0*/ 	.word	0x0007e700


	//   ....[161]....
        /*10e4*/ 	.word	0x0007e710


	//   ....[162]....
        /*10e8*/ 	.word	0x0007e720


	//   ....[163]....
        /*10ec*/ 	.word	0x0007e730


	//   ....[164]....
        /*10f0*/ 	.word	0x0007e740


	//   ....[165]....
        /*10f4*/ 	.word	0x0007e750


	//   ....[166]....
        /*10f8*/ 	.word	0x0007e850


	//   ....[167]....
        /*10fc*/ 	.word	0x0007e860


	//   ....[168]....
        /*1100*/ 	.word	0x0007e870


	//   ....[169]....
        /*1104*/ 	.word	0x0007e880


	//   ....[170]....
        /*1108*/ 	.word	0x0007e890


	//   ....[171]....
        /*110c*/ 	.word	0x0007e8a0


	//   ....[172]....
        /*1110*/ 	.word	0x0007e8b0


	//   ....[173]....
        /*1114*/ 	.word	0x0007e8c0


	//   ....[174]....
        /*1118*/ 	.word	0x0007e8d0


	//   ....[175]....
        /*111c*/ 	.word	0x0007e8e0


	//   ....[176]....
        /*1120*/ 	.word	0x0007e8f0


	//   ....[177]....
        /*1124*/ 	.word	0x0007e900


	//   ....[178]....
        /*1128*/ 	.word	0x0007e910


	//   ....[179]....
        /*112c*/ 	.word	0x0007e920


	//   ....[180]....
        /*1130*/ 	.word	0x0007e930


	//   ....[181]....
        /*1134*/ 	.word	0x0007e940


	//   ....[182]....
        /*1138*/ 	.word	0x0007e950


	//   ....[183]....
        /*113c*/ 	.word	0x0007e960


	//   ....[184]....
        /*1140*/ 	.word	0x0007e970


	//   ....[185]....
        /*1144*/ 	.word	0x0007e980


	//   ....[186]....
        /*1148*/ 	.word	0x0007e990


	//   ....[187]....
        /*114c*/ 	.word	0x0007e9a0


	//   ....[188]....
        /*1150*/ 	.word	0x0007e9b0


	//   ....[189]....
        /*1154*/ 	.word	0x0007e9c0


	//   ....[190]....
        /*1158*/ 	.word	0x0007e9d0


	//   ....[191]....
        /*115c*/ 	.word	0x0007e9e0


	//   ....[192]....
        /*1160*/ 	.word	0x0007e9f0


	//   ....[193]....
        /*1164*/ 	.word	0x0007ea00


	//   ....[194]....
        /*1168*/ 	.word	0x0007ea10


	//   ....[195]....
        /*116c*/ 	.word	0x0007ea20


	//   ....[196]....
        /*1170*/ 	.word	0x0007eb20


	//   ....[197]....
        /*1174*/ 	.word	0x0007eb30


	//   ....[198]....
        /*1178*/ 	.word	0x0007eb40


	//   ....[199]....
        /*117c*/ 	.word	0x0007eb50


	//   ....[200]....
        /*1180*/ 	.word	0x0007eb60


	//   ....[201]....
        /*1184*/ 	.word	0x0007eb70


	//   ....[202]....
        /*1188*/ 	.word	0x0007eb80


	//   ....[203]....
        /*118c*/ 	.word	0x0007eb90


	//   ....[204]....
        /*1190*/ 	.word	0x0007eba0


	//   ....[205]....
        /*1194*/ 	.word	0x0007ebb0


	//   ....[206]....
        /*1198*/ 	.word	0x0007ebc0


	//   ....[207]....
        /*119c*/ 	.word	0x0007ebd0


	//   ....[208]....
        /*11a0*/ 	.word	0x0007ebe0


	//   ....[209]....
        /*11a4*/ 	.word	0x0007ebf0


	//   ....[210]....
        /*11a8*/ 	.word	0x0007ec00


	//   ....[211]....
        /*11ac*/ 	.word	0x0007ec10


	//   ....[212]....
        /*11b0*/ 	.word	0x0007ec20


	//   ....[213]....
        /*11b4*/ 	.word	0x0007ec30


	//   ....[214]....
        /*11b8*/ 	.word	0x0007ec40


	//   ....[215]....
        /*11bc*/ 	.word	0x0007ec50


	//   ....[216]....
        /*11c0*/ 	.word	0x0007ec60


	//   ....[217]....
        /*11c4*/ 	.word	0x0007ec70


	//   ....[218]....
        /*11c8*/ 	.word	0x0007ec80


	//   ....[219]....
        /*11cc*/ 	.word	0x0007ec90


	//   ....[220]....
        /*11d0*/ 	.word	0x0007eca0


	//   ....[221]....
        /*11d4*/ 	.word	0x0007ecb0


	//   ....[222]....
        /*11d8*/ 	.word	0x0007ecc0


	//   ....[223]....
        /*11dc*/ 	.word	0x0007ecd0


	//   ....[224]....
        /*11e0*/ 	.word	0x0007ece0


	//   ....[225]....
        /*11e4*/ 	.word	0x0007ecf0


	//   ....[226]....
        /*11e8*/ 	.word	0x0007edf0


	//   ....[227]....
        /*11ec*/ 	.word	0x0007ee00


	//   ....[228]....
        /*11f0*/ 	.word	0x0007ee10


	//   ....[229]....
        /*11f4*/ 	.word	0x0007ee20


	//   ....[230]....
        /*11f8*/ 	.word	0x0007ee30


	//   ....[231]....
        /*11fc*/ 	.word	0x0007ee40


	//   ....[232]....
        /*1200*/ 	.word	0x0007ee50


	//   ....[233]....
        /*1204*/ 	.word	0x0007ee60


	//   ....[234]....
        /*1208*/ 	.word	0x0007ee70


	//   ....[235]....
        /*120c*/ 	.word	0x0007ee80


	//   ....[236]....
        /*1210*/ 	.word	0x0007ee90


	//   ....[237]....
        /*1214*/ 	.word	0x0007eea0


	//   ....[238]....
        /*1218*/ 	.word	0x0007eeb0


	//   ....[239]....
        /*121c*/ 	.word	0x0007eec0


	//   ....[240]....
        /*1220*/ 	.word	0x0007eed0


	//   ....[241]....
        /*1224*/ 	.word	0x0007eee0


	//   ....[242]....
        /*1228*/ 	.word	0x0007eef0


	//   ....[243]....
        /*122c*/ 	.word	0x0007ef00


	//   ....[244]....
        /*1230*/ 	.word	0x0007ef10


	//   ....[245]....
        /*1234*/ 	.word	0x0007ef20


	//   ....[246]....
        /*1238*/ 	.word	0x0007ef30


	//   ....[247]....
        /*123c*/ 	.word	0x0007ef40


	//   ....[248]....
        /*1240*/ 	.word	0x0007ef50


	//   ....[249]....
        /*1244*/ 	.word	0x0007ef60


	//   ....[250]....
        /*1248*/ 	.word	0x0007ef70


	//   ....[251]....
        /*124c*/ 	.word	0x0007ef80


	//   ....[252]....
        /*1250*/ 	.word	0x0007ef90


	//   ....[253]....
        /*1254*/ 	.word	0x0007efa0


	//   ....[254]....
        /*1258*/ 	.word	0x0007efb0


	//   ....[255]....
        /*125c*/ 	.word	0x0007efc0


	//   ....[0]....
        /*1260*/ 	.word	0x00083100


	//   ....[1]....
        /*1264*/ 	.word	0x00083130


	//   ....[2]....
        /*1268*/ 	.word	0x00083140


	//   ....[3]....
        /*126c*/ 	.word	0x00083150


	//   ....[4]....
        /*1270*/ 	.word	0x00083160


	//   ....[5]....
        /*1274*/ 	.word	0x00083170


	//   ....[6]....
        /*1278*/ 	.word	0x00083180


	//   ....[7]....
        /*127c*/ 	.word	0x00083190


	//   ....[8]....
        /*1280*/ 	.word	0x000831c0


	//   ....[9]....
        /*1284*/ 	.word	0x000831e0


	//   ....[10]....
        /*1288*/ 	.word	0x00083200


	//   ....[11]....
        /*128c*/ 	.word	0x00083210


	//   ....[12]....
        /*1290*/ 	.word	0x00083220


	//   ....[13]....
        /*1294*/ 	.word	0x00083230


	//   ....[14]....
        /*1298*/ 	.word	0x00083240


	//   ....[15]....
        /*129c*/ 	.word	0x00083250


	//   ....[16]....
        /*12a0*/ 	.word	0x00083260


	//   ....[17]....
        /*12a4*/ 	.word	0x00083270


	//   ....[18]....
        /*12a8*/ 	.word	0x00083280


	//   ....[19]....
        /*12ac*/ 	.word	0x00083290


	//   ....[20]....
        /*12b0*/ 	.word	0x000832a0


	//   ....[21]....
        /*12b4*/ 	.word	0x000832b0


	//   ....[22]....
        /*12b8*/ 	.word	0x000832c0


	//   ....[23]....
        /*12bc*/ 	.word	0x000832d0


	//   ....[24]....
        /*12c0*/ 	.word	0x000832e0


	//   ....[25]....
        /*12c4*/ 	.word	0x000832f0


	//   ....[26]....
        /*12c8*/ 	.word	0x00083300


	//   ....[27]....
        /*12cc*/ 	.word	0x00083310


	//   ....[28]....
        /*12d0*/ 	.word	0x00083320


	//   ....[29]....
        /*12d4*/ 	.word	0x00083330


	//   ....[30]....
        /*12d8*/ 	.word	0x00083340


	//   ....[31]....
        /*12dc*/ 	.word	0x00083350


	//   ....[32]....
        /*12e0*/ 	.word	0x00083360


	//   ....[33]....
        /*12e4*/ 	.word	0x00083370


	//   ....[34]....
        /*12e8*/ 	.word	0x00083380


	//   ....[35]....
        /*12ec*/ 	.word	0x00083390


	//   ....[36]....
        /*12f0*/ 	.word	0x000833a0


	//   ....[37]....
        /*12f4*/ 	.word	0x000833b0


	//   ....[38]....
        /*12f8*/ 	.word	0x000834b0


	//   ....[39]....
        /*12fc*/ 	.word	0x000834c0


	//   ....[40]....
        /*1300*/ 	.word	0x000834d0


	//   ....[41]....
        /*1304*/ 	.word	0x000834e0


	//   ....[42]....
        /*1308*/ 	.word	0x000834f0


	//   ....[43]....
        /*130c*/ 	.word	0x00083500


	//   ....[44]....
        /*1310*/ 	.word	0x00083510


	//   ....[45]....
        /*1314*/ 	.word	0x00083520


	//   ....[46]....
        /*1318*/ 	.word	0x00083530


	//   ....[47]....
        /*131c*/ 	.word	0x00083540


	//   ....[48]....
        /*1320*/ 	.word	0x00083550


	//   ....[49]....
        /*1324*/ 	.word	0x00083560


	//   ....[50]....
        /*1328*/ 	.word	0x00083570


	//   ....[51]....
        /*132c*/ 	.word	0x00083580


	//   ....[52]....
        /*1330*/ 	.word	0x00083590


	//   ....[53]....
        /*1334*/ 	.word	0x000835a0


	//   ....[54]....
        /*1338*/ 	.word	0x000835b0


	//   ....[55]....
        /*133c*/ 	.word	0x000835c0


	//   ....[56]....
        /*1340*/ 	.word	0x000835d0


	//   ....[57]....
        /*1344*/ 	.word	0x000835e0


	//   ....[58]....
        /*1348*/ 	.word	0x000835f0


	//   ....[59]....
        /*134c*/ 	.word	0x00083600


	//   ....[60]....
        /*1350*/ 	.word	0x00083610


	//   ....[61]....
        /*1354*/ 	.word	0x00083620


	//   ....[62]....
        /*1358*/ 	.word	0x00083630


	//   ....[63]....
        /*135c*/ 	.word	0x00083640


	//   ....[64]....
        /*1360*/ 	.word	0x00083650


	//   ....[65]....
        /*1364*/ 	.word	0x00083660


	//   ....[66]....
        /*1368*/ 	.word	0x00083670


	//   ....[67]....
        /*136c*/ 	.word	0x00083680


	//   ....[68]....
        /*1370*/ 	.word	0x00083780


	//   ....[69]....
        /*1374*/ 	.word	0x00083790


	//   ....[70]....
        /*1378*/ 	.word	0x000837a0


	//   ....[71]....
        /*137c*/ 	.word	0x000837b0


	//   ....[72]....
        /*1380*/ 	.word	0x000837c0


	//   ....[73]....
        /*1384*/ 	.word	0x000837d0


	//   ....[74]....
        /*1388*/ 	.word	0x000837e0


	//   ....[75]....
        /*138c*/ 	.word	0x000837f0


	//   ....[76]....
        /*1390*/ 	.word	0x00083800


	//   ....[77]....
        /*1394*/ 	.word	0x00083810


	//   ....[78]....
        /*1398*/ 	.word	0x00083820


	//   ....[79]....
        /*139c*/ 	.word	0x00083830


	//   ....[80]....
        /*13a0*/ 	.word	0x00083840


	//   ....[81]....
        /*13a4*/ 	.word	0x00083850


	//   ....[82]....
        /*13a8*/ 	.word	0x00083860


	//   ....[83]....
        /*13ac*/ 	.word	0x00083870


	//   ....[84]....
        /*13b0*/ 	.word	0x00083880


	//   ....[85]....
        /*13b4*/ 	.word	0x00083890


	//   ....[86]....
        /*13b8*/ 	.word	0x000838a0


	//   ....[87]....
        /*13bc*/ 	.word	0x000838b0


	//   ....[88]....
        /*13c0*/ 	.word	0x000838c0


	//   ....[89]....
        /*13c4*/ 	.word	0x000838d0


	//   ....[90]....
        /*13c8*/ 	.word	0x000838e0


	//   ....[91]....
        /*13cc*/ 	.word	0x000838f0


	//   ....[92]....
        /*13d0*/ 	.word	0x00083900


	//   ....[93]....
        /*13d4*/ 	.word	0x00083910


	//   ....[94]....
        /*13d8*/ 	.word	0x00083920


	//   ....[95]....
        /*13dc*/ 	.word	0x00083930


	//   ....[96]....
        /*13e0*/ 	.word	0x00083940


	//   ....[97]....
        /*13e4*/ 	.word	0x00083950


	//   ....[98]....
        /*13e8*/ 	.word	0x00083a50


	//   ....[99]....
        /*13ec*/ 	.word	0x00083a60


	//   ....[100]....
        /*13f0*/ 	.word	0x00083a70


	//   ....[101]....
        /*13f4*/ 	.word	0x00083a80


	//   ....[102]....
        /*13f8*/ 	.word	0x00083a90


	//   ....[103]....
        /*13fc*/ 	.word	0x00083aa0


	//   ....[104]....
        /*1400*/ 	.word	0x00083ab0


	//   ....[105]....
        /*1404*/ 	.word	0x00083ac0


	//   ....[106]....
        /*1408*/ 	.word	0x00083ad0


	//   ....[107]....
        /*140c*/ 	.word	0x00083ae0


	//   ....[108]....
        /*1410*/ 	.word	0x00083af0


	//   ....[109]....
        /*1414*/ 	.word	0x00083b00


	//   ....[110]....
        /*1418*/ 	.word	0x00083b10


	//   ....[111]....
        /*141c*/ 	.word	0x00083b20


	//   ....[112]....
        /*1420*/ 	.word	0x00083b30


	//   ....[113]....
        /*1424*/ 	.word	0x00083b40


	//   ....[114]....
        /*1428*/ 	.word	0x00083b50


	//   ....[115]....
        /*142c*/ 	.word	0x00083b60


	//   ....[116]....
        /*1430*/ 	.word	0x00083b70


	//   ....[117]....
        /*1434*/ 	.word	0x00083b80


	//   ....[118]....
        /*1438*/ 	.word	0x00083b90


	//   ....[119]....
        /*143c*/ 	.word	0x00083ba0


	//   ....[120]....
        /*1440*/ 	.word	0x00083bb0


	//   ....[121]....
        /*1444*/ 	.word	0x00083bc0


	//   ....[122]....
        /*1448*/ 	.word	0x00083bd0


	//   ....[123]....
        /*144c*/ 	.word	0x00083be0


	//   ....[124]....
        /*1450*/ 	.word	0x00083bf0


	//   ....[125]....
        /*1454*/ 	.word	0x00083c00


	//   ....[126]....
        /*1458*/ 	.word	0x00083c10


	//   ....[127]....
        /*145c*/ 	.word	0x00083c20


	//----- nvinfo : EIATTR_EXIT_INSTR_OFFSETS
	.align		4
.L_312:
        /*1460*/ 	.byte	0x04, 0x1c
        /*1462*/ 	.short	(.L_314 - .L_313)


	//   ....[0]....
.L_313:
        /*1464*/ 	.word	0x00088000


	//   ....[1]....
        /*1468*/ 	.word	0x00088450


	//----- nvinfo : EIATTR_MAX_THREADS
	.align		4
.L_314:
        /*146c*/ 	.byte	0x04, 0x05
        /*146e*/ 	.short	(.L_316 - .L_315)
.L_315:
        /*1470*/ 	.word	0x00000020
        /*1474*/ 	.word	0x00000001
        /*1478*/ 	.word	0x00000001


	//----- nvinfo : EIATTR_CRS_STACK_SIZE
	.align		4
.L_316:
        /*147c*/ 	.byte	0x04, 0x1e
        /*147e*/ 	.short	(.L_318 - .L_317)
.L_317:
        /*1480*/ 	.word	0x00000000
.L_318:


//--------------------- .nv.info._ZN17fastertransformer17batch_topK_kernelIfLi64ELi256EEEvPiPT_S1_ --------------------------
	.section	.nv.info._ZN17fastertransformer17batch_topK_kernelIfLi64ELi256EEEvPiPT_S1_,"",@"SHT_CUDA_INFO"
	.sectionflags	@""
	.align	4


	//----- nvinfo : EIATTR_CUDA_API_VERSION
	.align		4
        /*0000*/ 	.byte	0x04, 0x37
        /*0002*/ 	.short	(.L_320 - .L_319)
.L_319:
        /*0004*/ 	.word	0x00000082


	//----- nvinfo : EIATTR_SW2861232_WAR
	.align		4
.L_320:
        /*0008*/ 	.byte	0x01, 0x35
	.zero		2


	//----- nvinfo : EIATTR_PARAM_CBANK
	.align		4
        /*000c*/ 	.byte	0x04, 0x0a
        /*000e*/ 	.short	(.L_322 - .L_321)
	.align		4
.L_321:
        /*0010*/ 	.word	index@(.nv.constant0._ZN17fastertransformer17batch_topK_kernelIfLi64ELi256EEEvPiPT_S1_)
        /*0014*/ 	.short	0x0160
        /*0016*/ 	.short	0x0018


	//----- nvinfo : EIATTR_CBANK_PARAM_SIZE
	.align		4
.L_322:
        /*0018*/ 	.byte	0x03, 0x19
        /*001a*/ 	.short	0x0018


	//----- nvinfo : EIATTR_KPARAM_INFO
	.align		4
        /*001c*/ 	.byte	0x04, 0x17
        /*001e*/ 	.short	(.L_324 - .L_323)
.L_323:
        /*0020*/ 	.word	0x00000000
        /*0024*/ 	.short	0x0002
        /*0026*/ 	.short	0x0010
        /*0028*/ 	.byte	0x00, 0xf0, 0x21, 0x00


	//----- nvinfo : EIATTR_KPARAM_INFO
	.align		4
.L_324:
        /*002c*/ 	.byte	0x04, 0x17
        /*002e*/ 	.short	(.L_326 - .L_325)
.L_325:
        /*0030*/ 	.word	0x00000000
        /*0034*/ 	.short	0x0001
        /*0036*/ 	.short	0x0008
        /*0038*/ 	.byte	0x00, 0xf0, 0x21, 0x00


	//----- nvinfo : EIATTR_KPARAM_INFO
	.align		4
.L_326:
        /*003c*/ 	.byte	0x04, 0x17
        /*003e*/ 	.short	(.L_328 - .L_327)
.L_327:
        /*0040*/ 	.word	0x00000000
        /*0044*/ 	.short	0x0000
        /*0046*/ 	.short	0x0000
        /*0048*/ 	.byte	0x00, 0xf0, 0x21, 0x00


	//----- nvinfo : EIATTR_MAXREG_COUNT
	.align		4
.L_328:
        /*004c*/ 	.byte	0x03, 0x1b
        /*004e*/ 	.short	0x00ff


	//----- nvinfo : EIATTR_MERCURY_ISA_VERSION
	.align		4
        /*0050*/ 	.byte	0x03, 0x5f
        /*0052*/ 	.short	0x0000


	//----- nvinfo : EIATTR_EXIT_INSTR_OFFSETS
	.align		4
        /*0054*/ 	.byte	0x04, 0x1c
        /*0056*/ 	.short	(.L_330 - .L_329)


	//   ....[0]....
.L_329:
        /*0058*/ 	.word	0x00000030


	//   ....[1]....
        /*005c*/ 	.word	0x000044f0


	//----- nvinfo : EIATTR_MAX_THREADS
	.align		4
.L_330:
        /*0060*/ 	.byte	0x04, 0x05
        /*0062*/ 	.short	(.L_332 - .L_331)
.L_331:
        /*0064*/ 	.word	0x00000100
        /*0068*/ 	.word	0x00000001
        /*006c*/ 	.word	0x00000001
.L_332:


//--------------------- .nv.info._ZN17fastertransformer16beam_topK_kernelIfLi64ELi64EEEvPKT_PiPS1_PKbPKiiS1_f --------------------------
	.section	.nv.info._ZN17fastertransformer16beam_topK_kernelIfLi64ELi64EEEvPKT_PiPS1_PKbPKiiS1_f,"",@"SHT_CUDA_INFO"
	.sectionflags	@""
	.align	4


	//----- nvinfo : EIATTR_CUDA_API_VERSION
	.align		4
        /*0000*/ 	.byte	0x04, 0x37
        /*0002*/ 	.short	(.L_334 - .L_333)
.L_333:
        /*0004*/ 	.word	0x00000082


	//----- nvinfo : EIATTR_SW2861232_WAR
	.align		4
.L_334:
        /*0008*/ 	.byte	0x01, 0x35
	.zero		2


	//----- nvinfo : EIATTR_PARAM_CBANK
	.align		4
        /*000c*/ 	.byte	0x04, 0x0a
        /*000e*/ 	.short	(.L_336 - .L_335)
	.align		4
.L_335:
        /*0010*/ 	.word	index@(.nv.constant0._ZN17fastertransformer16beam_topK_kernelIfLi64ELi64EEEvPKT_PiPS1_PKbPKiiS1_f)
        /*0014*/ 	.short	0x0160
        /*0016*/ 	.short	0x0034


	//----- nvinfo : EIATTR_CBANK_PARAM_SIZE
	.align		4
.L_336:
        /*0018*/ 	.byte	0x03, 0x19
        /*001a*/ 	.short	0x0034


	//----- nvinfo : EIATTR_KPARAM_INFO
	.align		4
        /*001c*/ 	.byte	0x04, 0x17
        /*001e*/ 	.short	(.L_338 - .L_337)
.L_337:
        /*0020*/ 	.word	0x00000000
        /*0024*/ 	.short	0x0007
        /*0026*/ 	.short	0x0030
        /*0028*/ 	.byte	0x00, 0xf0, 0x11, 0x00


	//----- nvinfo : EIATTR_KPARAM_INFO
	.align		4
.L_338:
        /*002c*/ 	.byte	0x04, 0x17
        /*002e*/ 	.short	(.L_340 - .L_339)
.L_339:
        /*0030*/ 	.word	0x00000000
        /*0034*/ 	.short	0x0006
        /*0036*/ 	.short	0x002c
        /*0038*/ 	.byte	0x00, 0xf0, 0x11, 0x00


	//----- nvinfo : EIATTR_KPARAM_INFO
	.align		4
.L_340:
        /*003c*/ 	.byte	0x04, 0x17
        /*003e*/ 	.short	(.L_342 - .L_341)
.L_341:
        /*0040*/ 	.word	0x00000000
        /*0044*/ 	.short	0x0005
        /*0046*/ 	.short	0x0028
        /*0048*/ 	.byte	0x00, 0xf0, 0x11, 0x00


	//----- nvinfo : EIATTR_KPARAM_INFO
	.align		4
.L_342:
        /*004c*/ 	.byte	0x04, 0x17
        /*004e*/ 	.short	(.L_344 - .L_343)
.L_343:
        /*0050*/ 	.word	0x00000000
        /*0054*/ 	.short	0x0004
        /*0056*/ 	.short	0x0020
        /*0058*/ 	.byte	0x00, 0xf0, 0x21, 0x00


	//----- nvinfo : EIATTR_KPARAM_INFO
	.align		4
.L_344:
        /*005c*/ 	.byte	0x04, 0x17
        /*005e*/ 	.short	(.L_346 - .L_345)
.L_345:
        /*0060*/ 	.word	0x00000000
        /*0064*/ 	.short	0x0003
        /*0066*/ 	.short	0x0018
        /*0068*/ 	.byte	0x00, 0xf0, 0x21, 0x00


	//----- nvinfo : EIATTR_KPARAM_INFO
	.align		4
.L_346:
        /*006c*/ 	.byte	0x04, 0x17
        /*006e*/ 	.short	(.L_348 - .L_347)
.L_347:
        /*0070*/ 	.word	0x00000000
        /*0074*/ 	.short	0x0002
        /*0076*/ 	.short	0x0010
        /*0078*/ 	.byte	0x00, 0xf0, 0x21, 0x00


	//----- nvinfo : EIATTR_KPARAM_INFO
	.align		4
.L_348:
        /*007c*/ 	.byte	0x04, 0x17
        /*007e*/ 	.short	(.L_350 - .L_349)
.L_349:
        /*0080*/ 	.word	0x00000000
        /*0084*/ 	.short	0x0001
        /*0086*/ 	.short	0x0008
        /*0088*/ 	.byte	0x00, 0xf0, 0x21, 0x00


	//----- nvinfo : EIATTR_KPARAM_INFO
	.align		4
.L_350:
        /*008c*/ 	.byte	0x04, 0x17
        /*008e*/ 	.short	(.L_352 - .L_351)
.L_351:
        /*0090*/ 	.word	0x00000000
        /*0094*/ 	.short	0x0000
        /*0096*/ 	.short	0x0000
        /*0098*/ 	.byte	0x00, 0xf0, 0x21, 0x00


	//----- nvinfo : EIATTR_MAXREG_COUNT
	.align		4
.L_352:
        /*009c*/ 	.byte	0x03, 0x1b
        /*009e*/ 	.short	0x00ff


	//----- nvinfo : EIATTR_NUM_BARRIERS
	.align		4
        /*00a0*/ 	.byte	0x02, 0x4c
        /*00a2*/ 	.byte	0x01
	.zero		1


	//----- nvinfo : EIATTR_MERCURY_ISA_VERSION
	.align		4
        /*00a4*/ 	.byte	0x03, 0x5f
        /*00a6*/ 	.short	0x0000


	//----- nvinfo : EIATTR_UNUSED_LOAD_BYTE_OFFSET
	.align		4
        /*00a8*/ 	.byte	0x04, 0x44
        /*00aa*/ 	.short	(.L_354 - .L_353)


	//   ....[0]....
.L_353:
        /*00ac*/ 	.word	0x00021af0
        /*00b0*/ 	.word	0x0000fff0


	//----- nvinfo : EIATTR_COOP_GROUP_MASK_REGIDS
	.align		4
.L_354:
        /*00b4*/ 	.byte	0x04, 0x29
        /*00b6*/ 	.short	(.L_356 - .L_355)


	//   ....[0]....
.L_355:
        /*00b8*/ 	.word	0xffffffff


	//   ....[1]....
        /*00bc*/ 	.word	0xffffffff


	//   ....[2]....
        /*00c0*/ 	.word	0xffffffff


	//   ....[3]....
        /*00c4*/ 	.word	0xffffffff


	//   ....[4]....
        /*00c8*/ 	.word	0xffffffff


	//   ....[5]....
        /*00cc*/ 	.word	0xffffffff


	//   ....[6]....
        /*00d0*/ 	.word	0xffffffff


	//   ....[7]....
        /*00d4*/ 	.word	0xffffffff


	//   ....[8]....
        /*00d8*/ 	.word	0xffffffff


	//   ....[9]....
        /*00dc*/ 	.word	0xffffffff


	//   ....[10]....
        /*00e0*/ 	.word	0xffffffff


	//   ....[11]....
        /*00e4*/ 	.word	0xffffffff


	//   ....[12]....
        /*00e8*/ 	.word	0xffffffff


	//   ....[13]....
        /*00ec*/ 	.word	0xffffffff


	//   ....[14]....
        /*00f0*/ 	.word	0xffffffff


	//   ....[15]....
        /*00f4*/ 	.word	0xffffffff


	//   ....[16]....
        /*00f8*/ 	.word	0xffffffff


	//   ....[17]....
        /*00fc*/ 	.word	0xffffffff


	//   ....[18]....
        /*0100*/ 	.word	0xffffffff


	//   ....[19]....
        /*0104*/ 	.word	0xffffffff


	//   ....[20]....
        /*0108*/ 	.word	0xffffffff


	//   ....[21]....
        /*010c*/ 	.word	0xffffffff


	//   ....[22]....
        /*0110*/ 	.word	0xffffffff


	//   ....[23]....
        /*0114*/ 	.word	0xffffffff


	//   ....[24]....
        /*0118*/ 	.word	0xffffffff


	//   ....[25]....
        /*011c*/ 	.word	0xffffffff


	//   ....[26]....
        /*0120*/ 	.word	0xffffffff


	//   ....[27]....
        /*0124*/ 	.word	0xffffffff


	//   ....[28]....
        /*0128*/ 	.word	0xffffffff


	//   ....[29]....
        /*012c*/ 	.word	0xffffffff


	//   ....[30]....
        /*0130*/ 	.word	0xffffffff


	//   ....[31]....
        /*0134*/ 	.word	0xffffffff


	//   ....[32]....
        /*0138*/ 	.word	0xffffffff


	//   ....[33]....
        /*013c*/ 	.word	0xffffffff


	//   ....[34]....
        /*0140*/ 	.word	0xffffffff


	//   ....[35]....
        /*0144*/ 	.word	0xffffffff


	//   ....[36]....
        /*0148*/ 	.word	0xffffffff


	//   ....[37]....
        /*014c*/ 	.word	0xffffffff


	//   ....[38]....
        /*0150*/ 	.word	0xffffffff


	//   ....[39]....
        /*0154*/ 	.word	0xffffffff


	//   ....[40]....
        /*0158*/ 	.word	0xffffffff


	//   ....[41]....
        /*015c*/ 	.word	0xffffffff


	//   ....[42]....
        /*0160*/ 	.word	0xffffffff


	//   ....[43]....
        /*0164*/ 	.word	0xffffffff


	//   ....[44]....
        /*0168*/ 	.word	0xffffffff


	//   ....[45]....
        /*016c*/ 	.word	0xffffffff


	//   ....[46]....
        /*0170*/ 	.word	0xffffffff


	//   ....[47]....
        /*0174*/ 	.word	0xffffffff


	//   ....[48]....
        /*0178*/ 	.word	0xffffffff


	//   ....[49]....
        /*017c*/ 	.word	0xffffffff


	//   ....[50]....
        /*0180*/ 	.word	0xffffffff


	//   ....[51]....
        /*0184*/ 	.word	0xffffffff


	//   ....[52]....
        /*0188*/ 	.word	0xffffffff


	//   ....[53]....
        /*018c*/ 	.word	0xffffffff


	//   ....[54]....
        /*0190*/ 	.word	0xffffffff


	//   ....[55]....
        /*0194*/ 	.word	0xffffffff


	//   ....[56]....
        /*0198*/ 	.word	0xffffffff


	//   ....[57]....
        /*019c*/ 	.word	0xffffffff


	//   ....[58]....
        /*01a0*/ 	.word	0xffffffff


	//   ....[59]....
        /*01a4*/ 	.word	0xffffffff


	//   ....[60]....
        /*01a8*/ 	.word	0xffffffff


	//   ....[61]....
        /*01ac*/ 	.word	0xffffffff


	//   ....[62]....
        /*01b0*/ 	.word	0xffffffff


	//   ....[63]....
        /*01b4*/ 	.word	0xffffffff


	//   ....[64]....
        /*01b8*/ 	.word	0xffffffff


	//   ....[65]....
        /*01bc*/ 	.word	0xffffffff


	//   ....[66]....
        /*01c0*/ 	.word	0xffffffff


	//   ....[67]....
        /*01c4*/ 	.word	0xffffffff


	//   ....[68]....
        /*01c8*/ 	.word	0xffffffff


	//   ....[69]....
        /*01cc*/ 	.word	0xffffffff


	//   ....[70]....
        /*01d0*/ 	.word	0xffffffff


	//   ....[71]....
        /*01d4*/ 	.word	0xffffffff


	//   ....[72]....
        /*01d8*/ 	.word	0xffffffff


	//   ....[73]....
        /*01dc*/ 	.word	0xffffffff


	//   ....[74]....
        /*01e0*/ 	.word	0xffffffff


	//   ....[75]....
        /*01e4*/ 	.word	0xffffffff


	//   ....[76]....
        /*01e8*/ 	.word	0xffffffff


	//   ....[77]....
        /*01ec*/ 	.word	0xffffffff


	//   ....[78]....
        /*01f0*/ 	.word	0xffffffff


	//   ....[79]....
        /*01f4*/ 	.word	0xffffffff


	//   ....[80]....
        /*01f8*/ 	.word	0xffffffff


	//   ....[81]....
        /*01fc*/ 	.word	0xffffffff


	//   ....[82]....
        /*0200*/ 	.word	0xffffffff


	//   ....[83]....
        /*0204*/ 	.word	0xffffffff


	//   ....[84]....
        /*0208*/ 	.word	0xffffffff


	//   ....[85]....
        /*020c*/ 	.word	0xffffffff


	//   ....[86]....
        /*0210*/ 	.word	0xffffffff


	//   ....[87]....
        /*0214*/ 	.word	0xffffffff


	//   ....[88]....
        /*0218*/ 	.word	0xffffffff


	//   ....[89]....
        /*021c*/ 	.word	0xffffffff


	//   ....[90]....
        /*0220*/ 	.word	0xffffffff


	//   ....[91]....
        /*0224*/ 	.word	0xffffffff


	//   ....[92]....
        /*0228*/ 	.word	0xffffffff


	//   ....[93]....
        /*022c*/ 	.word	0xffffffff


	//   ....[94]....
        /*0230*/ 	.word	0xffffffff


	//   ....[95]....
        /*0234*/ 	.word	0xffffffff


	//   ....[96]....
        /*0238*/ 	.word	0xffffffff


	//   ....[97]....
        /*023c*/ 	.word	0xffffffff


	//   ....[98]....
        /*0240*/ 	.word	0xffffffff


	//   ....[99]....
        /*0244*/ 	.word	0xffffffff


	//   ....[100]....
        /*0248*/ 	.word	0xffffffff


	//   ....[101]....
        /*024c*/ 	.word	0xffffffff


	//   ....[102]....
        /*0250*/ 	.word	0xffffffff


	//   ....[103]....
        /*0254*/ 	.word	0xffffffff


	//   ....[104]....
        /*0258*/ 	.word	0xffffffff


	//   ....[105]....
        /*025c*/ 	.word	0xffffffff


	//   ....[106]....
        /*0260*/ 	.word	0xffffffff


	//   ....[107]....
        /*0264*/ 	.word	0xffffffff


	//   ....[108]....
        /*0268*/ 	.word	0xffffffff


	//   ....[109]....
        /*026c*/ 	.word	0xffffffff


	//   ....[110]....
        /*0270*/ 	.word	0xffffffff


	//   ....[111]....
        /*0274*/ 	.word	0xffffffff


	//   ....[112]....
        /*0278*/ 	.word	0xffffffff


	//   ....[113]....
        /*027c*/ 	.word	0xffffffff


	//   ....[114]....
        /*0280*/ 	.word	0xffffffff


	//   ....[115]....
        /*0284*/ 	.word	0xffffffff


	//   ....[116]....
        /*0288*/ 	.word	0xffffffff


	//   ....[117]....
        /*028c*/ 	.word	0xffffffff


	//   ....[118]....
        /*0290*/ 	.word	0xffffffff


	//   ....[119]....
        /*0294*/ 	.word	0xffffffff


	//   ....[120]....
        /*0298*/ 	.word	0xffffffff


	//   ....[121]....
        /*029c*/ 	.word	0xffffffff


	//   ....[122]....
        /*02a0*/ 	.word	0xffffffff


	//   ....[123]....
        /*02a4*/ 	.word	0xffffffff


	//   ....[124]....
        /*02a8*/ 	.word	0xffffffff


	//   ....[125]....
        /*02ac*/ 	.word	0xffffffff


	//   ....[126]....
        /*02b0*/ 	.word	0xffffffff


	//   ....[127]....
        /*02b4*/ 	.word	0xffffffff


	//   ....[128]....
        /*02b8*/ 	.word	0xffffffff


	//   ....[129]....
        /*02bc*/ 	.word	0xffffffff


	//   ....[130]....
        /*02c0*/ 	.word	0xffffffff


	//   ....[131]....
        /*02c4*/ 	.word	0xffffffff


	//   ....[132]....
        /*02c8*/ 	.word	0xffffffff


	//   ....[133]....
        /*02cc*/ 	.word	0xffffffff


	//   ....[134]....
        /*02d0*/ 	.word	0xffffffff


	//   ....[135]....
        /*02d4*/ 	.word	0xffffffff


	//   ....[136]....
        /*02d8*/ 	.word	0xffffffff


	//   ....[137]....
        /*02dc*/ 	.word	0xffffffff


	//   ....[138]....
        /*02e0*/ 	.word	0xffffffff


	//   ....[139]....
        /*02e4*/ 	.word	0xffffffff


	//   ....[140]....
        /*02e8*/ 	.word	0xffffffff


	//   ....[141]....
        /*02ec*/ 	.word	0xffffffff


	//   ....[142]....
        /*02f0*/ 	.word	0xffffffff


	//   ....[143]....
        /*02f4*/ 	.word	0xffffffff


	//   ....[144]....
        /*02f8*/ 	.word	0xffffffff


	//   ....[145]....
        /*02fc*/ 	.word	0xffffffff


	//   ....[146]....
        /*0300*/ 	.word	0xffffffff


	//   ....[147]....
        /*0304*/ 	.word	0xffffffff


	//   ....[148]....
        /*0308*/ 	.word	0xffffffff


	//   ....[149]....
        /*030c*/ 	.word	0xffffffff


	//   ....[150]....
        /*0310*/ 	.word	0xffffffff


	//   ....[151]....
        /*0314*/ 	.word	0xffffffff


	//   ....[152]....
        /*0318*/ 	.word	0xffffffff


	//   ....[153]....
        /*031c*/ 	.word	0xffffffff


	//   ....[154]....
        /*0320*/ 	.word	0xffffffff


	//   ....[155]....
        /*0324*/ 	.word	0xffffffff


	//   ....[156]....
        /*0328*/ 	.word	0xffffffff


	//   ....[157]....
        /*032c*/ 	.word	0xffffffff


	//   ....[158]....
        /*0330*/ 	.word	0xffffffff


	//   ....[159]....
        /*0334*/ 	.word	0xffffffff


	//   ....[160]....
        /*0338*/ 	.word	0xffffffff


	//   ....[161]....
        /*033c*/ 	.word	0xffffffff


	//   ....[162]....
        /*0340*/ 	.word	0xffffffff


	//   ....[163]....
        /*0344*/ 	.word	0xffffffff


	//   ....[164]....
        /*0348*/ 	.word	0xffffffff


	//   ....[165]....
        /*034c*/ 	.word	0xffffffff


	//   ....[166]....
        /*0350*/ 	.word	0xffffffff


	//   ....[167]....
        /*0354*/ 	.word	0xffffffff


	//   ....[168]....
        /*0358*/ 	.word	0xffffffff


	//   ....[169]....
        /*035c*/ 	.word	0xffffffff


	//   ....[170]....
        /*0360*/ 	.word	0xffffffff


	//   ....[171]....
        /*0364*/ 	.word	0xffffffff


	//   ....[172]....
        /*0368*/ 	.word	0xffffffff


	//   ....[173]....
        /*036c*/ 	.word	0xffffffff


	//   ....[174]....
        /*0370*/ 	.word	0xffffffff


	//   ....[175]....
        /*0374*/ 	.word	0xffffffff


	//   ....[176]....
        /*0378*/ 	.word	0xffffffff


	//   ....[177]....
        /*037c*/ 	.word	0xffffffff


	//   ....[178]....
        /*0380*/ 	.word	0xffffffff


	//   ....[179]....
        /*0384*/ 	.word	0xffffffff


	//   ....[180]....
        /*0388*/ 	.word	0xffffffff


	//   ....[181]....
        /*038c*/ 	.word	0xffffffff


	//   ....[182]....
        /*0390*/ 	.word	0xffffffff


	//   ....[183]....
        /*0394*/ 	.word	0xffffffff


	//   ....[184]....
        /*0398*/ 	.word	0xffffffff


	//   ....[185]....
        /*039c*/ 	.word	0xffffffff


	//   ....[186]....
        /*03a0*/ 	.word	0xffffffff


	//   ....[187]....
        /*03a4*/ 	.word	0xffffffff


	//   ....[188]....
        /*03a8*/ 	.word	0xffffffff


	//   ....[189]....
        /*03ac*/ 	.word	0xffffffff


	//   ....[190]....
        /*03b0*/ 	.word	0xffffffff


	//   ....[191]....
        /*03b4*/ 	.word	0xffffffff


	//   ....[192]....
        /*03b8*/ 	.word	0xffffffff


	//   ....[193]....
        /*03bc*/ 	.word	0xffffffff


	//   ....[194]....
        /*03c0*/ 	.word	0xffffffff


	//   ....[195]....
        /*03c4*/ 	.word	0xffffffff


	//   ....[196]....
        /*03c8*/ 	.word	0xffffffff


	//   ....[197]....
        /*03cc*/ 	.word	0xffffffff


	//   ....[198]....
        /*03d0*/ 	.word	0xffffffff


	//   ....[199]....
        /*03d4*/ 	.word	0xffffffff


	//   ....[200]....
        /*03d8*/ 	.word	0xffffffff


	//   ....[201]....
        /*03dc*/ 	.word	0xffffffff


	//   ....[202]....
        /*03e0*/ 	.word	0xffffffff


	//   ....[203]....
        /*03e4*/ 	.word	0xffffffff


	//   ....[204]....
        /*03e8*/ 	.word	0xffffffff


	//   ....[205]....
        /*03ec*/ 	.word	0xffffffff


	//   ....[206]....
        /*03f0*/ 	.word	0xffffffff


	//   ....[207]....
        /*03f4*/ 	.word	0xffffffff


	//   ....[208]....
        /*03f8*/ 	.word	0xffffffff


	//   ....[209]....
        /*03fc*/ 	.word	0xffffffff


	//   ....[210]....
        /*0400*/ 	.word	0xffffffff


	//   ....[211]....
        /*0404*/ 	.word	0xffffffff


	//   ....[212]....
        /*0408*/ 	.word	0xffffffff


	//   ....[213]....
        /*040c*/ 	.word	0xffffffff


	//   ....[214]....
        /*0410*/ 	.word	0xffffffff


	//   ....[215]....
        /*0414*/ 	.word	0xffffffff


	//   ....[216]....
        /*0418*/ 	.word	0xffffffff


	//   ....[217]....
        /*041c*/ 	.word	0xffffffff


	//   ....[218]....
        /*0420*/ 	.word	0xffffffff


	//   ....[219]....
        /*0424*/ 	.word	0xffffffff


	//   ....[220]....
        /*0428*/ 	.word	0xffffffff


	//   ....[221]....
        /*042c*/ 	.word	0xffffffff


	//   ....[222]....
        /*0430*/ 	.word	0xffffffff


	//   ....[223]....
        /*0434*/ 	.word	0xffffffff


	//   ....[224]....
        /*0438*/ 	.word	0xffffffff


	//   ....[225]....
        /*043c*/ 	.word	0xffffffff


	//   ....[226]....
        /*0440*/ 	.word	0xffffffff


	//   ....[227]....
        /*0444*/ 	.word	0xffffffff


	//   ....[228]....
        /*0448*/ 	.word	0xffffffff


	//   ....[229]....
        /*044c*/ 	.word	0xffffffff


	//   ....[230]....
        /*0450*/ 	.word	0xffffffff


	//   ....[231]....
        /*0454*/ 	.word	0xffffffff


	//   ....[232]....
        /*0458*/ 	.word	0xffffffff


	//   ....[233]....
        /*045c*/ 	.word	0xffffffff


	//   ....[234]....
        /*0460*/ 	.word	0xffffffff


	//   ....[235]....
        /*0464*/ 	.word	0xffffffff


	//   ....[236]....
        /*0468*/ 	.word	0xffffffff


	//   ....[237]....
        /*046c*/ 	.word	0xffffffff


	//   ....[238]....
        /*0470*/ 	.word	0xffffffff


	//   ....[239]....
        /*0474*/ 	.word	0xffffffff


	//   ....[240]....
        /*0478*/ 	.word	0xffffffff


	//   ....[241]....
        /*047c*/ 	.word	0xffffffff


	//   ....[242]....
        /*0480*/ 	.word	0xffffffff


	//   ....[243]....
        /*0484*/ 	.word	0xffffffff


	//   ....[244]....
        /*0488*/ 	.word	0xffffffff


	//   ....[245]....
        /*048c*/ 	.word	0xffffffff


	//   ....[246]....
        /*0490*/ 	.word	0xffffffff


	//   ....[247]....
        /*0494*/ 	.word	0xffffffff


	//   ....[248]....
        /*0498*/ 	.word	0xffffffff


	//   ....[249]....
        /*049c*/ 	.word	0xffffffff


	//   ....[250]....
        /*04a0*/ 	.word	0xffffffff


	//   ....[251]....
        /*04a4*/ 	.word	0xffffffff


	//   ....[252]....
        /*04a8*/ 	.word	0xffffffff


	//   ....[253]....
        /*04ac*/ 	.word	0xffffffff


	//   ....[254]....
        /*04b0*/ 	.word	0xffffffff


	//   ....[255]....
        /*04b4*/ 	.word	0xffffffff


	//   ....[0]....
        /*04b8*/ 	.word	0xffffffff


	//   ....[1]....
        /*04bc*/ 	.word	0xffffffff


	//   ....[2]....
        /*04c0*/ 	.word	0xffffffff


	//   ....[3]....
        /*04c4*/ 	.word	0xffffffff


	//   ....[4]....
        /*04c8*/ 	.word	0xffffffff


	//   ....[5]....
        /*04cc*/ 	.word	0xffffffff


	//   ....[6]....
        /*04d0*/ 	.word	0xffffffff


	//   ....[7]....
        /*04d4*/ 	.word	0xffffffff


	//   ....[8]....
        /*04d8*/ 	.word	0xffffffff


	//   ....[9]....
        /*04dc*/ 	.word	0xffffffff


	//   ....[10]....
        /*04e0*/ 	.word	0xffffffff


	//   ....[11]....
        /*04e4*/ 	.word	0xffffffff


	//   ....[12]....
        /*04e8*/ 	.word	0xffffffff


	//   ....[13]....
        /*04ec*/ 	.word	0xffffffff


	//   ....[14]....
        /*04f0*/ 	.word	0xffffffff


	//   ....[15]....
        /*04f4*/ 	.word	0xffffffff


	//   ....[16]....
        /*04f8*/ 	.word	0xffffffff


	//   ....[17]....
        /*04fc*/ 	.word	0xffffffff


	//   ....[18]....
        /*0500*/ 	.word	0xffffffff


	//   ....[19]....
        /*0504*/ 	.word	0xffffffff


	//   ....[20]....
        /*0508*/ 	.word	0xffffffff


	//   ....[21]....
        /*050c*/ 	.word	0xffffffff


	//   ....[22]....
        /*0510*/ 	.word	0xffffffff


	//   ....[23]....
        /*0514*/ 	.word	0xffffffff


	//   ....[24]....
        /*0518*/ 	.word	0xffffffff


	//   ....[25]....
        /*051c*/ 	.word	0xffffffff


	//   ....[26]....
        /*0520*/ 	.word	0xffffffff


	//   ....[27]....
        /*0524*/ 	.word	0xffffffff


	//   ....[28]....
        /*0528*/ 	.word	0xffffffff


	//   ....[29]....
        /*052c*/ 	.word	0xffffffff


	//   ....[30]....
        /*0530*/ 	.word	0xffffffff


	//   ....[31]....
        /*0534*/ 	.word	0xffffffff


	//   ....[32]....
        /*0538*/ 	.word	0xffffffff


	//   ....[33]....
        /*053c*/ 	.word	0xffffffff


	//   ....[34]....
        /*0540*/ 	.word	0xffffffff


	//   ....[35]....
        /*0544*/ 	.word	0xffffffff


	//   ....[36]....
        /*0548*/ 	.word	0xffffffff


	//   ....[37]....
        /*054c*/ 	.word	0xffffffff


	//   ....[38]....
        /*0550*/ 	.word	0xffffffff


	//   ....[39]....
        /*0554*/ 	.word	0xffffffff


	//   ....[40]....
        /*0558*/ 	.word	0xffffffff


	//   ....[41]....
        /*055c*/ 	.word	0xffffffff


	//   ....[42]....
        /*0560*/ 	.word	0xffffffff


	//   ....[43]....
        /*0564*/ 	.word	0xffffffff


	//   ....[44]....
        /*0568*/ 	.word	0xffffffff


	//   ....[45]....
        /*056c*/ 	.word	0xffffffff


	//   ....[46]....
        /*0570*/ 	.word	0xffffffff


	//   ....[47]....
        /*0574*/ 	.word	0xffffffff


	//   ....[48]....
        /*0578*/ 	.word	0xffffffff


	//   ....[49]....
        /*057c*/ 	.word	0xffffffff


	//   ....[50]....
        /*0580*/ 	.word	0xffffffff


	//   ....[51]....
        /*0584*/ 	.word	0xffffffff


	//   ....[52]....
        /*0588*/ 	.word	0xffffffff


	//   ....[53]....
        /*058c*/ 	.word	0xffffffff


	//   ....[54]....
        /*0590*/ 	.word	0xffffffff


	//   ....[55]....
        /*0594*/ 	.word	0xffffffff


	//   ....[56]....
        /*0598*/ 	.word	0xffffffff


	//   ....[57]....
        /*059c*/ 	.word	0xffffffff


	//   ....[58]....
        /*05a0*/ 	.word	0xffffffff


	//   ....[59]....
        /*05a4*/ 	.word	0xffffffff


	//   ....[60]....
        /*05a8*/ 	.word	0xffffffff


	//   ....[61]....
        /*05ac*/ 	.word	0xffffffff


	//   ....[62]....
        /*05b0*/ 	.word	0xffffffff


	//   ....[63]....
        /*05b4*/ 	.word	0xffffffff


	//   ....[64]....
        /*05b8*/ 	.word	0xffffffff


	//   ....[65]....
        /*05bc*/ 	.word	0xffffffff


	//   ....[66]....
        /*05c0*/ 	.word	0xffffffff


	//   ....[67]....
        /*05c4*/ 	.word	0xffffffff


	//   ....[68]....
        /*05c8*/ 	.word	0xffffffff


	//   ....[69]....
        /*05cc*/ 	.word	0xffffffff


	//   ....[70]....
        /*05d0*/ 	.word	0xffffffff


	//   ....[71]....
        /*05d4*/ 	.word	0xffffffff


	//   ....[72]....
        /*05d8*/ 	.word	0xffffffff


	//   ....[73]....
        /*05dc*/ 	.word	0xffffffff


	//   ....[74]....
        /*05e0*/ 	.word	0xffffffff


	//   ....[75]....
        /*05e4*/ 	.word	0xffffffff


	//   ....[76]....
        /*05e8*/ 	.word	0xffffffff


	//   ....[77]....
        /*05ec*/ 	.word	0xffffffff


	//   ....[78]....
        /*05f0*/ 	.word	0xffffffff


	//   ....[79]....
        /*05f4*/ 	.word	0xffffffff


	//   ....[80]....
        /*05f8*/ 	.word	0xffffffff


	//   ....[81]....
        /*05fc*/ 	.word	0xffffffff


	//   ....[82]....
        /*0600*/ 	.word	0xffffffff


	//   ....[83]....
        /*0604*/ 	.word	0xffffffff


	//   ....[84]....
        /*0608*/ 	.word	0xffffffff


	//   ....[85]....
        /*060c*/ 	.word	0xffffffff


	//   ....[86]....
        /*0610*/ 	.word	0xffffffff


	//   ....[87]....
        /*0614*/ 	.word	0xffffffff


	//   ....[88]....
        /*0618*/ 	.word	0xffffffff


	//   ....[89]....
        /*061c*/ 	.word	0xffffffff


	//   ....[90]....
        /*0620*/ 	.word	0xffffffff


	//   ....[91]....
        /*0624*/ 	.word	0xffffffff


	//   ....[92]....
        /*0628*/ 	.word	0xffffffff


	//   ....[93]....
        /*062c*/ 	.word	0xffffffff


	//   ....[94]....
        /*0630*/ 	.word	0xffffffff


	//   ....[95]....
        /*0634*/ 	.word	0xffffffff


	//   ....[96]....
        /*0638*/ 	.word	0xffffffff


	//   ....[97]....
        /*063c*/ 	.word	0xffffffff


	//   ....[98]....
        /*0640*/ 	.word	0xffffffff


	//   ....[99]....
        /*0644*/ 	.word	0xffffffff


	//   ....[100]....
        /*0648*/ 	.word	0xffffffff


	//   ....[101]....
        /*064c*/ 	.word	0xffffffff


	//   ....[102]....
        /*0650*/ 	.word	0xffffffff


	//   ....[103]....
        /*0654*/ 	.word	0xffffffff


	//   ....[104]....
        /*0658*/ 	.word	0xffffffff


	//   ....[105]....
        /*065c*/ 	.word	0xffffffff


	//   ....[106]....
        /*0660*/ 	.word	0xffffffff


	//   ....[107]....
        /*0664*/ 	.word	0xffffffff


	//   ....[108]....
        /*0668*/ 	.word	0xffffffff


	//   ....[109]....
        /*066c*/ 	.word	0xffffffff


	//   ....[110]....
        /*0670*/ 	.word	0xffffffff


	//   ....[111]....
        /*0674*/ 	.word	0xffffffff


	//   ....[112]....
        /*0678*/ 	.word	0xffffffff


	//   ....[113]....
        /*067c*/ 	.word	0xffffffff


	//   ....[114]....
        /*0680*/ 	.word	0xffffffff


	//   ....[115]....
        /*0684*/ 	.word	0xffffffff


	//   ....[116]....
        /*0688*/ 	.word	0xffffffff


	//   ....[117]....
        /*068c*/ 	.word	0xffffffff


	//   ....[118]....
        /*0690*/ 	.word	0xffffffff


	//   ....[119]....
        /*0694*/ 	.word	0xffffffff


	//   ....[120]....
        /*0698*/ 	.word	0xffffffff


	//   ....[121]....
        /*069c*/ 	.word	0xffffffff


	//   ....[122]....
        /*06a0*/ 	.word	0xffffffff


	//   ....[123]....
        /*06a4*/ 	.word	0xffffffff


	//   ....[124]....
        /*06a8*/ 	.word	0xffffffff


	//   ....[125]....
        /*06ac*/ 	.word	0xffffffff


	//   ....[126]....
        /*06b0*/ 	.word	0xffffffff


	//   ....[127]....
        /*06b4*/ 	.word	0xffffffff


	//   ....[128]....
        /*06b8*/ 	.word	0xffffffff


	//   ....[129]....
        /*06bc*/ 	.word	0xffffffff


	//   ....[130]....
        /*06c0*/ 	.word	0xffffffff


	//   ....[131]....
        /*06c4*/ 	.word	0xffffffff


	//   ....[132]....
        /*06c8*/ 	.word	0xffffffff


	//   ....[133]....
        /*06cc*/ 	.word	0xffffffff


	//   ....[134]....
        /*06d0*/ 	.word	0xffffffff


	//   ....[135]....
        /*06d4*/ 	.word	0xffffffff


	//   ....[136]....
        /*06d8*/ 	.word	0xffffffff


	//   ....[137]....
        /*06dc*/ 	.word	0xffffffff


	//   ....[138]....
        /*06e0*/ 	.word	0xffffffff


	//   ....[139]....
        /*06e4*/ 	.word	0xffffffff


	//   ....[140]....
        /*06e8*/ 	.word	0xffffffff


	//   ....[141]....
        /*06ec*/ 	.word	0xffffffff


	//   ....[142]....
        /*06f0*/ 	.word	0xffffffff


	//   ....[143]....
        /*06f4*/ 	.word	0xffffffff


	//   ....[144]....
        /*06f8*/ 	.word	0xffffffff


	//   ....[145]....
        /*06fc*/ 	.word	0xffffffff


	//   ....[146]....
        /*0700*/ 	.word	0xffffffff


	//   ....[147]....
        /*0704*/ 	.word	0xffffffff


	//   ....[148]....
        /*0708*/ 	.word	0xffffffff


	//   ....[149]....
        /*070c*/ 	.word	0xffffffff


	//   ....[150]....
        /*0710*/ 	.word	0xffffffff


	//   ....[151]....
        /*0714*/ 	.word	0xffffffff


	//   ....[152]....
        /*0718*/ 	.word	0xffffffff


	//   ....[153]....
        /*071c*/ 	.word	0xffffffff


	//   ....[154]....
        /*0720*/ 	.word	0xffffffff


	//   ....[155]....
        /*0724*/ 	.word	0xffffffff


	//   ....[156]....
        /*0728*/ 	.word	0xffffffff


	//   ....[157]....
        /*072c*/ 	.word	0xffffffff


	//   ....[158]....
        /*0730*/ 	.word	0xffffffff


	//   ....[159]....
        /*0734*/ 	.word	0xffffffff


	//   ....[160]....
        /*0738*/ 	.word	0xffffffff


	//   ....[161]....
        /*073c*/ 	.word	0xffffffff


	//   ....[162]....
        /*0740*/ 	.word	0xffffffff


	//   ....[163]....
        /*0744*/ 	.word	0xffffffff


	//   ....[164]....
        /*0748*/ 	.word	0xffffffff


	//   ....[165]....
        /*074c*/ 	.word	0xffffffff


	//   ....[166]....
        /*0750*/ 	.word	0xffffffff


	//   ....[167]....
        /*0754*/ 	.word	0xffffffff


	//   ....[168]....
        /*0758*/ 	.word	0xffffffff


	//   ....[169]....
        /*075c*/ 	.word	0xffffffff


	//   ....[170]....
        /*0760*/ 	.word	0xffffffff


	//   ....[171]....
        /*0764*/ 	.word	0xffffffff


	//   ....[172]....
        /*0768*/ 	.word	0xffffffff


	//   ....[173]....
        /*076c*/ 	.word	0xffffffff


	//   ....[174]....
        /*0770*/ 	.word	0xffffffff


	//   ....[175]....
        /*0774*/ 	.word	0xffffffff


	//   ....[176]....
        /*0778*/ 	.word	0xffffffff


	//   ....[177]....
        /*077c*/ 	.word	0xffffffff


	//   ....[178]....
        /*0780*/ 	.word	0xffffffff


	//   ....[179]....
        /*0784*/ 	.word	0xffffffff


	//   ....[180]....
        /*0788*/ 	.word	0xffffffff


	//   ....[181]....
        /*078c*/ 	.word	0xffffffff


	//   ....[182]....
        /*0790*/ 	.word	0xffffffff


	//   ....[183]....
        /*0794*/ 	.word	0xffffffff


	//   ....[184]....
        /*0798*/ 	.word	0xffffffff


	//   ....[185]....
        /*079c*/ 	.word	0xffffffff


	//   ....[186]....
        /*07a0*/ 	.word	0xffffffff


	//   ....[187]....
        /*07a4*/ 	.word	0xffffffff


	//   ....[188]....
        /*07a8*/ 	.word	0xffffffff


	//   ....[189]....
        /*07ac*/ 	.word	0xffffffff


	//   ....[190]....
        /*07b0*/ 	.word	0xffffffff


	//   ....[191]....
        /*07b4*/ 	.word	0xffffffff


	//   ....[192]....
        /*07b8*/ 	.word	0xffffffff


	//   ....[193]....
        /*07bc*/ 	.word	0xffffffff


	//   ....[194]....
        /*07c0*/ 	.word	0xffffffff


	//   ....[195]....
        /*07c4*/ 	.word	0xffffffff


	//   ....[196]....
        /*07c8*/ 	.word	0xffffffff


	//   ....[197]....
        /*07cc*/ 	.word	0xffffffff


	//   ....[198]....
        /*07d0*/ 	.word	0xffffffff


	//   ....[199]....
        /*07d4*/ 	.word	0xffffffff


	//   ....[200]....
        /*07d8*/ 	.word	0xffffffff


	//   ....[201]....
        /*07dc*/ 	.word	0xffffffff


	//   ....[202]....
        /*07e0*/ 	.word	0xffffffff


	//   ....[203]....
        /*07e4*/ 	.word	0xffffffff


	//   ....[204]....
        /*07e8*/ 	.word	0xffffffff


	//   ....[205]....
        /*07ec*/ 	.word	0xffffffff


	//   ....[206]....
        /*07f0*/ 	.word	0xffffffff


	//   ....[207]....
        /*07f4*/ 	.word	0xffffffff


	//   ....[208]....
        /*07f8*/ 	.word	0xffffffff


	//   ....[209]....
        /*07fc*/ 	.word	0xffffffff


	//   ....[210]....
        /*0800*/ 	.word	0xffffffff


	//   ....[211]....
        /*0804*/ 	.word	0xffffffff


	//   ....[212]....
        /*0808*/ 	.word	0xffffffff


	//   ....[213]....
        /*080c*/ 	.word	0xffffffff


	//   ....[214]....
        /*0810*/ 	.word	0xffffffff


	//   ....[215]....
        /*0814*/ 	.word	0xffffffff


	//   ....[216]....
        /*0818*/ 	.word	0xffffffff


	//   ....[217]....
        /*081c*/ 	.word	0xffffffff


	//   ....[218]....
        /*0820*/ 	.word	0xffffffff


	//   ....[219]....
        /*0824*/ 	.word	0xffffffff


	//   ....[220]....
        /*0828*/ 	.word	0xffffffff


	//   ....[221]....
        /*082c*/ 	.word	0xffffffff


	//   ....[222]....
        /*0830*/ 	.word	0xffffffff


	//   ....[223]....
        /*0834*/ 	.word	0xffffffff


	//   ....[224]....
        /*0838*/ 	.word	0xffffffff


	//   ....[225]....
        /*083c*/ 	.word	0xffffffff


	//   ....[226]....
        /*0840*/ 	.word	0xffffffff


	//   ....[227]....
        /*0844*/ 	.word	0xffffffff


	//   ....[228]....
        /*0848*/ 	.word	0xffffffff


	//   ....[229]....
        /*084c*/ 	.word	0xffffffff


	//   ....[230]....
        /*0850*/ 	.word	0xffffffff


	//   ....[231]....
        /*0854*/ 	.word	0xffffffff


	//   ....[232]....
        /*0858*/ 	.word	0xffffffff


	//   ....[233]....
        /*085c*/ 	.word	0xffffffff


	//   ....[234]....
        /*0860*/ 	.word	0xffffffff


	//   ....[235]....
        /*0864*/ 	.word	0xffffffff


	//   ....[236]....
        /*0868*/ 	.word	0xffffffff


	//   ....[237]....
        /*086c*/ 	.word	0xffffffff


	//   ....[238]....
        /*0870*/ 	.word	0xffffffff


	//   ....[239]....
        /*0874*/ 	.word	0xffffffff


	//   ....[240]....
        /*0878*/ 	.word	0xffffffff


	//   ....[241]....
        /*087c*/ 	.word	0xffffffff


	//   ....[242]....
        /*0880*/ 	.word	0xffffffff


	//   ....[243]....
        /*0884*/ 	.word	0xffffffff


	//   ....[244]....
        /*0888*/ 	.word	0xffffffff


	//   ....[245]....
        /*088c*/ 	.word	0xffffffff


	//   ....[246]....
        /*0890*/ 	.word	0xffffffff


	//   ....[247]....
        /*0894*/ 	.word	0xffffffff


	//   ....[248]....
        /*0898*/ 	.word	0xffffffff


	//   ....[249]....
        /*089c*/ 	.word	0xffffffff


	//   ....[250]....
        /*08a0*/ 	.word	0xffffffff


	//   ....[251]....
        /*08a4*/ 	.word	0xffffffff


	//   ....[252]....
        /*08a8*/ 	.word	0xffffffff


	//   ....[253]....
        /*08ac*/ 	.word	0xffffffff


	//   ....[254]....
        /*08b0*/ 	.word	0xffffffff


	//   ....[255]....
        /*08b4*/ 	.word	0xffffffff


	//   ....[0]....
        /*08b8*/ 	.word	0xffffffff


	//   ....[1]....
        /*08bc*/ 	.word	0xffffffff


	//   ....[2]....
        /*08c0*/ 	.word	0xffffffff


	//   ....[3]....
        /*08c4*/ 	.word	0xffffffff


	//   ....[4]....
        /*08c8*/ 	.word	0xffffffff


	//   ....[5]....
        /*08cc*/ 	.word	0xffffffff


	//   ....[6]....
        /*08d0*/ 	.word	0xffffffff


	//   ....[7]....
        /*08d4*/ 	.word	0xffffffff


	//   ....[8]....
        /*08d8*/ 	.word	0xffffffff


	//   ....[9]....
        /*08dc*/ 	.word	0xffffffff


	//   ....[10]....
        /*08e0*/ 	.word	0xffffffff


	//   ....[11]....
        /*08e4*/ 	.word	0xffffffff


	//   ....[12]....
        /*08e8*/ 	.word	0xffffffff


	//   ....[13]....
        /*08ec*/ 	.word	0xffffffff


	//   ....[14]....
        /*08f0*/ 	.word	0xffffffff


	//   ....[15]....
        /*08f4*/ 	.word	0xffffffff


	//   ....[16]....
        /*08f8*/ 	.word	0xffffffff


	//   ....[17]....
        /*08fc*/ 	.word	0xffffffff


	//   ....[18]....
        /*0900*/ 	.word	0xffffffff


	//   ....[19]....
        /*0904*/ 	.word	0xffffffff


	//   ....[20]....
        /*0908*/ 	.word	0xffffffff


	//   ....[21]....
        /*090c*/ 	.word	0xffffffff


	//   ....[22]....
        /*0910*/ 	.word	0xffffffff


	//   ....[23]....
        /*0914*/ 	.word	0xffffffff


	//   ....[24]....
        /*0918*/ 	.word	0xffffffff


	//   ....[25]....
        /*091c*/ 	.word	0xffffffff


	//   ....[26]....
        /*0920*/ 	.word	0xffffffff


	//   ....[27]....
        /*0924*/ 	.word	0xffffffff


	//   ....[28]....
        /*0928*/ 	.word	0xffffffff


	//   ....[29]....
        /*092c*/ 	.word	0xffffffff


	//   ....[30]....
        /*0930*/ 	.word	0xffffffff


	//   ....[31]....
        /*0934*/ 	.word	0xffffffff


	//   ....[32]....
        /*0938*/ 	.word	0xffffffff


	//   ....[33]....
        /*093c*/ 	.word	0xffffffff


	//   ....[34]....
        /*0940*/ 	.word	0xffffffff


	//   ....[35]....
        /*0944*/ 	.word	0xffffffff


	//   ....[36]....
        /*0948*/ 	.word	0xffffffff


	//   ....[37]....
        /*094c*/ 	.word	0xffffffff


	//   ....[38]....
        /*0950*/ 	.word	0xffffffff


	//   ....[39]....
        /*0954*/ 	.word	0xffffffff


	//   ....[40]....
        /*0958*/ 	.word	0xffffffff


	//   ....[41]....
        /*095c*/ 	.word	0xffffffff


	//   ....[42]....
        /*0960*/ 	.word	0xffffffff


	//   ....[43]....
        /*0964*/ 	.word	0xffffffff


	//   ....[44]....
        /*0968*/ 	.word	0xffffffff


	//   ....[45]....
        /*096c*/ 	.word	0xffffffff


	//   ....[46]....
        /*0970*/ 	.word	0xffffffff


	//   ....[47]....
        /*0974*/ 	.word	0xffffffff


	//   ....[48]....
        /*0978*/ 	.word	0xffffffff


	//   ....[49]....
        /*097c*/ 	.word	0xffffffff


	//   ....[50]....
        /*0980*/ 	.word	0xffffffff


	//   ....[51]....
        /*0984*/ 	.word	0xffffffff


	//   ....[52]....
        /*0988*/ 	.word	0xffffffff


	//   ....[53]....
        /*098c*/ 	.word	0xffffffff


	//   ....[54]....
        /*0990*/ 	.word	0xffffffff


	//   ....[55]....
        /*0994*/ 	.word	0xffffffff


	//   ....[56]....
        /*0998*/ 	.word	0xffffffff


	//   ....[57]....
        /*099c*/ 	.word	0xffffffff


	//   ....[58]....
        /*09a0*/ 	.word	0xffffffff


	//   ....[59]....
        /*09a4*/ 	.word	0xffffffff


	//   ....[60]....
        /*09a8*/ 	.word	0xffffffff


	//   ....[61]....
        /*09ac*/ 	.word	0xffffffff


	//   ....[62]....
        /*09b0*/ 	.word	0xffffffff


	//   ....[63]....
        /*09b4*/ 	.word	0xffffffff


	//   ....[64]....
        /*09b8*/ 	.word	0xffffffff


	//   ....[65]....
        /*09bc*/ 	.word	0xffffffff


	//   ....[66]....
        /*09c0*/ 	.word	0xffffffff


	//   ....[67]....
        /*09c4*/ 	.word	0xffffffff


	//   ....[68]....
        /*09c8*/ 	.word	0xffffffff


	//   ....[69]....
        /*09cc*/ 	.word	0xffffffff


	//   ....[70]....
        /*09d0*/ 	.word	0xffffffff


	//   ....[71]....
        /*09d4*/ 	.word	0xffffffff


	//   ....[72]....
        /*09d8*/ 	.word	0xffffffff


	//   ....[73]....
        /*09dc*/ 	.word	0xffffffff


	//   ....[74]....
        /*09e0*/ 	.word	0xffffffff


	//   ....[75]....
        /*09e4*/ 	.word	0xffffffff


	//   ....[76]....
        /*09e8*/ 	.word	0xffffffff


	//   ....[77]....
        /*09ec*/ 	.word	0xffffffff


	//   ....[78]....
        /*09f0*/ 	.word	0xffffffff


	//   ....[79]....
        /*09f4*/ 	.word	0xffffffff


	//   ....[80]....
        /*09f8*/ 	.word	0xffffffff


	//   ....[81]....
        /*09fc*/ 	.word	0xffffffff


	//   ....[82]....
        /*0a00*/ 	.word	0xffffffff


	//   ....[83]....
        /*0a04*/ 	.word	0xffffffff


	//   ....[84]....
        /*0a08*/ 	.word	0xffffffff


	//   ....[85]....
        /*0a0c*/ 	.word	0xffffffff


	//   ....[86]....
        /*0a10*/ 	.word	0xffffffff


	//   ....[87]....
        /*0a14*/ 	.word	0xffffffff


	//   ....[88]....
        /*0a18*/ 	.word	0xffffffff


	//   ....[89]....
        /*0a1c*/ 	.word	0xffffffff


	//   ....[90]....
        /*0a20*/ 	.word	0xffffffff


	//   ....[91]....
        /*0a24*/ 	.word	0xffffffff


	//   ....[92]....
        /*0a28*/ 	.word	0xffffffff


	//   ....[93]....
        /*0a2c*/ 	.word	0xffffffff


	//   ....[94]....
        /*0a30*/ 	.word	0xffffffff


	//   ....[95]....
        /*0a34*/ 	.word	0xffffffff


	//   ....[96]....
        /*0a38*/ 	.word	0xffffffff


	//   ....[97]....
        /*0a3c*/ 	.word	0xffffffff


	//   ....[98]....
        /*0a40*/ 	.word	0xffffffff


	//   ....[99]....
        /*0a44*/ 	.word	0xffffffff


	//   ....[100]....
        /*0a48*/ 	.word	0xffffffff


	//   ....[101]....
        /*0a4c*/ 	.word	0xffffffff


	//   ....[102]....
        /*0a50*/ 	.word	0xffffffff


	//   ....[103]....
        /*0a54*/ 	.word	0xffffffff


	//   ....[104]....
        /*0a58*/ 	.word	0xffffffff


	//   ....[105]....
        /*0a5c*/ 	.word	0xffffffff


	//   ....[106]....
        /*0a60*/ 	.word	0xffffffff


	//   ....[107]....
        /*0a64*/ 	.word	0xffffffff


	//   ....[108]....
        /*0a68*/ 	.word	0xffffffff


	//   ....[109]....
        /*0a6c*/ 	.word	0xffffffff


	//   ....[110]....
        /*0a70*/ 	.word	0xffffffff


	//   ....[111]....
        /*0a74*/ 	.word	0xffffffff


	//   ....[112]....
        /*0a78*/ 	.word	0xffffffff


	//   ....[113]....
        /*0a7c*/ 	.word	0xffffffff


	//   ....[114]....
        /*0a80*/ 	.word	0xffffffff


	//   ....[115]....
        /*0a84*/ 	.word	0xffffffff


	//   ....[116]....
        /*0a88*/ 	.word	0xffffffff


	//   ....[117]....
        /*0a8c*/ 	.word	0xffffffff


	//   ....[118]....
        /*0a90*/ 	.word	0xffffffff


	//   ....[119]....
        /*0a94*/ 	.word	0xffffffff


	//   ....[120]....
        /*0a98*/ 	.word	0xffffffff


	//   ....[121]....
        /*0a9c*/ 	.word	0xffffffff


	//   ....[122]....
        /*0aa0*/ 	.word	0xffffffff


	//   ....[123]....
        /*0aa4*/ 	.word	0xffffffff


	//   ....[124]....
        /*0aa8*/ 	.word	0xffffffff


	//   ....[125]....
        /*0aac*/ 	.word	0xffffffff


	//   ....[126]....
        /*0ab0*/ 	.word	0xffffffff


	//   ....[127]....
        /*0ab4*/ 	.word	0xffffffff


	//----- nvinfo : EIATTR_COOP_GROUP_INSTR_OFFSETS
	.align		4
.L_356:
        /*0ab8*/ 	.byte	0x04, 0x28
        /*0aba*/ 	.short	(.L_358 - .L_357)


	//   ....[0]....
.L_357:
        /*0abc*/ 	.word	0x000099f0


	//   ....[1]....
        /*0ac0*/ 	.word	0x00009a10


	//   ....[2]....
        /*0ac4*/ 	.word	0x00009a20


	//   ....[3]....
        /*0ac8*/ 	.word	0x00009a30


	//   ....[4]....
        /*0acc*/ 	.word	0x00009a40


	//   ....[5]....
        /*0ad0*/ 	.word	0x00009a50


	//   ....[6]....
        /*0ad4*/ 	.word	0x00009a60


	//   ....[7]....
        /*0ad8*/ 	.word	0x00009a70


	//   ....[8]....
        /*0adc*/ 	.word	0x00009a80


	//   ....[9]....
        /*0ae0*/ 	.word	0x00009a90


	//   ....[10]....
        /*0ae4*/ 	.word	0x00009aa0


	//   ....[11]....
        /*0ae8*/ 	.word	0x00009ab0


	//   ....[12]....
        /*0aec*/ 	.word	0x00009ac0


	//   ....[13]....
        /*0af0*/ 	.word	0x00009ad0


	//   ....[14]....
        /*0af4*/ 	.word	0x00009ae0


	//   ....[15]....
        /*0af8*/ 	.word	0x00009af0


	//   ....[16]....
        /*0afc*/ 	.word	0x00009b00


	//   ....[17]....
        /*0b00*/ 	.word	0x00009b10


	//   ....[18]....
        /*0b04*/ 	.word	0x00009b20


	//   ....[19]....
        /*0b08*/ 	.word	0x00009b30


	//   ....[20]....
        /*0b0c*/ 	.word	0x00009b40


	//   ....[21]....
        /*0b10*/ 	.word	0x00009b50


	//   ....[22]....
        /*0b14*/ 	.word	0x00009b60


	//   ....[23]....
        /*0b18*/ 	.word	0x00009b70


	//   ....[24]....
        /*0b1c*/ 	.word	0x00009b80


	//   ....[25]....
        /*0b20*/ 	.word	0x00009b90


	//   ....[26]....
        /*0b24*/ 	.word	0x00009ba0


	//   ....[27]....
        /*0b28*/ 	.word	0x00009bb0


	//   ....[28]....
        /*0b2c*/ 	.word	0x00009bc0


	//   ....[29]....
        /*0b30*/ 	.word	0x00009bd0


	//   ....[30]....
        /*0b34*/ 	.word	0x00009be0


	//   ....[31]....
        /*0b38*/ 	.word	0x00009bf0


	//   ....[32]....
        /*0b3c*/ 	.word	0x00009cf0


	//   ....[33]....
        /*0b40*/ 	.word	0x00009d00


	//   ....[34]....
        /*0b44*/ 	.word	0x00009d10


	//   ....[35]....
        /*0b48*/ 	.word	0x00009d20


	//   ....[36]....
        /*0b4c*/ 	.word	0x00009d30


	//   ....[37]....
        /*0b50*/ 	.word	0x00009d40


	//   ....[38]....
        /*0b54*/ 	.word	0x00009d50


	//   ....[39]....
        /*0b58*/ 	.word	0x00009d60


	//   ....[40]....
        /*0b5c*/ 	.word	0x00009d70


	//   ....[41]....
        /*0b60*/ 	.word	0x00009d80


	//   ....[42]....
        /*0b64*/ 	.word	0x00009d90


	//   ....[43]....
        /*0b68*/ 	.word	0x00009da0


	//   ....[44]....
        /*0b6c*/ 	.word	0x00009db0


	//   ....[45]....
        /*0b70*/ 	.word	0x00009dc0


	//   ....[46]....
        /*0b74*/ 	.word	0x00009dd0


	//   ....[47]....
        /*0b78*/ 	.word	0x00009de0


	//   ....[48]....
        /*0b7c*/ 	.word	0x00009df0


	//   ....[49]....
        /*0b80*/ 	.word	0x00009e00


	//   ....[50]....
        /*0b84*/ 	.word	0x00009e10


	//   ....[51]....
        /*0b88*/ 	.word	0x00009e20


	//   ....[52]....
        /*0b8c*/ 	.word	0x00009e30


	//   ....[53]....
        /*0b90*/ 	.word	0x00009e40


	//   ....[54]....
        /*0b94*/ 	.word	0x00009e50


	//   ....[55]....
        /*0b98*/ 	.word	0x00009e60


	//   ....[56]....
        /*0b9c*/ 	.word	0x00009e70


	//   ....[57]....
        /*0ba0*/ 	.word	0x00009e80


	//   ....[58]....
        /*0ba4*/ 	.word	0x00009e90


	//   ....[59]....
        /*0ba8*/ 	.word	0x00009ea0


	//   ....[60]....
        /*0bac*/ 	.word	0x00009eb0


	//   ....[61]....
        /*0bb0*/ 	.word	0x00009ec0


	//   ....[62]....
        /*0bb4*/ 	.word	0x00009ee0


	//   ....[63]....
        /*0bb8*/ 	.word	0x00009ef0


	//   ....[64]....
        /*0bbc*/ 	.word	0x00009ff0


	//   ....[65]....
        /*0bc0*/ 	.word	0x0000a000


	//   ....[66]....
        /*0bc4*/ 	.word	0x0000a010


	//   ....[67]....
        /*0bc8*/ 	.word	0x0000a020


	//   ....[68]....
        /*0bcc*/ 	.word	0x0000a030


	//   ....[69]....
        /*0bd0*/ 	.word	0x0000a040


	//   ....[70]....
        /*0bd4*/ 	.word	0x0000a050


	//   ....[71]....
        /*0bd8*/ 	.word	0x0000a060


	//   ....[72]....
        /*0bdc*/ 	.word	0x0000a070


	//   ....[73]....
        /*0be0*/ 	.word	0x0000a080


	//   ....[74]....
        /*0be4*/ 	.word	0x0000a090


	//   ....[75]....
        /*0be8*/ 	.word	0x0000a0a0


	//   ....[76]....
        /*0bec*/ 	.word	0x0000a0b0


	//   ....[77]....
        /*0bf0*/ 	.word	0x0000a0c0


	//   ....[78]....
        /*0bf4*/ 	.word	0x0000a0d0


	//   ....[79]....
        /*0bf8*/ 	.word	0x0000a0e0


	//   ....[80]....
        /*0bfc*/ 	.word	0x0000a0f0


	//   ....[81]....
        /*0c00*/ 	.word	0x0000a100


	//   ....[82]....
        /*0c04*/ 	.word	0x0000a110


	//   ....[83]....
        /*0c08*/ 	.word	0x0000a120


	//   ....[84]....
        /*0c0c*/ 	.word	0x0000a130


	//   ....[85]....
        /*0c10*/ 	.word	0x0000a140


	//   ....[86]....
        /*0c14*/ 	.word	0x0000a150


	//   ....[87]....
        /*0c18*/ 	.word	0x0000a160


	//   ....[88]....
        /*0c1c*/ 	.word	0x0000a170


	//   ....[89]....
        /*0c20*/ 	.word	0x0000a180


	//   ....[90]....
        /*0c24*/ 	.word	0x0000a190


	//   ....[91]....
        /*0c28*/ 	.word	0x0000a1a0


	//   ....[92]....
        /*0c2c*/ 	.word	0x0000a1b0


	//   ....[93]....
        /*0c30*/ 	.word	0x0000a1c0


	//   ....[94]....
        /*0c34*/ 	.word	0x0000a1e0


	//   ....[95]....
        /*0c38*/ 	.word	0x0000a1f0


	//   ....[96]....
        /*0c3c*/ 	.word	0x0000a2f0


	//   ....[97]....
        /*0c40*/ 	.word	0x0000a300


	//   ....[98]....
        /*0c44*/ 	.word	0x0000a310


	//   ....[99]....
        /*0c48*/ 	.word	0x0000a320


	//   ....[100]....
        /*0c4c*/ 	.word	0x0000a330


	//   ....[101]....
        /*0c50*/ 	.word	0x0000a340


	//   ....[102]....
        /*0c54*/ 	.word	0x0000a350


	//   ....[103]....
        /*0c58*/ 	.word	0x0000a360


	//   ....[104]....
        /*0c5c*/ 	.word	0x0000a370


	//   ....[105]....
        /*0c60*/ 	.word	0x0000a380


	//   ....[106]....
        /*0c64*/ 	.word	0x0000a390


	//   ....[107]....
        /*0c68*/ 	.word	0x0000a3a0


	//   ....[108]....
        /*0c6c*/ 	.word	0x0000a3b0


	//   ....[109]....
        /*0c70*/ 	.word	0x0000a3c0


	//   ....[110]....
        /*0c74*/ 	.word	0x0000a3d0


	//   ....[111]....
        /*0c78*/ 	.word	0x0000a3e0


	//   ....[112]....
        /*0c7c*/ 	.word	0x0000a3f0


	//   ....[113]....
        /*0c80*/ 	.word	0x0000a400


	//   ....[114]....
        /*0c84*/ 	.word	0x0000a410


	//   ....[115]....
        /*0c88*/ 	.word	0x0000a420


	//   ....[116]....
        /*0c8c*/ 	.word	0x0000a430


	//   ....[117]....
        /*0c90*/ 	.word	0x0000a440


	//   ....[118]....
        /*0c94*/ 	.word	0x0000a450


	//   ....[119]....
        /*0c98*/ 	.word	0x0000a460


	//   ....[120]....
        /*0c9c*/ 	.word	0x0000a470


	//   ....[121]....
        /*0ca0*/ 	.word	0x0000a480


	//   ....[122]....
        /*0ca4*/ 	.word	0x0000a490


	//   ....[123]....
        /*0ca8*/ 	.word	0x0000a4a0


	//   ....[124]....
        /*0cac*/ 	.word	0x0000a4b0


	//   ....[125]....
        /*0cb0*/ 	.word	0x0000a4c0


	//   ....[126]....
        /*0cb4*/ 	.word	0x0000a4d0


	//   ....[127]....
        /*0cb8*/ 	.word	0x0000a4e0


	//   ....[128]....
        /*0cbc*/ 	.word	0x0000e660


	//   ....[129]....
        /*0cc0*/ 	.word	0x0000e690


	//   ....[130]....
        /*0cc4*/ 	.word	0x0000e6a0


	//   ....[131]....
        /*0cc8*/ 	.word	0x0000e6b0


	//   ....[132]....
        /*0ccc*/ 	.word	0x0000e6c0


	//   ....[133]....
        /*0cd0*/ 	.word	0x0000e6d0


	//   ....[134]....
        /*0cd4*/ 	.word	0x0000e6e0


	//   ....[135]....
        /*0cd8*/ 	.word	0x0000e6f0


	//   ....[136]....
        /*0cdc*/ 	.word	0x0000e720


	//   ....[137]....
        /*0ce0*/ 	.word	0x0000e740


	//   ....[138]....
        /*0ce4*/ 	.word	0x0000e760


	//   ....[139]....
        /*0ce8*/ 	.word	0x0000e770


	//   ....[140]....
        /*0cec*/ 	.word	0x0000e780


	//   ....[141]....
        /*0cf0*/ 	.word	0x0000e790


	//   ....[142]....
        /*0cf4*/ 	.word	0x0000e7a0


	//   ....[143]....
        /*0cf8*/ 	.word	0x0000e7b0


	//   ....[144]....
        /*0cfc*/ 	.word	0x0000e7c0


	//   ....[145]....
        /*0d00*/ 	.word	0x0000e7d0


	//   ....[146]....
        /*0d04*/ 	.word	0x0000e7e0


	//   ....[147]....
        /*0d08*/ 	.word	0x0000e7f0


	//   ....[148]....
        /*0d0c*/ 	.word	0x0000e800


	//   ....[149]....
        /*0d10*/ 	.word	0x0000e810


	//   ....[150]....
        /*0d14*/ 	.word	0x0000e820


	//   ....[151]....
        /*0d18*/ 	.word	0x0000e830


	//   ....[152]....
        /*0d1c*/ 	.word	0x0000e840


	//   ....[153]....
        /*0d20*/ 	.word	0x0000e850


	//   ....[154]....
        /*0d24*/ 	.word	0x0000e860


	//   ....[155]....
        /*0d28*/ 	.word	0x0000e870


	//   ....[156]....
        /*0d2c*/ 	.word	0x0000e880


	//   ....[157]....
        /*0d30*/ 	.word	0x0000e890


	//   ....[158]....
        /*0d34*/ 	.word	0x0000e8a0


	//   ....[159]....
        /*0d38*/ 	.word	0x0000e8b0


	//   ....[160]....
        /*0d3c*/ 	.word	0x0000e8c0


	//   ....[161]....
        /*0d40*/ 	.word	0x0000e8d0


	//   ....[162]....
        /*0d44*/ 	.word	0x0000e8e0


	//   ....[163]....
        /*0d48*/ 	.word	0x0000e8f0


	//   ....[164]....
        /*0d4c*/ 	.word	0x0000e900


	//   ....[165]....
        /*0d50*/ 	.word	0x0000e910


	//   ....[166]....
        /*0d54*/ 	.word	0x0000ea10


	//   ....[167]....
        /*0d58*/ 	.word	0x0000ea20


	//   ....[168]....
        /*0d5c*/ 	.word	0x0000ea30


	//   ....[169]....
        /*0d60*/ 	.word	0x0000ea40


	//   ....[170]....
        /*0d64*/ 	.word	0x0000ea50


	//   ....[171]....
        /*0d68*/ 	.word	0x0000ea60


	//   ....[172]....
        /*0d6c*/ 	.word	0x0000ea70


	//   ....[173]....
        /*0d70*/ 	.word	0x0000ea80


	//   ....[174]....
        /*0d74*/ 	.word	0x0000ea90


	//   ....[175]....
        /*0d78*/ 	.word	0x0000eaa0


	//   ....[176]....
        /*0d7c*/ 	.word	0x0000eab0


	//   ....[177]....
        /*0d80*/ 	.word	0x0000eac0


	//   ....[178]....
        /*0d84*/ 	.word	0x0000ead0


	//   ....[179]....
        /*0d88*/ 	.word	0x0000eae0


	//   ....[180]....
        /*0d8c*/ 	.word	0x0000eaf0


	//   ....[181]....
        /*0d90*/ 	.word	0x0000eb00


	//   ....[182]....
        /*0d94*/ 	.word	0x0000eb10


	//   ....[183]....
        /*0d98*/ 	.word	0x0000eb20


	//   ....[184]....
        /*0d9c*/ 	.word	0x0000eb30


	//   ....[185]....
        /*0da0*/ 	.word	0x0000eb40


	//   ....[186]....
        /*0da4*/ 	.word	0x0000eb50


	//   ....[187]....
        /*0da8*/ 	.word	0x0000eb60


	//   ....[188]....
        /*0dac*/ 	.word	0x0000eb70


	//   ....[189]....
        /*0db0*/ 	.word	0x0000eb80


	//   ....[190]....
        /*0db4*/ 	.word	0x0000eb90


	//   ....[191]....
        /*0db8*/ 	.word	0x0000eba0


	//   ....[192]....
        /*0dbc*/ 	.word	0x0000ebb0


	//   ....[193]....
        /*0dc0*/ 	.word	0x0000ebc0


	//   ....[194]....
        /*0dc4*/ 	.word	0x0000ebd0


	//   ....[195]....
        /*0dc8*/ 	.word	0x0000ebe0


	//   ....[196]....
        /*0dcc*/ 	.word	0x0000ece0


	//   ....[197]....
        /*0dd0*/ 	.word	0x0000ecf0


	//   ....[198]....
        /*0dd4*/ 	.word	0x0000ed00


	//   ....[199]....
        /*0dd8*/ 	.word	0x0000ed10


	//   ....[200]....
        /*0ddc*/ 	.word	0x0000ed20


	//   ....[201]....
        /*0de0*/ 	.word	0x0000ed30


	//   ....[202]....
        /*0de4*/ 	.word	0x0000ed40


	//   ....[203]....
        /*0de8*/ 	.word	0x0000ed50


	//   ....[204]....
        /*0dec*/ 	.word	0x0000ed60


	//   ....[205]....
        /*0df0*/ 	.word	0x0000ed70


	//   ....[206]....
        /*0df4*/ 	.word	0x0000ed80


	//   ....[207]....
        /*0df8*/ 	.word	0x0000ed90


	//   ....[208]....
        /*0dfc*/ 	.word	0x0000eda0


	//   ....[209]....
        /*0e00*/ 	.word	0x0000edb0


	//   ....[210]....
        /*0e04*/ 	.word	0x0000edc0


	//   ....[211]....
        /*0e08*/ 	.word	0x0000edd0


	//   ....[212]....
        /*0e0c*/ 	.word	0x0000ede0


	//   ....[213]....
        /*0e10*/ 	.word	0x0000edf0


	//   ....[214]....
        /*0e14*/ 	.word	0x0000ee00


	//   ....[215]....
        /*0e18*/ 	.word	0x0000ee10


	//   ....[216]....
        /*0e1c*/ 	.word	0x0000ee20


	//   ....[217]....
        /*0e20*/ 	.word	0x0000ee30


	//   ....[218]....
        /*0e24*/ 	.word	0x0000ee40


	//   ....[219]....
        /*0e28*/ 	.word	0x0000ee50


	//   ....[220]....
        /*0e2c*/ 	.word	0x0000ee60


	//   ....[221]....
        /*0e30*/ 	.word	0x0000ee70


	//   ....[222]....
        /*0e34*/ 	.word	0x0000ee80


	//   ....[223]....
        /*0e38*/ 	.word	0x0000ee90


	//   ....[224]....
        /*0e3c*/ 	.word	0x0000eea0


	//   ....[225]....
        /*0e40*/ 	.word	0x0000eeb0


	//   ....[226]....
        /*0e44*/ 	.word	0x0000efb0


	//   ....[227]....
        /*0e48*/ 	.word	0x0000efc0


	//   ....[228]....
        /*0e4c*/ 	.word	0x0000efd0


	//   ....[229]....
        /*0e50*/ 	.word	0x0000efe0


	//   ....[230]....
        /*0e54*/ 	.word	0x0000eff0


	//   ....[231]....
        /*0e58*/ 	.word	0x0000f000


	//   ....[232]....
        /*0e5c*/ 	.word	0x0000f010


	//   ....[233]....
        /*0e60*/ 	.word	0x0000f020


	//   ....[234]....
        /*0e64*/ 	.word	0x0000f030


	//   ....[235]....
        /*0e68*/ 	.word	0x0000f040


	//   ....[236]....
        /*0e6c*/ 	.word	0x0000f050


	//   ....[237]....
        /*0e70*/ 	.word	0x0000f060


	//   ....[238]....
        /*0e74*/ 	.word	0x0000f070


	//   ....[239]....
        /*0e78*/ 	.word	0x0000f080


	//   ....[240]....
        /*0e7c*/ 	.word	0x0000f090


	//   ....[241]....
        /*0e80*/ 	.word	0x0000f0a0


	//   ....[242]....
        /*0e84*/ 	.word	0x0000f0b0


	//   ....[243]....
        /*0e88*/ 	.word	0x0000f0c0


	//   ....[244]....
        /*0e8c*/ 	.word	0x0000f0d0


	//   ....[245]....
        /*0e90*/ 	.word	0x0000f0e0


	//   ....[246]....
        /*0e94*/ 	.word	0x0000f0f0


	//   ....[247]....
        /*0e98*/ 	.word	0x0000f100


	//   ....[248]....
        /*0e9c*/ 	.word	0x0000f110


	//   ....[249]....
        /*0ea0*/ 	.word	0x0000f120


	//   ....[250]....
        /*0ea4*/ 	.word	0x0000f130


	//   ....[251]....
        /*0ea8*/ 	.word	0x0000f140


	//   ....[252]....
        /*0eac*/ 	.word	0x0000f150


	//   ....[253]....
        /*0eb0*/ 	.word	0x0000f160


	//   ....[254]....
        /*0eb4*/ 	.word	0x0000f170


	//   ....[255]....
        /*0eb8*/ 	.word	0x0000f180


	//   ....[0]....
        /*0ebc*/ 	.word	0x000132c0


	//   ....[1]....
        /*0ec0*/ 	.word	0x000132f0


	//   ....[2]....
        /*0ec4*/ 	.word	0x00013300


	//   ....[3]....
        /*0ec8*/ 	.word	0x00013310


	//   ....[4]....
        /*0ecc*/ 	.word	0x00013320


	//   ....[5]....
        /*0ed0*/ 	.word	0x00013330


	//   ....[6]....
        /*0ed4*/ 	.word	0x00013340


	//   ....[7]....
        /*0ed8*/ 	.word	0x00013350


	//   ....[8]....
        /*0edc*/ 	.word	0x00013380


	//   ....[9]....
        /*0ee0*/ 	.word	0x000133a0


	//   ....[10]....
        /*0ee4*/ 	.word	0x000133c0


	//   ....[11]....
        /*0ee8*/ 	.word	0x000133d0


	//   ....[12]....
        /*0eec*/ 	.word	0x000133e0


	//   ....[13]....
        /*0ef0*/ 	.word	0x000133f0


	//   ....[14]....
        /*0ef4*/ 	.word	0x00013400


	//   ....[15]....
        /*0ef8*/ 	.word	0x00013410


	//   ....[16]....
        /*0efc*/ 	.word	0x00013420


	//   ....[17]....
        /*0f00*/ 	.word	0x00013430


	//   ....[18]....
        /*0f04*/ 	.word	0x00013440


	//   ....[19]....
        /*0f08*/ 	.word	0x00013450


	//   ....[20]....
        /*0f0c*/ 	.word	0x00013460


	//   ....[21]....
        /*0f10*/ 	.word	0x00013470


	//   ....[22]....
        /*0f14*/ 	.word	0x00013480


	//   ....[23]....
        /*0f18*/ 	.word	0x00013490


	//   ....[24]....
        /*0f1c*/ 	.word	0x000134a0


	//   ....[25]....
        /*0f20*/ 	.word	0x000134b0


	//   ....[26]....
        /*0f24*/ 	.word	0x000134c0


	//   ....[27]....
        /*0f28*/ 	.word	0x000134d0


	//   ....[28]....
        /*0f2c*/ 	.word	0x000134e0


	//   ....[29]....
        /*0f30*/ 	.word	0x000134f0


	//   ....[30]....
        /*0f34*/ 	.word	0x00013500


	//   ....[31]....
        /*0f38*/ 	.word	0x00013510


	//   ....[32]....
        /*0f3c*/ 	.word	0x00013520


	//   ....[33]....
        /*0f40*/ 	.word	0x00013530


	//   ....[34]....
        /*0f44*/ 	.word	0x00013540


	//   ....[35]....
        /*0f48*/ 	.word	0x00013550


	//   ....[36]....
        /*0f4c*/ 	.word	0x00013560


	//   ....[37]....
        /*0f50*/ 	.word	0x00013570


	//   ....[38]....
        /*0f54*/ 	.word	0x00013670


	//   ....[39]....
        /*0f58*/ 	.word	0x00013680


	//   ....[40]....
        /*0f5c*/ 	.word	0x00013690


	//   ....[41]....
        /*0f60*/ 	.word	0x000136a0


	//   ....[42]....
        /*0f64*/ 	.word	0x000136b0


	//   ....[43]....
        /*0f68*/ 	.word	0x000136c0


	//   ....[44]....
        /*0f6c*/ 	.word	0x000136d0


	//   ....[45]....
        /*0f70*/ 	.word	0x000136e0


	//   ....[46]....
        /*0f74*/ 	.word	0x000136f0


	//   ....[47]....
        /*0f78*/ 	.word	0x00013700


	//   ....[48]....
        /*0f7c*/ 	.word	0x00013710


	//   ....[49]....
        /*0f80*/ 	.word	0x00013720


	//   ....[50]....
        /*0f84*/ 	.word	0x00013730


	//   ....[51]....
        /*0f88*/ 	.word	0x00013740


	//   ....[52]....
        /*0f8c*/ 	.word	0x00013750


	//   ....[53]....
        /*0f90*/ 	.word	0x00013760


	//   ....[54]....
        /*0f94*/ 	.word	0x00013770


	//   ....[55]....
        /*0f98*/ 	.word	0x00013780


	//   ....[56]....
        /*0f9c*/ 	.word	0x00013790


	//   ....[57]....
        /*0fa0*/ 	.word	0x000137a0


	//   ....[58]....
        /*0fa4*/ 	.word	0x000137b0


	//   ....[59]....
        /*0fa8*/ 	.word	0x000137c0


	//   ....[60]....
        /*0fac*/ 	.word	0x000137d0


	//   ....[61]....
        /*0fb0*/ 	.word	0x000137e0


	//   ....[62]....
        /*0fb4*/ 	.word	0x000137f0


	//   ....[63]....
        /*0fb8*/ 	.word	0x00013800


	//   ....[64]....
        /*0fbc*/ 	.word	0x00013810


	//   ....[65]....
        /*0fc0*/ 	.word	0x00013820


	//   ....[66]....
        /*0fc4*/ 	.word	0x00013830


	//   ....[67]....
        /*0fc8*/ 	.word	0x00013840


	//   ....[68]....
        /*0fcc*/ 	.word	0x00013940


	//   ....[69]....
        /*0fd0*/ 	.word	0x00013950


	//   ....[70]....
        /*0fd4*/ 	.word	0x00013960


	//   ....[71]....
        /*0fd8*/ 	.word	0x00013970


	//   ....[72]....
        /*0fdc*/ 	.word	0x00013980


	//   ....[73]....
        /*0fe0*/ 	.word	0x00013990


	//   ....[74]....
        /*0fe4*/ 	.word	0x000139a0


	//   ....[75]....
        /*0fe8*/ 	.word	0x000139b0


	//   ....[76]....
        /*0fec*/ 	.word	0x000139c0


	//   ....[77]....
        /*0ff0*/ 	.word	0x000139d0


	//   ....[78]....
        /*0ff4*/ 	.word	0x000139e0


	//   ....[79]....
        /*0ff8*/ 	.word	0x000139f0


	//   ....[80]....
        /*0ffc*/ 	.word	0x00013a00


	//   ....[81]....
        /*1000*/ 	.word	0x00013a10


	//   ....[82]....
        /*1004*/ 	.word	0x00013a20


	//   ....[83]....
        /*1008*/ 	.word	0x00013a30


	//   ....[84]....
        /*100c*/ 	.word	0x00013a40


	//   ....[85]....
        /*1010*/ 	.word	0x00013a50


	//   ....[86]....
        /*1014*/ 	.word	0x00013a60


	//   ....[87]....
        /*1018*/ 	.word	0x00013a70


	//   ....[88]....
        /*101c*/ 	.word	0x00013a80


	//   ....[89]....
        /*1020*/ 	.word	0x00013a90


	//   ....[90]....
        /*1024*/ 	.word	0x00013aa0


	//   ....[91]....
        /*1028*/ 	.word	0x00013ab0


	//   ....[92]....
        /*102c*/ 	.word	0x00013ac0


	//   ....[93]....
        /*1030*/ 	.word	0x00013ad0


	//   ....[94]....
        /*1034*/ 	.word	0x00013ae0


	//   ....[95]....
        /*1038*/ 	.word	0x00013af0


	//   ....[96]....
        /*103c*/ 	.word	0x00013b00


	//   ....[97]....
        /*1040*/ 	.word	0x00013b10


	//   ....[98]....
        /*1044*/ 	.word	0x00013c10


	//   ....[99]....
        /*1048*/ 	.word	0x00013c20


	//   ....[100]....
        /*104c*/ 	.word	0x00013c30


	//   ....[101]....
        /*1050*/ 	.word	0x00013c40


	//   ....[102]....
        /*1054*/ 	.word	0x00013c50


	//   ....[103]....
        /*1058*/ 	.word	0x00013c60


	//   ....[104]....
        /*105c*/ 	.word	0x00013c70


	//   ....[105]....
        /*1060*/ 	.word	0x00013c80


	//   ....[106]....
        /*1064*/ 	.word	0x00013c90


	//   ....[107]....
        /*1068*/ 	.word	0x00013ca0


	//   ....[108]....
        /*106c*/ 	.word	0x00013cb0


	//   ....[109]....
        /*1070*/ 	.word	0x00013cc0


	//   ....[110]....
        /*1074*/ 	.word	0x00013cd0


	//   ....[111]....
        /*1078*/ 	.word	0x00013ce0


	//   ....[112]....
        /*107c*/ 	.word	0x00013cf0


	//   ....[113]....
        /*1080*/ 	.word	0x00013d00


	//   ....[114]....
        /*1084*/ 	.word	0x00013d10


	//   ....[115]....
        /*1088*/ 	.word	0x00013d20


	//   ....[116]....
        /*108c*/ 	.word	0x00013d30


	//   ....[117]....
        /*1090*/ 	.word	0x00013d40


	//   ....[118]....
        /*1094*/ 	.word	0x00013d50


	//   ....[119]....
        /*1098*/ 	.word	0x00013d60


	//   ....[120]....
        /*109c*/ 	.word	0x00013d70


	//   ....[121]....
        /*10a0*/ 	.word	0x00013d80


	//   ....[122]....
        /*10a4*/ 	.word	0x00013d90


	//   ....[123]....
        /*10a8*/ 	.word	0x00013da0


	//   ....[124]....
        /*10ac*/ 	.word	0x00013db0


	//   ....[125]....
        /*10b0*/ 	.word	0x00013dc0


	//   ....[126]....
        /*10b4*/ 	.word	0x00013dd0


	//   ....[127]....
        /*10b8*/ 	.word	0x00013de0


	//   ....[128]....
        /*10bc*/ 	.word	0x00017f20


	//   ....[129]....
        /*10c0*/ 	.word	0x00017f50


	//   ....[130]....
        /*10c4*/ 	.word	0x00017f60


	//   ....[131]....
        /*10c8*/ 	.word	0x00017f70


	//   ....[132]....
        /*10cc*/ 	.word	0x00017f80


	//   ....[133]....
        /*10d0*/ 	.word	0x00017f90


	//   ....[134]....
        /*10d4*/ 	.word	0x00017fa0


	//   ....[135]....
        /*10d8*/ 	.word	0x00017fb0


	//   ....[136]....
        /*10dc*/ 	.word	0x00017fe0


	//   ....[137]....
        /*10e0*/ 	.word	0x00018000


	//   ....[138]....
        /*10e4*/ 	.word	0x00018020


	//   ....[139]....
        /*10e8*/ 	.word	0x00018030


	//   ....[140]....
        /*10ec*/ 	.word	0x00018040


	//   ....[141]....
        /*10f0*/ 	.word	0x00018050


	//   ....[142]....
        /*10f4*/ 	.word	0x00018060


	//   ....[143]....
        /*10f8*/ 	.word	0x00018070


	//   ....[144]....
        /*10fc*/ 	.word	0x00018080


	//   ....[145]....
        /*1100*/ 	.word	0x00018090


	//   ....[146]....
        /*1104*/ 	.word	0x000180a0


	//   ....[147]....
        /*1108*/ 	.word	0x000180b0


	//   ....[148]....
        /*110c*/ 	.word	0x000180c0


	//   ....[149]....
        /*1110*/ 	.word	0x000180d0


	//   ....[150]....
        /*1114*/ 	.word	0x000180e0


	//   ....[151]....
        /*1118*/ 	.word	0x000180f0


	//   ....[152]....
        /*111c*/ 	.word	0x00018100


	//   ....[153]....
        /*1120*/ 	.word	0x00018110


	//   ....[154]....
        /*1124*/ 	.word	0x00018120


	//   ....[155]....
        /*1128*/ 	.word	0x00018130


	//   ....[156]....
        /*112c*/ 	.word	0x00018140


	//   ....[157]....
        /*1130*/ 	.word	0x00018150


	//   ....[158]....
        /*1134*/ 	.word	0x00018160


	//   ....[159]....
        /*1138*/ 	.word	0x00018170


	//   ....[160]....
        /*113c*/ 	.word	0x00018180


	//   ....[161]....
        /*1140*/ 	.word	0x00018190


	//   ....[162]....
        /*1144*/ 	.word	0x000181a0


	//   ....[163]....
        /*1148*/ 	.word	0x000181b0


	//   ....[164]....
        /*114c*/ 	.word	0x000181c0


	//   ....[165]....
        /*1150*/ 	.word	0x000181d0


	//   ....[166]....
        /*1154*/ 	.word	0x000182d0


	//   ....[167]....
        /*1158*/ 	.word	0x000182e0


	//   ....[168]....
        /*115c*/ 	.word	0x000182f0


	//   ....[169]....
        /*1160*/ 	.word	0x00018300


	//   ....[170]....
        /*1164*/ 	.word	0x00018310


	//   ....[171]....
        /*1168*/ 	.word	0x00018320


	//   ....[172]....
        /*116c*/ 	.word	0x00018330


	//   ....[173]....
        /*1170*/ 	.word	0x00018340


	//   ....[174]....
        /*1174*/ 	.word	0x00018350


	//   ....[175]....
        /*1178*/ 	.word	0x00018360


	//   ....[176]....
        /*117c*/ 	.word	0x00018370


	//   ....[177]....
        /*1180*/ 	.word	0x00018380


	//   ....[178]....
        /*1184*/ 	.word	0x00018390


	//   ....[179]....
        /*1188*/ 	.word	0x000183a0


	//   ....[180]....
        /*118c*/ 	.word	0x000183b0


	//   ....[181]....
        /*1190*/ 	.word	0x000183c0


	//   ....[182]....
        /*1194*/ 	.word	0x000183d0


	//   ....[183]....
        /*1198*/ 	.word	0x000183e0


	//   ....[184]....
        /*119c*/ 	.word	0x000183f0


	//   ....[185]....
        /*11a0*/ 	.word	0x00018400


	//   ....[186]....
        /*11a4*/ 	.word	0x00018410


	//   ....[187]....
        /*11a8*/ 	.word	0x00018420


	//   ....[188]....
        /*11ac*/ 	.word	0x00018430


	//   ....[189]....
        /*11b0*/ 	.word	0x00018440


	//   ....[190]....
        /*11b4*/ 	.word	0x00018450


	//   ....[191]....
        /*11b8*/ 	.word	0x00018460


	//   ....[192]....
        /*11bc*/ 	.word	0x00018470


	//   ....[193]....
        /*11c0*/ 	.word	0x00018480


	//   ....[194]....
        /*11c4*/ 	.word	0x00018490


	//   ....[195]....
        /*11c8*/ 	.word	0x000184a0


	//   ....[196]....
        /*11cc*/ 	.word	0x000185a0


	//   ....[197]....
        /*11d0*/ 	.word	0x000185b0


	//   ....[198]....
        /*11d4*/ 	.word	0x000185c0


	//   ....[199]....
        /*11d8*/ 	.word	0x000185d0


	//   ....[200]....
        /*11dc*/ 	.word	0x000185e0


	//   ....[201]....
        /*11e0*/ 	.word	0x000185f0


	//   ....[202]....
        /*11e4*/ 	.word	0x00018600


	//   ....[203]....
        /*11e8*/ 	.word	0x00018610


	//   ....[204]....
        /*11ec*/ 	.word	0x00018620


	//   ....[205]....
        /*11f0*/ 	.word	0x00018630


	//   ....[206]....
        /*11f4*/ 	.word	0x00018640


	//   ....[207]....
        /*11f8*/ 	.word	0x00018650


	//   ....[208]....
        /*11fc*/ 	.word	0x00018660


	//   ....[209]....
        /*1200*/ 	.word	0x00018670


	//   ....[210]....
        /*1204*/ 	.word	0x00018680


	//   ....[211]....
        /*1208*/ 	.word	0x00018690


	//   ....[212]....
        /*120c*/ 	.word	0x000186a0


	//   ....[213]....
        /*1210*/ 	.word	0x000186b0


	//   ....[214]....
        /*1214*/ 	.word	0x000186c0


	//   ....[215]....
        /*1218*/ 	.word	0x000186d0


	//   ....[216]....
        /*121c*/ 	.word	0x000186e0


	//   ....[217]....
        /*1220*/ 	.word	0x000186f0


	//   ....[218]....
        /*1224*/ 	.word	0x00018700


	//   ....[219]....
        /*1228*/ 	.word	0x00018710


	//   ....[220]....
        /*122c*/ 	.word	0x00018720


	//   ....[221]....
        /*1230*/ 	.word	0x00018730


	//   ....[222]....
        /*1234*/ 	.word	0x00018740


	//   ....[223]....
        /*1238*/ 	.word	0x00018750


	//   ....[224]....
        /*123c*/ 	.word	0x00018760


	//   ....[225]....
        /*1240*/ 	.word	0x00018770


	//   ....[226]....
        /*1244*/ 	.word	0x00018870


	//   ....[227]....
        /*1248*/ 	.word	0x00018880


	//   ....[228]....
        /*124c*/ 	.word	0x00018890


	//   ....[229]....
        /*1250*/ 	.word	0x000188a0


	//   ....[230]....
        /*1254*/ 	.word	0x000188b0


	//   ....[231]....
        /*1258*/ 	.word	0x000188c0


	//   ....[232]....
        /*125c*/ 	.word	0x000188d0


	//   ....[233]....
        /*1260*/ 	.word	0x000188e0


	//   ....[234]....
        /*1264*/ 	.word	0x000188f0


	//   ....[235]....
        /*1268*/ 	.word	0x00018900


	//   ....[236]....
        /*126c*/ 	.word	0x00018910


	//   ....[237]....
        /*1270*/ 	.word	0x00018920


	//   ....[238]....
        /*1274*/ 	.word	0x00018930


	//   ....[239]....
        /*1278*/ 	.word	0x00018940


	//   ....[240]....
        /*127c*/ 	.word	0x00018950


	//   ....[241]....
        /*1280*/ 	.word	0x00018960


	//   ....[242]....
        /*1284*/ 	.word	0x00018970


	//   ....[243]....
        /*1288*/ 	.word	0x00018980


	//   ....[244]....
        /*128c*/ 	.word	0x00018990


	//   ....[245]....
        /*1290*/ 	.word	0x000189a0


	//   ....[246]....
        /*1294*/ 	.word	0x000189b0


	//   ....[247]....
        /*1298*/ 	.word	0x000189c0


	//   ....[248]....
        /*129c*/ 	.word	0x000189d0


	//   ....[249]....
        /*12a0*/ 	.word	0x000189e0


	//   ....[250]....
        /*12a4*/ 	.word	0x000189f0


	//   ....[251]....
        /*12a8*/ 	.word	0x00018a00


	//   ....[252]....
        /*12ac*/ 	.word	0x00018a10


	//   ....[253]....
        /*12b0*/ 	.word	0x00018a20


	//   ....[254]....
        /*12b4*/ 	.word	0x00018a30


	//   ....[255]....
        /*12b8*/ 	.word	0x00018a40


	//   ....[0]....
        /*12bc*/ 	.word	0x0001cb80


	//   ....[1]....
        /*12c0*/ 	.word	0x0001cbb0


	//   ....[2]....
        /*12c4*/ 	.word	0x0001cbc0


	//   ....[3]....
        /*12c8*/ 	.word	0x0001cbd0


	//   ....[4]....
        /*12cc*/ 	.word	0x0001cbe0


	//   ....[5]....
        /*12d0*/ 	.word	0x0001cbf0


	//   ....[6]....
        /*12d4*/ 	.word	0x0001cc00


	//   ....[7]....
        /*12d8*/ 	.word	0x0001cc10


	//   ....[8]....
        /*12dc*/ 	.word	0x0001cc40


	//   ....[9]....
        /*12e0*/ 	.word	0x0001cc60


	//   ....[10]....
        /*12e4*/ 	.word	0x0001cc80


	//   ....[11]....
        /*12e8*/ 	.word	0x0001cc90


	//   ....[12]....
        /*12ec*/ 	.word	0x0001cca0


	//   ....[13]....
        /*12f0*/ 	.word	0x0001ccb0


	//   ....[14]....
        /*12f4*/ 	.word	0x0001ccc0


	//   ....[15]....
        /*12f8*/ 	.word	0x0001ccd0


	//   ....[16]....
        /*12fc*/ 	.word	0x0001cce0


	//   ....[17]....
        /*1300*/ 	.word	0x0001ccf0


	//   ....[18]....
        /*1304*/ 	.word	0x0001cd00


	//   ....[19]....
        /*1308*/ 	.word	0x0001cd10


	//   ....[20]....
        /*130c*/ 	.word	0x0001cd20


	//   ....[21]....
        /*1310*/ 	.word	0x0001cd30


	//   ....[22]....
        /*1314*/ 	.word	0x0001cd40


	//   ....[23]....
        /*1318*/ 	.word	0x0001cd50


	//   ....[24]....
        /*131c*/ 	.word	0x0001cd60


	//   ....[25]....
        /*1320*/ 	.word	0x0001cd70


	//   ....[26]....
        /*1324*/ 	.word	0x0001cd80


	//   ....[27]....
        /*1328*/ 	.word	0x0001cd90


	//   ....[28]....
        /*132c*/ 	.word	0x0001cda0


	//   ....[29]....
        /*1330*/ 	.word	0x0001cdb0


	//   ....[30]....
        /*1334*/ 	.word	0x0001cdc0


	//   ....[31]....
        /*1338*/ 	.word	0x0001cdd0


	//   ....[32]....
        /*133c*/ 	.word	0x0001cde0


	//   ....[33]....
        /*1340*/ 	.word	0x0001cdf0


	//   ....[34]....
        /*1344*/ 	.word	0x0001ce00


	//   ....[35]....
        /*1348*/ 	.word	0x0001ce10


	//   ....[36]....
        /*134c*/ 	.word	0x0001ce20


	//   ....[37]....
        /*1350*/ 	.word	0x0001ce30


	//   ....[38]....
        /*1354*/ 	.word	0x0001cf30


	//   ....[39]....
        /*1358*/ 	.word	0x0001cf40


	//   ....[40]....
        /*135c*/ 	.word	0x0001cf50


	//   ....[41]....
        /*1360*/ 	.word	0x0001cf60


	//   ....[42]....
        /*1364*/ 	.word	0x0001cf70


	//   ....[43]....
        /*1368*/ 	.word	0x0001cf80


	//   ....[44]....
        /*136c*/ 	.word	0x0001cf90


	//   ....[45]....
        /*1370*/ 	.word	0x0001cfa0


	//   ....[46]....
        /*1374*/ 	.word	0x0001cfb0


	//   ....[47]....
        /*1378*/ 	.word	0x0001cfc0


	//   ....[48]....
        /*137c*/ 	.word	0x0001cfd0


	//   ....[49]....
        /*1380*/ 	.word	0x0001cfe0


	//   ....[50]....
        /*1384*/ 	.word	0x0001cff0


	//   ....[51]....
        /*1388*/ 	.word	0x0001d000


	//   ....[52]....
        /*138c*/ 	.word	0x0001d010


	//   ....[53]....
        /*1390*/ 	.word	0x0001d020


	//   ....[54]....
        /*1394*/ 	.word	0x0001d030


	//   ....[55]....
        /*1398*/ 	.word	0x0001d040


	//   ....[56]....
        /*139c*/ 	.word	0x0001d050


	//   ....[57]....
        /*13a0*/ 	.word	0x0001d060


	//   ....[58]....
        /*13a4*/ 	.word	0x0001d070


	//   ....[59]....
        /*13a8*/ 	.word	0x0001d080


	//   ....[60]....
        /*13ac*/ 	.word	0x0001d090


	//   ....[61]....
        /*13b0*/ 	.word	0x0001d0a0


	//   ....[62]....
        /*13b4*/ 	.word	0x0001d0b0


	//   ....[63]....
        /*13b8*/ 	.word	0x0001d0c0


	//   ....[64]....
        /*13bc*/ 	.word	0x0001d0d0


	//   ....[65]....
        /*13c0*/ 	.word	0x0001d0e0


	//   ....[66]....
        /*13c4*/ 	.word	0x0001d0f0


	//   ....[67]....
        /*13c8*/ 	.word	0x0001d100


	//   ....[68]....
        /*13cc*/ 	.word	0x0001d200


	//   ....[69]....
        /*13d0*/ 	.word	0x0001d210


	//   ....[70]....
        /*13d4*/ 	.word	0x0001d220


	//   ....[71]....
        /*13d8*/ 	.word	0x0001d230


	//   ....[72]....
        /*13dc*/ 	.word	0x0001d240


	//   ....[73]....
        /*13e0*/ 	.word	0x0001d250


	//   ....[74]....
        /*13e4*/ 	.word	0x0001d260


	//   ....[75]....
        /*13e8*/ 	.word	0x0001d270


	//   ....[76]....
        /*13ec*/ 	.word	0x0001d280


	//   ....[77]....
        /*13f0*/ 	.word	0x0001d290


	//   ....[78]....
        /*13f4*/ 	.word	0x0001d2a0


	//   ....[79]....
        /*13f8*/ 	.word	0x0001d2b0


	//   ....[80]....
        /*13fc*/ 	.word	0x0001d2c0


	//   ....[81]....
        /*1400*/ 	.word	0x0001d2d0


	//   ....[82]....
        /*1404*/ 	.word	0x0001d2e0


	//   ....[83]....
        /*1408*/ 	.word	0x0001d2f0


	//   ....[84]....
        /*140c*/ 	.word	0x0001d300


	//   ....[85]....
        /*1410*/ 	.word	0x0001d310


	//   ....[86]....
        /*1414*/ 	.word	0x0001d320


	//   ....[87]....
        /*1418*/ 	.word	0x0001d330


	//   ....[88]....
        /*141c*/ 	.word	0x0001d340


	//   ....[89]....
        /*1420*/ 	.word	0x0001d350


	//   ....[90]....
        /*1424*/ 	.word	0x0001d360


	//   ....[91]....
        /*1428*/ 	.word	0x0001d370


	//   ....[92]....
        /*142c*/ 	.word	0x0001d380


	//   ....[93]....
        /*1430*/ 	.word	0x0001d390


	//   ....[94]....
        /*1434*/ 	.word	0x0001d3a0


	//   ....[95]....
        /*1438*/ 	.word	0x0001d3b0


	//   ....[96]....
        /*143c*/ 	.word	0x0001d3c0


	//   ....[97]....
        /*1440*/ 	.word	0x0001d3d0


	//   ....[98]....
        /*1444*/ 	.word	0x0001d4d0


	//   ....[99]....
        /*1448*/ 	.word	0x0001d4e0


	//   ....[100]....
        /*144c*/ 	.word	0x0001d4f0


	//   ....[101]....
        /*1450*/ 	.word	0x0001d500


	//   ....[102]....
        /*1454*/ 	.word	0x0001d510


	//   ....[103]....
        /*1458*/ 	.word	0x0001d520


	//   ....[104]....
        /*145c*/ 	.word	0x0001d530


	//   ....[105]....
        /*1460*/ 	.word	0x0001d540


	//   ....[106]....
        /*1464*/ 	.word	0x0001d550


	//   ....[107]....
        /*1468*/ 	.word	0x0001d560


	//   ....[108]....
        /*146c*/ 	.word	0x0001d570


	//   ....[109]....
        /*1470*/ 	.word	0x0001d580


	//   ....[110]....
        /*1474*/ 	.word	0x0001d590


	//   ....[111]....
        /*1478*/ 	.word	0x0001d5a0


	//   ....[112]....
        /*147c*/ 	.word	0x0001d5b0


	//   ....[113]....
        /*1480*/ 	.word	0x0001d5c0


	//   ....[114]....
        /*1484*/ 	.word	0x0001d5d0


	//   ....[115]....
        /*1488*/ 	.word	0x0001d5e0


	//   ....[116]....
        /*148c*/ 	.word	0x0001d5f0


	//   ....[117]....
        /*1490*/ 	.word	0x0001d600


	//   ....[118]....
        /*1494*/ 	.word	0x0001d610


	//   ....[119]....
        /*1498*/ 	.word	0x0001d620


	//   ....[120]....
        /*149c*/ 	.word	0x0001d630


	//   ....[121]....
        /*14a0*/ 	.word	0x0001d640


	//   ....[122]....
        /*14a4*/ 	.word	0x0001d650


	//   ....[123]....
        /*14a8*/ 	.word	0x0001d660


	//   ....[124]....
        /*14ac*/ 	.word	0x0001d670


	//   ....[125]....
        /*14b0*/ 	.word	0x0001d680


	//   ....[126]....
        /*14b4*/ 	.word	0x0001d690


	//   ....[127]....
        /*14b8*/ 	.word	0x0001d6a0


	//----- nvinfo : EIATTR_EXIT_INSTR_OFFSETS
	.align		4
.L_358:
        /*14bc*/ 	.byte	0x04, 0x1c
        /*14be*/ 	.short	(.L_360 - .L_359)


	//   ....[0]....
.L_359:
        /*14c0*/ 	.word	0x00026920


	//   ....[1]....
        /*14c4*/ 	.word	0x00027590


	//----- nvinfo : EIATTR_MAX_THREADS
	.align		4
.L_360:
        /*14c8*/ 	.byte	0x04, 0x05
        /*14ca*/ 	.short	(.L_362 - .L_361)
.L_361:
        /*14cc*/ 	.word	0x00000040
        /*14d0*/ 	.word	0x00000001
        /*14d4*/ 	.word	0x00000001


	//----- nvinfo : EIATTR_CRS_STACK_SIZE
	.align		4
.L_362:
        /*14d8*/ 	.byte	0x04, 0x1e
        /*14da*/ 	.short	(.L_364 - .L_363)
.L_363:
        /*14dc*/ 	.word	0x00000000
.L_364:


//--------------------- .nv.info._ZN17fastertransformer20batch_topK_kernel_v2IfLi32ELi32EEEvPiPT_S1_ --------------------------
	.section	.nv.info._ZN17fastertransformer20batch_topK_kernel_v2IfLi32ELi32EEEvPiPT_S1_,"",@"SHT_CUDA_INFO"
	.sectionflags	@""
	.align	4


	//----- nvinfo : EIATTR_CUDA_API_VERSION
	.align		4
        /*0000*/ 	.byte	0x04, 0x37
        /*0002*/ 	.short	(.L_366 - .L_365)
.L_365:
        /*0004*/ 	.word	0x00000082


	//----- nvinfo : EIATTR_SW2861232_WAR
	.align		4
.L_366:
        /*0008*/ 	.byte	0x01, 0x35
	.zero		2


	//----- nvinfo : EIATTR_PARAM_CBANK
	.align		4
        /*000c*/ 	.byte	0x04, 0x0a
        /*000e*/ 	.short	(.L_368 - .L_367)
	.align		4
.L_367:
        /*0010*/ 	.word	index@(.nv.constant0._ZN17fastertransformer20batch_topK_kernel_v2IfLi32ELi32EEEvPiPT_S1_)
        /*0014*/ 	.short	0x0160
        /*0016*/ 	.short	0x0018


	//----- nvinfo : EIATTR_CBANK_PARAM_SIZE
	.align		4
.L_368:
        /*0018*/ 	.byte	0x03, 0x19
        /*001a*/ 	.short	0x0018


	//----- nvinfo : EIATTR_KPARAM_INFO
	.align		4
        /*001c*/ 	.byte	0x04, 0x17
        /*001e*/ 	.short	(.L_370 - .L_369)
.L_369:
        /*0020*/ 	.word	0x00000000
        /*0024*/ 	.short	0x0002
        /*0026*/ 	.short	0x0010
        /*0028*/ 	.byte	0x00, 0xf0, 0x21, 0x00


	//----- nvinfo : EIATTR_KPARAM_INFO
	.align		4
.L_370:
        /*002c*/ 	.byte	0x04, 0x17
        /*002e*/ 	.short	(.L_372 - .L_371)
.L_371:
        /*0030*/ 	.word	0x00000000
        /*0034*/ 	.short	0x0001
        /*0036*/ 	.short	0x0008
        /*0038*/ 	.byte	0x00, 0xf0, 0x21, 0x00


	//----- nvinfo : EIATTR_KPARAM_INFO
	.align		4
.L_372:
        /*003c*/ 	.byte	0x04, 0x17
        /*003e*/ 	.short	(.L_374 - .L_373)
.L_373:
        /*0040*/ 	.word	0x00000000
        /*0044*/ 	.short	0x0000
        /*0046*/ 	.short	0x0000
        /*0048*/ 	.byte	0x00, 0xf0, 0x21, 0x00


	//----- nvinfo : EIATTR_MAXREG_COUNT
	.align		4
.L_374:
        /*004c*/ 	.byte	0x03, 0x1b
        /*004e*/ 	.short	0x00ff


	//----- nvinfo : EIATTR_NUM_BARRIERS
	.align		4
        /*0050*/ 	.byte	0x02, 0x4c
        /*0052*/ 	.byte	0x01
	.zero		1


	//----- nvinfo : EIATTR_MERCURY_ISA_VERSION
	.align		4
        /*0054*/ 	.byte	0x03, 0x5f
        /*0056*/ 	.short	0x0000


	//----- nvinfo : EIATTR_COOP_GROUP_MASK_REGIDS
	.align		4
        /*0058*/ 	.byte	0x04, 0x29
        /*005a*/ 	.short	(.L_376 - .L_375)


	//   ....[0]....
.L_375:
        /*005c*/ 	.word	0xffffffff


	//   ....[1]....
        /*0060*/ 	.word	0xffffffff


	//   ....[2]....
        /*0064*/ 	.word	0xffffffff


	//   ....[3]....
        /*0068*/ 	.word	0xffffffff


	//   ....[4]....
        /*006c*/ 	.word	0xffffffff


	//   ....[5]....
        /*0070*/ 	.word	0xffffffff


	//   ....[6]....
        /*0074*/ 	.word	0xffffffff


	//   ....[7]....
        /*0078*/ 	.word	0xffffffff


	//   ....[8]....
        /*007c*/ 	.word	0xffffffff


	//   ....[9]....
        /*0080*/ 	.word	0xffffffff


	//   ....[10]....
        /*0084*/ 	.word	0xffffffff


	//   ....[11]....
        /*0088*/ 	.word	0xffffffff


	//   ....[12]....
        /*008c*/ 	.word	0xffffffff


	//   ....[13]....
        /*0090*/ 	.word	0xffffffff


	//   ....[14]....
        /*0094*/ 	.word	0xffffffff


	//   ....[15]....
        /*0098*/ 	.word	0xffffffff


	//   ....[16]....
        /*009c*/ 	.word	0xffffffff


	//   ....[17]....
        /*00a0*/ 	.word	0xffffffff


	//   ....[18]....
        /*00a4*/ 	.word	0xffffffff


	//   ....[19]....
        /*00a8*/ 	.word	0xffffffff


	//   ....[20]....
        /*00ac*/ 	.word	0xffffffff


	//   ....[21]....
        /*00b0*/ 	.word	0xffffffff


	//   ....[22]....
        /*00b4*/ 	.word	0xffffffff


	//   ....[23]....
        /*00b8*/ 	.word	0xffffffff


	//   ....[24]....
        /*00bc*/ 	.word	0xffffffff


	//   ....[25]....
        /*00c0*/ 	.word	0xffffffff


	//   ....[26]....
        /*00c4*/ 	.word	0xffffffff


	//   ....[27]....
        /*00c8*/ 	.word	0xffffffff


	//   ....[28]....
        /*00cc*/ 	.word	0xffffffff


	//   ....[29]....
        /*00d0*/ 	.word	0xffffffff


	//   ....[30]....
        /*00d4*/ 	.word	0xffffffff


	//   ....[31]....
        /*00d8*/ 	.word	0xffffffff


	//   ....[32]....
        /*00dc*/ 	.word	0xffffffff


	//   ....[33]....
        /*00e0*/ 	.word	0xffffffff


	//   ....[34]....
        /*00e4*/ 	.word	0xffffffff


	//   ....[35]....
        /*00e8*/ 	.word	0xffffffff


	//   ....[36]....
        /*00ec*/ 	.word	0xffffffff


	//   ....[37]....
        /*00f0*/ 	.word	0xffffffff


	//   ....[38]....
        /*00f4*/ 	.word	0xffffffff


	//   ....[39]....
        /*00f8*/ 	.word	0xffffffff


	//   ....[40]....
        /*00fc*/ 	.word	0xffffffff


	//   ....[41]....
        /*0100*/ 	.word	0xffffffff


	//   ....[42]....
        /*0104*/ 	.word	0xffffffff


	//   ....[43]....
        /*0108*/ 	.word	0xffffffff


	//   ....[44]....
        /*010c*/ 	.word	0xffffffff


	//   ....[45]....
        /*0110*/ 	.word	0xffffffff


	//   ....[46]....
        /*0114*/ 	.word	0xffffffff


	//   ....[47]....
        /*0118*/ 	.word	0xffffffff


	//   ....[48]....
        /*011c*/ 	.word	0xffffffff


	//   ....[49]....
        /*0120*/ 	.word	0xffffffff


	//   ....[50]....
        /*0124*/ 	.word	0xffffffff


	//   ....[51]....
        /*0128*/ 	.word	0xffffffff


	//   ....[52]....
        /*012c*/ 	.word	0xffffffff


	//   ....[53]....
        /*0130*/ 	.word	0xffffffff


	//   ....[54]....
        /*0134*/ 	.word	0xffffffff


	//   ....[55]....
        /*0138*/ 	.word	0xffffffff


	//   ....[56]....
        /*013c*/ 	.word	0xffffffff


	//   ....[57]....
        /*0140*/ 	.word	0xffffffff


	//   ....[58]....
        /*0144*/ 	.word	0xffffffff


	//   ....[59]....
        /*0148*/ 	.word	0xffffffff


	//   ....[60]....
        /*014c*/ 	.word	0xffffffff


	//   ....[61]....
        /*0150*/ 	.word	0xffffffff


	//   ....[62]....
        /*0154*/ 	.word	0xffffffff


	//   ....[63]....
        /*0158*/ 	.word	0xffffffff


	//   ....[64]....
        /*015c*/ 	.word	0xffffffff


	//   ....[65]....
        /*0160*/ 	.word	0xffffffff


	//   ....[66]....
        /*0164*/ 	.word	0xffffffff


	//   ....[67]....
        /*0168*/ 	.word	0xffffffff


	//   ....[68]....
        /*016c*/ 	.word	0xffffffff


	//   ....[69]....
        /*0170*/ 	.word	0xffffffff


	//   ....[70]....
        /*0174*/ 	.word	0xffffffff


	//   ....[71]....
        /*0178*/ 	.word	0xffffffff


	//   ....[72]....
        /*017c*/ 	.word	0xffffffff


	//   ....[73]....
        /*0180*/ 	.word	0xffffffff


	//   ....[74]....
        /*0184*/ 	.word	0xffffffff


	//   ....[75]....
        /*0188*/ 	.word	0xffffffff


	//   ....[76]....
        /*018c*/ 	.word	0xffffffff


	//   ....[77]....
        /*0190*/ 	.word	0xffffffff


	//   ....[78]....
        /*0194*/ 	.word	0xffffffff


	//   ....[79]....
        /*0198*/ 	.word	0xffffffff


	//   ....[80]....
        /*019c*/ 	.word	0xffffffff


	//   ....[81]....
        /*01a0*/ 	.word	0xffffffff


	//   ....[82]....
        /*01a4*/ 	.word	0xffffffff


	//   ....[83]....
        /*01a8*/ 	.word	0xffffffff


	//   ....[84]....
        /*01ac*/ 	.word	0xffffffff


	//   ....[85]....
        /*01b0*/ 	.word	0xffffffff


	//   ....[86]....
        /*01b4*/ 	.word	0xffffffff


	//   ....[87]....
        /*01b8*/ 	.word	0xffffffff


	//   ....[88]....
        /*01bc*/ 	.word	0xffffffff


	//   ....[89]....
        /*01c0*/ 	.word	0xffffffff


	//   ....[90]....
        /*01c4*/ 	.word	0xffffffff


	//   ....[91]....
        /*01c8*/ 	.word	0xffffffff


	//   ....[92]....
        /*01cc*/ 	.word	0xffffffff


	//   ....[93]....
        /*01d0*/ 	.word	0xffffffff


	//   ....[94]....
        /*01d4*/ 	.word	0xffffffff


	//   ....[95]....
        /*01d8*/ 	.word	0xffffffff


	//   ....[96]....
        /*01dc*/ 	.word	0xffffffff


	//   ....[97]....
        /*01e0*/ 	.word	0xffffffff


	//   ....[98]....
        /*01e4*/ 	.word	0xffffffff


	//   ....[99]....
        /*01e8*/ 	.word	0xffffffff


	//   ....[100]....
        /*01ec*/ 	.word	0xffffffff


	//   ....[101]....
        /*01f0*/ 	.word	0xffffffff


	//   ....[102]....
        /*01f4*/ 	.word	0xffffffff


	//   ....[103]....
        /*01f8*/ 	.word	0xffffffff


	//   ....[104]....
        /*01fc*/ 	.word	0xffffffff


	//   ....[105]....
        /*0200*/ 	.word	0xffffffff


	//   ....[106]....
        /*0204*/ 	.word	0xffffffff


	//   ....[107]....
        /*0208*/ 	.word	0xffffffff


	//   ....[108]....
        /*020c*/ 	.word	0xffffffff


	//   ....[109]....
        /*0210*/ 	.word	0xffffffff


	//   ....[110]....
        /*0214*/ 	.word	0xffffffff


	//   ....[111]....
        /*0218*/ 	.word	0xffffffff


	//   ....[112]....
        /*021c*/ 	.word	0xffffffff


	//   ....[113]....
        /*0220*/ 	.word	0xffffffff


	//   ....[114]....
        /*0224*/ 	.word	0xffffffff


	//   ....[115]....
        /*0228*/ 	.word	0xffffffff


	//   ....[116]....
        /*022c*/ 	.word	0xffffffff


	//   ....[117]....
        /*0230*/ 	.word	0xffffffff


	//   ....[118]....
        /*0234*/ 	.word	0xffffffff


	//   ....[119]....
        /*0238*/ 	.word	0xffffffff


	//   ....[120]....
        /*023c*/ 	.word	0xffffffff


	//   ....[121]....
        /*0240*/ 	.word	0xffffffff


	//   ....[122]....
        /*0244*/ 	.word	0xffffffff


	//   ....[123]....
        /*0248*/ 	.word	0xffffffff


	//   ....[124]....
        /*024c*/ 	.word	0xffffffff


	//   ....[125]....
        /*0250*/ 	.word	0xffffffff


	//   ....[126]....
        /*0254*/ 	.word	0xffffffff


	//   ....[127]....
        /*0258*/ 	.word	0xffffffff


	//   ....[128]....
        /*025c*/ 	.word	0xffffffff


	//   ....[129]....
        /*0260*/ 	.word	0xffffffff


	//   ....[130]....
        /*0264*/ 	.word	0xffffffff


	//   ....[131]....
        /*0268*/ 	.word	0xffffffff


	//   ....[132]....
        /*026c*/ 	.word	0xffffffff


	//   ....[133]....
        /*0270*/ 	.word	0xffffffff


	//   ....[134]....
        /*0274*/ 	.word	0xffffffff


	//   ....[135]....
        /*0278*/ 	.word	0xffffffff


	//   ....[136]....
        /*027c*/ 	.word	0xffffffff


	//   ....[137]....
        /*0280*/ 	.word	0xffffffff


	//   ....[138]....
        /*0284*/ 	.word	0xffffffff


	//   ....[139]....
        /*0288*/ 	.word	0xffffffff


	//   ....[140]....
        /*028c*/ 	.word	0xffffffff


	//   ....[141]....
        /*0290*/ 	.word	0xffffffff


	//   ....[142]....
        /*0294*/ 	.word	0xffffffff


	//   ....[143]....
        /*0298*/ 	.word	0xffffffff


	//   ....[144]....
        /*029c*/ 	.word	0xffffffff


	//   ....[145]....
        /*02a0*/ 	.word	0xffffffff


	//   ....[146]....
        /*02a4*/ 	.word	0xffffffff


	//   ....[147]....
        /*02a8*/ 	.word	0xffffffff


	//   ....[148]....
        /*02ac*/ 	.word	0xffffffff


	//   ....[149]....
        /*02b0*/ 	.word	0xffffffff


	//   ....[150]....
        /*02b4*/ 	.word	0xffffffff


	//   ....[151]....
        /*02b8*/ 	.word	0xffffffff


	//   ....[152]....
        /*02bc*/ 	.word	0xffffffff


	//   ....[153]....
        /*02c0*/ 	.word	0xffffffff


	//   ....[154]....
        /*02c4*/ 	.word	0xffffffff


	//   ....[155]....
        /*02c8*/ 	.word	0xffffffff


	//   ....[156]....
        /*02cc*/ 	.word	0xffffffff


	//   ....[157]....
        /*02d0*/ 	.word	0xffffffff


	//   ....[158]....
        /*02d4*/ 	.word	0xffffffff


	//   ....[159]....
        /*02d8*/ 	.word	0xffffffff


	//   ....[160]....
        /*02dc*/ 	.word	0xffffffff


	//   ....[161]....
        /*02e0*/ 	.word	0xffffffff


	//   ....[162]....
        /*02e4*/ 	.word	0xffffffff


	//   ....[163]....
        /*02e8*/ 	.word	0xffffffff


	//   ....[164]....
        /*02ec*/ 	.word	0xffffffff


	//   ....[165]....
        /*02f0*/ 	.word	0xffffffff


	//   ....[166]....
        /*02f4*/ 	.word	0xffffffff


	//   ....[167]....
        /*02f8*/ 	.word	0xffffffff


	//   ....[168]....
        /*02fc*/ 	.word	0xffffffff


	//   ....[169]....
        /*0300*/ 	.word	0xffffffff


	//   ....[170]....
        /*0304*/ 	.word	0xffffffff


	//   ....[171]....
        /*0308*/ 	.word	0xffffffff


	//   ....[172]....
        /*030c*/ 	.word	0xffffffff


	//   ....[173]....
        /*0310*/ 	.word	0xffffffff


	//   ....[174]....
        /*0314*/ 	.word	0xffffffff


	//   ....[175]....
        /*0318*/ 	.word	0xffffffff


	//   ....[176]....
        /*031c*/ 	.word	0xffffffff


	//   ....[177]....
        /*0320*/ 	.word	0xffffffff


	//   ....[178]....
        /*0324*/ 	.word	0xffffffff


	//   ....[179]....
        /*0328*/ 	.word	0xffffffff


	//   ....[180]....
        /*032c*/ 	.word	0xffffffff


	//   ....[181]....
        /*0330*/ 	.word	0xffffffff


	//   ....[182]....
        /*0334*/ 	.word	0xffffffff


	//   ....[183]....
        /*0338*/ 	.word	0xffffffff


	//   ....[184]....
        /*033c*/ 	.word	0xffffffff


	//   ....[185]....
        /*0340*/ 	.word	0xffffffff


	//   ....[186]....
        /*0344*/ 	.word	0xffffffff


	//   ....[187]....
        /*0348*/ 	.word	0xffffffff


	//   ....[188]....
        /*034c*/ 	.word	0xffffffff


	//   ....[189]....
        /*0350*/ 	.word	0xffffffff


	//   ....[190]....
        /*0354*/ 	.word	0xffffffff


	//   ....[191]....
        /*0358*/ 	.word	0xffffffff


	//   ....[192]....
        /*035c*/ 	.word	0xffffffff


	//   ....[193]....
        /*0360*/ 	.word	0xffffffff


	//   ....[194]....
        /*0364*/ 	.word	0xffffffff


	//   ....[195]....
        /*0368*/ 	.word	0xffffffff


	//   ....[196]....
        /*036c*/ 	.word	0xffffffff


	//   ....[197]....
        /*0370*/ 	.word	0xffffffff


	//   ....[198]....
        /*0374*/ 	.word	0xffffffff


	//   ....[199]....
        /*0378*/ 	.word	0xffffffff


	//   ....[200]....
        /*037c*/ 	.word	0xffffffff


	//   ....[201]....
        /*0380*/ 	.word	0xffffffff


	//   ....[202]....
        /*0384*/ 	.word	0xffffffff


	//   ....[203]....
        /*0388*/ 	.word	0xffffffff


	//   ....[204]....
        /*038c*/ 	.word	0xffffffff


	//   ....[205]....
        /*0390*/ 	.word	0xffffffff


	//   ....[206]....
        /*0394*/ 	.word	0xffffffff


	//   ....[207]....
        /*0398*/ 	.word	0xffffffff


	//   ....[208]....
        /*039c*/ 	.word	0xffffffff


	//   ....[209]....
        /*03a0*/ 	.word	0xffffffff


	//   ....[210]....
        /*03a4*/ 	.word	0xffffffff


	//   ....[211]....
        /*03a8*/ 	.word	0xffffffff


	//   ....[212]....
        /*03ac*/ 	.word	0xffffffff


	//   ....[213]....
        /*03b0*/ 	.word	0xffffffff


	//   ....[214]....
        /*03b4*/ 	.word	0xffffffff


	//   ....[215]....
        /*03b8*/ 	.word	0xffffffff


	//   ....[216]....
        /*03bc*/ 	.word	0xffffffff


	//   ....[217]....
        /*03c0*/ 	.word	0xffffffff


	//   ....[218]....
        /*03c4*/ 	.word	0xffffffff


	//   ....[219]....
        /*03c8*/ 	.word	0xffffffff


	//   ....[220]....
        /*03cc*/ 	.word	0xffffffff


	//   ....[221]....
        /*03d0*/ 	.word	0xffffffff


	//   ....[222]....
        /*03d4*/ 	.word	0xffffffff


	//   ....[223]....
        /*03d8*/ 	.word	0xffffffff


	//   ....[224]....
        /*03dc*/ 	.word	0xffffffff


	//   ....[225]....
        /*03e0*/ 	.word	0xffffffff


	//   ....[226]....
        /*03e4*/ 	.word	0xffffffff


	//   ....[227]....
        /*03e8*/ 	.word	0xffffffff


	//   ....[228]....
        /*03ec*/ 	.word	0xffffffff


	//   ....[229]....
        /*03f0*/ 	.word	0xffffffff


	//   ....[230]....
        /*03f4*/ 	.word	0xffffffff


	//   ....[231]....
        /*03f8*/ 	.word	0xffffffff


	//   ....[232]....
        /*03fc*/ 	.word	0xffffffff


	//   ....[233]....
        /*0400*/ 	.word	0xffffffff


	//   ....[234]....
        /*0404*/ 	.word	0xffffffff


	//   ....[235]....
        /*0408*/ 	.word	0xffffffff


	//   ....[236]....
        /*040c*/ 	.word	0xffffffff


	//   ....[237]....
        /*0410*/ 	.word	0xffffffff


	//   ....[238]....
        /*0414*/ 	.word	0xffffffff


	//   ....[239]....
        /*0418*/ 	.word	0xffffffff


	//   ....[240]....
        /*041c*/ 	.word	0xffffffff


	//   ....[241]....
        /*0420*/ 	.word	0xffffffff


	//   ....[242]....
        /*0424*/ 	.word	0xffffffff


	//   ....[243]....
        /*0428*/ 	.word	0xffffffff


	//   ....[244]....
        /*042c*/ 	.word	0xffffffff


	//   ....[245]....
        /*0430*/ 	.word	0xffffffff


	//   ....[246]....
        /*0434*/ 	.word	0xffffffff


	//   ....[247]....
        /*0438*/ 	.word	0xffffffff


	//   ....[248]....
        /*043c*/ 	.word	0xffffffff


	//   ....[249]....
        /*0440*/ 	.word	0xffffffff


	//   ....[250]....
        /*0444*/ 	.word	0xffffffff


	//   ....[251]....
        /*0448*/ 	.word	0xffffffff


	//   ....[252]....
        /*044c*/ 	.word	0xffffffff


	//   ....[253]....
        /*0450*/ 	.word	0xffffffff


	//   ....[254]....
        /*0454*/ 	.word	0xffffffff


	//   ....[255]....
        /*0458*/ 	.word	0xffffffff


	//   ....[0]....
        /*045c*/ 	.word	0xffffffff


	//   ....[1]....
        /*0460*/ 	.word	0xffffffff


	//   ....[2]....
        /*0464*/ 	.word	0xffffffff


	//   ....[3]....
        /*0468*/ 	.word	0xffffffff


	//   ....[4]....
        /*046c*/ 	.word	0xffffffff


	//   ....[5]....
        /*0470*/ 	.word	0xffffffff


	//   ....[6]....
        /*0474*/ 	.word	0xffffffff


	//   ....[7]....
        /*0478*/ 	.word	0xffffffff


	//   ....[8]....
        /*047c*/ 	.word	0xffffffff


	//   ....[9]....
        /*0480*/ 	.word	0xffffffff


	//   ....[10]....
        /*0484*/ 	.word	0xffffffff


	//   ....[11]....
        /*0488*/ 	.word	0xffffffff


	//   ....[12]....
        /*048c*/ 	.word	0xffffffff


	//   ....[13]....
        /*0490*/ 	.word	0xffffffff


	//   ....[14]....
        /*0494*/ 	.word	0xffffffff


	//   ....[15]....
        /*0498*/ 	.word	0xffffffff


	//   ....[16]....
        /*049c*/ 	.word	0xffffffff


	//   ....[17]....
        /*04a0*/ 	.word	0xffffffff


	//   ....[18]....
        /*04a4*/ 	.word	0xffffffff


	//   ....[19]....
        /*04a8*/ 	.word	0xffffffff


	//   ....[20]....
        /*04ac*/ 	.word	0xffffffff


	//   ....[21]....
        /*04b0*/ 	.word	0xffffffff


	//   ....[22]....
        /*04b4*/ 	.word	0xffffffff


	//   ....[23]....
        /*04b8*/ 	.word	0xffffffff


	//   ....[24]....
        /*04bc*/ 	.word	0xffffffff


	//   ....[25]....
        /*04c0*/ 	.word	0xffffffff


	//   ....[26]....
        /*04c4*/ 	.word	0xffffffff


	//   ....[27]....
        /*04c8*/ 	.word	0xffffffff


	//   ....[28]....
        /*04cc*/ 	.word	0xffffffff


	//   ....[29]....
        /*04d0*/ 	.word	0xffffffff


	//   ....[30]....
        /*04d4*/ 	.word	0xffffffff


	//   ....[31]....
        /*04d8*/ 	.word	0xffffffff


	//   ....[32]....
        /*04dc*/ 	.word	0xffffffff


	//   ....[33]....
        /*04e0*/ 	.word	0xffffffff


	//   ....[34]....
        /*04e4*/ 	.word	0xffffffff


	//   ....[35]....
        /*04e8*/ 	.word	0xffffffff


	//   ....[36]....
        /*04ec*/ 	.word	0xffffffff


	//   ....[37]....
        /*04f0*/ 	.word	0xffffffff


	//   ....[38]....
        /*04f4*/ 	.word	0xffffffff


	//   ....[39]....
        /*04f8*/ 	.word	0xffffffff


	//   ....[40]....
        /*04fc*/ 	.word	0xffffffff


	//   ....[41]....
        /*0500*/ 	.word	0xffffffff


	//   ....[42]....
        /*0504*/ 	.word	0xffffffff


	//   ....[43]....
        /*0508*/ 	.word	0xffffffff


	//   ....[44]....
        /*050c*/ 	.word	0xffffffff


	//   ....[45]....
        /*0510*/ 	.word	0xffffffff


	//   ....[46]....
        /*0514*/ 	.word	0xffffffff


	//   ....[47]....
        /*0518*/ 	.word	0xffffffff


	//   ....[48]....
        /*051c*/ 	.word	0xffffffff


	//   ....[49]....
        /*0520*/ 	.word	0xffffffff


	//   ....[50]....
        /*0524*/ 	.word	0xffffffff


	//   ....[51]....
        /*0528*/ 	.word	0xffffffff


	//   ....[52]....
        /*052c*/ 	.word	0xffffffff


	//   ....[53]....
        /*0530*/ 	.word	0xffffffff


	//   ....[54]....
        /*0534*/ 	.word	0xffffffff


	//   ....[55]....
        /*0538*/ 	.word	0xffffffff


	//   ....[56]....
        /*053c*/ 	.word	0xffffffff


	//   ....[57]....
        /*0540*/ 	.word	0xffffffff


	//   ....[58]....
        /*0544*/ 	.word	0xffffffff


	//   ....[59]....
        /*0548*/ 	.word	0xffffffff


	//   ....[60]....
        /*054c*/ 	.word	0xffffffff


	//   ....[61]....
        /*0550*/ 	.word	0xffffffff


	//   ....[62]....
        /*0554*/ 	.word	0xffffffff


	//   ....[63]....
        /*0558*/ 	.word	0xffffffff


	//----- nvinfo : EIATTR_COOP_GROUP_INSTR_OFFSETS
	.align		4
.L_376:
        /*055c*/ 	.byte	0x04, 0x28
        /*055e*/ 	.short	(.L_378 - .L_377)


	//   ....[0]....
.L_377:
        /*0560*/ 	.word	0x0001b690


	//   ....[1]....
        /*0564*/ 	.word	0x0001b6b0


	//   ....[2]....
        /*0568*/ 	.word	0x0001b6c0


	//   ....[3]....
        /*056c*/ 	.word	0x0001b6d0


	//   ....[4]....
        /*0570*/ 	.word	0x0001b6e0


	//   ....[5]....
        /*0574*/ 	.word	0x0001b6f0


	//   ....[6]....
        /*0578*/ 	.word	0x0001b700


	//   ....[7]....
        /*057c*/ 	.word	0x0001b720


	//   ....[8]....
        /*0580*/ 	.word	0x0001b740


	//   ....[9]....
        /*0584*/ 	.word	0x0001b750


	//   ....[10]....
        /*0588*/ 	.word	0x0001b760


	//   ....[11]....
        /*058c*/ 	.word	0x0001b780


	//   ....[12]....
        /*0590*/ 	.word	0x0001b790


	//   ....[13]....
        /*0594*/ 	.word	0x0001b7b0


	//   ....[14]....
        /*0598*/ 	.word	0x0001b7d0


	//   ....[15]....
        /*059c*/ 	.word	0x0001b7e0


	//   ....[16]....
        /*05a0*/ 	.word	0x0001b7f0


	//   ....[17]....
        /*05a4*/ 	.word	0x0001b800


	//   ....[18]....
        /*05a8*/ 	.word	0x0001b810


	//   ....[19]....
        /*05ac*/ 	.word	0x0001b820


	//   ....[20]....
        /*05b0*/ 	.word	0x0001b840


	//   ....[21]....
        /*05b4*/ 	.word	0x0001b860


	//   ....[22]....
        /*05b8*/ 	.word	0x0001b870


	//   ....[23]....
        /*05bc*/ 	.word	0x0001b880


	//   ....[24]....
        /*05c0*/ 	.word	0x0001b8d0


	//   ....[25]....
        /*05c4*/ 	.word	0x0001b8f0


	//   ....[26]....
        /*05c8*/ 	.word	0x0001b900


	//   ....[27]....
        /*05cc*/ 	.word	0x0001b910


	//   ....[28]....
        /*05d0*/ 	.word	0x0001b920


	//   ....[29]....
        /*05d4*/ 	.word	0x0001b930


	//   ....[30]....
        /*05d8*/ 	.word	0x0001b940


	//   ....[31]....
        /*05dc*/ 	.word	0x0001b950


	//   ....[32]....
        /*05e0*/ 	.word	0x0001b960


	//   ....[33]....
        /*05e4*/ 	.word	0x0001b970


	//   ....[34]....
        /*05e8*/ 	.word	0x0001b9c0


	//   ....[35]....
        /*05ec*/ 	.word	0x0001b9e0


	//   ....[36]....
        /*05f0*/ 	.word	0x0001b9f0


	//   ....[37]....
        /*05f4*/ 	.word	0x0001ba00


	//   ....[38]....
        /*05f8*/ 	.word	0x0001ba10


	//   ....[39]....
        /*05fc*/ 	.word	0x0001ba20


	//   ....[40]....
        /*0600*/ 	.word	0x0001ba30


	//   ....[41]....
        /*0604*/ 	.word	0x0001ba40


	//   ....[42]....
        /*0608*/ 	.word	0x0001ba50


	//   ....[43]....
        /*060c*/ 	.word	0x0001ba60


	//   ....[44]....
        /*0610*/ 	.word	0x0001bab0


	//   ....[45]....
        /*0614*/ 	.word	0x0001bad0


	//   ....[46]....
        /*0618*/ 	.word	0x0001bae0


	//   ....[47]....
        /*061c*/ 	.word	0x0001baf0


	//   ....[48]....
        /*0620*/ 	.word	0x0001bb00


	//   ....[49]....
        /*0624*/ 	.word	0x0001bb10


	//   ....[50]....
        /*0628*/ 	.word	0x0001bb20


	//   ....[51]....
        /*062c*/ 	.word	0x0001bb30


	//   ....[52]....
        /*0630*/ 	.word	0x0001bb40


	//   ....[53]....
        /*0634*/ 	.word	0x0001bb50


	//   ....[54]....
        /*0638*/ 	.word	0x0001bba0


	//   ....[55]....
        /*063c*/ 	.word	0x0001bbc0


	//   ....[56]....
        /*0640*/ 	.word	0x0001bbd0


	//   ....[57]....
        /*0644*/ 	.word	0x0001bbe0


	//   ....[58]....
        /*0648*/ 	.word	0x0001bbf0


	//   ....[59]....
        /*064c*/ 	.word	0x0001bc00


	//   ....[60]....
        /*0650*/ 	.word	0x0001bc10


	//   ....[61]....
        /*0654*/ 	.word	0x0001bc20


	//   ....[62]....
        /*0658*/ 	.word	0x0001bc30


	//   ....[63]....
        /*065c*/ 	.word	0x0001bc40


	//   ....[64]....
        /*0660*/ 	.word	0x0001dd00


	//   ....[65]....
        /*0664*/ 	.word	0x0001dd30


	//   ....[66]....
        /*0668*/ 	.word	0x0001dd40


	//   ....[67]....
        /*066c*/ 	.word	0x0001dd50


	//   ....[68]....
        /*0670*/ 	.word	0x0001dd60


	//   ....[69]....
        /*0674*/ 	.word	0x0001dd70


	//   ....[70]....
        /*0678*/ 	.word	0x0001dd80


	//   ....[71]....
        /*067c*/ 	.word	0x0001dda0


	//   ....[72]....
        /*0680*/ 	.word	0x0001ddc0


	//   ....[73]....
        /*0684*/ 	.word	0x0001ddd0


	//   ....[74]....
        /*0688*/ 	.word	0x0001dde0


	//   ....[75]....
        /*068c*/ 	.word	0x0001de00


	//   ....[76]....
        /*0690*/ 	.word	0x0001de10


	//   ....[77]....
        /*0694*/ 	.word	0x0001de30


	//   ....[78]....
        /*0698*/ 	.word	0x0001de50


	//   ....[79]....
        /*069c*/ 	.word	0x0001de60


	//   ....[80]....
        /*06a0*/ 	.word	0x0001de70


	//   ....[81]....
        /*06a4*/ 	.word	0x0001de80


	//   ....[82]....
        /*06a8*/ 	.word	0x0001de90


	//   ....[83]....
        /*06ac*/ 	.word	0x0001dea0


	//   ....[84]....
        /*06b0*/ 	.word	0x0001dec0


	//   ....[85]....
        /*06b4*/ 	.word	0x0001dee0


	//   ....[86]....
        /*06b8*/ 	.word	0x0001def0


	//   ....[87]....
        /*06bc*/ 	.word	0x0001df00


	//   ....[88]....
        /*06c0*/ 	.word	0x0001df50


	//   ....[89]....
        /*06c4*/ 	.word	0x0001df70


	//   ....[90]....
        /*06c8*/ 	.word	0x0001df80


	//   ....[91]....
        /*06cc*/ 	.word	0x0001df90


	//   ....[92]....
        /*06d0*/ 	.word	0x0001dfa0


	//   ....[93]....
        /*06d4*/ 	.word	0x0001dfb0


	//   ....[94]....
        /*06d8*/ 	.word	0x0001dfc0


	//   ....[95]....
        /*06dc*/ 	.word	0x0001dfd0


	//   ....[96]....
        /*06e0*/ 	.word	0x0001dfe0


	//   ....[97]....
        /*06e4*/ 	.word	0x0001dff0


	//   ....[98]....
        /*06e8*/ 	.word	0x0001e040


	//   ....[99]....
        /*06ec*/ 	.word	0x0001e060


	//   ....[100]....
        /*06f0*/ 	.word	0x0001e070


	//   ....[101]....
        /*06f4*/ 	.word	0x0001e080


	//   ....[102]....
        /*06f8*/ 	.word	0x0001e090


	//   ....[103]....
        /*06fc*/ 	.word	0x0001e0a0


	//   ....[104]....
        /*0700*/ 	.word	0x0001e0b0


	//   ....[105]....
        /*0704*/ 	.word	0x0001e0c0


	//   ....[106]....
        /*0708*/ 	.word	0x0001e0d0


	//   ....[107]....
        /*070c*/ 	.word	0x0001e0e0


	//   ....[108]....
        /*0710*/ 	.word	0x0001e130


	//   ....[109]....
        /*0714*/ 	.word	0x0001e150


	//   ....[110]....
        /*0718*/ 	.word	0x0001e160


	//   ....[111]....
        /*071c*/ 	.word	0x0001e170


	//   ....[112]....
        /*0720*/ 	.word	0x0001e180


	//   ....[113]....
        /*0724*/ 	.word	0x0001e190


	//   ....[114]....
        /*0728*/ 	.word	0x0001e1a0


	//   ....[115]....
        /*072c*/ 	.word	0x0001e1b0


	//   ....[116]....
        /*0730*/ 	.word	0x0001e1c0


	//   ....[117]....
        /*0734*/ 	.word	0x0001e1d0


	//   ....[118]....
        /*0738*/ 	.word	0x0001e220


	//   ....[119]....
        /*073c*/ 	.word	0x0001e240


	//   ....[120]....
        /*0740*/ 	.word	0x0001e250


	//   ....[121]....
        /*0744*/ 	.word	0x0001e260


	//   ....[122]....
        /*0748*/ 	.word	0x0001e270


	//   ....[123]....
        /*074c*/ 	.word	0x0001e280


	//   ....[124]....
        /*0750*/ 	.word	0x0001e290


	//   ....[125]....
        /*0754*/ 	.word	0x0001e2a0


	//   ....[126]....
        /*0758*/ 	.word	0x0001e2b0


	//   ....[127]....
        /*075c*/ 	.word	0x0001e2c0


	//   ....[128]....
        /*0760*/ 	.word	0x00020360


	//   ....[129]....
        /*0764*/ 	.word	0x00020390


	//   ....[130]....
        /*0768*/ 	.word	0x000203a0


	//   ....[131]....
        /*076c*/ 	.word	0x000203b0


	//   ....[132]....
        /*0770*/ 	.word	0x000203c0


	//   ....[133]....
        /*0774*/ 	.word	0x000203d0


	//   ....[134]....
        /*0778*/ 	.word	0x000203e0


	//   ....[135]....
        /*077c*/ 	.word	0x00020400


	//   ....[136]....
        /*0780*/ 	.word	0x00020420


	//   ....[137]....
        /*0784*/ 	.word	0x00020430


	//   ....[138]....
        /*0788*/ 	.word	0x00020440


	//   ....[139]....
        /*078c*/ 	.word	0x00020460


	//   ....[140]....
        /*0790*/ 	.word	0x00020470


	//   ....[141]....
        /*0794*/ 	.word	0x00020490


	//   ....[142]....
        /*0798*/ 	.word	0x000204b0


	//   ....[143]....
        /*079c*/ 	.word	0x000204c0


	//   ....[144]....
        /*07a0*/ 	.word	0x000204d0


	//   ....[145]....
        /*07a4*/ 	.word	0x000204e0


	//   ....[146]....
        /*07a8*/ 	.word	0x000204f0


	//   ....[147]....
        /*07ac*/ 	.word	0x00020500


	//   ....[148]....
        /*07b0*/ 	.word	0x00020520


	//   ....[149]....
        /*07b4*/ 	.word	0x00020540


	//   ....[150]....
        /*07b8*/ 	.word	0x00020550


	//   ....[151]....
        /*07bc*/ 	.word	0x00020560


	//   ....[152]....
        /*07c0*/ 	.word	0x000205b0


	//   ....[153]....
        /*07c4*/ 	.word	0x000205d0


	//   ....[154]....
        /*07c8*/ 	.word	0x000205e0


	//   ....[155]....
        /*07cc*/ 	.word	0x000205f0


	//   ....[156]....
        /*07d0*/ 	.word	0x00020600


	//   ....[157]....
        /*07d4*/ 	.word	0x00020610


	//   ....[158]....
        /*07d8*/ 	.word	0x00020620


	//   ....[159]....
        /*07dc*/ 	.word	0x00020630


	//   ....[160]....
        /*07e0*/ 	.word	0x00020640


	//   ....[161]....
        /*07e4*/ 	.word	0x00020650


	//   ....[162]....
        /*07e8*/ 	.word	0x000206a0


	//   ....[163]....
        /*07ec*/ 	.word	0x000206c0


	//   ....[164]....
        /*07f0*/ 	.word	0x000206d0


	//   ....[165]....
        /*07f4*/ 	.word	0x000206e0


	//   ....[166]....
        /*07f8*/ 	.word	0x000206f0


	//   ....[167]....
        /*07fc*/ 	.word	0x00020700


	//   ....[168]....
        /*0800*/ 	.word	0x00020710


	//   ....[169]....
        /*0804*/ 	.word	0x00020720


	//   ....[170]....
        /*0808*/ 	.word	0x00020730


	//   ....[171]....
        /*080c*/ 	.word	0x00020740


	//   ....[172]....
        /*0810*/ 	.word	0x00020790


	//   ....[173]....
        /*0814*/ 	.word	0x000207b0


	//   ....[174]....
        /*0818*/ 	.word	0x000207c0


	//   ....[175]....
        /*081c*/ 	.word	0x000207d0


	//   ....[176]....
        /*0820*/ 	.word	0x000207e0


	//   ....[177]....
        /*0824*/ 	.word	0x000207f0


	//   ....[178]....
        /*0828*/ 	.word	0x00020800


	//   ....[179]....
        /*082c*/ 	.word	0x00020810


	//   ....[180]....
        /*0830*/ 	.word	0x00020820


	//   ....[181]....
        /*0834*/ 	.word	0x00020830


	//   ....[182]....
        /*0838*/ 	.word	0x00020880


	//   ....[183]....
        /*083c*/ 	.word	0x000208a0


	//   ....[184]....
        /*0840*/ 	.word	0x000208b0


	//   ....[185]....
        /*0844*/ 	.word	0x000208c0


	//   ....[186]....
        /*0848*/ 	.word	0x000208d0


	//   ....[187]....
        /*084c*/ 	.word	0x000208e0


	//   ....[188]....
        /*0850*/ 	.word	0x000208f0


	//   ....[189]....
        /*0854*/ 	.word	0x00020900


	//   ....[190]....
        /*0858*/ 	.word	0x00020910


	//   ....[191]....
        /*085c*/ 	.word	0x00020920


	//   ....[192]....
        /*0860*/ 	.word	0x000229c0


	//   ....[193]....
        /*0864*/ 	.word	0x000229f0


	//   ....[194]....
        /*0868*/ 	.word	0x00022a00


	//   ....[195]....
        /*086c*/ 	.word	0x00022a10


	//   ....[196]....
        /*0870*/ 	.word	0x00022a20


	//   ....[197]....
        /*0874*/ 	.word	0x00022a30


	//   ....[198]....
        /*0878*/ 	.word	0x00022a40


	//   ....[199]....
        /*087c*/ 	.word	0x00022a60


	//   ....[200]....
        /*0880*/ 	.word	0x00022a80


	//   ....[201]....
        /*0884*/ 	.word	0x00022a90


	//   ....[202]....
        /*0888*/ 	.word	0x00022aa0


	//   ....[203]....
        /*088c*/ 	.word	0x00022ac0


	//   ....[204]....
        /*0890*/ 	.word	0x00022ad0


	//   ....[205]....
        /*0894*/ 	.word	0x00022af0


	//   ....[206]....
        /*0898*/ 	.word	0x00022b10


	//   ....[207]....
        /*089c*/ 	.word	0x00022b20


	//   ....[208]....
        /*08a0*/ 	.word	0x00022b30


	//   ....[209]....
        /*08a4*/ 	.word	0x00022b40


	//   ....[210]....
        /*08a8*/ 	.word	0x00022b50


	//   ....[211]....
        /*08ac*/ 	.word	0x00022b60


	//   ....[212]....
        /*08b0*/ 	.word	0x00022b80


	//   ....[213]....
        /*08b4*/ 	.word	0x00022ba0


	//   ....[214]....
        /*08b8*/ 	.word	0x00022bb0


	//   ....[215]....
        /*08bc*/ 	.word	0x00022bc0


	//   ....[216]....
        /*08c0*/ 	.word	0x00022c10


	//   ....[217]....
        /*08c4*/ 	.word	0x00022c30


	//   ....[218]....
        /*08c8*/ 	.word	0x00022c40


	//   ....[219]....
        /*08cc*/ 	.word	0x00022c50


	//   ....[220]....
        /*08d0*/ 	.word	0x00022c60


	//   ....[221]....
        /*08d4*/ 	.word	0x00022c70


	//   ....[222]....
        /*08d8*/ 	.word	0x00022c80


	//   ....[223]....
        /*08dc*/ 	.word	0x00022c90


	//   ....[224]....
        /*08e0*/ 	.word	0x00022ca0


	//   ....[225]....
        /*08e4*/ 	.word	0x00022cb0


	//   ....[226]....
        /*08e8*/ 	.word	0x00022d00


	//   ....[227]....
        /*08ec*/ 	.word	0x00022d20


	//   ....[228]....
        /*08f0*/ 	.word	0x00022d30


	//   ....[229]....
        /*08f4*/ 	.word	0x00022d40


	//   ....[230]....
        /*08f8*/ 	.word	0x00022d50


	//   ....[231]....
        /*08fc*/ 	.word	0x00022d60


	//   ....[232]....
        /*0900*/ 	.word	0x00022d70


	//   ....[233]....
        /*0904*/ 	.word	0x00022d80


	//   ....[234]....
        /*0908*/ 	.word	0x00022d90


	//   ....[235]....
        /*090c*/ 	.word	0x00022da0


	//   ....[236]....
        /*0910*/ 	.word	0x00022df0


	//   ....[237]....
        /*0914*/ 	.word	0x00022e10


	//   ....[238]....
        /*0918*/ 	.word	0x00022e20


	//   ....[239]....
        /*091c*/ 	.word	0x00022e30


	//   ....[240]....
        /*0920*/ 	.word	0x00022e40


	//   ....[241]....
        /*0924*/ 	.word	0x00022e50


	//   ....[242]....
        /*0928*/ 	.word	0x00022e60


	//   ....[243]....
        /*092c*/ 	.word	0x00022e70


	//   ....[244]....
        /*0930*/ 	.word	0x00022e80


	//   ....[245]....
        /*0934*/ 	.word	0x00022e90


	//   ....[246]....
        /*0938*/ 	.word	0x00022ee0


	//   ....[247]....
        /*093c*/ 	.word	0x00022f00


	//   ....[248]....
        /*0940*/ 	.word	0x00022f10


	//   ....[249]....
        /*0944*/ 	.word	0x00022f20


	//   ....[250]....
        /*0948*/ 	.word	0x00022f30


	//   ....[251]....
        /*094c*/ 	.word	0x00022f40


	//   ....[252]....
        /*0950*/ 	.word	0x00022f50


	//   ....[253]....
        /*0954*/ 	.word	0x00022f60


	//   ....[254]....
        /*0958*/ 	.word	0x00022f70


	//   ....[255]....
        /*095c*/ 	.word	0x00022f80


	//   ....[0]....
        /*0960*/ 	.word	0x00025020


	//   ....[1]....
        /*0964*/ 	.word	0x00025050


	//   ....[2]....
        /*0968*/ 	.word	0x00025060


	//   ....[3]....
        /*096c*/ 	.word	0x00025070


	//   ....[4]....
        /*0970*/ 	.word	0x00025080


	//   ....[5]....
        /*0974*/ 	.word	0x00025090


	//   ....[6]....
        /*0978*/ 	.word	0x000250a0


	//   ....[7]....
        /*097c*/ 	.word	0x000250c0


	//   ....[8]....
        /*0980*/ 	.word	0x000250d0


	//   ....[9]....
        /*0984*/ 	.word	0x000250f0


	//   ....[10]....
        /*0988*/ 	.word	0x00025100


	//   ....[11]....
        /*098c*/ 	.word	0x00025110


	//   ....[12]....
        /*0990*/ 	.word	0x00025140


	//   ....[13]....
        /*0994*/ 	.word	0x00025150


	//   ....[14]....
        /*0998*/ 	.word	0x00025180


	//   ....[15]....
        /*099c*/ 	.word	0x00025190


	//   ....[16]....
        /*09a0*/ 	.word	0x000251a0


	//   ....[17]....
        /*09a4*/ 	.word	0x000251c0


	//   ....[18]....
        /*09a8*/ 	.word	0x000251d0


	//   ....[19]....
        /*09ac*/ 	.word	0x000251e0


	//   ....[20]....
        /*09b0*/ 	.word	0x000251f0


	//   ....[21]....
        /*09b4*/ 	.word	0x00025200


	//   ....[22]....
        /*09b8*/ 	.word	0x00025210


	//   ....[23]....
        /*09bc*/ 	.word	0x00025220


	//   ....[24]....
        /*09c0*/ 	.word	0x00025270


	//   ....[25]....
        /*09c4*/ 	.word	0x00025280


	//   ....[26]....
        /*09c8*/ 	.word	0x000252a0


	//   ....[27]....
        /*09cc*/ 	.word	0x000252b0


	//   ....[28]....
        /*09d0*/ 	.word	0x000252c0


	//   ....[29]....
        /*09d4*/ 	.word	0x000252d0


	//   ....[30]....
        /*09d8*/ 	.word	0x000252e0


	//   ....[31]....
        /*09dc*/ 	.word	0x000252f0


	//   ....[32]....
        /*09e0*/ 	.word	0x00025300


	//   ....[33]....
        /*09e4*/ 	.word	0x00025310


	//   ....[34]....
        /*09e8*/ 	.word	0x00025360


	//   ....[35]....
        /*09ec*/ 	.word	0x00025370


	//   ....[36]....
        /*09f0*/ 	.word	0x00025390


	//   ....[37]....
        /*09f4*/ 	.word	0x000253a0


	//   ....[38]....
        /*09f8*/ 	.word	0x000253b0


	//   ....[39]....
        /*09fc*/ 	.word	0x000253c0


	//   ....[40]....
        /*0a00*/ 	.word	0x000253d0


	//   ....[41]....
        /*0a04*/ 	.word	0x000253e0


	//   ....[42]....
        /*0a08*/ 	.word	0x000253f0


	//   ....[43]....
        /*0a0c*/ 	.word	0x00025400


	//   ....[44]....
        /*0a10*/ 	.word	0x00025440


	//   ....[45]....
        /*0a14*/ 	.word	0x00025450


	//   ....[46]....
        /*0a18*/ 	.word	0x00025480


	//   ....[47]....
        /*0a1c*/ 	.word	0x00025490


	//   ....[48]....
        /*0a20*/ 	.word	0x000254a0


	//   ....[49]....
        /*0a24*/ 	.word	0x000254b0


	//   ....[50]....
        /*0a28*/ 	.word	0x000254c0


	//   ....[51]....
        /*0a2c*/ 	.word	0x000254d0


	//   ....[52]....
        /*0a30*/ 	.word	0x000254e0


	//   ....[53]....
        /*0a34*/ 	.word	0x000254f0


	//   ....[54]....
        /*0a38*/ 	.word	0x00025520


	//   ....[55]....
        /*0a3c*/ 	.word	0x00025530


	//   ....[56]....
        /*0a40*/ 	.word	0x00025570


	//   ....[57]....
        /*0a44*/ 	.word	0x00025580


	//   ....[58]....
        /*0a48*/ 	.word	0x00025590


	//   ....[59]....
        /*0a4c*/ 	.word	0x000255a0


	//   ....[60]....
        /*0a50*/ 	.word	0x000255b0


	//   ....[61]....
        /*0a54*/ 	.word	0x000255c0


	//   ....[62]....
        /*0a58*/ 	.word	0x000255d0


	//   ....[63]....
        /*0a5c*/ 	.word	0x000255e0


	//----- nvinfo : EIATTR_EXIT_INSTR_OFFSETS
	.align		4
.L_378:
        /*0a60*/ 	.byte	0x04, 0x1c
        /*0a62*/ 	.short	(.L_380 - .L_379)


	//   ....[0]....
.L_379:
        /*0a64*/ 	.word	0x00027820


	//   ....[1]....
        /*0a68*/ 	.word	0x00027a70


	//----- nvinfo : EIATTR_MAX_THREADS
	.align		4
.L_380:
        /*0a6c*/ 	.byte	0x04, 0x05
        /*0a6e*/ 	.short	(.L_382 - .L_381)
.L_381:
        /*0a70*/ 	.word	0x00000020
        /*0a74*/ 	.word	0x00000001
        /*0a78*/ 	.word	0x00000001


	//----- nvinfo : EIATTR_CRS_STACK_SIZE
	.align		4
.L_382:
        /*0a7c*/ 	.byte	0x04, 0x1e
        /*0a7e*/ 	.short	(.L_384 - .L_383)
.L_383:
        /*0a80*/ 	.word	0x00000000
.L_384:


//--------------------- .nv.info._ZN17fastertransformer17batch_topK_kernelIfLi32ELi256EEEvPiPT_S1_ --------------------------
	.section	.nv.info._ZN17fastertransformer17batch_topK_kernelIfLi32ELi256EEEvPiPT_S1_,"",@"SHT_CUDA_INFO"
	.sectionflags	@""
	.align	4


	//----- nvinfo : EIATTR_CUDA_API_VERSION
	.align		4
        /*0000*/ 	.byte	0x04, 0x37
        /*0002*/ 	.short	(.L_386 - .L_385)
.L_385:
        /*0004*/ 	.word	0x00000082


	//----- nvinfo : EIATTR_SW2861232_WAR
	.align		4
.L_386:
        /*0008*/ 	.byte	0x01, 0x35
	.zero		2


	//----- nvinfo : EIATTR_PARAM_CBANK
	.align		4
        /*000c*/ 	.byte	0x04, 0x0a
        /*000e*/ 	.short	(.L_388 - .L_387)
	.align		4
.L_387:
        /*0010*/ 	.word	index@(.nv.constant0._ZN17fastertransformer17batch_topK_kernelIfLi32ELi256EEEvPiPT_S1_)
        /*0014*/ 	.short	0x0160
        /*0016*/ 	.short	0x0018


	//----- nvinfo : EIATTR_CBANK_PARAM_SIZE
	.align		4
.L_388:
        /*0018*/ 	.byte	0x03, 0x19
        /*001a*/ 	.short	0x0018


	//----- nvinfo : EIATTR_KPARAM_INFO
	.align		4
        /*001c*/ 	.byte	0x04, 0x17
        /*001e*/ 	.short	(.L_390 - .L_389)
.L_389:
        /*0020*/ 	.word	0x00000000
        /*0024*/ 	.short	0x0002
        /*0026*/ 	.short	0x0010
        /*0028*/ 	.byte	0x00, 0xf0, 0x21, 0x00


	//----- nvinfo : EIATTR_KPARAM_INFO
	.align		4
.L_390:
        /*002c*/ 	.byte	0x04, 0x17
        /*002e*/ 	.short	(.L_392 - .L_391)
.L_391:
        /*0030*/ 	.word	0x00000000
        /*0034*/ 	.short	0x0001
        /*0036*/ 	.short	0x0008
        /*0038*/ 	.byte	0x00, 0xf0, 0x21, 0x00


	//----- nvinfo : EIATTR_KPARAM_INFO
	.align		4
.L_392:
        /*003c*/ 	.byte	0x04, 0x17
        /*003e*/ 	.short	(.L_394 - .L_393)
.L_393:
        /*0040*/ 	.word	0x00000000
        /*0044*/ 	.short	0x0000
        /*0046*/ 	.short	0x0000
        /*0048*/ 	.byte	0x00, 0xf0, 0x21, 0x00


	//----- nvinfo : EIATTR_MAXREG_COUNT
	.align		4
.L_394:
        /*004c*/ 	.byte	0x03, 0x1b
        /*004e*/ 	.short	0x00ff


	//----- nvinfo : EIATTR_MERCURY_ISA_VERSION
	.align		4
        /*0050*/ 	.byte	0x03, 0x5f
        /*0052*/ 	.short	0x0000


	//----- nvinfo : EIATTR_EXIT_INSTR_OFFSETS
	.align		4
        /*0054*/ 	.byte	0x04, 0x1c
        /*0056*/ 	.short	(.L_396 - .L_395)


	//   ....[0]....
.L_395:
        /*0058*/ 	.word	0x00000030


	//   ....[1]....
        /*005c*/ 	.word	0x00002390


	//----- nvinfo : EIATTR_MAX_THREADS
	.align		4
.L_396:
        /*0060*/ 	.byte	0x04, 0x05
        /*0062*/ 	.short	(.L_398 - .L_397)
.L_397:
        /*0064*/ 	.word	0x00000100
        /*0068*/ 	.word	0x00000001
        /*006c*/ 	.word	0x00000001
.L_398:


//--------------------- .nv.info._ZN17fastertransformer16beam_topK_kernelIfLi32ELi64EEEvPKT_PiPS1_PKbPKiiS1_f --------------------------
	.section	.nv.info._ZN17fastertransformer16beam_topK_kernelIfLi32ELi64EEEvPKT_PiPS1_PKbPKiiS1_f,"",@"SHT_CUDA_INFO"
	.sectionflags	@""
	.align	4


	//----- nvinfo : EIATTR_CUDA_API_VERSION
	.align		4
        /*0000*/ 	.byte	0x04, 0x37
        /*0002*/ 	.short	(.L_400 - .L_399)
.L_399:
        /*0004*/ 	.word	0x00000082


	//----- nvinfo : EIATTR_SW2861232_WAR
	.align		4
.L_400:
        /*0008*/ 	.byte	0x01, 0x35
	.zero		2


	//----- nvinfo : EIATTR_PARAM_CBANK
	.align		4
        /*000c*/ 	.byte	0x04, 0x0a
        /*000e*/ 	.short	(.L_402 - .L_401)
	.align		4
.L_401:
        /*0010*/ 	.word	index@(.nv.constant0._ZN17fastertransformer16beam_topK_kernelIfLi32ELi64EEEvPKT_PiPS1_PKbPKiiS1_f)
        /*0014*/ 	.short	0x0160
        /*0016*/ 	.short	0x0034


	//----- nvinfo : EIATTR_CBANK_PARAM_SIZE
	.align		4
.L_402:
        /*0018*/ 	.byte	0x03, 0x19
        /*001a*/ 	.short	0x0034


	//----- nvinfo : EIATTR_KPARAM_INFO
	.align		4
        /*001c*/ 	.byte	0x04, 0x17
        /*001e*/ 	.short	(.L_404 - .L_403)
.L_403:
        /*0020*/ 	.word	0x00000000
        /*0024*/ 	.short	0x0007
        /*0026*/ 	.short	0x0030
        /*0028*/ 	.byte	0x00, 0xf0, 0x11, 0x00


	//----- nvinfo : EIATTR_KPARAM_INFO
	.align		4
.L_404:
        /*002c*/ 	.byte	0x04, 0x17
        /*002e*/ 	.short	(.L_406 - .L_405)
.L_405:
        /*0030*/ 	.word	0x00000000
        /*0034*/ 	.short	0x0006
        /*0036*/ 	.short	0x002c
        /*0038*/ 	.byte	0x00, 0xf0, 0x11, 0x00


	//----- nvinfo : EIATTR_KPARAM_INFO
	.align		4
.L_406:
        /*003c*/ 	.byte	0x04, 0x17
        /*003e*/ 	.short	(.L_408 - .L_407)
.L_407:
        /*0040*/ 	.word	0x00000000
        /*0044*/ 	.short	0x0005
        /*0046*/ 	.short	0x0028
        /*0048*/ 	.byte	0x00, 0xf0, 0x11, 0x00


	//----- nvinfo : EIATTR_KPARAM_INFO
	.align		4
.L_408:
        /*004c*/ 	.byte	0x04, 0x17
        /*004e*/ 	.short	(.L_410 - .L_409)
.L_409:
        /*0050*/ 	.word	0x00000000
        /*0054*/ 	.short	0x0004
        /*0056*/ 	.short	0x0020
        /*0058*/ 	.byte	0x00, 0xf0, 0x21, 0x00


	//----- nvinfo : EIATTR_KPARAM_INFO
	.align		4
.L_410:
        /*005c*/ 	.byte	0x04, 0x17
        /*005e*/ 	.short	(.L_412 - .L_411)
.L_411:
        /*0060*/ 	.word	0x00000000
        /*0064*/ 	.short	0x0003
        /*0066*/ 	.short	0x0018
        /*0068*/ 	.byte	0x00, 0xf0, 0x21, 0x00


	//----- nvinfo : EIATTR_KPARAM_INFO
	.align		4
.L_412:
        /*006c*/ 	.byte	0x04, 0x17
        /*006e*/ 	.short	(.L_414 - .L_413)
.L_413:
        /*0070*/ 	.word	0x00000000
        /*0074*/ 	.short	0x0002
        /*0076*/ 	.short	0x0010
        /*0078*/ 	.byte	0x00, 0xf0, 0x21, 0x00


	//----- nvinfo : EIATTR_KPARAM_INFO
	.align		4
.L_414:
        /*007c*/ 	.byte	0x04, 0x17
        /*007e*/ 	.short	(.L_416 - .L_415)
.L_415:
        /*0080*/ 	.word	0x00000000
        /*0084*/ 	.short	0x0001
        /*0086*/ 	.short	0x0008
        /*0088*/ 	.byte	0x00, 0xf0, 0x21, 0x00


	//----- nvinfo : EIATTR_KPARAM_INFO
	.align		4
.L_416:
        /*008c*/ 	.byte	0x04, 0x17
        /*008e*/ 	.short	(.L_418 - .L_417)
.L_417:
        /*0090*/ 	.word	0x00000000
        /*0094*/ 	.short	0x0000
        /*0096*/ 	.short	0x0000
        /*0098*/ 	.byte	0x00, 0xf0, 0x21, 0x00


	//----- nvinfo : EIATTR_MAXREG_COUNT
	.align		4
.L_418:
        /*009c*/ 	.byte	0x03, 0x1b
        /*009e*/ 	.short	0x00ff


	//----- nvinfo : EIATTR_NUM_BARRIERS
	.align		4
        /*00a0*/ 	.byte	0x02, 0x4c
        /*00a2*/ 	.byte	0x01
	.zero		1


	//----- nvinfo : EIATTR_MERCURY_ISA_VERSION
	.align		4
        /*00a4*/ 	.byte	0x03, 0x5f
        /*00a6*/ 	.short	0x0000


	//----- nvinfo : EIATTR_UNUSED_LOAD_BYTE_OFFSET
	.align		4
        /*00a8*/ 	.byte	0x04, 0x44
        /*00aa*/ 	.short	(.L_420 - .L_419)


	//   ....[0]....
.L_419:
        /*00ac*/ 	.word	0x00011000
        /*00b0*/ 	.word	0x0000fff0


	//----- nvinfo : EIATTR_COOP_GROUP_MASK_REGIDS
	.align		4
.L_420:
        /*00b4*/ 	.byte	0x04, 0x29
        /*00b6*/ 	.short	(.L_422 - .L_421)


	//   ....[0]....
.L_421:
        /*00b8*/ 	.word	0xffffffff


	//   ....[1]....
        /*00bc*/ 	.word	0xffffffff


	//   ....[2]....
        /*00c0*/ 	.word	0xffffffff


	//   ....[3]....
        /*00c4*/ 	.word	0xffffffff


	//   ....[4]....
        /*00c8*/ 	.word	0xffffffff


	//   ....[5]....
        /*00cc*/ 	.word	0xffffffff


	//   ....[6]....
        /*00d0*/ 	.word	0xffffffff


	//   ....[7]....
        /*00d4*/ 	.word	0xffffffff


	//   ....[8]....
        /*00d8*/ 	.word	0xffffffff


	//   ....[9]....
        /*00dc*/ 	.word	0xffffffff


	//   ....[10]....
        /*00e0*/ 	.word	0xffffffff


	//   ....[11]....
        /*00e4*/ 	.word	0xffffffff


	//   ....[12]....
        /*00e8*/ 	.word	0xffffffff


	//   ....[13]....
        /*00ec*/ 	.word	0xffffffff


	//   ....[14]....
        /*00f0*/ 	.word	0xffffffff


	//   ....[15]....
        /*00f4*/ 	.word	0xffffffff


	//   ....[16]....
        /*00f8*/ 	.word	0xffffffff


	//   ....[17]....
        /*00fc*/ 	.word	0xffffffff


	//   ....[18]....
        /*0100*/ 	.word	0xffffffff


	//   ....[19]....
        /*0104*/ 	.word	0xffffffff


	//   ....[20]....
        /*0108*/ 	.word	0xffffffff


	//   ....[21]....
        /*010c*/ 	.word	0xffffffff


	//   ....[22]....
        /*0110*/ 	.word	0xffffffff


	//   ....[23]....
        /*0114*/ 	.word	0xffffffff


	//   ....[24]....
        /*0118*/ 	.word	0xffffffff


	//   ....[25]....
        /*011c*/ 	.word	0xffffffff


	//   ....[26]....
        /*0120*/ 	.word	0xffffffff


	//   ....[27]....
        /*0124*/ 	.word	0xffffffff


	//   ....[28]....
        /*0128*/ 	.word	0xffffffff


	//   ....[29]....
        /*012c*/ 	.word	0xffffffff


	//   ....[30]....
        /*0130*/ 	.word	0xffffffff


	//   ....[31]....
        /*0134*/ 	.word	0xffffffff


	//   ....[32]....
        /*0138*/ 	.word	0xffffffff


	//   ....[33]....
        /*013c*/ 	.word	0xffffffff


	//   ....[34]....
        /*0140*/ 	.word	0xffffffff


	//   ....[35]....
        /*0144*/ 	.word	0xffffffff


	//   ....[36]....
        /*0148*/ 	.word	0xffffffff


	//   ....[37]....
        /*014c*/ 	.word	0xffffffff


	//   ....[38]....
        /*0150*/ 	.word	0xffffffff


	//   ....[39]....
        /*0154*/ 	.word	0xffffffff


	//   ....[40]....
        /*0158*/ 	.word	0xffffffff


	//   ....[41]....
        /*015c*/ 	.word	0xffffffff


	//   ....[42]....
        /*0160*/ 	.word	0xffffffff


	//   ....[43]....
        /*0164*/ 	.word	0xffffffff


	//   ....[44]....
        /*0168*/ 	.word	0xffffffff


	//   ....[45]....
        /*016c*/ 	.word	0xffffffff


	//   ....[46]....
        /*0170*/ 	.word	0xffffffff


	//   ....[47]....
        /*0174*/ 	.word	0xffffffff


	//   ....[48]....
        /*0178*/ 	.word	0xffffffff


	//   ....[49]....
        /*017c*/ 	.word	0xffffffff


	//   ....[50]....
        /*0180*/ 	.word	0xffffffff


	//   ....[51]....
        /*0184*/ 	.word	0xffffffff


	//   ....[52]....
        /*0188*/ 	.word	0xffffffff


	//   ....[53]....
        /*018c*/ 	.word	0xffffffff


	//   ....[54]....
        /*0190*/ 	.word	0xffffffff


	//   ....[55]....
        /*0194*/ 	.word	0xffffffff


	//   ....[56]....
        /*0198*/ 	.word	0xffffffff


	//   ....[57]....
        /*019c*/ 	.word	0xffffffff


	//   ....[58]....
        /*01a0*/ 	.word	0xffffffff


	//   ....[59]....
        /*01a4*/ 	.word	0xffffffff


	//   ....[60]....
        /*01a8*/ 	.word	0xffffffff


	//   ....[61]....
        /*01ac*/ 	.word	0xffffffff


	//   ....[62]....
        /*01b0*/ 	.word	0xffffffff


	//   ....[63]....
        /*01b4*/ 	.word	0xffffffff


	//   ....[64]....
        /*01b8*/ 	.word	0xffffffff


	//   ....[65]....
        /*01bc*/ 	.word	0xffffffff


	//   ....[66]....
        /*01c0*/ 	.word	0xffffffff


	//   ....[67]....
        /*01c4*/ 	.word	0xffffffff


	//   ....[68]....
        /*01c8*/ 	.word	0xffffffff


	//   ....[69]....
        /*01cc*/ 	.word	0xffffffff


	//   ....[70]....
        /*01d0*/ 	.word	0xffffffff


	//   ....[71]....
        /*01d4*/ 	.word	0xffffffff


	//   ....[72]....
        /*01d8*/ 	.word	0xffffffff


	//   ....[73]....
        /*01dc*/ 	.word	0xffffffff


	//   ....[74]....
        /*01e0*/ 	.word	0xffffffff


	//   ....[75]....
        /*01e4*/ 	.word	0xffffffff


	//   ....[76]....
        /*01e8*/ 	.word	0xffffffff


	//   ....[77]....
        /*01ec*/ 	.word	0xffffffff


	//   ....[78]....
        /*01f0*/ 	.word	0xffffffff


	//   ....[79]....
        /*01f4*/ 	.word	0xffffffff


	//   ....[80]....
        /*01f8*/ 	.word	0xffffffff


	//   ....[81]....
        /*01fc*/ 	.word	0xffffffff


	//   ....[82]....
        /*0200*/ 	.word	0xffffffff


	//   ....[83]....
        /*0204*/ 	.word	0xffffffff


	//   ....[84]....
        /*0208*/ 	.word	0xffffffff


	//   ....[85]....
        /*020c*/ 	.word	0xffffffff


	//   ....[86]....
        /*0210*/ 	.word	0xffffffff


	//   ....[87]....
        /*0214*/ 	.word	0xffffffff


	//   ....[88]....
        /*0218*/ 	.word	0xffffffff


	//   ....[89]....
        /*021c*/ 	.word	0xffffffff


	//   ....[90]....
        /*0220*/ 	.word	0xffffffff


	//   ....[91]....
        /*0224*/ 	.word	0xffffffff


	//   ....[92]....
        /*0228*/ 	.word	0xffffffff


	//   ....[93]....
        /*022c*/ 	.word	0xffffffff


	//   ....[94]....
        /*0230*/ 	.word	0xffffffff


	//   ....[95]....
        /*0234*/ 	.word	0xffffffff


	//   ....[96]....
        /*0238*/ 	.word	0xffffffff


	//   ....[97]....
        /*023c*/ 	.word	0xffffffff


	//   ....[98]....
        /*0240*/ 	.word	0xffffffff


	//   ....[99]....
        /*0244*/ 	.word	0xffffffff


	//   ....[100]....
        /*0248*/ 	.word	0xffffffff


	//   ....[101]....
        /*024c*/ 	.word	0xffffffff


	//   ....[102]....
        /*0250*/ 	.word	0xffffffff


	//   ....[103]....
        /*0254*/ 	.word	0xffffffff


	//   ....[104]....
        /*0258*/ 	.word	0xffffffff


	//   ....[105]....
        /*025c*/ 	.word	0xffffffff


	//   ....[106]....
        /*0260*/ 	.word	0xffffffff


	//   ....[107]....
        /*0264*/ 	.word	0xffffffff


	//   ....[108]....
        /*0268*/ 	.word	0xffffffff


	//   ....[109]....
        /*026c*/ 	.word	0xffffffff


	//   ....[110]....
        /*0270*/ 	.word	0xffffffff


	//   ....[111]....
        /*0274*/ 	.word	0xffffffff


	//   ....[112]....
        /*0278*/ 	.word	0xffffffff


	//   ....[113]....
        /*027c*/ 	.word	0xffffffff


	//   ....[114]....
        /*0280*/ 	.word	0xffffffff


	//   ....[115]....
        /*0284*/ 	.word	0xffffffff


	//   ....[116]....
        /*0288*/ 	.word	0xffffffff


	//   ....[117]....
        /*028c*/ 	.word	0xffffffff


	//   ....[118]....
        /*0290*/ 	.word	0xffffffff


	//   ....[119]....
        /*0294*/ 	.word	0xffffffff


	//   ....[120]....
        /*0298*/ 	.word	0xffffffff


	//   ....[121]....
        /*029c*/ 	.word	0xffffffff


	//   ....[122]....
        /*02a0*/ 	.word	0xffffffff


	//   ....[123]....
        /*02a4*/ 	.word	0xffffffff


	//   ....[124]....
        /*02a8*/ 	.word	0xffffffff


	//   ....[125]....
        /*02ac*/ 	.word	0xffffffff


	//   ....[126]....
        /*02b0*/ 	.word	0xffffffff


	//   ....[127]....
        /*02b4*/ 	.word	0xffffffff


	//   ....[128]....
        /*02b8*/ 	.word	0xffffffff


	//   ....[129]....
        /*02bc*/ 	.word	0xffffffff


	//   ....[130]....
        /*02c0*/ 	.word	0xffffffff


	//   ....[131]....
        /*02c4*/ 	.word	0xffffffff


	//   ....[132]....
        /*02c8*/ 	.word	0xffffffff


	//   ....[133]....
        /*02cc*/ 	.word	0xffffffff


	//   ....[134]....
        /*02d0*/ 	.word	0xffffffff


	//   ....[135]....
        /*02d4*/ 	.word	0xffffffff


	//   ....[136]....
        /*02d8*/ 	.word	0xffffffff


	//   ....[137]....
        /*02dc*/ 	.word	0xffffffff


	//   ....[138]....
        /*02e0*/ 	.word	0xffffffff


	//   ....[139]....
        /*02e4*/ 	.word	0xffffffff


	//   ....[140]....
        /*02e8*/ 	.word	0xffffffff


	//   ....[141]....
        /*02ec*/ 	.word	0xffffffff


	//   ....[142]....
        /*02f0*/ 	.word	0xffffffff


	//   ....[143]....
        /*02f4*/ 	.word	0xffffffff


	//   ....[144]....
        /*02f8*/ 	.word	0xffffffff


	//   ....[145]....
        /*02fc*/ 	.word	0xffffffff


	//   ....[146]....
        /*0300*/ 	.word	0xffffffff


	//   ....[147]....
        /*0304*/ 	.word	0xffffffff


	//   ....[148]....
        /*0308*/ 	.word	0xffffffff


	//   ....[149]....
        /*030c*/ 	.word	0xffffffff


	//   ....[150]....
        /*0310*/ 	.word	0xffffffff


	//   ....[151]....
        /*0314*/ 	.word	0xffffffff


	//   ....[152]....
        /*0318*/ 	.word	0xffffffff


	//   ....[153]....
        /*031c*/ 	.word	0xffffffff


	//   ....[154]....
        /*0320*/ 	.word	0xffffffff


	//   ....[155]....
        /*0324*/ 	.word	0xffffffff


	//   ....[156]....
        /*0328*/ 	.word	0xffffffff


	//   ....[157]....
        /*032c*/ 	.word	0xffffffff


	//   ....[158]....
        /*0330*/ 	.word	0xffffffff


	//   ....[159]....
        /*0334*/ 	.word	0xffffffff


	//   ....[160]....
        /*0338*/ 	.word	0xffffffff


	//   ....[161]....
        /*033c*/ 	.word	0xffffffff


	//   ....[162]....
        /*0340*/ 	.word	0xffffffff


	//   ....[163]....
        /*0344*/ 	.word	0xffffffff


	//   ....[164]....
        /*0348*/ 	.word	0xffffffff


	//   ....[165]....
        /*034c*/ 	.word	0xffffffff


	//   ....[166]....
        /*0350*/ 	.word	0xffffffff


	//   ....[167]....
        /*0354*/ 	.word	0xffffffff


	//   ....[168]....
        /*0358*/ 	.word	0xffffffff


	//   ....[169]....
        /*035c*/ 	.word	0xffffffff


	//   ....[170]....
        /*0360*/ 	.word	0xffffffff


	//   ....[171]....
        /*0364*/ 	.word	0xffffffff


	//   ....[172]....
        /*0368*/ 	.word	0xffffffff


	//   ....[173]....
        /*036c*/ 	.word	0xffffffff


	//   ....[174]....
        /*0370*/ 	.word	0xffffffff


	//   ....[175]....
        /*0374*/ 	.word	0xffffffff


	//   ....[176]....
        /*0378*/ 	.word	0xffffffff


	//   ....[177]....
        /*037c*/ 	.word	0xffffffff


	//   ....[178]....
        /*0380*/ 	.word	0xffffffff


	//   ....[179]....
        /*0384*/ 	.word	0xffffffff


	//   ....[180]....
        /*0388*/ 	.word	0xffffffff


	//   ....[181]....
        /*038c*/ 	.word	0xffffffff


	//   ....[182]....
        /*0390*/ 	.word	0xffffffff


	//   ....[183]....
        /*0394*/ 	.word	0xffffffff


	//   ....[184]....
        /*0398*/ 	.word	0xffffffff


	//   ....[185]....
        /*039c*/ 	.word	0xffffffff


	//   ....[186]....
        /*03a0*/ 	.word	0xffffffff


	//   ....[187]....
        /*03a4*/ 	.word	0xffffffff


	//   ....[188]....
        /*03a8*/ 	.word	0xffffffff


	//   ....[189]....
        /*03ac*/ 	.word	0xffffffff


	//   ....[190]....
        /*03b0*/ 	.word	0xffffffff


	//   ....[191]....
        /*03b4*/ 	.word	0xffffffff


	//   ....[192]....
        /*03b8*/ 	.word	0xffffffff


	//   ....[193]....
        /*03bc*/ 	.word	0xffffffff


	//   ....[194]....
        /*03c0*/ 	.word	0xffffffff


	//   ....[195]....
        /*03c4*/ 	.word	0xffffffff


	//   ....[196]....
        /*03c8*/ 	.word	0xffffffff


	//   ....[197]....
        /*03cc*/ 	.word	0xffffffff


	//   ....[198]....
        /*03d0*/ 	.word	0xffffffff


	//   ....[199]....
        /*03d4*/ 	.word	0xffffffff


	//   ....[200]....
        /*03d8*/ 	.word	0xffffffff


	//   ....[201]....
        /*03dc*/ 	.word	0xffffffff


	//   ....[202]....
        /*03e0*/ 	.word	0xffffffff


	//   ....[203]....
        /*03e4*/ 	.word	0xffffffff


	//   ....[204]....
        /*03e8*/ 	.word	0xffffffff


	//   ....[205]....
        /*03ec*/ 	.word	0xffffffff


	//   ....[206]....
        /*03f0*/ 	.word	0xffffffff


	//   ....[207]....
        /*03f4*/ 	.word	0xffffffff


	//   ....[208]....
        /*03f8*/ 	.word	0xffffffff


	//   ....[209]....
        /*03fc*/ 	.word	0xffffffff


	//   ....[210]....
        /*0400*/ 	.word	0xffffffff


	//   ....[211]....
        /*0404*/ 	.word	0xffffffff


	//   ....[212]....
        /*0408*/ 	.word	0xffffffff


	//   ....[213]....
        /*040c*/ 	.word	0xffffffff


	//   ....[214]....
        /*0410*/ 	.word	0xffffffff


	//   ....[215]....
        /*0414*/ 	.word	0xffffffff


	//   ....[216]....
        /*0418*/ 	.word	0xffffffff


	//   ....[217]....
        /*041c*/ 	.word	0xffffffff


	//   ....[218]....
        /*0420*/ 	.word	0xffffffff


	//   ....[219]....
        /*0424*/ 	.word	0xffffffff


	//   ....[220]....
        /*0428*/ 	.word	0xffffffff


	//   ....[221]....
        /*042c*/ 	.word	0xffffffff


	//   ....[222]....
        /*0430*/ 	.word	0xffffffff


	//   ....[223]....
        /*0434*/ 	.word	0xffffffff


	//   ....[224]....
        /*0438*/ 	.word	0xffffffff


	//   ....[225]....
        /*043c*/ 	.word	0xffffffff


	//   ....[226]....
        /*0440*/ 	.word	0xffffffff


	//   ....[227]....
        /*0444*/ 	.word	0xffffffff


	//   ....[228]....
        /*0448*/ 	.word	0xffffffff


	//   ....[229]....
        /*044c*/ 	.word	0xffffffff


	//   ....[230]....
        /*0450*/ 	.word	0xffffffff


	//   ....[231]....
        /*0454*/ 	.word	0xffffffff


	//   ....[232]....
        /*0458*/ 	.word	0xffffffff


	//   ....[233]....
        /*045c*/ 	.word	0xffffffff


	//   ....[234]....
        /*0460*/ 	.word	0xffffffff


	//   ....[235]....
        /*0464*/ 	.word	0xffffffff


	//   ....[236]....
        /*0468*/ 	.word	0xffffffff


	//   ....[237]....
        /*046c*/ 	.word	0xffffffff


	//   ....[238]....
        /*0470*/ 	.word	0xffffffff


	//   ....[239]....
        /*0474*/ 	.word	0xffffffff


	//   ....[240]....
        /*0478*/ 	.word	0xffffffff


	//   ....[241]....
        /*047c*/ 	.word	0xffffffff


	//   ....[242]....
        /*0480*/ 	.word	0xffffffff


	//   ....[243]....
        /*0484*/ 	.word	0xffffffff


	//   ....[244]....
        /*0488*/ 	.word	0xffffffff


	//   ....[245]....
        /*048c*/ 	.word	0xffffffff


	//   ....[246]....
        /*0490*/ 	.word	0xffffffff


	//   ....[247]....
        /*0494*/ 	.word	0xffffffff


	//   ....[248]....
        /*0498*/ 	.word	0xffffffff


	//   ....[249]....
        /*049c*/ 	.word	0xffffffff


	//   ....[250]....
        /*04a0*/ 	.word	0xffffffff


	//   ....[251]....
        /*04a4*/ 	.word	0xffffffff


	//   ....[252]....
        /*04a8*/ 	.word	0xffffffff


	//   ....[253]....
        /*04ac*/ 	.word	0xffffffff


	//   ....[254]....
        /*04b0*/ 	.word	0xffffffff


	//   ....[255]....
        /*04b4*/ 	.word	0xffffffff


	//   ....[0]....
        /*04b8*/ 	.word	0xffffffff


	//   ....[1]....
        /*04bc*/ 	.word	0xffffffff


	//   ....[2]....
        /*04c0*/ 	.word	0xffffffff


	//   ....[3]....
        /*04c4*/ 	.word	0xffffffff


	//   ....[4]....
        /*04c8*/ 	.word	0xffffffff


	//   ....[5]....
        /*04cc*/ 	.word	0xffffffff


	//   ....[6]....
        /*04d0*/ 	.word	0xffffffff


	//   ....[7]....
        /*04d4*/ 	.word	0xffffffff


	//   ....[8]....
        /*04d8*/ 	.word	0xffffffff


	//   ....[9]....
        /*04dc*/ 	.word	0xffffffff


	//   ....[10]....
        /*04e0*/ 	.word	0xffffffff


	//   ....[11]....
        /*04e4*/ 	.word	0xffffffff


	//   ....[12]....
        /*04e8*/ 	.word	0xffffffff


	//   ....[13]....
        /*04ec*/ 	.word	0xffffffff


	//   ....[14]....
        /*04f0*/ 	.word	0xffffffff


	//   ....[15]....
        /*04f4*/ 	.word	0xffffffff


	//   ....[16]....
        /*04f8*/ 	.word	0xffffffff


	//   ....[17]....
        /*04fc*/ 	.word	0xffffffff


	//   ....[18]....
        /*0500*/ 	.word	0xffffffff


	//   ....[19]....
        /*0504*/ 	.word	0xffffffff


	//   ....[20]....
        /*0508*/ 	.word	0xffffffff


	//   ....[21]....
        /*050c*/ 	.word	0xffffffff


	//   ....[22]....
        /*0510*/ 	.word	0xffffffff


	//   ....[23]....
        /*0514*/ 	.word	0xffffffff


	//   ....[24]....
        /*0518*/ 	.word	0xffffffff


	//   ....[25]....
        /*051c*/ 	.word	0xffffffff


	//   ....[26]....
        /*0520*/ 	.word	0xffffffff


	//   ....[27]....
        /*0524*/ 	.word	0xffffffff


	//   ....[28]....
        /*0528*/ 	.word	0xffffffff


	//   ....[29]....
        /*052c*/ 	.word	0xffffffff


	//   ....[30]....
        /*0530*/ 	.word	0xffffffff


	//   ....[31]....
        /*0534*/ 	.word	0xffffffff


	//   ....[32]....
        /*0538*/ 	.word	0xffffffff


	//   ....[33]....
        /*053c*/ 	.word	0xffffffff


	//   ....[34]....
        /*0540*/ 	.word	0xffffffff


	//   ....[35]....
        /*0544*/ 	.word	0xffffffff


	//   ....[36]....
        /*0548*/ 	.word	0xffffffff


	//   ....[37]....
        /*054c*/ 	.word	0xffffffff


	//   ....[38]....
        /*0550*/ 	.word	0xffffffff


	//   ....[39]....
        /*0554*/ 	.word	0xffffffff


	//   ....[40]....
        /*0558*/ 	.word	0xffffffff


	//   ....[41]....
        /*055c*/ 	.word	0xffffffff


	//   ....[42]....
        /*0560*/ 	.word	0xffffffff


	//   ....[43]....
        /*0564*/ 	.word	0xffffffff


	//   ....[44]....
        /*0568*/ 	.word	0xffffffff


	//   ....[45]....
        /*056c*/ 	.word	0xffffffff


	//   ....[46]....
        /*0570*/ 	.word	0xffffffff


	//   ....[47]....
        /*0574*/ 	.word	0xffffffff


	//   ....[48]....
        /*0578*/ 	.word	0xffffffff


	//   ....[49]....
        /*057c*/ 	.word	0xffffffff


	//   ....[50]....
        /*0580*/ 	.word	0xffffffff


	//   ....[51]....
        /*0584*/ 	.word	0xffffffff


	//   ....[52]....
        /*0588*/ 	.word	0xffffffff


	//   ....[53]....
        /*058c*/ 	.word	0xffffffff


	//   ....[54]....
        /*0590*/ 	.word	0xffffffff


	//   ....[55]....
        /*0594*/ 	.word	0xffffffff


	//   ....[56]....
        /*0598*/ 	.word	0xffffffff


	//   ....[57]....
        /*059c*/ 	.word	0xffffffff


	//   ....[58]....
        /*05a0*/ 	.word	0xffffffff


	//   ....[59]....
        /*05a4*/ 	.word	0xffffffff


	//   ....[60]....
        /*05a8*/ 	.word	0xffffffff


	//   ....[61]....
        /*05ac*/ 	.word	0xffffffff


	//   ....[62]....
        /*05b0*/ 	.word	0xffffffff


	//   ....[63]....
        /*05b4*/ 	.word	0xffffffff


	//----- nvinfo : EIATTR_COOP_GROUP_INSTR_OFFSETS
	.align		4
.L_422:
        /*05b8*/ 	.byte	0x04, 0x28
        /*05ba*/ 	.short	(.L_424 - .L_423)


	//   ....[0]....
.L_423:
        /*05bc*/ 	.word	0x00004e00


	//   ....[1]....
        /*05c0*/ 	.word	0x00004e20


	//   ....[2]....
        /*05c4*/ 	.word	0x00004e30


	//   ....[3]....
        /*05c8*/ 	.word	0x00004e40


	//   ....[4]....
        /*05cc*/ 	.word	0x00004e50


	//   ....[5]....
        /*05d0*/ 	.word	0x00004e60


	//   ....[6]....
        /*05d4*/ 	.word	0x00004e70


	//   ....[7]....
        /*05d8*/ 	.word	0x00004e80


	//   ....[8]....
        /*05dc*/ 	.word	0x00004ea0


	//   ....[9]....
        /*05e0*/ 	.word	0x00004eb0


	//   ....[10]....
        /*05e4*/ 	.word	0x00004ef0


	//   ....[11]....
        /*05e8*/ 	.word	0x00004f00


	//   ....[12]....
        /*05ec*/ 	.word	0x00004f10


	//   ....[13]....
        /*05f0*/ 	.word	0x00004f20


	//   ....[14]....
        /*05f4*/ 	.word	0x00004f30


	//   ....[15]....
        /*05f8*/ 	.word	0x00004f40


	//   ....[16]....
        /*05fc*/ 	.word	0x00004f60


	//   ....[17]....
        /*0600*/ 	.word	0x00004f70


	//   ....[18]....
        /*0604*/ 	.word	0x00004fb0


	//   ....[19]....
        /*0608*/ 	.word	0x00004fc0


	//   ....[20]....
        /*060c*/ 	.word	0x00004fd0


	//   ....[21]....
        /*0610*/ 	.word	0x00004fe0


	//   ....[22]....
        /*0614*/ 	.word	0x00004ff0


	//   ....[23]....
        /*0618*/ 	.word	0x00005000


	//   ....[24]....
        /*061c*/ 	.word	0x00005010


	//   ....[25]....
        /*0620*/ 	.word	0x00005020


	//   ....[26]....
        /*0624*/ 	.word	0x00005030


	//   ....[27]....
        /*0628*/ 	.word	0x00005040


	//   ....[28]....
        /*062c*/ 	.word	0x00005060


	//   ....[29]....
        /*0630*/ 	.word	0x00005070


	//   ....[30]....
        /*0634*/ 	.word	0x000050d0


	//   ....[31]....
        /*0638*/ 	.word	0x000050e0


	//   ....[32]....
        /*063c*/ 	.word	0x000050f0


	//   ....[33]....
        /*0640*/ 	.word	0x00005100


	//   ....[34]....
        /*0644*/ 	.word	0x00005110


	//   ....[35]....
        /*0648*/ 	.word	0x00005120


	//   ....[36]....
        /*064c*/ 	.word	0x00005130


	//   ....[37]....
        /*0650*/ 	.word	0x00005140


	//   ....[38]....
        /*0654*/ 	.word	0x00005150


	//   ....[39]....
        /*0658*/ 	.word	0x00005160


	//   ....[40]....
        /*065c*/ 	.word	0x00005180


	//   ....[41]....
        /*0660*/ 	.word	0x00005190


	//   ....[42]....
        /*0664*/ 	.word	0x000051f0


	//   ....[43]....
        /*0668*/ 	.word	0x00005200


	//   ....[44]....
        /*066c*/ 	.word	0x00005210


	//   ....[45]....
        /*0670*/ 	.word	0x00005220


	//   ....[46]....
        /*0674*/ 	.word	0x00005230


	//   ....[47]....
        /*0678*/ 	.word	0x00005240


	//   ....[48]....
        /*067c*/ 	.word	0x00005250


	//   ....[49]....
        /*0680*/ 	.word	0x00005260


	//   ....[50]....
        /*0684*/ 	.word	0x00005270


	//   ....[51]....
        /*0688*/ 	.word	0x00005280


	//   ....[52]....
        /*068c*/ 	.word	0x000052a0


	//   ....[53]....
        /*0690*/ 	.word	0x000052b0


	//   ....[54]....
        /*0694*/ 	.word	0x00005310


	//   ....[55]....
        /*0698*/ 	.word	0x00005320


	//   ....[56]....
        /*069c*/ 	.word	0x00005330


	//   ....[57]....
        /*06a0*/ 	.word	0x00005340


	//   ....[58]....
        /*06a4*/ 	.word	0x00005350


	//   ....[59]....
        /*06a8*/ 	.word	0x00005360


	//   ....[60]....
        /*06ac*/ 	.word	0x00005370


	//   ....[61]....
        /*06b0*/ 	.word	0x00005380


	//   ....[62]....
        /*06b4*/ 	.word	0x00005390


	//   ....[63]....
        /*06b8*/ 	.word	0x000053a0


	//   ....[64]....
        /*06bc*/ 	.word	0x00007470


	//   ....[65]....
        /*06c0*/ 	.word	0x000074a0


	//   ....[66]....
        /*06c4*/ 	.word	0x000074b0


	//   ....[67]....
        /*06c8*/ 	.word	0x000074c0


	//   ....[68]....
        /*06cc*/ 	.word	0x000074d0


	//   ....[69]....
        /*06d0*/ 	.word	0x000074e0


	//   ....[70]....
        /*06d4*/ 	.word	0x000074f0


	//   ....[71]....
        /*06d8*/ 	.word	0x00007510


	//   ....[72]....
        /*06dc*/ 	.word	0x00007530


	//   ....[73]....
        /*06e0*/ 	.word	0x00007540


	//   ....[74]....
        /*06e4*/ 	.word	0x00007550


	//   ....[75]....
        /*06e8*/ 	.word	0x00007570


	//   ....[76]....
        /*06ec*/ 	.word	0x00007580


	//   ....[77]....
        /*06f0*/ 	.word	0x000075a0


	//   ....[78]....
        /*06f4*/ 	.word	0x000075c0


	//   ....[79]....
        /*06f8*/ 	.word	0x000075d0


	//   ....[80]....
        /*06fc*/ 	.word	0x000075e0


	//   ....[81]....
        /*0700*/ 	.word	0x000075f0


	//   ....[82]....
        /*0704*/ 	.word	0x00007600


	//   ....[83]....
        /*0708*/ 	.word	0x00007610


	//   ....[84]....
        /*070c*/ 	.word	0x00007630


	//   ....[85]....
        /*0710*/ 	.word	0x00007650


	//   ....[86]....
        /*0714*/ 	.word	0x00007660


	//   ....[87]....
        /*0718*/ 	.word	0x00007670


	//   ....[88]....
        /*071c*/ 	.word	0x000076c0


	//   ....[89]....
        /*0720*/ 	.word	0x000076e0


	//   ....[90]....
        /*0724*/ 	.word	0x000076f0


	//   ....[91]....
        /*0728*/ 	.word	0x00007700


	//   ....[92]....
        /*072c*/ 	.word	0x00007710


	//   ....[93]....
        /*0730*/ 	.word	0x00007720


	//   ....[94]....
        /*0734*/ 	.word	0x00007730


	//   ....[95]....
        /*0738*/ 	.word	0x00007740


	//   ....[96]....
        /*073c*/ 	.word	0x00007750


	//   ....[97]....
        /*0740*/ 	.word	0x00007760


	//   ....[98]....
        /*0744*/ 	.word	0x000077b0


	//   ....[99]....
        /*0748*/ 	.word	0x000077d0


	//   ....[100]....
        /*074c*/ 	.word	0x000077e0


	//   ....[101]....
        /*0750*/ 	.word	0x000077f0


	//   ....[102]....
        /*0754*/ 	.word	0x00007800


	//   ....[103]....
        /*0758*/ 	.word	0x00007810


	//   ....[104]....
        /*075c*/ 	.word	0x00007820


	//   ....[105]....
        /*0760*/ 	.word	0x00007830


	//   ....[106]....
        /*0764*/ 	.word	0x00007840


	//   ....[107]....
        /*0768*/ 	.word	0x00007850


	//   ....[108]....
        /*076c*/ 	.word	0x000078a0


	//   ....[109]....
        /*0770*/ 	.word	0x000078c0


	//   ....[110]....
        /*0774*/ 	.word	0x000078d0


	//   ....[111]....
        /*0778*/ 	.word	0x000078e0


	//   ....[112]....
        /*077c*/ 	.word	0x000078f0


	//   ....[113]....
        /*0780*/ 	.word	0x00007900


	//   ....[114]....
        /*0784*/ 	.word	0x00007910


	//   ....[115]....
        /*0788*/ 	.word	0x00007920


	//   ....[116]....
        /*078c*/ 	.word	0x00007930


	//   ....[117]....
        /*0790*/ 	.word	0x00007940


	//   ....[118]....
        /*0794*/ 	.word	0x00007990


	//   ....[119]....
        /*0798*/ 	.word	0x000079b0


	//   ....[120]....
        /*079c*/ 	.word	0x000079c0


	//   ....[121]....
        /*07a0*/ 	.word	0x000079d0


	//   ....[122]....
        /*07a4*/ 	.word	0x000079e0


	//   ....[123]....
        /*07a8*/ 	.word	0x000079f0


	//   ....[124]....
        /*07ac*/ 	.word	0x00007a00


	//   ....[125]....
        /*07b0*/ 	.word	0x00007a10


	//   ....[126]....
        /*07b4*/ 	.word	0x00007a20


	//   ....[127]....
        /*07b8*/ 	.word	0x00007a30


	//   ....[128]....
        /*07bc*/ 	.word	0x00009ad0


	//   ....[129]....
        /*07c0*/ 	.word	0x00009b00


	//   ....[130]....
        /*07c4*/ 	.word	0x00009b10


	//   ....[131]....
        /*07c8*/ 	.word	0x00009b20


	//   ....[132]....
        /*07cc*/ 	.word	0x00009b30


	//   ....[133]....
        /*07d0*/ 	.word	0x00009b40


	//   ....[134]....
        /*07d4*/ 	.word	0x00009b50


	//   ....[135]....
        /*07d8*/ 	.word	0x00009b70


	//   ....[136]....
        /*07dc*/ 	.word	0x00009b90


	//   ....[137]....
        /*07e0*/ 	.word	0x00009ba0


	//   ....[138]....
        /*07e4*/ 	.word	0x00009bb0


	//   ....[139]....
        /*07e8*/ 	.word	0x00009bd0


	//   ....[140]....
        /*07ec*/ 	.word	0x00009be0


	//   ....[141]....
        /*07f0*/ 	.word	0x00009c00


	//   ....[142]....
        /*07f4*/ 	.word	0x00009c20


	//   ....[143]....
        /*07f8*/ 	.word	0x00009c30


	//   ....[144]....
        /*07fc*/ 	.word	0x00009c40


	//   ....[145]....
        /*0800*/ 	.word	0x00009c50


	//   ....[146]....
        /*0804*/ 	.word	0x00009c60


	//   ....[147]....
        /*0808*/ 	.word	0x00009c70


	//   ....[148]....
        /*080c*/ 	.word	0x00009c90


	//   ....[149]....
        /*0810*/ 	.word	0x00009cb0


	//   ....[150]....
        /*0814*/ 	.word	0x00009cc0


	//   ....[151]....
        /*0818*/ 	.word	0x00009cd0


	//   ....[152]....
        /*081c*/ 	.word	0x00009d20


	//   ....[153]....
        /*0820*/ 	.word	0x00009d40


	//   ....[154]....
        /*0824*/ 	.word	0x00009d50


	//   ....[155]....
        /*0828*/ 	.word	0x00009d60


	//   ....[156]....
        /*082c*/ 	.word	0x00009d70


	//   ....[157]....
        /*0830*/ 	.word	0x00009d80


	//   ....[158]....
        /*0834*/ 	.word	0x00009d90


	//   ....[159]....
        /*0838*/ 	.word	0x00009da0


	//   ....[160]....
        /*083c*/ 	.word	0x00009db0


	//   ....[161]....
        /*0840*/ 	.word	0x00009dc0


	//   ....[162]....
        /*0844*/ 	.word	0x00009e10


	//   ....[163]....
        /*0848*/ 	.word	0x00009e30


	//   ....[164]....
        /*084c*/ 	.word	0x00009e40


	//   ....[165]....
        /*0850*/ 	.word	0x00009e50


	//   ....[166]....
        /*0854*/ 	.word	0x00009e60


	//   ....[167]....
        /*0858*/ 	.word	0x00009e70


	//   ....[168]....
        /*085c*/ 	.word	0x00009e80


	//   ....[169]....
        /*0860*/ 	.word	0x00009e90


	//   ....[170]....
        /*0864*/ 	.word	0x00009ea0


	//   ....[171]....
        /*0868*/ 	.word	0x00009eb0


	//   ....[172]....
        /*086c*/ 	.word	0x00009f00


	//   ....[173]....
        /*0870*/ 	.word	0x00009f20


	//   ....[174]....
        /*0874*/ 	.word	0x00009f30


	//   ....[175]....
        /*0878*/ 	.word	0x00009f40


	//   ....[176]....
        /*087c*/ 	.word	0x00009f50


	//   ....[177]....
        /*0880*/ 	.word	0x00009f60


	//   ....[178]....
        /*0884*/ 	.word	0x00009f70


	//   ....[179]....
        /*0888*/ 	.word	0x00009f80


	//   ....[180]....
        /*088c*/ 	.word	0x00009f90


	//   ....[181]....
        /*0890*/ 	.word	0x00009fa0


	//   ....[182]....
        /*0894*/ 	.word	0x00009ff0


	//   ....[183]....
        /*0898*/ 	.word	0x0000a010


	//   ....[184]....
        /*089c*/ 	.word	0x0000a020


	//   ....[185]....
        /*08a0*/ 	.word	0x0000a030


	//   ....[186]....
        /*08a4*/ 	.word	0x0000a040


	//   ....[187]....
        /*08a8*/ 	.word	0x0000a050


	//   ....[188]....
        /*08ac*/ 	.word	0x0000a060


	//   ....[189]....
        /*08b0*/ 	.word	0x0000a070


	//   ....[190]....
        /*08b4*/ 	.word	0x0000a080


	//   ....[191]....
        /*08b8*/ 	.word	0x0000a090


	//   ....[192]....
        /*08bc*/ 	.word	0x0000c130


	//   ....[193]....
        /*08c0*/ 	.word	0x0000c160


	//   ....[194]....
        /*08c4*/ 	.word	0x0000c170


	//   ....[195]....
        /*08c8*/ 	.word	0x0000c180


	//   ....[196]....
        /*08cc*/ 	.word	0x0000c190


	//   ....[197]....
        /*08d0*/ 	.word	0x0000c1a0


	//   ....[198]....
        /*08d4*/ 	.word	0x0000c1b0


	//   ....[199]....
        /*08d8*/ 	.word	0x0000c1d0


	//   ....[200]....
        /*08dc*/ 	.word	0x0000c1f0


	//   ....[201]....
        /*08e0*/ 	.word	0x0000c200


	//   ....[202]....
        /*08e4*/ 	.word	0x0000c210


	//   ....[203]....
        /*08e8*/ 	.word	0x0000c230


	//   ....[204]....
        /*08ec*/ 	.word	0x0000c240


	//   ....[205]....
        /*08f0*/ 	.word	0x0000c260


	//   ....[206]....
        /*08f4*/ 	.word	0x0000c280


	//   ....[207]....
        /*08f8*/ 	.word	0x0000c290


	//   ....[208]....
        /*08fc*/ 	.word	0x0000c2a0


	//   ....[209]....
        /*0900*/ 	.word	0x0000c2b0


	//   ....[210]....
        /*0904*/ 	.word	0x0000c2c0


	//   ....[211]....
        /*0908*/ 	.word	0x0000c2d0


	//   ....[212]....
        /*090c*/ 	.word	0x0000c2f0


	//   ....[213]....
        /*0910*/ 	.word	0x0000c310


	//   ....[214]....
        /*0914*/ 	.word	0x0000c320


	//   ....[215]....
        /*0918*/ 	.word	0x0000c330


	//   ....[216]....
        /*091c*/ 	.word	0x0000c380


	//   ....[217]....
        /*0920*/ 	.word	0x0000c3a0


	//   ....[218]....
        /*0924*/ 	.word	0x0000c3b0


	//   ....[219]....
        /*0928*/ 	.word	0x0000c3c0


	//   ....[220]....
        /*092c*/ 	.word	0x0000c3d0


	//   ....[221]....
        /*0930*/ 	.word	0x0000c3e0


	//   ....[222]....
        /*0934*/ 	.word	0x0000c3f0


	//   ....[223]....
        /*0938*/ 	.word	0x0000c400


	//   ....[224]....
        /*093c*/ 	.word	0x0000c410


	//   ....[225]....
        /*0940*/ 	.word	0x0000c420


	//   ....[226]....
        /*0944*/ 	.word	0x0000c470


	//   ....[227]....
        /*0948*/ 	.word	0x0000c490


	//   ....[228]....
        /*094c*/ 	.word	0x0000c4a0


	//   ....[229]....
        /*0950*/ 	.word	0x0000c4b0


	//   ....[230]....
        /*0954*/ 	.word	0x0000c4c0


	//   ....[231]....
        /*0958*/ 	.word	0x0000c4d0


	//   ....[232]....
        /*095c*/ 	.word	0x0000c4e0


	//   ....[233]....
        /*0960*/ 	.word	0x0000c4f0


	//   ....[234]....
        /*0964*/ 	.word	0x0000c500


	//   ....[235]....
        /*0968*/ 	.word	0x0000c510


	//   ....[236]....
        /*096c*/ 	.word	0x0000c560


	//   ....[237]....
        /*0970*/ 	.word	0x0000c580


	//   ....[238]....
        /*0974*/ 	.word	0x0000c590


	//   ....[239]....
        /*0978*/ 	.word	0x0000c5a0


	//   ....[240]....
        /*097c*/ 	.word	0x0000c5b0


	//   ....[241]....
        /*0980*/ 	.word	0x0000c5c0


	//   ....[242]....
        /*0984*/ 	.word	0x0000c5d0


	//   ....[243]....
        /*0988*/ 	.word	0x0000c5e0


	//   ....[244]....
        /*098c*/ 	.word	0x0000c5f0


	//   ....[245]....
        /*0990*/ 	.word	0x0000c600


	//   ....[246]....
        /*0994*/ 	.word	0x0000c650


	//   ....[247]....
        /*0998*/ 	.word	0x0000c670


	//   ....[248]....
        /*099c*/ 	.word	0x0000c680


	//   ....[249]....
        /*09a0*/ 	.word	0x0000c690


	//   ....[250]....
        /*09a4*/ 	.word	0x0000c6a0


	//   ....[251]....
        /*09a8*/ 	.word	0x0000c6b0


	//   ....[252]....
        /*09ac*/ 	.word	0x0000c6c0


	//   ....[253]....
        /*09b0*/ 	.word	0x0000c6d0


	//   ....[254]....
        /*09b4*/ 	.word	0x0000c6e0


	//   ....[255]....
        /*09b8*/ 	.word	0x0000c6f0


	//   ....[0]....
        /*09bc*/ 	.word	0x0000e790


	//   ....[1]....
        /*09c0*/ 	.word	0x0000e7c0


	//   ....[2]....
        /*09c4*/ 	.word	0x0000e7d0


	//   ....[3]....
        /*09c8*/ 	.word	0x0000e7e0


	//   ....[4]....
        /*09cc*/ 	.word	0x0000e7f0


	//   ....[5]....
        /*09d0*/ 	.word	0x0000e800


	//   ....[6]....
        /*09d4*/ 	.word	0x0000e810


	//   ....[7]....
        /*09d8*/ 	.word	0x0000e830


	//   ....[8]....
        /*09dc*/ 	.word	0x0000e850


	//   ....[9]....
        /*09e0*/ 	.word	0x0000e860


	//   ....[10]....
        /*09e4*/ 	.word	0x0000e870


	//   ....[11]....
        /*09e8*/ 	.word	0x0000e890


	//   ....[12]....
        /*09ec*/ 	.word	0x0000e8a0


	//   ....[13]....
        /*09f0*/ 	.word	0x0000e8c0


	//   ....[14]....
        /*09f4*/ 	.word	0x0000e8e0


	//   ....[15]....
        /*09f8*/ 	.word	0x0000e8f0


	//   ....[16]....
        /*09fc*/ 	.word	0x0000e900


	//   ....[17]....
        /*0a00*/ 	.word	0x0000e910


	//   ....[18]....
        /*0a04*/ 	.word	0x0000e920


	//   ....[19]....
        /*0a08*/ 	.word	0x0000e930


	//   ....[20]....
        /*0a0c*/ 	.word	0x0000e950


	//   ....[21]....
        /*0a10*/ 	.word	0x0000e970


	//   ....[22]....
        /*0a14*/ 	.word	0x0000e980


	//   ....[23]....
        /*0a18*/ 	.word	0x0000e990


	//   ....[24]....
        /*0a1c*/ 	.word	0x0000e9e0


	//   ....[25]....
        /*0a20*/ 	.word	0x0000ea00


	//   ....[26]....
        /*0a24*/ 	.word	0x0000ea10


	//   ....[27]....
        /*0a28*/ 	.word	0x0000ea20


	//   ....[28]....
        /*0a2c*/ 	.word	0x0000ea30


	//   ....[29]....
        /*0a30*/ 	.word	0x0000ea40


	//   ....[30]....
        /*0a34*/ 	.word	0x0000ea50


	//   ....[31]....
        /*0a38*/ 	.word	0x0000ea60


	//   ....[32]....
        /*0a3c*/ 	.word	0x0000ea70


	//   ....[33]....
        /*0a40*/ 	.word	0x0000ea80


	//   ....[34]....
        /*0a44*/ 	.word	0x0000ead0


	//   ....[35]....
        /*0a48*/ 	.word	0x0000eaf0


	//   ....[36]....
        /*0a4c*/ 	.word	0x0000eb00


	//   ....[37]....
        /*0a50*/ 	.word	0x0000eb10


	//   ....[38]....
        /*0a54*/ 	.word	0x0000eb20


	//   ....[39]....
        /*0a58*/ 	.word	0x0000eb30


	//   ....[40]....
        /*0a5c*/ 	.word	0x0000eb40


	//   ....[41]....
        /*0a60*/ 	.word	0x0000eb50


	//   ....[42]....
        /*0a64*/ 	.word	0x0000eb60


	//   ....[43]....
        /*0a68*/ 	.word	0x0000eb70


	//   ....[44]....
        /*0a6c*/ 	.word	0x0000ebc0


	//   ....[45]....
        /*0a70*/ 	.word	0x0000ebe0


	//   ....[46]....
        /*0a74*/ 	.word	0x0000ebf0


	//   ....[47]....
        /*0a78*/ 	.word	0x0000ec00


	//   ....[48]....
        /*0a7c*/ 	.word	0x0000ec10


	//   ....[49]....
        /*0a80*/ 	.word	0x0000ec20


	//   ....[50]....
        /*0a84*/ 	.word	0x0000ec30


	//   ....[51]....
        /*0a88*/ 	.word	0x0000ec40


	//   ....[52]....
        /*0a8c*/ 	.word	0x0000ec50


	//   ....[53]....
        /*0a90*/ 	.word	0x0000ec60


	//   ....[54]....
        /*0a94*/ 	.word	0x0000ecb0


	//   ....[55]....
        /*0a98*/ 	.word	0x0000ecd0


	//   ....[56]....
        /*0a9c*/ 	.word	0x0000ece0


	//   ....[57]....
        /*0aa0*/ 	.word	0x0000ecf0


	//   ....[58]....
        /*0aa4*/ 	.word	0x0000ed00


	//   ....[59]....
        /*0aa8*/ 	.word	0x0000ed10


	//   ....[60]....
        /*0aac*/ 	.word	0x0000ed20


	//   ....[61]....
        /*0ab0*/ 	.word	0x0000ed30


	//   ....[62]....
        /*0ab4*/ 	.word	0x0000ed40


	//   ....[63]....
        /*0ab8*/ 	.word	0x0000ed50


	//----- nvinfo : EIATTR_EXIT_INSTR_OFFSETS
	.align		4
.L_424:
        /*0abc*/ 	.byte	0x04, 0x1c
        /*0abe*/ 	.short	(.L_426 - .L_425)


	//   ....[0]....
.L_425:
        /*0ac0*/ 	.word	0x00013730


	//   ....[1]....
        /*0ac4*/ 	.word	0x00013da0


	//----- nvinfo : EIATTR_MAX_THREADS
	.align		4
.L_426:
        /*0ac8*/ 	.byte	0x04, 0x05
        /*0aca*/ 	.short	(.L_428 - .L_427)
.L_427:
        /*0acc*/ 	.word	0x00000040
        /*0ad0*/ 	.word	0x00000001
        /*0ad4*/ 	.word	0x00000001


	//----- nvinfo : EIATTR_CRS_STACK_SIZE
	.align		4
.L_428:
        /*0ad8*/ 	.byte	0x04, 0x1e
        /*0ada*/ 	.short	(.L_430 - .L_429)
.L_429:
        /*0adc*/ 	.word	0x00000000
.L_430:


//--------------------- .nv.info._ZN17fastertransformer20batch_topK_kernel_v2IfLi16ELi32EEEvPiPT_S1_ --------------------------
	.section	.nv.info._ZN17fastertransformer20batch_topK_kernel_v2IfLi16ELi32EEEvPiPT_S1_,"",@"SHT_CUDA_INFO"
	.sectionflags	@""
	.align	4


	//----- nvinfo : EIATTR_CUDA_API_VERSION
	.align		4
        /*0000*/ 	.byte	0x04, 0x37
        /*0002*/ 	.short	(.L_432 - .L_431)
.L_431:
        /*0004*/ 	.word	0x00000082


	//----- nvinfo : EIATTR_SW2861232_WAR
	.align		4
.L_432:
        /*0008*/ 	.byte	0x01, 0x35
	.zero		2


	//----- nvinfo : EIATTR_PARAM_CBANK
	.align		4
        /*000c*/ 	.byte	0x04, 0x0a
        /*000e*/ 	.short	(.L_434 - .L_433)
	.align		4
.L_433:
        /*0010*/ 	.word	index@(.nv.constant0._ZN17fastertransformer20batch_topK_kernel_v2IfLi16ELi32EEEvPiPT_S1_)
        /*0014*/ 	.short	0x0160
        /*0016*/ 	.short	0x0018


	//----- nvinfo : EIATTR_CBANK_PARAM_SIZE
	.align		4
.L_434:
        /*0018*/ 	.byte	0x03, 0x19
        /*001a*/ 	.short	0x0018


	//----- nvinfo : EIATTR_KPARAM_INFO
	.align		4
        /*001c*/ 	.byte	0x04, 0x17
        /*001e*/ 	.short	(.L_436 - .L_435)
.L_435:
        /*0020*/ 	.word	0x00000000
        /*0024*/ 	.short	0x0002
        /*0026*/ 	.short	0x0010
        /*0028*/ 	.byte	0x00, 0xf0, 0x21, 0x00


	//----- nvinfo : EIATTR_KPARAM_INFO
	.align		4
.L_436:
        /*002c*/ 	.byte	0x04, 0x17
        /*002e*/ 	.short	(.L_438 - .L_437)
.L_437:
        /*0030*/ 	.word	0x00000000
        /*0034*/ 	.short	0x0001
        /*0036*/ 	.short	0x0008
        /*0038*/ 	.byte	0x00, 0xf0, 0x21, 0x00


	//----- nvinfo : EIATTR_KPARAM_INFO
	.align		4
.L_438:
        /*003c*/ 	.byte	0x04, 0x17
        /*003e*/ 	.short	(.L_440 - .L_439)
.L_439:
        /*0040*/ 	.word	0x00000000
        /*0044*/ 	.short	0x0000
        /*0046*/ 	.short	0x0000
        /*0048*/ 	.byte	0x00, 0xf0, 0x21, 0x00


	//----- nvinfo : EIATTR_MAXREG_COUNT
	.align		4
.L_440:
        /*004c*/ 	.byte	0x03, 0x1b
        /*004e*/ 	.short	0x00ff


	//----- nvinfo : EIATTR_NUM_BARRIERS
	.align		4
        /*0050*/ 	.byte	0x02, 0x4c
        /*0052*/ 	.byte	0x01
	.zero		1


	//----- nvinfo : EIATTR_MERCURY_ISA_VERSION
	.align		4
        /*0054*/ 	.byte	0x03, 0x5f
        /*0056*/ 	.short	0x0000


	//----- nvinfo : EIATTR_COOP_GROUP_MASK_REGIDS
	.align		4
        /*0058*/ 	.byte	0x04, 0x29
        /*005a*/ 	.short	(.L_442 - .L_441)


	//   ....[0]....
.L_441:
        /*005c*/ 	.word	0xffffffff


	//   ....[1]....
        /*0060*/ 	.word	0xffffffff


	//   ....[2]....
        /*0064*/ 	.word	0xffffffff


	//   ....[3]....
        /*0068*/ 	.word	0xffffffff


	//   ....[4]....
        /*006c*/ 	.word	0xffffffff


	//   ....[5]....
        /*0070*/ 	.word	0xffffffff


	//   ....[6]....
        /*0074*/ 	.word	0xffffffff


	//   ....[7]....
        /*0078*/ 	.word	0xffffffff


	//   ....[8]....
        /*007c*/ 	.word	0xffffffff


	//   ....[9]....
        /*0080*/ 	.word	0xffffffff


	//   ....[10]....
        /*0084*/ 	.word	0xffffffff


	//   ....[11]....
        /*0088*/ 	.word	0xffffffff


	//   ....[12]....
        /*008c*/ 	.word	0xffffffff


	//   ....[13]....
        /*0090*/ 	.word	0xffffffff


	//   ....[14]....
        /*0094*/ 	.word	0xffffffff


	//   ....[15]....
        /*0098*/ 	.word	0xffffffff


	//   ....[16]....
        /*009c*/ 	.word	0xffffffff


	//   ....[17]....
        /*00a0*/ 	.word	0xffffffff


	//   ....[18]....
        /*00a4*/ 	.word	0xffffffff


	//   ....[19]....
        /*00a8*/ 	.word	0xffffffff


	//   ....[20]....
        /*00ac*/ 	.word	0xffffffff


	//   ....[21]....
        /*00b0*/ 	.word	0xffffffff


	//   ....[22]....
        /*00b4*/ 	.word	0xffffffff


	//   ....[23]....
        /*00b8*/ 	.word	0xffffffff


	//   ....[24]....
        /*00bc*/ 	.word	0xffffffff


	//   ....[25]....
        /*00c0*/ 	.word	0xffffffff


	//   ....[26]....
        /*00c4*/ 	.word	0xffffffff


	//   ....[27]....
        /*00c8*/ 	.word	0xffffffff


	//   ....[28]....
        /*00cc*/ 	.word	0xffffffff


	//   ....[29]....
        /*00d0*/ 	.word	0xffffffff


	//   ....[30]....
        /*00d4*/ 	.word	0xffffffff


	//   ....[31]....
        /*00d8*/ 	.word	0xffffffff


	//   ....[32]....
        /*00dc*/ 	.word	0xffffffff


	//   ....[33]....
        /*00e0*/ 	.word	0xffffffff


	//   ....[34]....
        /*00e4*/ 	.word	0xffffffff


	//   ....[35]....
        /*00e8*/ 	.word	0xffffffff


	//   ....[36]....
        /*00ec*/ 	.word	0xffffffff


	//   ....[37]....
        /*00f0*/ 	.word	0xffffffff


	//   ....[38]....
        /*00f4*/ 	.word	0xffffffff


	//   ....[39]....
        /*00f8*/ 	.word	0xffffffff


	//   ....[40]....
        /*00fc*/ 	.word	0xffffffff


	//   ....[41]....
        /*0100*/ 	.word	0xffffffff


	//   ....[42]....
        /*0104*/ 	.word	0xffffffff


	//   ....[43]....
        /*0108*/ 	.word	0xffffffff


	//   ....[44]....
        /*010c*/ 	.word	0xffffffff


	//   ....[45]....
        /*0110*/ 	.word	0xffffffff


	//   ....[46]....
        /*0114*/ 	.word	0xffffffff


	//   ....[47]....
        /*0118*/ 	.word	0xffffffff


	//   ....[48]....
        /*011c*/ 	.word	0xffffffff


	//   ....[49]....
        /*0120*/ 	.word	0xffffffff


	//   ....[50]....
        /*0124*/ 	.word	0xffffffff


	//   ....[51]....
        /*0128*/ 	.word	0xffffffff


	//   ....[52]....
        /*012c*/ 	.word	0xffffffff


	//   ....[53]....
        /*0130*/ 	.word	0xffffffff


	//   ....[54]....
        /*0134*/ 	.word	0xffffffff


	//   ....[55]....
        /*0138*/ 	.word	0xffffffff


	//   ....[56]....
        /*013c*/ 	.word	0xffffffff


	//   ....[57]....
        /*0140*/ 	.word	0xffffffff


	//   ....[58]....
        /*0144*/ 	.word	0xffffffff


	//   ....[59]....
        /*0148*/ 	.word	0xffffffff


	//   ....[60]....
        /*014c*/ 	.word	0xffffffff


	//   ....[61]....
        /*0150*/ 	.word	0xffffffff


	//   ....[62]....
        /*0154*/ 	.word	0xffffffff


	//   ....[63]....
        /*0158*/ 	.word	0xffffffff


	//   ....[64]....
        /*015c*/ 	.word	0xffffffff


	//   ....[65]....
        /*0160*/ 	.word	0xffffffff


	//   ....[66]....
        /*0164*/ 	.word	0xffffffff


	//   ....[67]....
        /*0168*/ 	.word	0xffffffff


	//   ....[68]....
        /*016c*/ 	.word	0xffffffff


	//   ....[69]....
        /*0170*/ 	.word	0xffffffff


	//   ....[70]....
        /*0174*/ 	.word	0xffffffff


	//   ....[71]....
        /*0178*/ 	.word	0xffffffff


	//   ....[72]....
        /*017c*/ 	.word	0xffffffff


	//   ....[73]....
        /*0180*/ 	.word	0xffffffff


	//   ....[74]....
        /*0184*/ 	.word	0xffffffff


	//   ....[75]....
        /*0188*/ 	.word	0xffffffff


	//   ....[76]....
        /*018c*/ 	.word	0xffffffff


	//   ....[77]....
        /*0190*/ 	.word	0xffffffff


	//   ....[78]....
        /*0194*/ 	.word	0xffffffff


	//   ....[79]....
        /*0198*/ 	.word	0xffffffff


	//   ....[80]....
        /*019c*/ 	.word	0xffffffff


	//   ....[81]....
        /*01a0*/ 	.word	0xffffffff


	//   ....[82]....
        /*01a4*/ 	.word	0xffffffff


	//   ....[83]....
        /*01a8*/ 	.word	0xffffffff


	//   ....[84]....
        /*01ac*/ 	.word	0xffffffff


	//   ....[85]....
        /*01b0*/ 	.word	0xffffffff


	//   ....[86]....
        /*01b4*/ 	.word	0xffffffff


	//   ....[87]....
        /*01b8*/ 	.word	0xffffffff


	//   ....[88]....
        /*01bc*/ 	.word	0xffffffff


	//   ....[89]....
        /*01c0*/ 	.word	0xffffffff


	//   ....[90]....
        /*01c4*/ 	.word	0xffffffff


	//   ....[91]....
        /*01c8*/ 	.word	0xffffffff


	//   ....[92]....
        /*01cc*/ 	.word	0xffffffff


	//   ....[93]....
        /*01d0*/ 	.word	0xffffffff


	//   ....[94]....
        /*01d4*/ 	.word	0xffffffff


	//   ....[95]....
        /*01d8*/ 	.word	0xffffffff


	//   ....[96]....
        /*01dc*/ 	.word	0xffffffff


	//   ....[97]....
        /*01e0*/ 	.word	0xffffffff


	//   ....[98]....
        /*01e4*/ 	.word	0xffffffff


	//   ....[99]....
        /*01e8*/ 	.word	0xffffffff


	//   ....[100]....
        /*01ec*/ 	.word	0xffffffff


	//   ....[101]....
        /*01f0*/ 	.word	0xffffffff


	//   ....[102]....
        /*01f4*/ 	.word	0xffffffff


	//   ....[103]....
        /*01f8*/ 	.word	0xffffffff


	//   ....[104]....
        /*01fc*/ 	.word	0xffffffff


	//   ....[105]....
        /*0200*/ 	.word	0xffffffff


	//   ....[106]....
        /*0204*/ 	.word	0xffffffff


	//   ....[107]....
        /*0208*/ 	.word	0xffffffff


	//   ....[108]....
        /*020c*/ 	.word	0xffffffff


	//   ....[109]....
        /*0210*/ 	.word	0xffffffff


	//   ....[110]....
        /*0214*/ 	.word	0xffffffff


	//   ....[111]....
        /*0218*/ 	.word	0xffffffff


	//   ....[112]....
        /*021c*/ 	.word	0xffffffff


	//   ....[113]....
        /*0220*/ 	.word	0xffffffff


	//   ....[114]....
        /*0224*/ 	.word	0xffffffff


	//   ....[115]....
        /*0228*/ 	.word	0xffffffff


	//   ....[116]....
        /*022c*/ 	.word	0xffffffff


	//   ....[117]....
        /*0230*/ 	.word	0xffffffff


	//   ....[118]....
        /*0234*/ 	.word	0xffffffff


	//   ....[119]....
        /*0238*/ 	.word	0xffffffff


	//   ....[120]....
        /*023c*/ 	.word	0xffffffff


	//   ....[121]....
        /*0240*/ 	.word	0xffffffff


	//   ....[122]....
        /*0244*/ 	.word	0xffffffff


	//   ....[123]....
        /*0248*/ 	.word	0xffffffff


	//   ....[124]....
        /*024c*/ 	.word	0xffffffff


	//   ....[125]....
        /*0250*/ 	.word	0xffffffff


	//   ....[126]....
        /*0254*/ 	.word	0xffffffff


	//   ....[127]....
        /*0258*/ 	.word	0xffffffff


	//   ....[128]....
        /*025c*/ 	.word	0xffffffff


	//   ....[129]....
        /*0260*/ 	.word	0xffffffff


	//   ....[130]....
        /*0264*/ 	.word	0xffffffff


	//   ....[131]....
        /*0268*/ 	.word	0xffffffff


	//   ....[132]....
        /*026c*/ 	.word	0xffffffff


	//   ....[133]....
        /*0270*/ 	.word	0xffffffff


	//   ....[134]....
        /*0274*/ 	.word	0xffffffff


	//   ....[135]....
        /*0278*/ 	.word	0xffffffff


	//   ....[136]....
        /*027c*/ 	.word	0xffffffff


	//   ....[137]....
        /*0280*/ 	.word	0xffffffff


	//   ....[138]....
        /*0284*/ 	.word	0xffffffff


	//   ....[139]....
        /*0288*/ 	.word	0xffffffff


	//   ....[140]....
        /*028c*/ 	.word	0xffffffff


	//   ....[141]....
        /*0290*/ 	.word	0xffffffff


	//   ....[142]....
        /*0294*/ 	.word	0xffffffff


	//   ....[143]....
        /*0298*/ 	.word	0xffffffff


	//----- nvinfo : EIATTR_COOP_GROUP_INSTR_OFFSETS
	.align		4
.L_442:
        /*029c*/ 	.byte	0x04, 0x28
        /*029e*/ 	.short	(.L_444 - .L_443)


	//   ....[0]....
.L_443:
        /*02a0*/ 	.word	0x00001a40


	//   ....[1]....
        /*02a4*/ 	.word	0x00001a80


	//   ....[2]....
        /*02a8*/ 	.word	0x00001ab0


	//   ....[3]....
        /*02ac*/ 	.word	0x00001ae0


	//   ....[4]....
        /*02b0*/ 	.word	0x00001b10


	//   ....[5]....
        /*02b4*/ 	.word	0x00001b50


	//   ....[6]....
        /*02b8*/ 	.word	0x00001b80


	//   ....[7]....
        /*02bc*/ 	.word	0x00001ba0


	//   ....[8]....
        /*02c0*/ 	.word	0x00001bb0


	//   ....[9]....
        /*02c4*/ 	.word	0x00001bc0


	//   ....[10]....
        /*02c8*/ 	.word	0x00001bd0


	//   ....[11]....
        /*02cc*/ 	.word	0x00001be0


	//   ....[12]....
        /*02d0*/ 	.word	0x00001bf0


	//   ....[13]....
        /*02d4*/ 	.word	0x00001c00


	//   ....[14]....
        /*02d8*/ 	.word	0x00001c10


	//   ....[15]....
        /*02dc*/ 	.word	0x00001c20


	//   ....[16]....
        /*02e0*/ 	.word	0x0000d980


	//   ....[17]....
        /*02e4*/ 	.word	0x0000d9a0


	//   ....[18]....
        /*02e8*/ 	.word	0x0000d9b0


	//   ....[19]....
        /*02ec*/ 	.word	0x0000d9c0


	//   ....[20]....
        /*02f0*/ 	.word	0x0000d9d0


	//   ....[21]....
        /*02f4*/ 	.word	0x0000d9e0


	//   ....[22]....
        /*02f8*/ 	.word	0x0000d9f0


	//   ....[23]....
        /*02fc*/ 	.word	0x0000da00


	//   ....[24]....
        /*0300*/ 	.word	0x0000da10


	//   ....[25]....
        /*0304*/ 	.word	0x0000da20


	//   ....[26]....
        /*0308*/ 	.word	0x0000da30


	//   ....[27]....
        /*030c*/ 	.word	0x0000da40


	//   ....[28]....
        /*0310*/ 	.word	0x0000da50


	//   ....[29]....
        /*0314*/ 	.word	0x0000da60


	//   ....[30]....
        /*0318*/ 	.word	0x0000da70


	//   ....[31]....
        /*031c*/ 	.word	0x0000da80


	//   ....[32]....
        /*0320*/ 	.word	0x0000da90


	//   ....[33]....
        /*0324*/ 	.word	0x0000daa0


	//   ....[34]....
        /*0328*/ 	.word	0x0000dab0


	//   ....[35]....
        /*032c*/ 	.word	0x0000dac0


	//   ....[36]....
        /*0330*/ 	.word	0x0000dad0


	//   ....[37]....
        /*0334*/ 	.word	0x0000dae0


	//   ....[38]....
        /*0338*/ 	.word	0x0000daf0


	//   ....[39]....
        /*033c*/ 	.word	0x0000db00


	//   ....[40]....
        /*0340*/ 	.word	0x0000db10


	//   ....[41]....
        /*0344*/ 	.word	0x0000db20


	//   ....[42]....
        /*0348*/ 	.word	0x0000db30


	//   ....[43]....
        /*034c*/ 	.word	0x0000db40


	//   ....[44]....
        /*0350*/ 	.word	0x0000db50


	//   ....[45]....
        /*0354*/ 	.word	0x0000db60


	//   ....[46]....
        /*0358*/ 	.word	0x0000db70


	//   ....[47]....
        /*035c*/ 	.word	0x0000db80


	//   ....[48]....
        /*0360*/ 	.word	0x0001b4a0


	//   ....[49]....
        /*0364*/ 	.word	0x0001b4c0


	//   ....[50]....
        /*0368*/ 	.word	0x0001b4d0


	//   ....[51]....
        /*036c*/ 	.word	0x0001b4e0


	//   ....[52]....
        /*0370*/ 	.word	0x0001b4f0


	//   ....[53]....
        /*0374*/ 	.word	0x0001b500


	//   ....[54]....
        /*0378*/ 	.word	0x0001b510


	//   ....[55]....
        /*037c*/ 	.word	0x0001b520


	//   ....[56]....
        /*0380*/ 	.word	0x0001b530


	//   ....[57]....
        /*0384*/ 	.word	0x0001b540


	//   ....[58]....
        /*0388*/ 	.word	0x0001b550


	//   ....[59]....
        /*038c*/ 	.word	0x0001b560


	//   ....[60]....
        /*0390*/ 	.word	0x0001b570


	//   ....[61]....
        /*0394*/ 	.word	0x0001b580


	//   ....[62]....
        /*0398*/ 	.word	0x0001b590


	//   ....[63]....
        /*039c*/ 	.word	0x0001b5a0


	//   ....[64]....
        /*03a0*/ 	.word	0x0001b5b0


	//   ....[65]....
        /*03a4*/ 	.word	0x0001b5c0


	//   ....[66]....
        /*03a8*/ 	.word	0x0001b5d0


	//   ....[67]....
        /*03ac*/ 	.word	0x0001b5e0


	//   ....[68]....
        /*03b0*/ 	.word	0x0001b5f0


	//   ....[69]....
        /*03b4*/ 	.word	0x0001b600


	//   ....[70]....
        /*03b8*/ 	.word	0x0001b610


	//   ....[71]....
        /*03bc*/ 	.word	0x0001b620


	//   ....[72]....
        /*03c0*/ 	.word	0x0001b630


	//   ....[73]....
        /*03c4*/ 	.word	0x0001b640


	//   ....[74]....
        /*03c8*/ 	.word	0x0001b650


	//   ....[75]....
        /*03cc*/ 	.word	0x0001b660


	//   ....[76]....
        /*03d0*/ 	.word	0x0001b670


	//   ....[77]....
        /*03d4*/ 	.word	0x0001b680


	//   ....[78]....
        /*03d8*/ 	.word	0x0001b690


	//   ....[79]....
        /*03dc*/ 	.word	0x0001b6a0


	//   ....[80]....
        /*03e0*/ 	.word	0x00028fc0


	//   ....[81]....
        /*03e4*/ 	.word	0x00028fe0


	//   ....[82]....
        /*03e8*/ 	.word	0x00028ff0


	//   ....[83]....
        /*03ec*/ 	.word	0x00029000


	//   ....[84]....
        /*03f0*/ 	.word	0x00029010


	//   ....[85]....
        /*03f4*/ 	.word	0x00029020


	//   ....[86]....
        /*03f8*/ 	.word	0x00029030


	//   ....[87]....
        /*03fc*/ 	.word	0x00029040


	//   ....[88]....
        /*0400*/ 	.word	0x00029050


	//   ....[89]....
        /*0404*/ 	.word	0x00029060


	//   ....[90]....
        /*0408*/ 	.word	0x00029070


	//   ....[91]....
        /*040c*/ 	.word	0x00029080


	//   ....[92]....
        /*0410*/ 	.word	0x00029090


	//   ....[93]....
        /*0414*/ 	.word	0x000290a0


	//   ....[94]....
        /*0418*/ 	.word	0x000290b0


	//   ....[95]....
        /*041c*/ 	.word	0x000290c0


	//   ....[96]....
        /*0420*/ 	.word	0x000290d0


	//   ....[97]....
        /*0424*/ 	.word	0x000290e0


	//   ....[98]....
        /*0428*/ 	.word	0x000290f0


	//   ....[99]....
        /*042c*/ 	.word	0x00029100


	//   ....[100]....
        /*0430*/ 	.word	0x00029110


	//   ....[101]....
        /*0434*/ 	.word	0x00029120


	//   ....[102]....
        /*0438*/ 	.word	0x00029130


	//   ....[103]....
        /*043c*/ 	.word	0x00029140


	//   ....[104]....
        /*0440*/ 	.word	0x00029150


	//   ....[105]....
        /*0444*/ 	.word	0x00029160


	//   ....[106]....
        /*0448*/ 	.word	0x00029170


	//   ....[107]....
        /*044c*/ 	.word	0x00029180


	//   ....[108]....
        /*0450*/ 	.word	0x00029190


	//   ....[109]....
        /*0454*/ 	.word	0x000291a0


	//   ....[110]....
        /*0458*/ 	.word	0x000291b0


	//   ....[111]....
        /*045c*/ 	.word	0x000291c0


	//   ....[112]....
        /*0460*/ 	.word	0x00036ae0


	//   ....[113]....
        /*0464*/ 	.word	0x00036b00


	//   ....[114]....
        /*0468*/ 	.word	0x00036b10


	//   ....[115]....
        /*046c*/ 	.word	0x00036b20


	//   ....[116]....
        /*0470*/ 	.word	0x00036b30


	//   ....[117]....
        /*0474*/ 	.word	0x00036b40


	//   ....[118]....
        /*0478*/ 	.word	0x00036b50


	//   ....[119]....
        /*047c*/ 	.word	0x00036b60


	//   ....[120]....
        /*0480*/ 	.word	0x00036b70


	//   ....[121]....
        /*0484*/ 	.word	0x00036b80


	//   ....[122]....
        /*0488*/ 	.word	0x00036b90


	//   ....[123]....
        /*048c*/ 	.word	0x00036ba0


	//   ....[124]....
        /*0490*/ 	.word	0x00036bb0


	//   ....[125]....
        /*0494*/ 	.word	0x00036bc0


	//   ....[126]....
        /*0498*/ 	.word	0x00036bd0


	//   ....[127]....
        /*049c*/ 	.word	0x00036be0


	//   ....[128]....
        /*04a0*/ 	.word	0x00036bf0


	//   ....[129]....
        /*04a4*/ 	.word	0x00036c00


	//   ....[130]....
        /*04a8*/ 	.word	0x00036c10


	//   ....[131]....
        /*04ac*/ 	.word	0x00036c20


	//   ....[132]....
        /*04b0*/ 	.word	0x00036c30


	//   ....[133]....
        /*04b4*/ 	.word	0x00036c40


	//   ....[134]....
        /*04b8*/ 	.word	0x00036c50


	//   ....[135]....
        /*04bc*/ 	.word	0x00036c60


	//   ....[136]....
        /*04c0*/ 	.word	0x00036c70


	//   ....[137]....
        /*04c4*/ 	.word	0x00036c80


	//   ....[138]....
        /*04c8*/ 	.word	0x00036c90


	//   ....[139]....
        /*04cc*/ 	.word	0x00036ca0


	//   ....[140]....
        /*04d0*/ 	.word	0x00036cb0


	//   ....[141]....
        /*04d4*/ 	.word	0x00036cc0


	//   ....[142]....
        /*04d8*/ 	.word	0x00036cd0


	//   ....[143]....
        /*04dc*/ 	.word	0x00036ce0


	//----- nvinfo : EIATTR_EXIT_INSTR_OFFSETS
	.align		4
.L_444:
        /*04e0*/ 	.byte	0x04, 0x1c
        /*04e2*/ 	.short	(.L_446 - .L_445)


	//   ....[0]....
.L_445:
        /*04e4*/ 	.word	0x000446f0


	//   ....[1]....
        /*04e8*/ 	.word	0x00044820


	//----- nvinfo : EIATTR_MAX_THREADS
	.align		4
.L_446:
        /*04ec*/ 	.byte	0x04, 0x05
        /*04ee*/ 	.short	(.L_448 - .L_447)
.L_447:
        /*04f0*/ 	.word	0x00000020
        /*04f4*/ 	.word	0x00000001
        /*04f8*/ 	.word	0x00000001


	//----- nvinfo : EIATTR_CRS_STACK_SIZE
	.align		4
.L_448:
        /*04fc*/ 	.byte	0x04, 0x1e
        /*04fe*/ 	.short	(.L_450 - .L_449)
.L_449:
        /*0500*/ 	.word	0x00000000
.L_450:


//--------------------- .nv.info._ZN17fastertransformer17batch_topK_kernelIfLi16ELi256EEEvPiPT_S1_ --------------------------
	.section	.nv.info._ZN17fastertransformer17batch_topK_kernelIfLi16ELi256EEEvPiPT_S1_,"",@"SHT_CUDA_INFO"
	.sectionflags	@""
	.align	4


	//----- nvinfo : EIATTR_CUDA_API_VERSION
	.align		4
        /*0000*/ 	.byte	0x04, 0x37
        /*0002*/ 	.short	(.L_452 - .L_451)
.L_451:
        /*0004*/ 	.word	0x00000082


	//----- nvinfo : EIATTR_SW2861232_WAR
	.align		4
.L_452:
        /*0008*/ 	.byte	0x01, 0x35
	.zero		2


	//----- nvinfo : EIATTR_PARAM_CBANK
	.align		4
        /*000c*/ 	.byte	0x04, 0x0a
        /*000e*/ 	.short	(.L_454 - .L_453)
	.align		4
.L_453:
        /*0010*/ 	.word	index@(.nv.constant0._ZN17fastertransformer17batch_topK_kernelIfLi16ELi256EEEvPiPT_S1_)
        /*0014*/ 	.short	0x0160
        /*0016*/ 	.short	0x0018


	//----- nvinfo : EIATTR_CBANK_PARAM_SIZE
	.align		4
.L_454:
        /*0018*/ 	.byte	0x03, 0x19
        /*001a*/ 	.short	0x0018


	//----- nvinfo : EIATTR_KPARAM_INFO
	.align		4
        /*001c*/ 	.byte	0x04, 0x17
        /*001e*/ 	.short	(.L_456 - .L_455)
.L_455:
        /*0020*/ 	.word	0x00000000
        /*0024*/ 	.short	0x0002
        /*0026*/ 	.short	0x0010
        /*0028*/ 	.byte	0x00, 0xf0, 0x21, 0x00


	//----- nvinfo : EIATTR_KPARAM_INFO
	.align		4
.L_456:
        /*002c*/ 	.byte	0x04, 0x17
        /*002e*/ 	.short	(.L_458 - .L_457)
.L_457:
        /*0030*/ 	.word	0x00000000
        /*0034*/ 	.short	0x0001
        /*0036*/ 	.short	0x0008
        /*0038*/ 	.byte	0x00, 0xf0, 0x21, 0x00


	//----- nvinfo : EIATTR_KPARAM_INFO
	.align		4
.L_458:
        /*003c*/ 	.byte	0x04, 0x17
        /*003e*/ 	.short	(.L_460 - .L_459)
.L_459:
        /*0040*/ 	.word	0x00000000
        /*0044*/ 	.short	0x0000
        /*0046*/ 	.short	0x0000
        /*0048*/ 	.byte	0x00, 0xf0, 0x21, 0x00


	//----- nvinfo : EIATTR_MAXREG_COUNT
	.align		4
.L_460:
        /*004c*/ 	.byte	0x03, 0x1b
        /*004e*/ 	.short	0x00ff


	//----- nvinfo : EIATTR_MERCURY_ISA_VERSION
	.align		4
        /*0050*/ 	.byte	0x03, 0x5f
        /*0052*/ 	.short	0x0000


	//----- nvinfo : EIATTR_EXIT_INSTR_OFFSETS
	.align		4
        /*0054*/ 	.byte	0x04, 0x1c
        /*0056*/ 	.short	(.L_462 - .L_461)


	//   ....[0]....
.L_461:
        /*0058*/ 	.word	0x00000030


	//   ....[1]....
        /*005c*/ 	.word	0x000015a0


	//----- nvinfo : EIATTR_MAX_THREADS
	.align		4
.L_462:
        /*0060*/ 	.byte	0x04, 0x05
        /*0062*/ 	.short	(.L_464 - .L_463)
.L_463:
        /*0064*/ 	.word	0x00000100
        /*0068*/ 	.word	0x00000001
        /*006c*/ 	.word	0x00000001
.L_464:


//--------------------- .nv.info._ZN17fastertransformer16beam_topK_kernelIfLi16ELi64EEEvPKT_PiPS1_PKbPKiiS1_f --------------------------
	.section	.nv.info._ZN17fastertransformer16beam_topK_kernelIfLi16ELi64EEEvPKT_PiPS1_PKbPKiiS1_f,"",@"SHT_CUDA_INFO"
	.sectionflags	@""
	.align	4


	//----- nvinfo : EIATTR_CUDA_API_VERSION
	.align		4
        /*0000*/ 	.byte	0x04, 0x37
        /*0002*/ 	.short	(.L_466 - .L_465)
.L_465:
        /*0004*/ 	.word	0x00000082


	//----- nvinfo : EIATTR_SW2861232_WAR
	.align		4
.L_466:
        /*0008*/ 	.byte	0x01, 0x35
	.zero		2


	//----- nvinfo : EIATTR_PARAM_CBANK
	.align		4
        /*000c*/ 	.byte	0x04, 0x0a
        /*000e*/ 	.short	(.L_468 - .L_467)
	.align		4
.L_467:
        /*0010*/ 	.word	index@(.nv.constant0._ZN17fastertransformer16beam_topK_kernelIfLi16ELi64EEEvPKT_PiPS1_PKbPKiiS1_f)
        /*0014*/ 	.short	0x0160
        /*0016*/ 	.short	0x0034


	//----- nvinfo : EIATTR_CBANK_PARAM_SIZE
	.align		4
.L_468:
        /*0018*/ 	.byte	0x03, 0x19
        /*001a*/ 	.short	0x0034


	//----- nvinfo : EIATTR_KPARAM_INFO
	.align		4
        /*001c*/ 	.byte	0x04, 0x17
        /*001e*/ 	.short	(.L_470 - .L_469)
.L_469:
        /*0020*/ 	.word	0x00000000
        /*0024*/ 	.short	0x0007
        /*0026*/ 	.short	0x0030
        /*0028*/ 	.byte	0x00, 0xf0, 0x11, 0x00


	//----- nvinfo : EIATTR_KPARAM_INFO
	.align		4
.L_470:
        /*002c*/ 	.byte	0x04, 0x17
        /*002e*/ 	.short	(.L_472 - .L_471)
.L_471:
        /*0030*/ 	.word	0x00000000
        /*0034*/ 	.short	0x0006
        /*0036*/ 	.short	0x002c
        /*0038*/ 	.byte	0x00, 0xf0, 0x11, 0x00


	//----- nvinfo : EIATTR_KPARAM_INFO
	.align		4
.L_472:
        /*003c*/ 	.byte	0x04, 0x17
        /*003e*/ 	.short	(.L_474 - .L_473)
.L_473:
        /*0040*/ 	.word	0x00000000
        /*0044*/ 	.short	0x0005
        /*0046*/ 	.short	0x0028
        /*0048*/ 	.byte	0x00, 0xf0, 0x11, 0x00


	//----- nvinfo : EIATTR_KPARAM_INFO
	.align		4
.L_474:
        /*004c*/ 	.byte	0x04, 0x17
        /*004e*/ 	.short	(.L_476 - .L_475)
.L_475:
        /*0050*/ 	.word	0x00000000
        /*0054*/ 	.short	0x0004
        /*0056*/ 	.short	0x0020
        /*0058*/ 	.byte	0x00, 0xf0, 0x21, 0x00


	//----- nvinfo : EIATTR_KPARAM_INFO
	.align		4
.L_476:
        /*005c*/ 	.byte	0x04, 0x17
        /*005e*/ 	.short	(.L_478 - .L_477)
.L_477:
        /*0060*/ 	.word	0x00000000
        /*0064*/ 	.short	0x0003
        /*0066*/ 	.short	0x0018
        /*0068*/ 	.byte	0x00, 0xf0, 0x21, 0x00


	//----- nvinfo : EIATTR_KPARAM_INFO
	.align		4
.L_478:
        /*006c*/ 	.byte	0x04, 0x17
        /*006e*/ 	.short	(.L_480 - .L_479)
.L_479:
        /*0070*/ 	.word	0x00000000
        /*0074*/ 	.short	0x0002
        /*0076*/ 	.short	0x0010
        /*0078*/ 	.byte	0x00, 0xf0, 0x21, 0x00


	//----- nvinfo : EIATTR_KPARAM_INFO
	.align		4
.L_480:
        /*007c*/ 	.byte	0x04, 0x17
        /*007e*/ 	.short	(.L_482 - .L_481)
.L_481:
        /*0080*/ 	.word	0x00000000
        /*0084*/ 	.short	0x0001
        /*0086*/ 	.short	0x0008
        /*0088*/ 	.byte	0x00, 0xf0, 0x21, 0x00


	//----- nvinfo : EIATTR_KPARAM_INFO
	.align		4
.L_482:
        /*008c*/ 	.byte	0x04, 0x17
        /*008e*/ 	.short	(.L_484 - .L_483)
.L_483:
        /*0090*/ 	.word	0x00000000
        /*0094*/ 	.short	0x0000
        /*0096*/ 	.short	0x0000
        /*0098*/ 	.byte	0x00, 0xf0, 0x21, 0x00


	//----- nvinfo : EIATTR_MAXREG_COUNT
	.align		4
.L_484:
        /*009c*/ 	.byte	0x03, 0x1b
        /*009e*/ 	.short	0x00ff


	//----- nvinfo : EIATTR_NUM_BARRIERS
	.align		4
        /*00a0*/ 	.byte	0x02, 0x4c
        /*00a2*/ 	.byte	0x01
	.zero		1


	//----- nvinfo : EIATTR_MERCURY_ISA_VERSION
	.align		4
        /*00a4*/ 	.byte	0x03, 0x5f
        /*00a6*/ 	.short	0x0000


	//----- nvinfo : EIATTR_UNUSED_LOAD_BYTE_OFFSET
	.align		4
        /*00a8*/ 	.byte	0x04, 0x44
        /*00aa*/ 	.short	(.L_486 - .L_485)


	//   ....[0]....
.L_485:
        /*00ac*/ 	.word	0x00047150
        /*00b0*/ 	.word	0x0000fff0


	//----- nvinfo : EIATTR_COOP_GROUP_MASK_REGIDS
	.align		4
.L_486:
        /*00b4*/ 	.byte	0x04, 0x29
        /*00b6*/ 	.short	(.L_488 - .L_487)


	//   ....[0]....
.L_487:
        /*00b8*/ 	.word	0xffffffff


	//   ....[1]....
        /*00bc*/ 	.word	0xffffffff


	//   ....[2]....
        /*00c0*/ 	.word	0xffffffff


	//   ....[3]....
        /*00c4*/ 	.word	0xffffffff


	//   ....[4]....
        /*00c8*/ 	.word	0xffffffff


	//   ....[5]....
        /*00cc*/ 	.word	0xffffffff


	//   ....[6]....
        /*00d0*/ 	.word	0xffffffff


	//   ....[7]....
        /*00d4*/ 	.word	0xffffffff


	//   ....[8]....
        /*00d8*/ 	.word	0xffffffff


	//   ....[9]....
        /*00dc*/ 	.word	0xffffffff


	//   ....[10]....
        /*00e0*/ 	.word	0xffffffff


	//   ....[11]....
        /*00e4*/ 	.word	0xffffffff


	//   ....[12]....
        /*00e8*/ 	.word	0xffffffff


	//   ....[13]....
        /*00ec*/ 	.word	0xffffffff


	//   ....[14]....
        /*00f0*/ 	.word	0xffffffff


	//   ....[15]....
        /*00f4*/ 	.word	0xffffffff


	//   ....[16]....
        /*00f8*/ 	.word	0xffffffff


	//   ....[17]....
        /*00fc*/ 	.word	0xffffffff


	//   ....[18]....
        /*0100*/ 	.word	0xffffffff


	//   ....[19]....
        /*0104*/ 	.word	0xffffffff


	//   ....[20]....
        /*0108*/ 	.word	0xffffffff


	//   ....[21]....
        /*010c*/ 	.word	0xffffffff


	//   ....[22]....
        /*0110*/ 	.word	0xffffffff


	//   ....[23]....
        /*0114*/ 	.word	0xffffffff


	//   ....[24]....
        /*0118*/ 	.word	0xffffffff


	//   ....[25]....
        /*011c*/ 	.word	0xffffffff


	//   ....[26]....
        /*0120*/ 	.word	0xffffffff


	//   ....[27]....
        /*0124*/ 	.word	0xffffffff


	//   ....[28]....
        /*0128*/ 	.word	0xffffffff


	//   ....[29]....
        /*012c*/ 	.word	0xffffffff


	//   ....[30]....
        /*0130*/ 	.word	0xffffffff


	//   ....[31]....
        /*0134*/ 	.word	0xffffffff


	//   ....[32]....
        /*0138*/ 	.word	0xffffffff


	//   ....[33]....
        /*013c*/ 	.word	0xffffffff


	//   ....[34]....
        /*0140*/ 	.word	0xffffffff


	//   ....[35]....
        /*0144*/ 	.word	0xffffffff


	//   ....[36]....
        /*0148*/ 	.word	0xffffffff


	//   ....[37]....
        /*014c*/ 	.word	0xffffffff


	//   ....[38]....
        /*0150*/ 	.word	0xffffffff


	//   ....[39]....
        /*0154*/ 	.word	0xffffffff


	//   ....[40]....
        /*0158*/ 	.word	0xffffffff


	//   ....[41]....
        /*015c*/ 	.word	0xffffffff


	//   ....[42]....
        /*0160*/ 	.word	0xffffffff


	//   ....[43]....
        /*0164*/ 	.word	0xffffffff


	//   ....[44]....
        /*0168*/ 	.word	0xffffffff


	//   ....[45]....
        /*016c*/ 	.word	0xffffffff


	//   ....[46]....
        /*0170*/ 	.word	0xffffffff


	//   ....[47]....
        /*0174*/ 	.word	0xffffffff


	//   ....[48]....
        /*0178*/ 	.word	0xffffffff


	//   ....[49]....
        /*017c*/ 	.word	0xffffffff


	//   ....[50]....
        /*0180*/ 	.word	0xffffffff


	//   ....[51]....
        /*0184*/ 	.word	0xffffffff


	//   ....[52]....
        /*0188*/ 	.word	0xffffffff


	//   ....[53]....
        /*018c*/ 	.word	0xffffffff


	//   ....[54]....
        /*0190*/ 	.word	0xffffffff


	//   ....[55]....
        /*0194*/ 	.word	0xffffffff


	//   ....[56]....
        /*0198*/ 	.word	0xffffffff


	//   ....[57]....
        /*019c*/ 	.word	0xffffffff


	//   ....[58]....
        /*01a0*/ 	.word	0xffffffff


	//   ....[59]....
        /*01a4*/ 	.word	0xffffffff


	//   ....[60]....
        /*01a8*/ 	.word	0xffffffff


	//   ....[61]....
        /*01ac*/ 	.word	0xffffffff


	//   ....[62]....
        /*01b0*/ 	.word	0xffffffff


	//   ....[63]....
        /*01b4*/ 	.word	0xffffffff


	//   ....[64]....
        /*01b8*/ 	.word	0xffffffff


	//   ....[65]....
        /*01bc*/ 	.word	0xffffffff


	//   ....[66]....
        /*01c0*/ 	.word	0xffffffff


	//   ....[67]....
        /*01c4*/ 	.word	0xffffffff


	//   ....[68]....
        /*01c8*/ 	.word	0xffffffff


	//   ....[69]....
        /*01cc*/ 	.word	0xffffffff


	//   ....[70]....
        /*01d0*/ 	.word	0xffffffff


	//   ....[71]....
        /*01d4*/ 	.word	0xffffffff


	//   ....[72]....
        /*01d8*/ 	.word	0xffffffff


	//   ....[73]....
        /*01dc*/ 	.word	0xffffffff


	//   ....[74]....
        /*01e0*/ 	.word	0xffffffff


	//   ....[75]....
        /*01e4*/ 	.word	0xffffffff


	//   ....[76]....
        /*01e8*/ 	.word	0xffffffff


	//   ....[77]....
        /*01ec*/ 	.word	0xffffffff


	//   ....[78]....
        /*01f0*/ 	.word	0xffffffff


	//   ....[79]....
        /*01f4*/ 	.word	0xffffffff


	//   ....[80]....
        /*01f8*/ 	.word	0xffffffff


	//   ....[81]....
        /*01fc*/ 	.word	0xffffffff


	//   ....[82]....
        /*0200*/ 	.word	0xffffffff


	//   ....[83]....
        /*0204*/ 	.word	0xffffffff


	//   ....[84]....
        /*0208*/ 	.word	0xffffffff


	//   ....[85]....
        /*020c*/ 	.word	0xffffffff


	//   ....[86]....
        /*0210*/ 	.word	0xffffffff


	//   ....[87]....
        /*0214*/ 	.word	0xffffffff


	//   ....[88]....
        /*0218*/ 	.word	0xffffffff


	//   ....[89]....
        /*021c*/ 	.word	0xffffffff


	//   ....[90]....
        /*0220*/ 	.word	0xffffffff


	//   ....[91]....
        /*0224*/ 	.word	0xffffffff


	//   ....[92]....
        /*0228*/ 	.word	0xffffffff


	//   ....[93]....
        /*022c*/ 	.word	0xffffffff


	//   ....[94]....
        /*0230*/ 	.word	0xffffffff


	//   ....[95]....
        /*0234*/ 	.word	0xffffffff


	//   ....[96]....
        /*0238*/ 	.word	0xffffffff


	//   ....[97]....
        /*023c*/ 	.word	0xffffffff


	//   ....[98]....
        /*0240*/ 	.word	0xffffffff


	//   ....[99]....
        /*0244*/ 	.word	0xffffffff


	//   ....[100]....
        /*0248*/ 	.word	0xffffffff


	//   ....[101]....
        /*024c*/ 	.word	0xffffffff


	//   ....[102]....
        /*0250*/ 	.word	0xffffffff


	//   ....[103]....
        /*0254*/ 	.word	0xffffffff


	//   ....[104]....
        /*0258*/ 	.word	0xffffffff


	//   ....[105]....
        /*025c*/ 	.word	0xffffffff


	//   ....[106]....
        /*0260*/ 	.word	0xffffffff


	//   ....[107]....
        /*0264*/ 	.word	0xffffffff


	//   ....[108]....
        /*0268*/ 	.word	0xffffffff


	//   ....[109]....
        /*026c*/ 	.word	0xffffffff


	//   ....[110]....
        /*0270*/ 	.word	0xffffffff


	//   ....[111]....
        /*0274*/ 	.word	0xffffffff


	//   ....[112]....
        /*0278*/ 	.word	0xffffffff


	//   ....[113]....
        /*027c*/ 	.word	0xffffffff


	//   ....[114]....
        /*0280*/ 	.word	0xffffffff


	//   ....[115]....
        /*0284*/ 	.word	0xffffffff


	//   ....[116]....
        /*0288*/ 	.word	0xffffffff


	//   ....[117]....
        /*028c*/ 	.word	0xffffffff


	//   ....[118]....
        /*0290*/ 	.word	0xffffffff


	//   ....[119]....
        /*0294*/ 	.word	0xffffffff


	//   ....[120]....
        /*0298*/ 	.word	0xffffffff


	//   ....[121]....
        /*029c*/ 	.word	0xffffffff


	//   ....[122]....
        /*02a0*/ 	.word	0xffffffff


	//   ....[123]....
        /*02a4*/ 	.word	0xffffffff


	//   ....[124]....
        /*02a8*/ 	.word	0xffffffff


	//   ....[125]....
        /*02ac*/ 	.word	0xffffffff


	//   ....[126]....
        /*02b0*/ 	.word	0xffffffff


	//   ....[127]....
        /*02b4*/ 	.word	0xffffffff


	//   ....[128]....
        /*02b8*/ 	.word	0xffffffff


	//   ....[129]....
        /*02bc*/ 	.word	0xffffffff


	//   ....[130]....
        /*02c0*/ 	.word	0xffffffff


	//   ....[131]....
        /*02c4*/ 	.word	0xffffffff


	//   ....[132]....
        /*02c8*/ 	.word	0xffffffff


	//   ....[133]....
        /*02cc*/ 	.word	0xffffffff


	//   ....[134]....
        /*02d0*/ 	.word	0xffffffff


	//   ....[135]....
        /*02d4*/ 	.word	0xffffffff


	//   ....[136]....
        /*02d8*/ 	.word	0xffffffff


	//   ....[137]....
        /*02dc*/ 	.word	0xffffffff


	//   ....[138]....
        /*02e0*/ 	.word	0xffffffff


	//   ....[139]....
        /*02e4*/ 	.word	0xffffffff


	//   ....[140]....
        /*02e8*/ 	.word	0xffffffff


	//   ....[141]....
        /*02ec*/ 	.word	0xffffffff


	//   ....[142]....
        /*02f0*/ 	.word	0xffffffff


	//   ....[143]....
        /*02f4*/ 	.word	0xffffffff


	//   ....[144]....
        /*02f8*/ 	.word	0xffffffff


	//   ....[145]....
        /*02fc*/ 	.word	0xffffffff


	//   ....[146]....
        /*0300*/ 	.word	0xffffffff


	//   ....[147]....
        /*0304*/ 	.word	0xffffffff


	//   ....[148]....
        /*0308*/ 	.word	0xffffffff


	//   ....[149]....
        /*030c*/ 	.word	0xffffffff


	//   ....[150]....
        /*0310*/ 	.word	0xffffffff


	//   ....[151]....
        /*0314*/ 	.word	0xffffffff


	//   ....[152]....
        /*0318*/ 	.word	0xffffffff


	//   ....[153]....
        /*031c*/ 	.word	0xffffffff


	//   ....[154]....
        /*0320*/ 	.word	0xffffffff


	//   ....[155]....
        /*0324*/ 	.word	0xffffffff


	//   ....[156]....
        /*0328*/ 	.word	0xffffffff


	//   ....[157]....
        /*032c*/ 	.word	0xffffffff


	//   ....[158]....
        /*0330*/ 	.word	0xffffffff


	//   ....[159]....
        /*0334*/ 	.word	0xffffffff


	//----- nvinfo : EIATTR_COOP_GROUP_INSTR_OFFSETS
	.align		4
.L_488:
        /*0338*/ 	.byte	0x04, 0x28
        /*033a*/ 	.short	(.L_490 - .L_489)


	//   ....[0]....
.L_489:
        /*033c*/ 	.word	0x00002820


	//   ....[1]....
        /*0340*/ 	.word	0x00002830


	//   ....[2]....
        /*0344*/ 	.word	0x00002840


	//   ....[3]....
        /*0348*/ 	.word	0x00002850


	//   ....[4]....
        /*034c*/ 	.word	0x00002860


	//   ....[5]....
        /*0350*/ 	.word	0x00002880


	//   ....[6]....
        /*0354*/ 	.word	0x00002890


	//   ....[7]....
        /*0358*/ 	.word	0x000028a0


	//   ....[8]....
        /*035c*/ 	.word	0x000028b0


	//   ....[9]....
        /*0360*/ 	.word	0x000028c0


	//   ....[10]....
        /*0364*/ 	.word	0x000028d0


	//   ....[11]....
        /*0368*/ 	.word	0x000028e0


	//   ....[12]....
        /*036c*/ 	.word	0x000028f0


	//   ....[13]....
        /*0370*/ 	.word	0x00002900


	//   ....[14]....
        /*0374*/ 	.word	0x00002910


	//   ....[15]....
        /*0378*/ 	.word	0x00002920


	//   ....[16]....
        /*037c*/ 	.word	0x00002930


	//   ....[17]....
        /*0380*/ 	.word	0x00002940


	//   ....[18]....
        /*0384*/ 	.word	0x00002950


	//   ....[19]....
        /*0388*/ 	.word	0x00002960


	//   ....[20]....
        /*038c*/ 	.word	0x00002970


	//   ....[21]....
        /*0390*/ 	.word	0x00002980


	//   ....[22]....
        /*0394*/ 	.word	0x00002990


	//   ....[23]....
        /*0398*/ 	.word	0x000029a0


	//   ....[24]....
        /*039c*/ 	.word	0x000029b0


	//   ....[25]....
        /*03a0*/ 	.word	0x000029c0


	//   ....[26]....
        /*03a4*/ 	.word	0x000029d0


	//   ....[27]....
        /*03a8*/ 	.word	0x000029e0


	//   ....[28]....
        /*03ac*/ 	.word	0x000029f0


	//   ....[29]....
        /*03b0*/ 	.word	0x00002a00


	//   ....[30]....
        /*03b4*/ 	.word	0x00002a10


	//   ....[31]....
        /*03b8*/ 	.word	0x00002a20


	//   ....[32]....
        /*03bc*/ 	.word	0x00010340


	//   ....[33]....
        /*03c0*/ 	.word	0x00010360


	//   ....[34]....
        /*03c4*/ 	.word	0x00010370


	//   ....[35]....
        /*03c8*/ 	.word	0x00010380


	//   ....[36]....
        /*03cc*/ 	.word	0x00010390


	//   ....[37]....
        /*03d0*/ 	.word	0x000103a0


	//   ....[38]....
        /*03d4*/ 	.word	0x000103b0


	//   ....[39]....
        /*03d8*/ 	.word	0x000103c0


	//   ....[40]....
        /*03dc*/ 	.word	0x000103d0


	//   ....[41]....
        /*03e0*/ 	.word	0x000103e0


	//   ....[42]....
        /*03e4*/ 	.word	0x000103f0


	//   ....[43]....
        /*03e8*/ 	.word	0x00010400


	//   ....[44]....
        /*03ec*/ 	.word	0x00010410


	//   ....[45]....
        /*03f0*/ 	.word	0x00010420


	//   ....[46]....
        /*03f4*/ 	.word	0x00010430


	//   ....[47]....
        /*03f8*/ 	.word	0x00010440


	//   ....[48]....
        /*03fc*/ 	.word	0x00010450


	//   ....[49]....
        /*0400*/ 	.word	0x00010460


	//   ....[50]....
        /*0404*/ 	.word	0x00010470


	//   ....[51]....
        /*0408*/ 	.word	0x00010480


	//   ....[52]....
        /*040c*/ 	.word	0x00010490


	//   ....[53]....
        /*0410*/ 	.word	0x000104a0


	//   ....[54]....
        /*0414*/ 	.word	0x000104b0


	//   ....[55]....
        /*0418*/ 	.word	0x000104c0


	//   ....[56]....
        /*041c*/ 	.word	0x000104d0


	//   ....[57]....
        /*0420*/ 	.word	0x000104e0


	//   ....[58]....
        /*0424*/ 	.word	0x000104f0


	//   ....[59]....
        /*0428*/ 	.word	0x00010500


	//   ....[60]....
        /*042c*/ 	.word	0x00010510


	//   ....[61]....
        /*0430*/ 	.word	0x00010520


	//   ....[62]....
        /*0434*/ 	.word	0x00010530


	//   ....[63]....
        /*0438*/ 	.word	0x00010540


	//   ....[64]....
        /*043c*/ 	.word	0x0001de60


	//   ....[65]....
        /*0440*/ 	.word	0x0001de80


	//   ....[66]....
        /*0444*/ 	.word	0x0001de90


	//   ....[67]....
        /*0448*/ 	.word	0x0001dea0


	//   ....[68]....
        /*044c*/ 	.word	0x0001deb0


	//   ....[69]....
        /*0450*/ 	.word	0x0001dec0


	//   ....[70]....
        /*0454*/ 	.word	0x0001ded0


	//   ....[71]....
        /*0458*/ 	.word	0x0001dee0


	//   ....[72]....
        /*045c*/ 	.word	0x0001def0


	//   ....[73]....
        /*0460*/ 	.word	0x0001df00


	//   ....[74]....
        /*0464*/ 	.word	0x0001df10


	//   ....[75]....
        /*0468*/ 	.word	0x0001df20


	//   ....[76]....
        /*046c*/ 	.word	0x0001df30


	//   ....[77]....
        /*0470*/ 	.word	0x0001df40


	//   ....[78]....
        /*0474*/ 	.word	0x0001df50


	//   ....[79]....
        /*0478*/ 	.word	0x0001df60


	//   ....[80]....
        /*047c*/ 	.word	0x0001df70


	//   ....[81]....
        /*0480*/ 	.word	0x0001df80


	//   ....[82]....
        /*0484*/ 	.word	0x0001df90


	//   ....[83]....
        /*0488*/ 	.word	0x0001dfa0


	//   ....[84]....
        /*048c*/ 	.word	0x0001dfb0


	//   ....[85]....
        /*0490*/ 	.word	0x0001dfc0


	//   ....[86]....
        /*0494*/ 	.word	0x0001dfd0


	//   ....[87]....
        /*0498*/ 	.word	0x0001dfe0


	//   ....[88]....
        /*049c*/ 	.word	0x0001dff0


	//   ....[89]....
        /*04a0*/ 	.word	0x0001e000


	//   ....[90]....
        /*04a4*/ 	.word	0x0001e010


	//   ....[91]....
        /*04a8*/ 	.word	0x0001e020


	//   ....[92]....
        /*04ac*/ 	.word	0x0001e030


	//   ....[93]....
        /*04b0*/ 	.word	0x0001e040


	//   ....[94]....
        /*04b4*/ 	.word	0x0001e050


	//   ....[95]....
        /*04b8*/ 	.word	0x0001e060


	//   ....[96]....
        /*04bc*/ 	.word	0x0002b980


	//   ....[97]....
        /*04c0*/ 	.word	0x0002b9a0


	//   ....[98]....
        /*04c4*/ 	.word	0x0002b9b0


	//   ....[99]....
        /*04c8*/ 	.word	0x0002b9c0


	//   ....[100]....
        /*04cc*/ 	.word	0x0002b9d0


	//   ....[101]....
        /*04d0*/ 	.word	0x0002b9e0


	//   ....[102]....
        /*04d4*/ 	.word	0x0002b9f0


	//   ....[103]....
        /*04d8*/ 	.word	0x0002ba00


	//   ....[104]....
        /*04dc*/ 	.word	0x0002ba10


	//   ....[105]....
        /*04e0*/ 	.word	0x0002ba20


	//   ....[106]....
        /*04e4*/ 	.word	0x0002ba30


	//   ....[107]....
        /*04e8*/ 	.word	0x0002ba40


	//   ....[108]....
        /*04ec*/ 	.word	0x0002ba50


	//   ....[109]....
        /*04f0*/ 	.word	0x0002ba60


	//   ....[110]....
        /*04f4*/ 	.word	0x0002ba70


	//   ....[111]....
        /*04f8*/ 	.word	0x0002ba80


	//   ....[112]....
        /*04fc*/ 	.word	0x0002ba90


	//   ....[113]....
        /*0500*/ 	.word	0x0002baa0


	//   ....[114]....
        /*0504*/ 	.word	0x0002bab0


	//   ....[115]....
        /*0508*/ 	.word	0x0002bac0


	//   ....[116]....
        /*050c*/ 	.word	0x0002bad0


	//   ....[117]....
        /*0510*/ 	.word	0x0002bae0


	//   ....[118]....
        /*0514*/ 	.word	0x0002baf0


	//   ....[119]....
        /*0518*/ 	.word	0x0002bb00


	//   ....[120]....
        /*051c*/ 	.word	0x0002bb10


	//   ....[121]....
        /*0520*/ 	.word	0x0002bb20


	//   ....[122]....
        /*0524*/ 	.word	0x0002bb30


	//   ....[123]....
        /*0528*/ 	.word	0x0002bb40


	//   ....[124]....
        /*052c*/ 	.word	0x0002bb50


	//   ....[125]....
        /*0530*/ 	.word	0x0002bb60


	//   ....[126]....
        /*0534*/ 	.word	0x0002bb70


	//   ....[127]....
        /*0538*/ 	.word	0x0002bb80


	//   ....[128]....
        /*053c*/ 	.word	0x000394a0


	//   ....[129]....
        /*0540*/ 	.word	0x000394c0


	//   ....[130]....
        /*0544*/ 	.word	0x000394d0


	//   ....[131]....
        /*0548*/ 	.word	0x000394e0


	//   ....[132]....
        /*054c*/ 	.word	0x000394f0


	//   ....[133]....
        /*0550*/ 	.word	0x00039500


	//   ....[134]....
        /*0554*/ 	.word	0x00039510


	//   ....[135]....
        /*0558*/ 	.word	0x00039520


	//   ....[136]....
        /*055c*/ 	.word	0x00039530


	//   ....[137]....
        /*0560*/ 	.word	0x00039540


	//   ....[138]....
        /*0564*/ 	.word	0x00039550


	//   ....[139]....
        /*0568*/ 	.word	0x00039560


	//   ....[140]....
        /*056c*/ 	.word	0x00039570


	//   ....[141]....
        /*0570*/ 	.word	0x00039580


	//   ....[142]....
        /*0574*/ 	.word	0x00039590


	//   ....[143]....
        /*0578*/ 	.word	0x000395a0


	//   ....[144]....
        /*057c*/ 	.word	0x000395b0


	//   ....[145]....
        /*0580*/ 	.word	0x000395c0


	//   ....[146]....
        /*0584*/ 	.word	0x000395d0


	//   ....[147]....
        /*0588*/ 	.word	0x000395e0


	//   ....[148]....
        /*058c*/ 	.word	0x000395f0


	//   ....[149]....
        /*0590*/ 	.word	0x00039600


	//   ....[150]....
        /*0594*/ 	.word	0x00039610


	//   ....[151]....
        /*0598*/ 	.word	0x00039620


	//   ....[152]....
        /*059c*/ 	.word	0x00039630


	//   ....[153]....
        /*05a0*/ 	.word	0x00039640


	//   ....[154]....
        /*05a4*/ 	.word	0x00039650


	//   ....[155]....
        /*05a8*/ 	.word	0x00039660


	//   ....[156]....
        /*05ac*/ 	.word	0x00039670


	//   ....[157]....
        /*05b0*/ 	.word	0x00039680


	//   ....[158]....
        /*05b4*/ 	.word	0x00039690


	//   ....[159]....
        /*05b8*/ 	.word	0x000396a0


	//----- nvinfo : EIATTR_EXIT_INSTR_OFFSETS
	.align		4
.L_490:
        /*05bc*/ 	.byte	0x04, 0x1c
        /*05be*/ 	.short	(.L_492 - .L_491)


	//   ....[0]....
.L_491:
        /*05c0*/ 	.word	0x00054ab0


	//   ....[1]....
        /*05c4*/ 	.word	0x00054e20


	//----- nvinfo : EIATTR_MAX_THREADS
	.align		4
.L_492:
        /*05c8*/ 	.byte	0x04, 0x05
        /*05ca*/ 	.short	(.L_494 - .L_493)
.L_493:
        /*05cc*/ 	.word	0x00000040
        /*05d0*/ 	.word	0x00000001
        /*05d4*/ 	.word	0x00000001


	//----- nvinfo : EIATTR_CRS_STACK_SIZE
	.align		4
.L_494:
        /*05d8*/ 	.byte	0x04, 0x1e
        /*05da*/ 	.short	(.L_496 - .L_495)
.L_495:
        /*05dc*/ 	.word	0x00000000
.L_496:


//--------------------- .nv.info._ZN17fastertransformer20batch_topK_kernel_v2IfLi4ELi32EEEvPiPT_S1_ --------------------------
	.section	.nv.info._ZN17fastertransformer20batch_topK_kernel_v2IfLi4ELi32EEEvPiPT_S1_,"",@"SHT_CUDA_INFO"
	.sectionflags	@""
	.align	4


	//----- nvinfo : EIATTR_CUDA_API_VERSION
	.align		4
        /*0000*/ 	.byte	0x04, 0x37
        /*0002*/ 	.short	(.L_498 - .L_497)
.L_497:
        /*0004*/ 	.word	0x00000082


	//----- nvinfo : EIATTR_SW2861232_WAR
	.align		4
.L_498:
        /*0008*/ 	.byte	0x01, 0x35
	.zero		2


	//----- nvinfo : EIATTR_PARAM_CBANK
	.align		4
        /*000c*/ 	.byte	0x04, 0x0a
        /*000e*/ 	.short	(.L_500 - .L_499)
	.align		4
.L_499:
        /*0010*/ 	.word	index@(.nv.constant0._ZN17fastertransformer20batch_topK_kernel_v2IfLi4ELi32EEEvPiPT_S1_)
        /*0014*/ 	.short	0x0160
        /*0016*/ 	.short	0x0018


	//----- nvinfo : EIATTR_CBANK_PARAM_SIZE
	.align		4
.L_500:
        /*0018*/ 	.byte	0x03, 0x19
        /*001a*/ 	.short	0x0018


	//----- nvinfo : EIATTR_KPARAM_INFO
	.align		4
        /*001c*/ 	.byte	0x04, 0x17
        /*001e*/ 	.short	(.L_502 - .L_501)
.L_501:
        /*0020*/ 	.word	0x00000000
        /*0024*/ 	.short	0x0002
        /*0026*/ 	.short	0x0010
        /*0028*/ 	.byte	0x00, 0xf0, 0x21, 0x00


	//----- nvinfo : EIATTR_KPARAM_INFO
	.align		4
.L_502:
        /*002c*/ 	.byte	0x04, 0x17
        /*002e*/ 	.short	(.L_504 - .L_503)
.L_503:
        /*0030*/ 	.word	0x00000000
        /*0034*/ 	.short	0x0001
        /*0036*/ 	.short	0x0008
        /*0038*/ 	.byte	0x00, 0xf0, 0x21, 0x00


	//----- nvinfo : EIATTR_KPARAM_INFO
	.align		4
.L_504:
        /*003c*/ 	.byte	0x04, 0x17
        /*003e*/ 	.short	(.L_506 - .L_505)
.L_505:
        /*0040*/ 	.word	0x00000000
        /*0044*/ 	.short	0x0000
        /*0046*/ 	.short	0x0000
        /*0048*/ 	.byte	0x00, 0xf0, 0x21, 0x00


	//----- nvinfo : EIATTR_MAXREG_COUNT
	.align		4
.L_506:
        /*004c*/ 	.byte	0x03, 0x1b
        /*004e*/ 	.short	0x00ff


	//----- nvinfo : EIATTR_NUM_BARRIERS
	.align		4
        /*0050*/ 	.byte	0x02, 0x4c
        /*0052*/ 	.byte	0x01
	.zero		1


	//----- nvinfo : EIATTR_MERCURY_ISA_VERSION
	.align		4
        /*0054*/ 	.byte	0x03, 0x5f
        /*0056*/ 	.short	0x0000


	//----- nvinfo : EIATTR_COOP_GROUP_MASK_REGIDS
	.align		4
        /*0058*/ 	.byte	0x04, 0x29
        /*005a*/ 	.short	(.L_508 - .L_507)


	//   ....[0]....
.L_507:
        /*005c*/ 	.word	0xffffffff


	//   ....[1]....
        /*0060*/ 	.word	0xffffffff


	//   ....[2]....
        /*0064*/ 	.word	0xffffffff


	//   ....[3]....
        /*0068*/ 	.word	0xffffffff


	//   ....[4]....
        /*006c*/ 	.word	0xffffffff


	//   ....[5]....
        /*0070*/ 	.word	0xffffffff


	//   ....[6]....
        /*0074*/ 	.word	0xffffffff


	//   ....[7]....
        /*0078*/ 	.word	0xffffffff


	//   ....[8]....
        /*007c*/ 	.word	0xffffffff


	//   ....[9]....
        /*0080*/ 	.word	0xffffffff


	//   ....[10]....
        /*0084*/ 	.word	0xffffffff


	//   ....[11]....
        /*0088*/ 	.word	0xffffffff


	//   ....[12]....
        /*008c*/ 	.word	0xffffffff


	//   ....[13]....
        /*0090*/ 	.word	0xffffffff


	//   ....[14]....
        /*0094*/ 	.word	0xffffffff


	//   ....[15]....
        /*0098*/ 	.word	0xffffffff


	//   ....[16]....
        /*009c*/ 	.word	0xffffffff


	//   ....[17]....
        /*00a0*/ 	.word	0xffffffff


	//   ....[18]....
        /*00a4*/ 	.word	0xffffffff


	//   ....[19]....
        /*00a8*/ 	.word	0xffffffff


	//   ....[20]....
        /*00ac*/ 	.word	0xffffffff


	//   ....[21]....
        /*00b0*/ 	.word	0xffffffff


	//   ....[22]....
        /*00b4*/ 	.word	0xffffffff


	//   ....[23]....
        /*00b8*/ 	.word	0xffffffff


	//   ....[24]....
        /*00bc*/ 	.word	0xffffffff


	//   ....[25]....
        /*00c0*/ 	.word	0xffffffff


	//   ....[26]....
        /*00c4*/ 	.word	0xffffffff


	//   ....[27]....
        /*00c8*/ 	.word	0xffffffff


	//   ....[28]....
        /*00cc*/ 	.word	0xffffffff


	//   ....[29]....
        /*00d0*/ 	.word	0xffffffff


	//   ....[30]....
        /*00d4*/ 	.word	0xffffffff


	//   ....[31]....
        /*00d8*/ 	.word	0xffffffff


	//----- nvinfo : EIATTR_COOP_GROUP_INSTR_OFFSETS
	.align		4
.L_508:
        /*00dc*/ 	.byte	0x04, 0x28
        /*00de*/ 	.short	(.L_510 - .L_509)


	//   ....[0]....
.L_509:
        /*00e0*/ 	.word	0x00000530


	//   ....[1]....
        /*00e4*/ 	.word	0x00000550


	//   ....[2]....
        /*00e8*/ 	.word	0x00000560


	//   ....[3]....
        /*00ec*/ 	.word	0x00000570


	//   ....[4]....
        /*00f0*/ 	.word	0x00000580


	//   ....[5]....
        /*00f4*/ 	.word	0x00000590


	//   ....[6]....
        /*00f8*/ 	.word	0x000005a0


	//   ....[7]....
        /*00fc*/ 	.word	0x000005b0


	//   ....[8]....
        /*0100*/ 	.word	0x00001210


	//   ....[9]....
        /*0104*/ 	.word	0x00001230


	//   ....[10]....
        /*0108*/ 	.word	0x00001240


	//   ....[11]....
        /*010c*/ 	.word	0x00001250


	//   ....[12]....
        /*0110*/ 	.word	0x00001260


	//   ....[13]....
        /*0114*/ 	.word	0x00001270


	//   ....[14]....
        /*0118*/ 	.word	0x00001280


	//   ....[15]....
        /*011c*/ 	.word	0x00001290


	//   ....[16]....
        /*0120*/ 	.word	0x00001ef0


	//   ....[17]....
        /*0124*/ 	.word	0x00001f10


	//   ....[18]....
        /*0128*/ 	.word	0x00001f20


	//   ....[19]....
        /*012c*/ 	.word	0x00001f30


	//   ....[20]....
        /*0130*/ 	.word	0x00001f40


	//   ....[21]....
        /*0134*/ 	.word	0x00001f50


	//   ....[22]....
        /*0138*/ 	.word	0x00001f60


	//   ....[23]....
        /*013c*/ 	.word	0x00001f70


	//   ....[24]....
        /*0140*/ 	.word	0x00002bd0


	//   ....[25]....
        /*0144*/ 	.word	0x00002bf0


	//   ....[26]....
        /*0148*/ 	.word	0x00002c00


	//   ....[27]....
        /*014c*/ 	.word	0x00002c10


	//   ....[28]....
        /*0150*/ 	.word	0x00002c20


	//   ....[29]....
        /*0154*/ 	.word	0x00002c30


	//   ....[30]....
        /*0158*/ 	.word	0x00002c40


	//   ....[31]....
        /*015c*/ 	.word	0x00002c50


	//----- nvinfo : EIATTR_EXIT_INSTR_OFFSETS
	.align		4
.L_510:
        /*0160*/ 	.byte	0x04, 0x1c
        /*0162*/ 	.short	(.L_512 - .L_511)


	//   ....[0]....
.L_511:
        /*0164*/ 	.word	0x00003920


	//   ....[1]....
        /*0168*/ 	.word	0x000039c0


	//----- nvinfo : EIATTR_MAX_THREADS
	.align		4
.L_512:
        /*016c*/ 	.byte	0x04, 0x05
        /*016e*/ 	.short	(.L_514 - .L_513)
.L_513:
        /*0170*/ 	.word	0x00000020
        /*0174*/ 	.word	0x00000001
        /*0178*/ 	.word	0x00000001


	//----- nvinfo : EIATTR_CRS_STACK_SIZE
	.align		4
.L_514:
        /*017c*/ 	.byte	0x04, 0x1e
        /*017e*/ 	.short	(.L_516 - .L_515)
.L_515:
        /*0180*/ 	.word	0x00000000
.L_516:


//--------------------- .nv.info._ZN17fastertransformer17batch_topK_kernelIfLi4ELi256EEEvPiPT_S1_ --------------------------
	.section	.nv.info._ZN17fastertransformer17batch_topK_kernelIfLi4ELi256EEEvPiPT_S1_,"",@"SHT_CUDA_INFO"
	.sectionflags	@""
	.align	4


	//----- nvinfo : EIATTR_CUDA_API_VERSION
	.align		4
        /*0000*/ 	.byte	0x04, 0x37
        /*0002*/ 	.short	(.L_518 - .L_517)
.L_517:
        /*0004*/ 	.word	0x00000082


	//----- nvinfo : EIATTR_SW2861232_WAR
	.align		4
.L_518:
        /*0008*/ 	.byte	0x01, 0x35
	.zero		2


	//----- nvinfo : EIATTR_PARAM_CBANK
	.align		4
        /*000c*/ 	.byte	0x04, 0x0a
        /*000e*/ 	.short	(.L_520 - .L_519)
	.align		4
.L_519:
        /*0010*/ 	.word	index@(.nv.constant0._ZN17fastertransformer17batch_topK_kernelIfLi4ELi256EEEvPiPT_S1_)
        /*0014*/ 	.short	0x0160
        /*0016*/ 	.short	0x0018


	//----- nvinfo : EIATTR_CBANK_PARAM_SIZE
	.align		4
.L_520:
        /*0018*/ 	.byte	0x03, 0x19
        /*001a*/ 	.short	0x0018


	//----- nvinfo : EIATTR_KPARAM_INFO
	.align		4
        /*001c*/ 	.byte	0x04, 0x17
        /*001e*/ 	.short	(.L_522 - .L_521)
.L_521:
        /*0020*/ 	.word	0x00000000
        /*0024*/ 	.short	0x0002
        /*0026*/ 	.short	0x0010
        /*0028*/ 	.byte	0x00, 0xf0, 0x21, 0x00


	//----- nvinfo : EIATTR_KPARAM_INFO
	.align		4
.L_522:
        /*002c*/ 	.byte	0x04, 0x17
        /*002e*/ 	.short	(.L_524 - .L_523)
.L_523:
        /*0030*/ 	.word	0x00000000
        /*0034*/ 	.short	0x0001
        /*0036*/ 	.short	0x0008
        /*0038*/ 	.byte	0x00, 0xf0, 0x21, 0x00


	//----- nvinfo : EIATTR_KPARAM_INFO
	.align		4
.L_524:
        /*003c*/ 	.byte	0x04, 0x17
        /*003e*/ 	.short	(.L_526 - .L_525)
.L_525:
        /*0040*/ 	.word	0x00000000
        /*0044*/ 	.short	0x0000
        /*0046*/ 	.short	0x0000
        /*0048*/ 	.byte	0x00, 0xf0, 0x21, 0x00


	//----- nvinfo : EIATTR_MAXREG_COUNT
	.align		4
.L_526:
        /*004c*/ 	.byte	0x03, 0x1b
        /*004e*/ 	.short	0x00ff


	//----- nvinfo : EIATTR_MERCURY_ISA_VERSION
	.align		4
        /*0050*/ 	.byte	0x03, 0x5f
        /*0052*/ 	.short	0x0000


	//----- nvinfo : EIATTR_EXIT_INSTR_OFFSETS
	.align		4
        /*0054*/ 	.byte	0x04, 0x1c
        /*0056*/ 	.short	(.L_528 - .L_527)


	//   ....[0]....
.L_527:
        /*0058*/ 	.word	0x00000030


	//   ....[1]....
        /*005c*/ 	.word	0x00000d90


	//----- nvinfo : EIATTR_MAX_THREADS
	.align		4
.L_528:
        /*0060*/ 	.byte	0x04, 0x05
        /*0062*/ 	.short	(.L_530 - .L_529)
.L_529:
        /*0064*/ 	.word	0x00000100
        /*0068*/ 	.word	0x00000001
        /*006c*/ 	.word	0x00000001
.L_530:


//--------------------- .nv.info._ZN17fastertransformer16beam_topK_kernelIfLi4ELi256EEEvPKT_PiPS1_PKbPKiiS1_f --------------------------
	.section	.nv.info._ZN17fastertransformer16beam_topK_kernelIfLi4ELi256EEEvPKT_PiPS1_PKbPKiiS1_f,"",@"SHT_CUDA_INFO"
	.sectionflags	@""
	.align	4


	//----- nvinfo : EIATTR_CUDA_API_VERSION
	.align		4
        /*0000*/ 	.byte	0x04, 0x37
        /*0002*/ 	.short	(.L_532 - .L_531)
.L_531:
        /*0004*/ 	.word	0x00000082


	//----- nvinfo : EIATTR_SW2861232_WAR
	.align		4
.L_532:
        /*0008*/ 	.byte	0x01, 0x35
	.zero		2


	//----- nvinfo : EIATTR_PARAM_CBANK
	.align		4
        /*000c*/ 	.byte	0x04, 0x0a
        /*000e*/ 	.short	(.L_534 - .L_533)
	.align		4
.L_533:
        /*0010*/ 	.word	index@(.nv.constant0._ZN17fastertransformer16beam_topK_kernelIfLi4ELi256EEEvPKT_PiPS1_PKbPKiiS1_f)
        /*0014*/ 	.short	0x0160
        /*0016*/ 	.short	0x0034


	//----- nvinfo : EIATTR_CBANK_PARAM_SIZE
	.align		4
.L_534:
        /*0018*/ 	.byte	0x03, 0x19
        /*001a*/ 	.short	0x0034


	//----- nvinfo : EIATTR_KPARAM_INFO
	.align		4
        /*001c*/ 	.byte	0x04, 0x17
        /*001e*/ 	.short	(.L_536 - .L_535)
.L_535:
        /*0020*/ 	.word	0x00000000
        /*0024*/ 	.short	0x0007
        /*0026*/ 	.short	0x0030
        /*0028*/ 	.byte	0x00, 0xf0, 0x11, 0x00


	//----- nvinfo : EIATTR_KPARAM_INFO
	.align		4
.L_536:
        /*002c*/ 	.byte	0x04, 0x17
        /*002e*/ 	.short	(.L_538 - .L_537)
.L_537:
        /*0030*/ 	.word	0x00000000
        /*0034*/ 	.short	0x0006
        /*0036*/ 	.short	0x002c
        /*0038*/ 	.byte	0x00, 0xf0, 0x11, 0x00


	//----- nvinfo : EIATTR_KPARAM_INFO
	.align		4
.L_538:
        /*003c*/ 	.byte	0x04, 0x17
        /*003e*/ 	.short	(.L_540 - .L_539)
.L_539:
        /*0040*/ 	.word	0x00000000
        /*0044*/ 	.short	0x0005
        /*0046*/ 	.short	0x0028
        /*0048*/ 	.byte	0x00, 0xf0, 0x11, 0x00


	//----- nvinfo : EIATTR_KPARAM_INFO
	.align		4
.L_540:
        /*004c*/ 	.byte	0x04, 0x17
        /*004e*/ 	.short	(.L_542 - .L_541)
.L_541:
        /*0050*/ 	.word	0x00000000
        /*0054*/ 	.short	0x0004
        /*0056*/ 	.short	0x0020
        /*0058*/ 	.byte	0x00, 0xf0, 0x21, 0x00


	//----- nvinfo : EIATTR_KPARAM_INFO
	.align		4
.L_542:
        /*005c*/ 	.byte	0x04, 0x17
        /*005e*/ 	.short	(.L_544 - .L_543)
.L_543:
        /*0060*/ 	.word	0x00000000
        /*0064*/ 	.short	0x0003
        /*0066*/ 	.short	0x0018
        /*0068*/ 	.byte	0x00, 0xf0, 0x21, 0x00


	//----- nvinfo : EIATTR_KPARAM_INFO
	.align		4
.L_544:
        /*006c*/ 	.byte	0x04, 0x17
        /*006e*/ 	.short	(.L_546 - .L_545)
.L_545:
        /*0070*/ 	.word	0x00000000
        /*0074*/ 	.short	0x0002
        /*0076*/ 	.short	0x0010
        /*0078*/ 	.byte	0x00, 0xf0, 0x21, 0x00


	//----- nvinfo : EIATTR_KPARAM_INFO
	.align		4
.L_546:
        /*007c*/ 	.byte	0x04, 0x17
        /*007e*/ 	.short	(.L_548 - .L_547)
.L_547:
        /*0080*/ 	.word	0x00000000
        /*0084*/ 	.short	0x0001
        /*0086*/ 	.short	0x0008
        /*0088*/ 	.byte	0x00, 0xf0, 0x21, 0x00


	//----- nvinfo : EIATTR_KPARAM_INFO
	.align		4
.L_548:
        /*008c*/ 	.byte	0x04, 0x17
        /*008e*/ 	.short	(.L_550 - .L_549)
.L_549:
        /*0090*/ 	.word	0x00000000
        /*0094*/ 	.short	0x0000
        /*0096*/ 	.short	0x0000
        /*0098*/ 	.byte	0x00, 0xf0, 0x21, 0x00


	//----- nvinfo : EIATTR_MAXREG_COUNT
	.align		4
.L_550:
        /*009c*/ 	.byte	0x03, 0x1b
        /*009e*/ 	.short	0x00ff


	//----- nvinfo : EIATTR_NUM_BARRIERS
	.align		4
        /*00a0*/ 	.byte	0x02, 0x4c
        /*00a2*/ 	.byte	0x01
	.zero		1


	//----- nvinfo : EIATTR_MERCURY_ISA_VERSION
	.align		4
        /*00a4*/ 	.byte	0x03, 0x5f
        /*00a6*/ 	.short	0x0000


	//----- nvinfo : EIATTR_COOP_GROUP_MASK_REGIDS
	.align		4
        /*00a8*/ 	.byte	0x04, 0x29
        /*00aa*/ 	.short	(.L_552 - .L_551)


	//   ....[0]....
.L_551:
        /*00ac*/ 	.word	0xffffffff


	//   ....[1]....
        /*00b0*/ 	.word	0xffffffff


	//   ....[2]....
        /*00b4*/ 	.word	0xffffffff


	//   ....[3]....
        /*00b8*/ 	.word	0xffffffff


	//   ....[4]....
        /*00bc*/ 	.word	0xffffffff


	//   ....[5]....
        /*00c0*/ 	.word	0xffffffff


	//   ....[6]....
        /*00c4*/ 	.word	0xffffffff


	//   ....[7]....
        /*00c8*/ 	.word	0xffffffff


	//   ....[8]....
        /*00cc*/ 	.word	0xffffffff


	//   ....[9]....
        /*00d0*/ 	.word	0xffffffff


	//   ....[10]....
        /*00d4*/ 	.word	0xffffffff


	//   ....[11]....
        /*00d8*/ 	.word	0xffffffff


	//   ....[12]....
        /*00dc*/ 	.word	0xffffffff


	//   ....[13]....
        /*00e0*/ 	.word	0xffffffff


	//   ....[14]....
        /*00e4*/ 	.word	0xffffffff


	//   ....[15]....
        /*00e8*/ 	.word	0xffffffff


	//   ....[16]....
        /*00ec*/ 	.word	0xffffffff


	//   ....[17]....
        /*00f0*/ 	.word	0xffffffff


	//   ....[18]....
        /*00f4*/ 	.word	0xffffffff


	//   ....[19]....
        /*00f8*/ 	.word	0xffffffff


	//   ....[20]....
        /*00fc*/ 	.word	0xffffffff


	//   ....[21]....
        /*0100*/ 	.word	0xffffffff


	//   ....[22]....
        /*0104*/ 	.word	0xffffffff


	//   ....[23]....
        /*0108*/ 	.word	0xffffffff


	//   ....[24]....
        /*010c*/ 	.word	0xffffffff


	//   ....[25]....
        /*0110*/ 	.word	0xffffffff


	//   ....[26]....
        /*0114*/ 	.word	0xffffffff


	//   ....[27]....
        /*0118*/ 	.word	0xffffffff


	//   ....[28]....
        /*011c*/ 	.word	0xffffffff


	//   ....[29]....
        /*0120*/ 	.word	0xffffffff


	//   ....[30]....
        /*0124*/ 	.word	0xffffffff


	//   ....[31]....
        /*0128*/ 	.word	0xffffffff


	//   ....[32]....
        /*012c*/ 	.word	0xffffffff


	//   ....[33]....
        /*0130*/ 	.word	0xffffffff


	//   ....[34]....
        /*0134*/ 	.word	0xffffffff


	//   ....[35]....
        /*0138*/ 	.word	0xffffffff


	//   ....[36]....
        /*013c*/ 	.word	0xffffffff


	//   ....[37]....
        /*0140*/ 	.word	0xffffffff


	//   ....[38]....
        /*0144*/ 	.word	0xffffffff


	//   ....[39]....
        /*0148*/ 	.word	0xffffffff


	//----- nvinfo : EIATTR_COOP_GROUP_INSTR_OFFSETS
	.align		4
.L_552:
        /*014c*/ 	.byte	0x04, 0x28
        /*014e*/ 	.short	(.L_554 - .L_553)


	//   ....[0]....
.L_553:
        /*0150*/ 	.word	0x00001eb0


	//   ....[1]....
        /*0154*/ 	.word	0x00001ec0


	//   ....[2]....
        /*0158*/ 	.word	0x00001ed0


	//   ....[3]....
        /*015c*/ 	.word	0x00001ee0


	//   ....[4]....
        /*0160*/ 	.word	0x00001ef0


	//   ....[5]....
        /*0164*/ 	.word	0x00001f10


	//   ....[6]....
        /*0168*/ 	.word	0x00001f20


	//   ....[7]....
        /*016c*/ 	.word	0x00001f30


	//   ....[8]....
        /*0170*/ 	.word	0x00002b90


	//   ....[9]....
        /*0174*/ 	.word	0x00002bb0


	//   ....[10]....
        /*0178*/ 	.word	0x00002bc0


	//   ....[11]....
        /*017c*/ 	.word	0x00002bd0


	//   ....[12]....
        /*0180*/ 	.word	0x00002be0


	//   ....[13]....
        /*0184*/ 	.word	0x00002bf0


	//   ....[14]....
        /*0188*/ 	.word	0x00002c00


	//   ....[15]....
        /*018c*/ 	.word	0x00002c10


	//   ....[16]....
        /*0190*/ 	.word	0x00003870


	//   ....[17]....
        /*0194*/ 	.word	0x00003890


	//   ....[18]....
        /*0198*/ 	.word	0x000038a0


	//   ....[19]....
        /*019c*/ 	.word	0x000038b0


	//   ....[20]....
        /*01a0*/ 	.word	0x000038c0


	//   ....[21]....
        /*01a4*/ 	.word	0x000038d0


	//   ....[22]....
        /*01a8*/ 	.word	0x000038e0


	//   ....[23]....
        /*01ac*/ 	.word	0x000038f0


	//   ....[24]....
        /*01b0*/ 	.word	0x00004550


	//   ....[25]....
        /*01b4*/ 	.word	0x00004570


	//   ....[26]....
        /*01b8*/ 	.word	0x00004580


	//   ....[27]....
        /*01bc*/ 	.word	0x00004590


	//   ....[28]....
        /*01c0*/ 	.word	0x000045a0


	//   ....[29]....
        /*01c4*/ 	.word	0x000045b0


	//   ....[30]....
        /*01c8*/ 	.word	0x000045c0


	//   ....[31]....
        /*01cc*/ 	.word	0x000045d0


	//   ....[32]....
        /*01d0*/ 	.word	0x00005230


	//   ....[33]....
        /*01d4*/ 	.word	0x00005250


	//   ....[34]....
        /*01d8*/ 	.word	0x00005260


	//   ....[35]....
        /*01dc*/ 	.word	0x00005270


	//   ....[36]....
        /*01e0*/ 	.word	0x00005280


	//   ....[37]....
        /*01e4*/ 	.word	0x00005290


	//   ....[38]....
        /*01e8*/ 	.word	0x000052a0


	//   ....[39]....
        /*01ec*/ 	.word	0x000052b0


	//----- nvinfo : EIATTR_EXIT_INSTR_OFFSETS
	.align		4
.L_554:
        /*01f0*/ 	.byte	0x04, 0x1c
        /*01f2*/ 	.short	(.L_556 - .L_555)


	//   ....[0]....
.L_555:
        /*01f4*/ 	.word	0x0000b660


	//   ....[1]....
        /*01f8*/ 	.word	0x0000b790


	//----- nvinfo : EIATTR_MAX_THREADS
	.align		4
.L_556:
        /*01fc*/ 	.byte	0x04, 0x05
        /*01fe*/ 	.short	(.L_558 - .L_557)
.L_557:
        /*0200*/ 	.word	0x00000100
        /*0204*/ 	.word	0x00000001
        /*0208*/ 	.word	0x00000001


	//----- nvinfo : EIATTR_CRS_STACK_SIZE
	.align		4
.L_558:
        /*020c*/ 	.byte	0x04, 0x1e
        /*020e*/ 	.short	(.L_560 - .L_559)
.L_559:
        /*0210*/ 	.word	0x00000000
.L_560:


//--------------------- .nv.info._ZN17fastertransformer20batch_topK_kernel_v2IfLi1ELi32EEEvPiPT_S1_ --------------------------
	.section	.nv.info._ZN17fastertransformer20batch_topK_kernel_v2IfLi1ELi32EEEvPiPT_S1_,"",@"SHT_CUDA_INFO"
	.sectionflags	@""
	.align	4


	//----- nvinfo : EIATTR_CUDA_API_VERSION
	.align		4
        /*0000*/ 	.byte	0x04, 0x37
        /*0002*/ 	.short	(.L_562 - .L_561)
.L_561:
        /*0004*/ 	.word	0x00000082


	//----- nvinfo : EIATTR_SW2861232_WAR
	.align		4
.L_562:
        /*0008*/ 	.byte	0x01, 0x35
	.zero		2


	//----- nvinfo : EIATTR_PARAM_CBANK
	.align		4
        /*000c*/ 	.byte	0x04, 0x0a
        /*000e*/ 	.short	(.L_564 - .L_563)
	.align		4
.L_563:
        /*0010*/ 	.word	index@(.nv.constant0._ZN17fastertransformer20batch_topK_kernel_v2IfLi1ELi32EEEvPiPT_S1_)
        /*0014*/ 	.short	0x0160
        /*0016*/ 	.short	0x0018


	//----- nvinfo : EIATTR_CBANK_PARAM_SIZE
	.align		4
.L_564:
        /*0018*/ 	.byte	0x03, 0x19
        /*001a*/ 	.short	0x0018


	//----- nvinfo : EIATTR_KPARAM_INFO
	.align		4
        /*001c*/ 	.byte	0x04, 0x17
        /*001e*/ 	.short	(.L_566 - .L_565)
.L_565:
        /*0020*/ 	.word	0x00000000
        /*0024*/ 	.short	0x0002
        /*0026*/ 	.short	0x0010
        /*0028*/ 	.byte	0x00, 0xf0, 0x21, 0x00


	//----- nvinfo : EIATTR_KPARAM_INFO
	.align		4
.L_566:
        /*002c*/ 	.byte	0x04, 0x17
        /*002e*/ 	.short	(.L_568 - .L_567)
.L_567:
        /*0030*/ 	.word	0x00000000
        /*0034*/ 	.short	0x0001
        /*0036*/ 	.short	0x0008
        /*0038*/ 	.byte	0x00, 0xf0, 0x21, 0x00


	//----- nvinfo : EIATTR_KPARAM_INFO
	.align		4
.L_568:
        /*003c*/ 	.byte	0x04, 0x17
        /*003e*/ 	.short	(.L_570 - .L_569)
.L_569:
        /*0040*/ 	.word	0x00000000
        /*0044*/ 	.short	0x0000
        /*0046*/ 	.short	0x0000
        /*0048*/ 	.byte	0x00, 0xf0, 0x21, 0x00


	//----- nvinfo : EIATTR_MAXREG_COUNT
	.align		4
.L_570:
        /*004c*/ 	.byte	0x03, 0x1b
        /*004e*/ 	.short	0x00ff


	//----- nvinfo : EIATTR_NUM_BARRIERS
	.align		4
        /*0050*/ 	.byte	0x02, 0x4c
        /*0052*/ 	.byte	0x01
	.zero		1


	//----- nvinfo : EIATTR_MERCURY_ISA_VERSION
	.align		4
        /*0054*/ 	.byte	0x03, 0x5f
        /*0056*/ 	.short	0x0000


	//----- nvinfo : EIATTR_COOP_GROUP_MASK_REGIDS
	.align		4
        /*0058*/ 	.byte	0x04, 0x29
        /*005a*/ 	.short	(.L_572 - .L_571)


	//   ....[0]....
.L_571:
        /*005c*/ 	.word	0xffffffff


	//   ....[1]....
        /*0060*/ 	.word	0xffffffff


	//   ....[2]....
        /*0064*/ 	.word	0xffffffff


	//   ....[3]....
        /*0068*/ 	.word	0xffffffff


	//   ....[4]....
        /*006c*/ 	.word	0xffffffff


	//   ....[5]....
        /*0070*/ 	.word	0xffffffff


	//----- nvinfo : EIATTR_COOP_GROUP_INSTR_OFFSETS
	.align		4
.L_572:
        /*0074*/ 	.byte	0x04, 0x28
        /*0076*/ 	.short	(.L_574 - .L_573)


	//   ....[0]....
.L_573:
        /*0078*/ 	.word	0x000000b0


	//   ....[1]....
        /*007c*/ 	.word	0x000000c0


	//   ....[2]....
        /*0080*/ 	.word	0x00000160


	//   ....[3]....
        /*0084*/ 	.word	0x00000180


	//   ....[4]....
        /*0088*/ 	.word	0x00000220


	//   ....[5]....
        /*008c*/ 	.word	0x00000240


	//----- nvinfo : EIATTR_EXIT_INSTR_OFFSETS
	.align		4
.L_574:
        /*0090*/ 	.byte	0x04, 0x1c
        /*0092*/ 	.short	(.L_576 - .L_575)


	//   ....[0]....
.L_575:
        /*0094*/ 	.word	0x00000310


	//   ....[1]....
        /*0098*/ 	.word	0x00000370


	//----- nvinfo : EIATTR_MAX_THREADS
	.align		4
.L_576:
        /*009c*/ 	.byte	0x04, 0x05
        /*009e*/ 	.short	(.L_578 - .L_577)
.L_577:
        /*00a0*/ 	.word	0x00000020
        /*00a4*/ 	.word	0x00000001
        /*00a8*/ 	.word	0x00000001


	//----- nvinfo : EIATTR_CRS_STACK_SIZE
	.align		4
.L_578:
        /*00ac*/ 	.byte	0x04, 0x1e
        /*00ae*/ 	.short	(.L_580 - .L_579)
.L_579:
        /*00b0*/ 	.word	0x00000000
.L_580:


//--------------------- .nv.info._ZN17fastertransformer17batch_topK_kernelIfLi1ELi256EEEvPiPT_S1_ --------------------------
	.section	.nv.info._ZN17fastertransformer17batch_topK_kernelIfLi1ELi256EEEvPiPT_S1_,"",@"SHT_CUDA_INFO"
	.sectionflags	@""
	.align	4


	//----- nvinfo : EIATTR_CUDA_API_VERSION
	.align		4
        /*0000*/ 	.byte	0x04, 0x37
        /*0002*/ 	.short	(.L_582 - .L_581)
.L_581:
        /*0004*/ 	.word	0x00000082


	//----- nvinfo : EIATTR_SW2861232_WAR
	.align		4
.L_582:
        /*0008*/ 	.byte	0x01, 0x35
	.zero		2


	//----- nvinfo : EIATTR_PARAM_CBANK
	.align		4
        /*000c*/ 	.byte	0x04, 0x0a
        /*000e*/ 	.short	(.L_584 - .L_583)
	.align		4
.L_583:
        /*0010*/ 	.word	index@(.nv.constant0._ZN17fastertransformer17batch_topK_kernelIfLi1ELi256EEEvPiPT_S1_)
        /*0014*/ 	.short	0x0160
        /*0016*/ 	.short	0x0018


	//----- nvinfo : EIATTR_CBANK_PARAM_SIZE
	.align		4
.L_584:
        /*0018*/ 	.byte	0x03, 0x19
        /*001a*/ 	.short	0x0018


	//----- nvinfo : EIATTR_KPARAM_INFO
	.align		4
        /*001c*/ 	.byte	0x04, 0x17
        /*001e*/ 	.short	(.L_586 - .L_585)
.L_585:
        /*0020*/ 	.word	0x00000000
        /*0024*/ 	.short	0x0002
        /*0026*/ 	.short	0x0010
        /*0028*/ 	.byte	0x00, 0xf0, 0x21, 0x00


	//----- nvinfo : EIATTR_KPARAM_INFO
	.align		4
.L_586:
        /*002c*/ 	.byte	0x04, 0x17
        /*002e*/ 	.short	(.L_588 - .L_587)
.L_587:
        /*0030*/ 	.word	0x00000000
        /*0034*/ 	.short	0x0001
        /*0036*/ 	.short	0x0008
        /*0038*/ 	.byte	0x00, 0xf0, 0x21, 0x00


	//----- nvinfo : EIATTR_KPARAM_INFO
	.align		4
.L_588:
        /*003c*/ 	.byte	0x04, 0x17
        /*003e*/ 	.short	(.L_590 - .L_589)
.L_589:
        /*0040*/ 	.word	0x00000000
        /*0044*/ 	.short	0x0000
        /*0046*/ 	.short	0x0000
        /*0048*/ 	.byte	0x00, 0xf0, 0x21, 0x00


	//----- nvinfo : EIATTR_MAXREG_COUNT
	.align		4
.L_590:
        /*004c*/ 	.byte	0x03, 0x1b
        /*004e*/ 	.short	0x00ff


	//----- nvinfo : EIATTR_MERCURY_ISA_VERSION
	.align		4
        /*0050*/ 	.byte	0x03, 0x5f
        /*0052*/ 	.short	0x0000


	//----- nvinfo : EIATTR_EXIT_INSTR_OFFSETS
	.align		4
        /*0054*/ 	.byte	0x04, 0x1c
        /*0056*/ 	.short	(.L_592 - .L_591)


	//   ....[0]....
.L_591:
        /*0058*/ 	.word	0x00000030


	//   ....[1]....
        /*005c*/ 	.word	0x000000b0


	//----- nvinfo : EIATTR_MAX_THREADS
	.align		4
.L_592:
        /*0060*/ 	.byte	0x04, 0x05
        /*0062*/ 	.short	(.L_594 - .L_593)
.L_593:
        /*0064*/ 	.word	0x00000100
        /*0068*/ 	.word	0x00000001
        /*006c*/ 	.word	0x00000001
.L_594:


//--------------------- .nv.info._ZN17fastertransformer16beam_topK_kernelIfLi1ELi256EEEvPKT_PiPS1_PKbPKiiS1_f --------------------------
	.section	.nv.info._ZN17fastertransformer16beam_topK_kernelIfLi1ELi256EEEvPKT_PiPS1_PKbPKiiS1_f,"",@"SHT_CUDA_INFO"
	.sectionflags	@""
	.align	4


	//----- nvinfo : EIATTR_CUDA_API_VERSION
	.align		4
        /*0000*/ 	.byte	0x04, 0x37
        /*0002*/ 	.short	(.L_596 - .L_595)
.L_595:
        /*0004*/ 	.word	0x00000082


	//----- nvinfo : EIATTR_SW2861232_WAR
	.align		4
.L_596:
        /*0008*/ 	.byte	0x01, 0x35
	.zero		2


	//----- nvinfo : EIATTR_PARAM_CBANK
	.align		4
        /*000c*/ 	.byte	0x04, 0x0a
        /*000e*/ 	.short	(.L_598 - .L_597)
	.align		4
.L_597:
        /*0010*/ 	.word	index@(.nv.constant0._ZN17fastertransformer16beam_topK_kernelIfLi1ELi256EEEvPKT_PiPS1_PKbPKiiS1_f)
        /*0014*/ 	.short	0x0160
        /*0016*/ 	.short	0x0034


	//----- nvinfo : EIATTR_CBANK_PARAM_SIZE
	.align		4
.L_598:
        /*0018*/ 	.byte	0x03, 0x19
        /*001a*/ 	.short	0x0034


	//----- nvinfo : EIATTR_KPARAM_INFO
	.align		4
        /*001c*/ 	.byte	0x04, 0x17
        /*001e*/ 	.short	(.L_600 - .L_599)
.L_599:
        /*0020*/ 	.word	0x00000000
        /*0024*/ 	.short	0x0007
        /*0026*/ 	.short	0x0030
        /*0028*/ 	.byte	0x00, 0xf0, 0x11, 0x00


	//----- nvinfo : EIATTR_KPARAM_INFO
	.align		4
.L_600:
        /*002c*/ 	.byte	0x04, 0x17
        /*002e*/ 	.short	(.L_602 - .L_601)
.L_601:
        /*0030*/ 	.word	0x00000000
        /*0034*/ 	.short	0x0006
        /*0036*/ 	.short	0x002c
        /*0038*/ 	.byte	0x00, 0xf0, 0x11, 0x00


	//----- nvinfo : EIATTR_KPARAM_INFO
	.align		4
.L_602:
        /*003c*/ 	.byte	0x04, 0x17
        /*003e*/ 	.short	(.L_604 - .L_603)
.L_603:
        /*0040*/ 	.word	0x00000000
        /*0044*/ 	.short	0x0005
        /*0046*/ 	.short	0x0028
        /*0048*/ 	.byte	0x00, 0xf0, 0x11, 0x00


	//----- nvinfo : EIATTR_KPARAM_INFO
	.align		4
.L_604:
        /*004c*/ 	.byte	0x04, 0x17
        /*004e*/ 	.short	(.L_606 - .L_605)
.L_605:
        /*0050*/ 	.word	0x00000000
        /*0054*/ 	.short	0x0004
        /*0056*/ 	.short	0x0020
        /*0058*/ 	.byte	0x00, 0xf0, 0x21, 0x00


	//----- nvinfo : EIATTR_KPARAM_INFO
	.align		4
.L_606:
        /*005c*/ 	.byte	0x04, 0x17
        /*005e*/ 	.short	(.L_608 - .L_607)
.L_607:
        /*0060*/ 	.word	0x00000000
        /*0064*/ 	.short	0x0003
        /*0066*/ 	.short	0x0018
        /*0068*/ 	.byte	0x00, 0xf0, 0x21, 0x00


	//----- nvinfo : EIATTR_KPARAM_INFO
	.align		4
.L_608:
        /*006c*/ 	.byte	0x04, 0x17
        /*006e*/ 	.short	(.L_610 - .L_609)
.L_609:
        /*0070*/ 	.word	0x00000000
        /*0074*/ 	.short	0x0002
        /*0076*/ 	.short	0x0010
        /*0078*/ 	.byte	0x00, 0xf0, 0x21, 0x00


	//----- nvinfo : EIATTR_KPARAM_INFO
	.align		4
.L_610:
        /*007c*/ 	.byte	0x04, 0x17
        /*007e*/ 	.short	(.L_612 - .L_611)
.L_611:
        /*0080*/ 	.word	0x00000000
        /*0084*/ 	.short	0x0001
        /*0086*/ 	.short	0x0008
        /*0088*/ 	.byte	0x00, 0xf0, 0x21, 0x00


	//----- nvinfo : EIATTR_KPARAM_INFO
	.align		4
.L_612:
        /*008c*/ 	.byte	0x04, 0x17
        /*008e*/ 	.short	(.L_614 - .L_613)
.L_613:
        /*0090*/ 	.word	0x00000000
        /*0094*/ 	.short	0x0000
        /*0096*/ 	.short	0x0000
        /*0098*/ 	.byte	0x00, 0xf0, 0x21, 0x00


	//----- nvinfo : EIATTR_MAXREG_COUNT
	.align		4
.L_614:
        /*009c*/ 	.byte	0x03, 0x1b
        /*009e*/ 	.short	0x00ff


	//----- nvinfo : EIATTR_NUM_BARRIERS
	.align		4
        /*00a0*/ 	.byte	0x02, 0x4c
        /*00a2*/ 	.byte	0x01
	.zero		1


	//----- nvinfo : EIATTR_MERCURY_ISA_VERSION
	.align		4
        /*00a4*/ 	.byte	0x03, 0x5f
        /*00a6*/ 	.short	0x0000


	//----- nvinfo : EIATTR_COOP_GROUP_MASK_REGIDS
	.align		4
        /*00a8*/ 	.byte	0x04, 0x29
        /*00aa*/ 	.short	(.L_616 - .L_615)


	//   ....[0]....
.L_615:
        /*00ac*/ 	.word	0xffffffff


	//   ....[1]....
        /*00b0*/ 	.word	0xffffffff


	//   ....[2]....
        /*00b4*/ 	.word	0xffffffff


	//   ....[3]....
        /*00b8*/ 	.word	0xffffffff


	//   ....[4]....
        /*00bc*/ 	.word	0xffffffff


	//   ....[5]....
        /*00c0*/ 	.word	0xffffffff


	//   ....[6]....
        /*00c4*/ 	.word	0xffffffff


	//   ....[7]....
        /*00c8*/ 	.word	0xffffffff


	//   ....[8]....
        /*00cc*/ 	.word	0xffffffff


	//   ....[9]....
        /*00d0*/ 	.word	0xffffffff


	//----- nvinfo : EIATTR_COOP_GROUP_INSTR_OFFSETS
	.align		4
.L_616:
        /*00d4*/ 	.byte	0x04, 0x28
        /*00d6*/ 	.short	(.L_618 - .L_617)


	//   ....[0]....
.L_617:
        /*00d8*/ 	.word	0x00000de0


	//   ....[1]....
        /*00dc*/ 	.word	0x00000e50


	//   ....[2]....
        /*00e0*/ 	.word	0x00000f00


	//   ....[3]....
        /*00e4*/ 	.word	0x00000f30


	//   ....[4]....
        /*00e8*/ 	.word	0x00000fe0


	//   ....[5]....
        /*00ec*/ 	.word	0x00001000


	//   ....[6]....
        /*00f0*/ 	.word	0x000010a0


	//   ....[7]....
        /*00f4*/ 	.word	0x000010c0


	//   ....[8]....
        /*00f8*/ 	.word	0x00001160


	//   ....[9]....
        /*00fc*/ 	.word	0x00001190


	//----- nvinfo : EIATTR_EXIT_INSTR_OFFSETS
	.align		4
.L_618:
        /*0100*/ 	.byte	0x04, 0x1c
        /*0102*/ 	.short	(.L_620 - .L_619)


	//   ....[0]....
.L_619:
        /*0104*/ 	.word	0x000015d0


	//   ....[1]....
        /*0108*/ 	.word	0x00001640


	//----- nvinfo : EIATTR_MAX_THREADS
	.align		4
.L_620:
        /*010c*/ 	.byte	0x04, 0x05
        /*010e*/ 	.short	(.L_622 - .L_621)
.L_621:
        /*0110*/ 	.word	0x00000100
        /*0114*/ 	.word	0x00000001
        /*0118*/ 	.word	0x00000001


	//----- nvinfo : EIATTR_CRS_STACK_SIZE
	.align		4
.L_622:
        /*011c*/ 	.byte	0x04, 0x1e
        /*011e*/ 	.short	(.L_624 - .L_623)
.L_623:
        /*0120*/ 	.word	0x00000000
.L_624:


//--------------------- .nv.info._ZN17fastertransformer25topk_stage_2_opt2_generalIfLi128ELi1EEEvPKiPT_PiNS_14BeamHypothesesES2_ii --------------------------
	.section	.nv.info._ZN17fastertransformer25topk_stage_2_opt2_generalIfLi128ELi1EEEvPKiPT_PiNS_14BeamHypothesesES2_ii,"",@"SHT_CUDA_INFO"
	.sectionflags	@""
	.align	4


	//----- nvinfo : EIATTR_CUDA_API_VERSION
	.align		4
        /*0000*/ 	.byte	0x04, 0x37
        /*0002*/ 	.short	(.L_626 - .L_625)
.L_625:
        /*0004*/ 	.word	0x00000082


	//----- nvinfo : EIATTR_SW2861232_WAR
	.align		4
.L_626:
        /*0008*/ 	.byte	0x01, 0x35
	.zero		2


	//----- nvinfo : EIATTR_PARAM_CBANK
	.align		4
        /*000c*/ 	.byte	0x04, 0x0a
        /*000e*/ 	.short	(.L_628 - .L_627)
	.align		4
.L_627:
        /*0010*/ 	.word	index@(.nv.constant0._ZN17fastertransformer25topk_stage_2_opt2_generalIfLi128ELi1EEEvPKiPT_PiNS_14BeamHypothesesES2_ii)
        /*0014*/ 	.short	0x0160
        /*0016*/ 	.short	0x00b0


	//----- nvinfo : EIATTR_CBANK_PARAM_SIZE
	.align		4
.L_628:
        /*0018*/ 	.byte	0x03, 0x19
        /*001a*/ 	.short	0x00b0


	//----- nvinfo : EIATTR_KPARAM_INFO
	.align		4
        /*001c*/ 	.byte	0x04, 0x17
        /*001e*/ 	.short	(.L_630 - .L_629)
.L_629:
        /*0020*/ 	.word	0x00000000
        /*0024*/ 	.short	0x0006
        /*0026*/ 	.short	0x00ac
        /*0028*/ 	.byte	0x00, 0xf0, 0x11, 0x00


	//----- nvinfo : EIATTR_KPARAM_INFO
	.align		4
.L_630:
        /*002c*/ 	.byte	0x04, 0x17
        /*002e*/ 	.short	(.L_632 - .L_631)
.L_631:
        /*0030*/ 	.word	0x00000000
        /*0034*/ 	.short	0x0005
        /*0036*/ 	.short	0x00a8
        /*0038*/ 	.byte	0x00, 0xf0, 0x11, 0x00


	//----- nvinfo : EIATTR_KPARAM_INFO
	.align		4
.L_632:
        /*003c*/ 	.byte	0x04, 0x17
        /*003e*/ 	.short	(.L_634 - .L_633)
.L_633:
        /*0040*/ 	.word	0x00000000
        /*0044*/ 	.short	0x0004
        /*0046*/ 	.short	0x00a0
        /*0048*/ 	.byte	0x00, 0xf0, 0x21, 0x00


	//----- nvinfo : EIATTR_KPARAM_INFO
	.align		4
.L_634:
        /*004c*/ 	.byte	0x04, 0x17
        /*004e*/ 	.short	(.L_636 - .L_635)
.L_635:
        /*0050*/ 	.word	0x00000000
        /*0054*/ 	.short	0x0003
        /*0056*/ 	.short	0x0018
        /*0058*/ 	.byte	0x00, 0xf0, 0x21, 0x02


	//----- nvinfo : EIATTR_KPARAM_INFO
	.align		4
.L_636:
        /*005c*/ 	.byte	0x04, 0x17
        /*005e*/ 	.short	(.L_638 - .L_637)
.L_637:
        /*0060*/ 	.word	0x00000000
        /*0064*/ 	.short	0x0002
        /*0066*/ 	.short	0x0010
        /*0068*/ 	.byte	0x00, 0xf0, 0x21, 0x00


	//----- nvinfo : EIATTR_KPARAM_INFO
	.align		4
.L_638:
        /*006c*/ 	.byte	0x04, 0x17
        /*006e*/ 	.short	(.L_640 - .L_639)
.L_639:
        /*0070*/ 	.word	0x00000000
        /*0074*/ 	.short	0x0001
        /*0076*/ 	.short	0x0008
        /*0078*/ 	.byte	0x00, 0xf0, 0x21, 0x00


	//----- nvinfo : EIATTR_KPARAM_INFO
	.align		4
.L_640:
        /*007c*/ 	.byte	0x04, 0x17
        /*007e*/ 	.short	(.L_642 - .L_641)
.L_641:
        /*0080*/ 	.word	0x00000000
        /*0084*/ 	.short	0x0000
        /*0086*/ 	.short	0x0000
        /*0088*/ 	.byte	0x00, 0xf0, 0x21, 0x00


	//----- nvinfo : EIATTR_MAXREG_COUNT
	.align		4
.L_642:
        /*008c*/ 	.byte	0x03, 0x1b
        /*008e*/ 	.short	0x00ff


	//----- nvinfo : EIATTR_NUM_BARRIERS
	.align		4
        /*0090*/ 	.byte	0x02, 0x4c
        /*0092*/ 	.byte	0x01
	.zero		1


	//----- nvinfo : EIATTR_MERCURY_ISA_VERSION
	.align		4
        /*0094*/ 	.byte	0x03, 0x5f
        /*0096*/ 	.short	0x0000


	//----- nvinfo : EIATTR_COOP_GROUP_MASK_REGIDS
	.align		4
        /*0098*/ 	.byte	0x04, 0x29
        /*009a*/ 	.short	(.L_644 - .L_643)


	//   ....[0]....
.L_643:
        /*009c*/ 	.word	0xffffffff


	//   ....[1]....
        /*00a0*/ 	.word	0xffffffff


	//   ....[2]....
        /*00a4*/ 	.word	0xffffffff


	//   ....[3]....
        /*00a8*/ 	.word	0xffffffff


	//   ....[4]....
        /*00ac*/ 	.word	0xffffffff


	//   ....[5]....
        /*00b0*/ 	.word	0xffffffff


	//   ....[6]....
        /*00b4*/ 	.word	0xffffffff


	//   ....[7]....
        /*00b8*/ 	.word	0xffffffff


	//   ....[8]....
        /*00bc*/ 	.word	0xffffffff


	//   ....[9]....
        /*00c0*/ 	.word	0xffffffff


	//   ....[10]....
        /*00c4*/ 	.word	0xffffffff


	//   ....[11]....
        /*00c8*/ 	.word	0xffffffff


	//   ....[12]....
        /*00cc*/ 	.word	0xffffffff


	//   ....[13]....
        /*00d0*/ 	.word	0xffffffff


	//   ....[14]....
        /*00d4*/ 	.word	0xffffffff


	//   ....[15]....
        /*00d8*/ 	.word	0xffffffff


	//   ....[16]....
        /*00dc*/ 	.word	0xffffffff


	//   ....[17]....
        /*00e0*/ 	.word	0xffffffff


	//   ....[18]....
        /*00e4*/ 	.word	0xffffffff


	//   ....[19]....
        /*00e8*/ 	.word	0xffffffff


	//----- nvinfo : EIATTR_COOP_GROUP_INSTR_OFFSETS
	.align		4
.L_644:
        /*00ec*/ 	.byte	0x04, 0x28
        /*00ee*/ 	.short	(.L_646 - .L_645)


	//   ....[0]....
.L_645:
        /*00f0*/ 	.word	0x00000900


	//   ....[1]....
        /*00f4*/ 	.word	0x00000910


	//   ....[2]....
        /*00f8*/ 	.word	0x00000960


	//   ....[3]....
        /*00fc*/ 	.word	0x00000970


	//   ....[4]....
        /*0100*/ 	.word	0x000009c0


	//   ....[5]....
        /*0104*/ 	.word	0x000009d0


	//   ....[6]....
        /*0108*/ 	.word	0x00000a20


	//   ....[7]....
        /*010c*/ 	.word	0x00000a30


	//   ....[8]....
        /*0110*/ 	.word	0x00000a80


	//   ....[9]....
        /*0114*/ 	.word	0x00000a90


	//   ....[10]....
        /*0118*/ 	.word	0x00003090


	//   ....[11]....
        /*011c*/ 	.word	0x00003100


	//   ....[12]....
        /*0120*/ 	.word	0x000031a0


	//   ....[13]....
        /*0124*/ 	.word	0x00003210


	//   ....[14]....
        /*0128*/ 	.word	0x000032b0


	//   ....[15]....
        /*012c*/ 	.word	0x00003320


	//   ....[16]....
        /*0130*/ 	.word	0x000033c0


	//   ....[17]....
        /*0134*/ 	.word	0x00003430


	//   ....[18]....
        /*0138*/ 	.word	0x000034e0


	//   ....[19]....
        /*013c*/ 	.word	0x00003550


	//----- nvinfo : EIATTR_EXIT_INSTR_OFFSETS
	.align		4
.L_646:
        /*0140*/ 	.byte	0x04, 0x1c
        /*0142*/ 	.short	(.L_648 - .L_647)


	//   ....[0]....
.L_647:
        /*0144*/ 	.word	0x00000190


	//   ....[1]....
        /*0148*/ 	.word	0x00002fa0


	//   ....[2]....
        /*014c*/ 	.word	0x00003040


	//----- nvinfo : EIATTR_CRS_STACK_SIZE
	.align		4
.L_648:
        /*0150*/ 	.byte	0x04, 0x1e
        /*0152*/ 	.short	(.L_650 - .L_649)
.L_649:
        /*0154*/ 	.word	0x00000000
.L_650:


//--------------------- .nv.info._ZN17fastertransformer25topk_stage_1_opt2_generalIfLi128ELi1EEEvPKT_PS1_PiS4_PKbPKiiif --------------------------
	.section	.nv.info._ZN17fastertransformer25topk_stage_1_opt2_generalIfLi128ELi1EEEvPKT_PS1_PiS4_PKbPKiiif,"",@"SHT_CUDA_INFO"
	.sectionflags	@""
	.align	4


	//----- nvinfo : EIATTR_CUDA_API_VERSION
	.align		4
        /*0000*/ 	.byte	0x04, 0x37
        /*0002*/ 	.short	(.L_652 - .L_651)
.L_651:
        /*0004*/ 	.word	0x00000082


	//----- nvinfo : EIATTR_SW2861232_WAR
	.align		4
.L_652:
        /*0008*/ 	.byte	0x01, 0x35
	.zero		2


	//----- nvinfo : EIATTR_PARAM_CBANK
	.align		4
        /*000c*/ 	.byte	0x04, 0x0a
        /*000e*/ 	.short	(.L_654 - .L_653)
	.align		4
.L_653:
        /*0010*/ 	.word	index@(.nv.constant0._ZN17fastertransformer25topk_stage_1_opt2_generalIfLi128ELi1EEEvPKT_PS1_PiS4_PKbPKiiif)
        /*0014*/ 	.short	0x0160
        /*0016*/ 	.short	0x003c


	//----- nvinfo : EIATTR_CBANK_PARAM_SIZE
	.align		4
.L_654:
        /*0018*/ 	.byte	0x03, 0x19
        /*001a*/ 	.short	0x003c


	//----- nvinfo : EIATTR_KPARAM_INFO
	.align		4
        /*001c*/ 	.byte	0x04, 0x17
        /*001e*/ 	.short	(.L_656 - .L_655)
.L_655:
        /*0020*/ 	.word	0x00000000
        /*0024*/ 	.short	0x0008
        /*0026*/ 	.short	0x0038
        /*0028*/ 	.byte	0x00, 0xf0, 0x11, 0x00


	//----- nvinfo : EIATTR_KPARAM_INFO
	.align		4
.L_656:
        /*002c*/ 	.byte	0x04, 0x17
        /*002e*/ 	.short	(.L_658 - .L_657)
.L_657:
        /*0030*/ 	.word	0x00000000
        /*0034*/ 	.short	0x0007
        /*0036*/ 	.short	0x0034
        /*0038*/ 	.byte	0x00, 0xf0, 0x11, 0x00


	//----- nvinfo : EIATTR_KPARAM_INFO
	.align		4
.L_658:
        /*003c*/ 	.byte	0x04, 0x17
        /*003e*/ 	.short	(.L_660 - .L_659)
.L_659:
        /*0040*/ 	.word	0x00000000
        /*0044*/ 	.short	0x0006
        /*0046*/ 	.short	0x0030
        /*0048*/ 	.byte	0x00, 0xf0, 0x11, 0x00


	//----- nvinfo : EIATTR_KPARAM_INFO
	.align		4
.L_660:
        /*004c*/ 	.byte	0x04, 0x17
        /*004e*/ 	.short	(.L_662 - .L_661)
.L_661:
        /*0050*/ 	.word	0x00000000
        /*0054*/ 	.short	0x0005
        /*0056*/ 	.short	0x0028
        /*0058*/ 	.byte	0x00, 0xf0, 0x21, 0x00


	//----- nvinfo : EIATTR_KPARAM_INFO
	.align		4
.L_662:
        /*005c*/ 	.byte	0x04, 0x17
        /*005e*/ 	.short	(.L_664 - .L_663)
.L_663:
        /*0060*/ 	.word	0x00000000
        /*0064*/ 	.short	0x0004
        /*0066*/ 	.short	0x0020
        /*0068*/ 	.byte	0x00, 0xf0, 0x21, 0x00


	//----- nvinfo : EIATTR_KPARAM_INFO
	.align		4
.L_664:
        /*006c*/ 	.byte	0x04, 0x17
        /*006e*/ 	.short	(.L_666 - .L_665)
.L_665:
        /*0070*/ 	.word	0x00000000
        /*0074*/ 	.short	0x0003
        /*0076*/ 	.short	0x0018
        /*0078*/ 	.byte	0x00, 0xf0, 0x21, 0x00


	//----- nvinfo : EIATTR_KPARAM_INFO
	.align		4
.L_666:
        /*007c*/ 	.byte	0x04, 0x17
        /*007e*/ 	.short	(.L_668 - .L_667)
.L_667:
        /*0080*/ 	.word	0x00000000
        /*0084*/ 	.short	0x0002
        /*0086*/ 	.short	0x0010
        /*0088*/ 	.byte	0x00, 0xf0, 0x21, 0x00


	//----- nvinfo : EIATTR_KPARAM_INFO
	.align		4
.L_668:
        /*008c*/ 	.byte	0x04, 0x17
        /*008e*/ 	.short	(.L_670 - .L_669)
.L_669:
        /*0090*/ 	.word	0x00000000
        /*0094*/ 	.short	0x0001
        /*0096*/ 	.short	0x0008
        /*0098*/ 	.byte	0x00, 0xf0, 0x21, 0x00


	//----- nvinfo : EIATTR_KPARAM_INFO
	.align		4
.L_670:
        /*009c*/ 	.byte	0x04, 0x17
        /*009e*/ 	.short	(.L_672 - .L_671)
.L_671:
        /*00a0*/ 	.word	0x00000000
        /*00a4*/ 	.short	0x0000
        /*00a6*/ 	.short	0x0000
        /*00a8*/ 	.byte	0x00, 0xf0, 0x21, 0x00


	//----- nvinfo : EIATTR_MAXREG_COUNT
	.align		4
.L_672:
        /*00ac*/ 	.byte	0x03, 0x1b
        /*00ae*/ 	.short	0x00ff


	//----- nvinfo : EIATTR_NUM_BARRIERS
	.align		4
        /*00b0*/ 	.byte	0x02, 0x4c
        /*00b2*/ 	.byte	0x01
	.zero		1


	//----- nvinfo : EIATTR_MERCURY_ISA_VERSION
	.align		4
        /*00b4*/ 	.byte	0x03, 0x5f
        /*00b6*/ 	.short	0x0000


	//----- nvinfo : EIATTR_COOP_GROUP_MASK_REGIDS
	.align		4
        /*00b8*/ 	.byte	0x04, 0x29
        /*00ba*/ 	.short	(.L_674 - .L_673)


	//   ....[0]....
.L_673:
        /*00bc*/ 	.word	0xffffffff


	//   ....[1]....
        /*00c0*/ 	.word	0xffffffff


	//   ....[2]....
        /*00c4*/ 	.word	0xffffffff


	//   ....[3]....
        /*00c8*/ 	.word	0xffffffff


	//   ....[4]....
        /*00cc*/ 	.word	0xffffffff


	//   ....[5]....
        /*00d0*/ 	.word	0xffffffff


	//   ....[6]....
        /*00d4*/ 	.word	0xffffffff


	//   ....[7]....
        /*00d8*/ 	.word	0xffffffff


	//   ....[8]....
        /*00dc*/ 	.word	0xffffffff


	//   ....[9]....
        /*00e0*/ 	.word	0xffffffff


	//----- nvinfo : EIATTR_COOP_GROUP_INSTR_OFFSETS
	.align		4
.L_674:
        /*00e4*/ 	.byte	0x04, 0x28
        /*00e6*/ 	.short	(.L_676 - .L_675)


	//   ....[0]....
.L_675:
        /*00e8*/ 	.word	0x000008d0


	//   ....[1]....
        /*00ec*/ 	.word	0x00000900


	//   ....[2]....
        /*00f0*/ 	.word	0x00000950


	//   ....[3]....
        /*00f4*/ 	.word	0x00000960


	//   ....[4]....
        /*00f8*/ 	.word	0x000009c0


	//   ....[5]....
        /*00fc*/ 	.word	0x000009d0


	//   ....[6]....
        /*0100*/ 	.word	0x00000a20


	//   ....[7]....
        /*0104*/ 	.word	0x00000a30


	//   ....[8]....
        /*0108*/ 	.word	0x00000a80


	//   ....[9]....
        /*010c*/ 	.word	0x00000a90


	//----- nvinfo : EIATTR_EXIT_INSTR_OFFSETS
	.align		4
.L_676:
        /*0110*/ 	.byte	0x04, 0x1c
        /*0112*/ 	.short	(.L_678 - .L_677)


	//   ....[0]....
.L_677:
        /*0114*/ 	.word	0x00000440


	//   ....[1]....
        /*0118*/ 	.word	0x00000ca0


	//----- nvinfo : EIATTR_CRS_STACK_SIZE
	.align		4
.L_678:
        /*011c*/ 	.byte	0x04, 0x1e
        /*011e*/ 	.short	(.L_680 - .L_679)
.L_679:
        /*0120*/ 	.word	0x00000000
.L_680:


//--------------------- .nv.info._ZN17fastertransformer17topk_stage_2_opt3IfLi256ELi1EEEvPKiPT_PiNS_14BeamHypothesesES2_ii --------------------------
	.section	.nv.info._ZN17fastertransformer17topk_stage_2_opt3IfLi256ELi1EEEvPKiPT_PiNS_14BeamHypothesesES2_ii,"",@"SHT_CUDA_INFO"
	.sectionflags	@""
	.align	4


	//----- nvinfo : EIATTR_CUDA_API_VERSION
	.align		4
        /*0000*/ 	.byte	0x04, 0x37
        /*0002*/ 	.short	(.L_682 - .L_681)
.L_681:
        /*0004*/ 	.word	0x00000082


	//----- nvinfo : EIATTR_SW2861232_WAR
	.align		4
.L_682:
        /*0008*/ 	.byte	0x01, 0x35
	.zero		2


	//----- nvinfo : EIATTR_PARAM_CBANK
	.align		4
        /*000c*/ 	.byte	0x04, 0x0a
        /*000e*/ 	.short	(.L_684 - .L_683)
	.align		4
.L_683:
        /*0010*/ 	.word	index@(.nv.constant0._ZN17fastertransformer17topk_stage_2_opt3IfLi256ELi1EEEvPKiPT_PiNS_14BeamHypothesesES2_ii)
        /*0014*/ 	.short	0x0160
        /*0016*/ 	.short	0x00b0


	//----- nvinfo : EIATTR_CBANK_PARAM_SIZE
	.align		4
.L_684:
        /*0018*/ 	.byte	0x03, 0x19
        /*001a*/ 	.short	0x00b0


	//----- nvinfo : EIATTR_KPARAM_INFO
	.align		4
        /*001c*/ 	.byte	0x04, 0x17
        /*001e*/ 	.short	(.L_686 - .L_685)
.L_685:
        /*0020*/ 	.word	0x00000000
        /*0024*/ 	.short	0x0006
        /*0026*/ 	.short	0x00ac
        /*0028*/ 	.byte	0x00, 0xf0, 0x11, 0x00


	//----- nvinfo : EIATTR_KPARAM_INFO
	.align		4
.L_686:
        /*002c*/ 	.byte	0x04, 0x17
        /*002e*/ 	.short	(.L_688 - .L_687)
.L_687:
        /*0030*/ 	.word	0x00000000
        /*0034*/ 	.short	0x0005
        /*0036*/ 	.short	0x00a8
        /*0038*/ 	.byte	0x00, 0xf0, 0x11, 0x00


	//----- nvinfo : EIATTR_KPARAM_INFO
	.align		4
.L_688:
        /*003c*/ 	.byte	0x04, 0x17
        /*003e*/ 	.short	(.L_690 - .L_689)
.L_689:
        /*0040*/ 	.word	0x00000000
        /*0044*/ 	.short	0x0004
        /*0046*/ 	.short	0x00a0
        /*0048*/ 	.byte	0x00, 0xf0, 0x21, 0x00


	//----- nvinfo : EIATTR_KPARAM_INFO
	.align		4
.L_690:
        /*004c*/ 	.byte	0x04, 0x17
        /*004e*/ 	.short	(.L_692 - .L_691)
.L_691:
        /*0050*/ 	.word	0x00000000
        /*0054*/ 	.short	0x0003
        /*0056*/ 	.short	0x0018
        /*0058*/ 	.byte	0x00, 0xf0, 0x21, 0x02


	//----- nvinfo : EIATTR_KPARAM_INFO
	.align		4
.L_692:
        /*005c*/ 	.byte	0x04, 0x17
        /*005e*/ 	.short	(.L_694 - .L_693)
.L_693:
        /*0060*/ 	.word	0x00000000
        /*0064*/ 	.short	0x0002
        /*0066*/ 	.short	0x0010
        /*0068*/ 	.byte	0x00, 0xf0, 0x21, 0x00


	//----- nvinfo : EIATTR_KPARAM_INFO
	.align		4
.L_694:
        /*006c*/ 	.byte	0x04, 0x17
        /*006e*/ 	.short	(.L_696 - .L_695)
.L_695:
        /*0070*/ 	.word	0x00000000
        /*0074*/ 	.short	0x0001
        /*0076*/ 	.short	0x0008
        /*0078*/ 	.byte	0x00, 0xf0, 0x21, 0x00


	//----- nvinfo : EIATTR_KPARAM_INFO
	.align		4
.L_696:
        /*007c*/ 	.byte	0x04, 0x17
        /*007e*/ 	.short	(.L_698 - .L_697)
.L_697:
        /*0080*/ 	.word	0x00000000
        /*0084*/ 	.short	0x0000
        /*0086*/ 	.short	0x0000
        /*0088*/ 	.byte	0x00, 0xf0, 0x21, 0x00


	//----- nvinfo : EIATTR_MAXREG_COUNT
	.align		4
.L_698:
        /*008c*/ 	.byte	0x03, 0x1b
        /*008e*/ 	.short	0x00ff


	//----- nvinfo : EIATTR_NUM_BARRIERS
	.align		4
        /*0090*/ 	.byte	0x02, 0x4c
        /*0092*/ 	.byte	0x01
	.zero		1


	//----- nvinfo : EIATTR_MERCURY_ISA_VERSION
	.align		4
        /*0094*/ 	.byte	0x03, 0x5f
        /*0096*/ 	.short	0x0000


	//----- nvinfo : EIATTR_COOP_GROUP_MASK_REGIDS
	.align		4
        /*0098*/ 	.byte	0x04, 0x29
        /*009a*/ 	.short	(.L_700 - .L_699)


	//   ....[0]....
.L_699:
        /*009c*/ 	.word	0xffffffff


	//   ....[1]....
        /*00a0*/ 	.word	0xffffffff


	//   ....[2]....
        /*00a4*/ 	.word	0xffffffff


	//   ....[3]....
        /*00a8*/ 	.word	0xffffffff


	//   ....[4]....
        /*00ac*/ 	.word	0xffffffff


	//   ....[5]....
        /*00b0*/ 	.word	0xffffffff


	//   ....[6]....
        /*00b4*/ 	.word	0xffffffff


	//   ....[7]....
        /*00b8*/ 	.word	0xffffffff


	//   ....[8]....
        /*00bc*/ 	.word	0xffffffff


	//   ....[9]....
        /*00c0*/ 	.word	0xffffffff


	//   ....[10]....
        /*00c4*/ 	.word	0xffffffff


	//   ....[11]....
        /*00c8*/ 	.word	0xffffffff


	//   ....[12]....
        /*00cc*/ 	.word	0xffffffff


	//   ....[13]....
        /*00d0*/ 	.word	0xffffffff


	//   ....[14]....
        /*00d4*/ 	.word	0xffffffff


	//   ....[15]....
        /*00d8*/ 	.word	0xffffffff


	//   ....[16]....
        /*00dc*/ 	.word	0xffffffff


	//   ....[17]....
        /*00e0*/ 	.word	0xffffffff


	//   ....[18]....
        /*00e4*/ 	.word	0xffffffff


	//   ....[19]....
        /*00e8*/ 	.word	0xffffffff


	//----- nvinfo : EIATTR_COOP_GROUP_INSTR_OFFSETS
	.align		4
.L_700:
        /*00ec*/ 	.byte	0x04, 0x28
        /*00ee*/ 	.short	(.L_702 - .L_701)


	//   ....[0]....
.L_701:
        /*00f0*/ 	.word	0x00000900


	//   ....[1]....
        /*00f4*/ 	.word	0x00000910


	//   ....[2]....
        /*00f8*/ 	.word	0x00000960


	//   ....[3]....
        /*00fc*/ 	.word	0x00000970


	//   ....[4]....
        /*0100*/ 	.word	0x000009c0


	//   ....[5]....
        /*0104*/ 	.word	0x000009d0


	//   ....[6]....
        /*0108*/ 	.word	0x00000a20


	//   ....[7]....
        /*010c*/ 	.word	0x00000a30


	//   ....[8]....
        /*0110*/ 	.word	0x00000a80


	//   ....[9]....
        /*0114*/ 	.word	0x00000a90


	//   ....[10]....
        /*0118*/ 	.word	0x00003130


	//   ....[11]....
        /*011c*/ 	.word	0x000031a0


	//   ....[12]....
        /*0120*/ 	.word	0x00003240


	//   ....[13]....
        /*0124*/ 	.word	0x000032b0


	//   ....[14]....
        /*0128*/ 	.word	0x00003350


	//   ....[15]....
        /*012c*/ 	.word	0x000033c0


	//   ....[16]....
        /*0130*/ 	.word	0x00003460


	//   ....[17]....
        /*0134*/ 	.word	0x000034d0


	//   ....[18]....
        /*0138*/ 	.word	0x00003570


	//   ....[19]....
        /*013c*/ 	.word	0x000035e0


	//----- nvinfo : EIATTR_EXIT_INSTR_OFFSETS
	.align		4
.L_702:
        /*0140*/ 	.byte	0x04, 0x1c
        /*0142*/ 	.short	(.L_704 - .L_703)


	//   ....[0]....
.L_703:
        /*0144*/ 	.word	0x00000190


	//   ....[1]....
        /*0148*/ 	.word	0x00003040


	//   ....[2]....
        /*014c*/ 	.word	0x000030e0


	//----- nvinfo : EIATTR_CRS_STACK_SIZE
	.align		4
.L_704:
        /*0150*/ 	.byte	0x04, 0x1e
        /*0152*/ 	.short	(.L_706 - .L_705)
.L_705:
        /*0154*/ 	.word	0x00000000
.L_706:


//--------------------- .nv.info._ZN17fastertransformer17topk_stage_2_opt3IfLi128ELi1EEEvPKiPT_PiNS_14BeamHypothesesES2_ii --------------------------
	.section	.nv.info._ZN17fastertransformer17topk_stage_2_opt3IfLi128ELi1EEEvPKiPT_PiNS_14BeamHypothesesES2_ii,"",@"SHT_CUDA_INFO"
	.sectionflags	@""
	.align	4


	//----- nvinfo : EIATTR_CUDA_API_VERSION
	.align		4
        /*0000*/ 	.byte	0x04, 0x37
        /*0002*/ 	.short	(.L_708 - .L_707)
.L_707:
        /*0004*/ 	.word	0x00000082


	//----- nvinfo : EIATTR_SW2861232_WAR
	.align		4
.L_708:
        /*0008*/ 	.byte	0x01, 0x35
	.zero		2


	//----- nvinfo : EIATTR_PARAM_CBANK
	.align		4
        /*000c*/ 	.byte	0x04, 0x0a
        /*000e*/ 	.short	(.L_710 - .L_709)
	.align		4
.L_709:
        /*0010*/ 	.word	index@(.nv.constant0._ZN17fastertransformer17topk_stage_2_opt3IfLi128ELi1EEEvPKiPT_PiNS_14BeamHypothesesES2_ii)
        /*0014*/ 	.short	0x0160
        /*0016*/ 	.short	0x00b0


	//----- nvinfo : EIATTR_CBANK_PARAM_SIZE
	.align		4
.L_710:
        /*0018*/ 	.byte	0x03, 0x19
        /*001a*/ 	.short	0x00b0


	//----- nvinfo : EIATTR_KPARAM_INFO
	.align		4
        /*001c*/ 	.byte	0x04, 0x17
        /*001e*/ 	.short	(.L_712 - .L_711)
.L_711:
        /*0020*/ 	.word	0x00000000
        /*0024*/ 	.short	0x0006
        /*0026*/ 	.short	0x00ac
        /*0028*/ 	.byte	0x00, 0xf0, 0x11, 0x00


	//----- nvinfo : EIATTR_KPARAM_INFO
	.align		4
.L_712:
        /*002c*/ 	.byte	0x04, 0x17
        /*002e*/ 	.short	(.L_714 - .L_713)
.L_713:
        /*0030*/ 	.word	0x00000000
        /*0034*/ 	.short	0x0005
        /*0036*/ 	.short	0x00a8
        /*0038*/ 	.byte	0x00, 0xf0, 0x11, 0x00


	//----- nvinfo : EIATTR_KPARAM_INFO
	.align		4
.L_714:
        /*003c*/ 	.byte	0x04, 0x17
        /*003e*/ 	.short	(.L_716 - .L_715)
.L_715:
        /*0040*/ 	.word	0x00000000
        /*0044*/ 	.short	0x0004
        /*0046*/ 	.short	0x00a0
        /*0048*/ 	.byte	0x00, 0xf0, 0x21, 0x00


	//----- nvinfo : EIATTR_KPARAM_INFO
	.align		4
.L_716:
        /*004c*/ 	.byte	0x04, 0x17
        /*004e*/ 	.short	(.L_718 - .L_717)
.L_717:
        /*0050*/ 	.word	0x00000000
        /*0054*/ 	.short	0x0003
        /*0056*/ 	.short	0x0018
        /*0058*/ 	.byte	0x00, 0xf0, 0x21, 0x02


	//----- nvinfo : EIATTR_KPARAM_INFO
	.align		4
.L_718:
        /*005c*/ 	.byte	0x04, 0x17
        /*005e*/ 	.short	(.L_720 - .L_719)
.L_719:
        /*0060*/ 	.word	0x00000000
        /*0064*/ 	.short	0x0002
        /*0066*/ 	.short	0x0010
        /*0068*/ 	.byte	0x00, 0xf0, 0x21, 0x00


	//----- nvinfo : EIATTR_KPARAM_INFO
	.align		4
.L_720:
        /*006c*/ 	.byte	0x04, 0x17
        /*006e*/ 	.short	(.L_722 - .L_721)
.L_721:
        /*0070*/ 	.word	0x00000000
        /*0074*/ 	.short	0x0001
        /*0076*/ 	.short	0x0008
        /*0078*/ 	.byte	0x00, 0xf0, 0x21, 0x00


	//----- nvinfo : EIATTR_KPARAM_INFO
	.align		4
.L_722:
        /*007c*/ 	.byte	0x04, 0x17
        /*007e*/ 	.short	(.L_724 - .L_723)
.L_723:
        /*0080*/ 	.word	0x00000000
        /*0084*/ 	.short	0x0000
        /*0086*/ 	.short	0x0000
        /*0088*/ 	.byte	0x00, 0xf0, 0x21, 0x00


	//----- nvinfo : EIATTR_MAXREG_COUNT
	.align		4
.L_724:
        /*008c*/ 	.byte	0x03, 0x1b
        /*008e*/ 	.short	0x00ff


	//----- nvinfo : EIATTR_NUM_BARRIERS
	.align		4
        /*0090*/ 	.byte	0x02, 0x4c
        /*0092*/ 	.byte	0x01
	.zero		1


	//----- nvinfo : EIATTR_MERCURY_ISA_VERSION
	.align		4
        /*0094*/ 	.byte	0x03, 0x5f
        /*0096*/ 	.short	0x0000


	//----- nvinfo : EIATTR_COOP_GROUP_MASK_REGIDS
	.align		4
        /*0098*/ 	.byte	0x04, 0x29
        /*009a*/ 	.short	(.L_726 - .L_725)


	//   ....[0]....
.L_725:
        /*009c*/ 	.word	0xffffffff


	//   ....[1]....
        /*00a0*/ 	.word	0xffffffff


	//   ....[2]....
        /*00a4*/ 	.word	0xffffffff


	//   ....[3]....
        /*00a8*/ 	.word	0xffffffff


	//   ....[4]....
        /*00ac*/ 	.word	0xffffffff


	//   ....[5]....
        /*00b0*/ 	.word	0xffffffff


	//   ....[6]....
        /*00b4*/ 	.word	0xffffffff


	//   ....[7]....
        /*00b8*/ 	.word	0xffffffff


	//   ....[8]....
        /*00bc*/ 	.word	0xffffffff


	//   ....[9]....
        /*00c0*/ 	.word	0xffffffff


	//   ....[10]....
        /*00c4*/ 	.word	0xffffffff


	//   ....[11]....
        /*00c8*/ 	.word	0xffffffff


	//   ....[12]....
        /*00cc*/ 	.word	0xffffffff


	//   ....[13]....
        /*00d0*/ 	.word	0xffffffff


	//   ....[14]....
        /*00d4*/ 	.word	0xffffffff


	//   ....[15]....
        /*00d8*/ 	.word	0xffffffff


	//   ....[16]....
        /*00dc*/ 	.word	0xffffffff


	//   ....[17]....
        /*00e0*/ 	.word	0xffffffff


	//   ....[18]....
        /*00e4*/ 	.word	0xffffffff


	//   ....[19]....
        /*00e8*/ 	.word	0xffffffff


	//----- nvinfo : EIATTR_COOP_GROUP_INSTR_OFFSETS
	.align		4
.L_726:
        /*00ec*/ 	.byte	0x04, 0x28
        /*00ee*/ 	.short	(.L_728 - .L_727)


	//   ....[0]....
.L_727:
        /*00f0*/ 	.word	0x00000900


	//   ....[1]....
        /*00f4*/ 	.word	0x00000910


	//   ....[2]....
        /*00f8*/ 	.word	0x00000960


	//   ....[3]....
        /*00fc*/ 	.word	0x00000970


	//   ....[4]....
        /*0100*/ 	.word	0x000009c0


	//   ....[5]....
        /*0104*/ 	.word	0x000009d0


	//   ....[6]....
        /*0108*/ 	.word	0x00000a20


	//   ....[7]....
        /*010c*/ 	.word	0x00000a30


	//   ....[8]....
        /*0110*/ 	.word	0x00000a80


	//   ....[9]....
        /*0114*/ 	.word	0x00000a90


	//   ....[10]....
        /*0118*/ 	.word	0x00003090


	//   ....[11]....
        /*011c*/ 	.word	0x00003100


	//   ....[12]....
        /*0120*/ 	.word	0x000031a0


	//   ....[13]....
        /*0124*/ 	.word	0x00003210


	//   ....[14]....
        /*0128*/ 	.word	0x000032b0


	//   ....[15]....
        /*012c*/ 	.word	0x00003320


	//   ....[16]....
        /*0130*/ 	.word	0x000033c0


	//   ....[17]....
        /*0134*/ 	.word	0x00003430


	//   ....[18]....
        /*0138*/ 	.word	0x000034e0


	//   ....[19]....
        /*013c*/ 	.word	0x00003550


	//----- nvinfo : EIATTR_EXIT_INSTR_OFFSETS
	.align		4
.L_728:
        /*0140*/ 	.byte	0x04, 0x1c
        /*0142*/ 	.short	(.L_730 - .L_729)


	//   ....[0]....
.L_729:
        /*0144*/ 	.word	0x00000190


	//   ....[1]....
        /*0148*/ 	.word	0x00002fa0


	//   ....[2]....
        /*014c*/ 	.word	0x00003040


	//----- nvinfo : EIATTR_CRS_STACK_SIZE
	.align		4
.L_730:
        /*0150*/ 	.byte	0x04, 0x1e
        /*0152*/ 	.short	(.L_732 - .L_731)
.L_731:
        /*0154*/ 	.word	0x00000000
.L_732:


//--------------------- .nv.info._ZN17fastertransformer17topk_stage_1_opt3IfLi256ELi1EEEvPKT_PS1_PiS4_PKbPKiiifS9_ --------------------------
	.section	.nv.info._ZN17fastertransformer17topk_stage_1_opt3IfLi256ELi1EEEvPKT_PS1_PiS4_PKbPKiiifS9_,"",@"SHT_CUDA_INFO"
	.sectionflags	@""
	.align	4


	//----- nvinfo : EIATTR_CUDA_API_VERSION
	.align		4
        /*0000*/ 	.byte	0x04, 0x37
        /*0002*/ 	.short	(.L_734 - .L_733)
.L_733:
        /*0004*/ 	.word	0x00000082


	//----- nvinfo : EIATTR_SW2861232_WAR
	.align		4
.L_734:
        /*0008*/ 	.byte	0x01, 0x35
	.zero		2


	//----- nvinfo : EIATTR_PARAM_CBANK
	.align		4
        /*000c*/ 	.byte	0x04, 0x0a
        /*000e*/ 	.short	(.L_736 - .L_735)
	.align		4
.L_735:
        /*0010*/ 	.word	index@(.nv.constant0._ZN17fastertransformer17topk_stage_1_opt3IfLi256ELi1EEEvPKT_PS1_PiS4_PKbPKiiifS9_)
        /*0014*/ 	.short	0x0160
        /*0016*/ 	.short	0x0048


	//----- nvinfo : EIATTR_CBANK_PARAM_SIZE
	.align		4
.L_736:
        /*0018*/ 	.byte	0x03, 0x19
        /*001a*/ 	.short	0x0048


	//----- nvinfo : EIATTR_KPARAM_INFO
	.align		4
        /*001c*/ 	.byte	0x04, 0x17
        /*001e*/ 	.short	(.L_738 - .L_737)
.L_737:
        /*0020*/ 	.word	0x00000000
        /*0024*/ 	.short	0x0009
        /*0026*/ 	.short	0x0040
        /*0028*/ 	.byte	0x00, 0xf0, 0x21, 0x00


	//----- nvinfo : EIATTR_KPARAM_INFO
	.align		4
.L_738:
        /*002c*/ 	.byte	0x04, 0x17
        /*002e*/ 	.short	(.L_740 - .L_739)
.L_739:
        /*0030*/ 	.word	0x00000000
        /*0034*/ 	.short	0x0008
        /*0036*/ 	.short	0x0038
        /*0038*/ 	.byte	0x00, 0xf0, 0x11, 0x00


	//----- nvinfo : EIATTR_KPARAM_INFO
	.align		4
.L_740:
        /*003c*/ 	.byte	0x04, 0x17
        /*003e*/ 	.short	(.L_742 - .L_741)
.L_741:
        /*0040*/ 	.word	0x00000000
        /*0044*/ 	.short	0x0007
        /*0046*/ 	.short	0x0034
        /*0048*/ 	.byte	0x00, 0xf0, 0x11, 0x00


	//----- nvinfo : EIATTR_KPARAM_INFO
	.align		4
.L_742:
        /*004c*/ 	.byte	0x04, 0x17
        /*004e*/ 	.short	(.L_744 - .L_743)
.L_743:
        /*0050*/ 	.word	0x00000000
        /*0054*/ 	.short	0x0006
        /*0056*/ 	.short	0x0030
        /*0058*/ 	.byte	0x00, 0xf0, 0x11, 0x00


	//----- nvinfo : EIATTR_KPARAM_INFO
	.align		4
.L_744:
        /*005c*/ 	.byte	0x04, 0x17
        /*005e*/ 	.short	(.L_746 - .L_745)
.L_745:
        /*0060*/ 	.word	0x00000000
        /*0064*/ 	.short	0x0005
        /*0066*/ 	.short	0x0028
        /*0068*/ 	.byte	0x00, 0xf0, 0x21, 0x00


	//----- nvinfo : EIATTR_KPARAM_INFO
	.align		4
.L_746:
        /*006c*/ 	.byte	0x04, 0x17
        /*006e*/ 	.short	(.L_748 - .L_747)
.L_747:
        /*0070*/ 	.word	0x00000000
        /*0074*/ 	.short	0x0004
        /*0076*/ 	.short	0x0020
        /*0078*/ 	.byte	0x00, 0xf0, 0x21, 0x00


	//----- nvinfo : EIATTR_KPARAM_INFO
	.align		4
.L_748:
        /*007c*/ 	.byte	0x04, 0x17
        /*007e*/ 	.short	(.L_750 - .L_749)
.L_749:
        /*0080*/ 	.word	0x00000000
        /*0084*/ 	.short	0x0003
        /*0086*/ 	.short	0x0018
        /*0088*/ 	.byte	0x00, 0xf0, 0x21, 0x00


	//----- nvinfo : EIATTR_KPARAM_INFO
	.align		4
.L_750:
        /*008c*/ 	.byte	0x04, 0x17
        /*008e*/ 	.short	(.L_752 - .L_751)
.L_751:
        /*0090*/ 	.word	0x00000000
        /*0094*/ 	.short	0x0002
        /*0096*/ 	.short	0x0010
        /*0098*/ 	.byte	0x00, 0xf0, 0x21, 0x00


	//----- nvinfo : EIATTR_KPARAM_INFO
	.align		4
.L_752:
        /*009c*/ 	.byte	0x04, 0x17
        /*009e*/ 	.short	(.L_754 - .L_753)
.L_753:
        /*00a0*/ 	.word	0x00000000
        /*00a4*/ 	.short	0x0001
        /*00a6*/ 	.short	0x0008
        /*00a8*/ 	.byte	0x00, 0xf0, 0x21, 0x00


	//----- nvinfo : EIATTR_KPARAM_INFO
	.align		4
.L_754:
        /*00ac*/ 	.byte	0x04, 0x17
        /*00ae*/ 	.short	(.L_756 - .L_755)
.L_755:
        /*00b0*/ 	.word	0x00000000
        /*00b4*/ 	.short	0x0000
        /*00b6*/ 	.short	0x0000
        /*00b8*/ 	.byte	0x00, 0xf0, 0x21, 0x00


	//----- nvinfo : EIATTR_MAXREG_COUNT
	.align		4
.L_756:
        /*00bc*/ 	.byte	0x03, 0x1b
        /*00be*/ 	.short	0x00ff


	//----- nvinfo : EIATTR_NUM_BARRIERS
	.align		4
        /*00c0*/ 	.byte	0x02, 0x4c
        /*00c2*/ 	.byte	0x01
	.zero		1


	//----- nvinfo : EIATTR_MERCURY_ISA_VERSION
	.align		4
        /*00c4*/ 	.byte	0x03, 0x5f
        /*00c6*/ 	.short	0x0000


	//----- nvinfo : EIATTR_COOP_GROUP_MASK_REGIDS
	.align		4
        /*00c8*/ 	.byte	0x04, 0x29
        /*00ca*/ 	.short	(.L_758 - .L_757)


	//   ....[0]....
.L_757:
        /*00cc*/ 	.word	0xffffffff


	//   ....[1]....
        /*00d0*/ 	.word	0xffffffff


	//   ....[2]....
        /*00d4*/ 	.word	0xffffffff


	//   ....[3]....
        /*00d8*/ 	.word	0xffffffff


	//   ....[4]....
        /*00dc*/ 	.word	0xffffffff


	//   ....[5]....
        /*00e0*/ 	.word	0xffffffff


	//   ....[6]....
        /*00e4*/ 	.word	0xffffffff


	//   ....[7]....
        /*00e8*/ 	.word	0xffffffff


	//   ....[8]....
        /*00ec*/ 	.word	0xffffffff


	//   ....[9]....
        /*00f0*/ 	.word	0xffffffff


	//----- nvinfo : EIATTR_COOP_GROUP_INSTR_OFFSETS
	.align		4
.L_758:
        /*00f4*/ 	.byte	0x04, 0x28
        /*00f6*/ 	.short	(.L_760 - .L_759)


	//   ....[0]....
.L_759:
        /*00f8*/ 	.word	0x00000c00


	//   ....[1]....
        /*00fc*/ 	.word	0x00000c20


	//   ....[2]....
        /*0100*/ 	.word	0x00000c70


	//   ....[3]....
        /*0104*/ 	.word	0x00000c80


	//   ....[4]....
        /*0108*/ 	.word	0x00000ce0


	//   ....[5]....
        /*010c*/ 	.word	0x00000cf0


	//   ....[6]....
        /*0110*/ 	.word	0x00000d40


	//   ....[7]....
        /*0114*/ 	.word	0x00000d50


	//   ....[8]....
        /*0118*/ 	.word	0x00000da0


	//   ....[9]....
        /*011c*/ 	.word	0x00000db0


	//----- nvinfo : EIATTR_EXIT_INSTR_OFFSETS
	.align		4
.L_760:
        /*0120*/ 	.byte	0x04, 0x1c
        /*0122*/ 	.short	(.L_762 - .L_761)


	//   ....[0]....
.L_761:
        /*0124*/ 	.word	0x000000f0


	//   ....[1]....
        /*0128*/ 	.word	0x00000190


	//   ....[2]....
        /*012c*/ 	.word	0x00000390


	//   ....[3]....
        /*0130*/ 	.word	0x00000770


	//   ....[4]....
        /*0134*/ 	.word	0x00001070


	//----- nvinfo : EIATTR_CRS_STACK_SIZE
	.align		4
.L_762:
        /*0138*/ 	.byte	0x04, 0x1e
        /*013a*/ 	.short	(.L_764 - .L_763)
.L_763:
        /*013c*/ 	.word	0x00000000
.L_764:


//--------------------- .nv.info._ZN17fastertransformer17topk_stage_2_opt3IfLi128ELi5EEEvPKiPT_PiNS_14BeamHypothesesES2_ii --------------------------
	.section	.nv.info._ZN17fastertransformer17topk_stage_2_opt3IfLi128ELi5EEEvPKiPT_PiNS_14BeamHypothesesES2_ii,"",@"SHT_CUDA_INFO"
	.sectionflags	@""
	.align	4


	//----- nvinfo : EIATTR_CUDA_API_VERSION
	.align		4
        /*0000*/ 	.byte	0x04, 0x37
        /*0002*/ 	.short	(.L_766 - .L_765)
.L_765:
        /*0004*/ 	.word	0x00000082


	//----- nvinfo : EIATTR_SW2861232_WAR
	.align		4
.L_766:
        /*0008*/ 	.byte	0x01, 0x35
	.zero		2


	//----- nvinfo : EIATTR_PARAM_CBANK
	.align		4
        /*000c*/ 	.byte	0x04, 0x0a
        /*000e*/ 	.short	(.L_768 - .L_767)
	.align		4
.L_767:
        /*0010*/ 	.word	index@(.nv.constant0._ZN17fastertransformer17topk_stage_2_opt3IfLi128ELi5EEEvPKiPT_PiNS_14BeamHypothesesES2_ii)
        /*0014*/ 	.short	0x0160
        /*0016*/ 	.short	0x00b0


	//----- nvinfo : EIATTR_CBANK_PARAM_SIZE
	.align		4
.L_768:
        /*0018*/ 	.byte	0x03, 0x19
        /*001a*/ 	.short	0x00b0


	//----- nvinfo : EIATTR_KPARAM_INFO
	.align		4
        /*001c*/ 	.byte	0x04, 0x17
        /*001e*/ 	.short	(.L_770 - .L_769)
.L_769:
        /*0020*/ 	.word	0x00000000
        /*0024*/ 	.short	0x0006
        /*0026*/ 	.short	0x00ac
        /*0028*/ 	.byte	0x00, 0xf0, 0x11, 0x00


	//----- nvinfo : EIATTR_KPARAM_INFO
	.align		4
.L_770:
        /*002c*/ 	.byte	0x04, 0x17
        /*002e*/ 	.short	(.L_772 - .L_771)
.L_771:
        /*0030*/ 	.word	0x00000000
        /*0034*/ 	.short	0x0005
        /*0036*/ 	.short	0x00a8
        /*0038*/ 	.byte	0x00, 0xf0, 0x11, 0x00


	//----- nvinfo : EIATTR_KPARAM_INFO
	.align		4
.L_772:
        /*003c*/ 	.byte	0x04, 0x17
        /*003e*/ 	.short	(.L_774 - .L_773)
.L_773:
        /*0040*/ 	.word	0x00000000
        /*0044*/ 	.short	0x0004
        /*0046*/ 	.short	0x00a0
        /*0048*/ 	.byte	0x00, 0xf0, 0x21, 0x00


	//----- nvinfo : EIATTR_KPARAM_INFO
	.align		4
.L_774:
        /*004c*/ 	.byte	0x04, 0x17
        /*004e*/ 	.short	(.L_776 - .L_775)
.L_775:
        /*0050*/ 	.word	0x00000000
        /*0054*/ 	.short	0x0003
        /*0056*/ 	.short	0x0018
        /*0058*/ 	.byte	0x00, 0xf0, 0x21, 0x02


	//----- nvinfo : EIATTR_KPARAM_INFO
	.align		4
.L_776:
        /*005c*/ 	.byte	0x04, 0x17
        /*005e*/ 	.short	(.L_778 - .L_777)
.L_777:
        /*0060*/ 	.word	0x00000000
        /*0064*/ 	.short	0x0002
        /*0066*/ 	.short	0x0010
        /*0068*/ 	.byte	0x00, 0xf0, 0x21, 0x00


	//----- nvinfo : EIATTR_KPARAM_INFO
	.align		4
.L_778:
        /*006c*/ 	.byte	0x04, 0x17
        /*006e*/ 	.short	(.L_780 - .L_779)
.L_779:
        /*0070*/ 	.word	0x00000000
        /*0074*/ 	.short	0x0001
        /*0076*/ 	.short	0x0008
        /*0078*/ 	.byte	0x00, 0xf0, 0x21, 0x00


	//----- nvinfo : EIATTR_KPARAM_INFO
	.align		4
.L_780:
        /*007c*/ 	.byte	0x04, 0x17
        /*007e*/ 	.short	(.L_782 - .L_781)
.L_781:
        /*0080*/ 	.word	0x00000000
        /*0084*/ 	.short	0x0000
        /*0086*/ 	.short	0x0000
        /*0088*/ 	.byte	0x00, 0xf0, 0x21, 0x00


	//----- nvinfo : EIATTR_MAXREG_COUNT
	.align		4
.L_782:
        /*008c*/ 	.byte	0x03, 0x1b
        /*008e*/ 	.short	0x00ff


	//----- nvinfo : EIATTR_NUM_BARRIERS
	.align		4
        /*0090*/ 	.byte	0x02, 0x4c
        /*0092*/ 	.byte	0x01
	.zero		1


	//----- nvinfo : EIATTR_MERCURY_ISA_VERSION
	.align		4
        /*0094*/ 	.byte	0x03, 0x5f
        /*0096*/ 	.short	0x0000


	//----- nvinfo : EIATTR_COOP_GROUP_MASK_REGIDS
	.align		4
        /*0098*/ 	.byte	0x04, 0x29
        /*009a*/ 	.short	(.L_784 - .L_783)


	//   ....[0]....
.L_783:
        /*009c*/ 	.word	0xffffffff


	//   ....[1]....
        /*00a0*/ 	.word	0xffffffff


	//   ....[2]....
        /*00a4*/ 	.word	0xffffffff


	//   ....[3]....
        /*00a8*/ 	.word	0xffffffff


	//   ....[4]....
        /*00ac*/ 	.word	0xffffffff


	//   ....[5]....
        /*00b0*/ 	.word	0xffffffff


	//   ....[6]....
        /*00b4*/ 	.word	0xffffffff


	//   ....[7]....
        /*00b8*/ 	.word	0xffffffff


	//   ....[8]....
        /*00bc*/ 	.word	0xffffffff


	//   ....[9]....
        /*00c0*/ 	.word	0xffffffff


	//   ....[10]....
        /*00c4*/ 	.word	0xffffffff


	//   ....[11]....
        /*00c8*/ 	.word	0xffffffff


	//   ....[12]....
        /*00cc*/ 	.word	0xffffffff


	//   ....[13]....
        /*00d0*/ 	.word	0xffffffff


	//   ....[14]....
        /*00d4*/ 	.word	0xffffffff


	//   ....[15]....
        /*00d8*/ 	.word	0xffffffff


	//   ....[16]....
        /*00dc*/ 	.word	0xffffffff


	//   ....[17]....
        /*00e0*/ 	.word	0xffffffff


	//   ....[18]....
        /*00e4*/ 	.word	0xffffffff


	//   ....[19]....
        /*00e8*/ 	.word	0xffffffff


	//----- nvinfo : EIATTR_COOP_GROUP_INSTR_OFFSETS
	.align		4
.L_784:
        /*00ec*/ 	.byte	0x04, 0x28
        /*00ee*/ 	.short	(.L_786 - .L_785)


	//   ....[0]....
.L_785:
        /*00f0*/ 	.word	0x00000910


	//   ....[1]....
        /*00f4*/ 	.word	0x00000920


	//   ....[2]....
        /*00f8*/ 	.word	0x00000970


	//   ....[3]....
        /*00fc*/ 	.word	0x00000980


	//   ....[4]....
        /*0100*/ 	.word	0x000009d0


	//   ....[5]....
        /*0104*/ 	.word	0x000009e0


	//   ....[6]....
        /*0108*/ 	.word	0x00000a30


	//   ....[7]....
        /*010c*/ 	.word	0x00000a40


	//   ....[8]....
        /*0110*/ 	.word	0x00000a90


	//   ....[9]....
        /*0114*/ 	.word	0x00000aa0


	//   ....[10]....
        /*0118*/ 	.word	0x000030a0


	//   ....[11]....
        /*011c*/ 	.word	0x00003110


	//   ....[12]....
        /*0120*/ 	.word	0x000031b0


	//   ....[13]....
        /*0124*/ 	.word	0x00003220


	//   ....[14]....
        /*0128*/ 	.word	0x000032c0


	//   ....[15]....
        /*012c*/ 	.word	0x00003330


	//   ....[16]....
        /*0130*/ 	.word	0x000033d0


	//   ....[17]....
        /*0134*/ 	.word	0x00003440


	//   ....[18]....
        /*0138*/ 	.word	0x000034f0


	//   ....[19]....
        /*013c*/ 	.word	0x00003560


	//----- nvinfo : EIATTR_EXIT_INSTR_OFFSETS
	.align		4
.L_786:
        /*0140*/ 	.byte	0x04, 0x1c
        /*0142*/ 	.short	(.L_788 - .L_787)


	//   ....[0]....
.L_787:
        /*0144*/ 	.word	0x000001a0


	//   ....[1]....
        /*0148*/ 	.word	0x00002fb0


	//   ....[2]....
        /*014c*/ 	.word	0x00003050


	//----- nvinfo : EIATTR_CRS_STACK_SIZE
	.align		4
.L_788:
        /*0150*/ 	.byte	0x04, 0x1e
        /*0152*/ 	.short	(.L_790 - .L_789)
.L_789:
        /*0154*/ 	.word	0x00000000
.L_790:


//--------------------- .nv.info._ZN17fastertransformer17topk_stage_1_opt3IfLi128ELi5EEEvPKT_PS1_PiS4_PKbPKiiifS9_ --------------------------
	.section	.nv.info._ZN17fastertransformer17topk_stage_1_opt3IfLi128ELi5EEEvPKT_PS1_PiS4_PKbPKiiifS9_,"",@"SHT_CUDA_INFO"
	.sectionflags	@""
	.align	4


	//----- nvinfo : EIATTR_CUDA_API_VERSION
	.align		4
        /*0000*/ 	.byte	0x04, 0x37
        /*0002*/ 	.short	(.L_792 - .L_791)
.L_791:
        /*0004*/ 	.word	0x00000082


	//----- nvinfo : EIATTR_SW2861232_WAR
	.align		4
.L_792:
        /*0008*/ 	.byte	0x01, 0x35
	.zero		2


	//----- nvinfo : EIATTR_PARAM_CBANK
	.align		4
        /*000c*/ 	.byte	0x04, 0x0a
        /*000e*/ 	.short	(.L_794 - .L_793)
	.align		4
.L_793:
        /*0010*/ 	.word	index@(.nv.constant0._ZN17fastertransformer17topk_stage_1_opt3IfLi128ELi5EEEvPKT_PS1_PiS4_PKbPKiiifS9_)
        /*0014*/ 	.short	0x0160
        /*0016*/ 	.short	0x0048


	//----- nvinfo : EIATTR_CBANK_PARAM_SIZE
	.align		4
.L_794:
        /*0018*/ 	.byte	0x03, 0x19
        /*001a*/ 	.short	0x0048


	//----- nvinfo : EIATTR_KPARAM_INFO
	.align		4
        /*001c*/ 	.byte	0x04, 0x17
        /*001e*/ 	.short	(.L_796 - .L_795)
.L_795:
        /*0020*/ 	.word	0x00000000
        /*0024*/ 	.short	0x0009
        /*0026*/ 	.short	0x0040
        /*0028*/ 	.byte	0x00, 0xf0, 0x21, 0x00


	//----- nvinfo : EIATTR_KPARAM_INFO
	.align		4
.L_796:
        /*002c*/ 	.byte	0x04, 0x17
        /*002e*/ 	.short	(.L_798 - .L_797)
.L_797:
        /*0030*/ 	.word	0x00000000
        /*0034*/ 	.short	0x0008
        /*0036*/ 	.short	0x0038
        /*0038*/ 	.byte	0x00, 0xf0, 0x11, 0x00


	//----- nvinfo : EIATTR_KPARAM_INFO
	.align		4
.L_798:
        /*003c*/ 	.byte	0x04, 0x17
        /*003e*/ 	.short	(.L_800 - .L_799)
.L_799:
        /*0040*/ 	.word	0x00000000
        /*0044*/ 	.short	0x0007
        /*0046*/ 	.short	0x0034
        /*0048*/ 	.byte	0x00, 0xf0, 0x11, 0x00


	//----- nvinfo : EIATTR_KPARAM_INFO
	.align		4
.L_800:
        /*004c*/ 	.byte	0x04, 0x17
        /*004e*/ 	.short	(.L_802 - .L_801)
.L_801:
        /*0050*/ 	.word	0x00000000
        /*0054*/ 	.short	0x0006
        /*0056*/ 	.short	0x0030
        /*0058*/ 	.byte	0x00, 0xf0, 0x11, 0x00


	//----- nvinfo : EIATTR_KPARAM_INFO
	.align		4
.L_802:
        /*005c*/ 	.byte	0x04, 0x17
        /*005e*/ 	.short	(.L_804 - .L_803)
.L_803:
        /*0060*/ 	.word	0x00000000
        /*0064*/ 	.short	0x0005
        /*0066*/ 	.short	0x0028
        /*0068*/ 	.byte	0x00, 0xf0, 0x21, 0x00


	//----- nvinfo : EIATTR_KPARAM_INFO
	.align		4
.L_804:
        /*006c*/ 	.byte	0x04, 0x17
        /*006e*/ 	.short	(.L_806 - .L_805)
.L_805:
        /*0070*/ 	.word	0x00000000
        /*0074*/ 	.short	0x0004
        /*0076*/ 	.short	0x0020
        /*0078*/ 	.byte	0x00, 0xf0, 0x21, 0x00


	//----- nvinfo : EIATTR_KPARAM_INFO
	.align		4
.L_806:
        /*007c*/ 	.byte	0x04, 0x17
        /*007e*/ 	.short	(.L_808 - .L_807)
.L_807:
        /*0080*/ 	.word	0x00000000
        /*0084*/ 	.short	0x0003
        /*0086*/ 	.short	0x0018
        /*0088*/ 	.byte	0x00, 0xf0, 0x21, 0x00


	//----- nvinfo : EIATTR_KPARAM_INFO
	.align		4
.L_808:
        /*008c*/ 	.byte	0x04, 0x17
        /*008e*/ 	.short	(.L_810 - .L_809)
.L_809:
        /*0090*/ 	.word	0x00000000
        /*0094*/ 	.short	0x0002
        /*0096*/ 	.short	0x0010
        /*0098*/ 	.byte	0x00, 0xf0, 0x21, 0x00


	//----- nvinfo : EIATTR_KPARAM_INFO
	.align		4
.L_810:
        /*009c*/ 	.byte	0x04, 0x17
        /*009e*/ 	.short	(.L_812 - .L_811)
.L_811:
        /*00a0*/ 	.word	0x00000000
        /*00a4*/ 	.short	0x0001
        /*00a6*/ 	.short	0x0008
        /*00a8*/ 	.byte	0x00, 0xf0, 0x21, 0x00


	//----- nvinfo : EIATTR_KPARAM_INFO
	.align		4
.L_812:
        /*00ac*/ 	.byte	0x04, 0x17
        /*00ae*/ 	.short	(.L_814 - .L_813)
.L_813:
        /*00b0*/ 	.word	0x00000000
        /*00b4*/ 	.short	0x0000
        /*00b6*/ 	.short	0x0000
        /*00b8*/ 	.byte	0x00, 0xf0, 0x21, 0x00


	//----- nvinfo : EIATTR_MAXREG_COUNT
	.align		4
.L_814:
        /*00bc*/ 	.byte	0x03, 0x1b
        /*00be*/ 	.short	0x00ff


	//----- nvinfo : EIATTR_NUM_BARRIERS
	.align		4
        /*00c0*/ 	.byte	0x02, 0x4c
        /*00c2*/ 	.byte	0x01
	.zero		1


	//----- nvinfo : EIATTR_MERCURY_ISA_VERSION
	.align		4
        /*00c4*/ 	.byte	0x03, 0x5f
        /*00c6*/ 	.short	0x0000


	//----- nvinfo : EIATTR_COOP_GROUP_MASK_REGIDS
	.align		4
        /*00c8*/ 	.byte	0x04, 0x29
        /*00ca*/ 	.short	(.L_816 - .L_815)


	//   ....[0]....
.L_815:
        /*00cc*/ 	.word	0xffffffff


	//   ....[1]....
        /*00d0*/ 	.word	0xffffffff


	//   ....[2]....
        /*00d4*/ 	.word	0xffffffff


	//   ....[3]....
        /*00d8*/ 	.word	0xffffffff


	//   ....[4]....
        /*00dc*/ 	.word	0xffffffff


	//   ....[5]....
        /*00e0*/ 	.word	0xffffffff


	//   ....[6]....
        /*00e4*/ 	.word	0xffffffff


	//   ....[7]....
        /*00e8*/ 	.word	0xffffffff


	//   ....[8]....
        /*00ec*/ 	.word	0xffffffff


	//   ....[9]....
        /*00f0*/ 	.word	0xffffffff


	//----- nvinfo : EIATTR_COOP_GROUP_INSTR_OFFSETS
	.align		4
.L_816:
        /*00f4*/ 	.byte	0x04, 0x28
        /*00f6*/ 	.short	(.L_818 - .L_817)


	//   ....[0]....
.L_817:
        /*00f8*/ 	.word	0x00000ca0


	//   ....[1]....
        /*00fc*/ 	.word	0x00000cc0


	//   ....[2]....
        /*0100*/ 	.word	0x00000d10


	//   ....[3]....
        /*0104*/ 	.word	0x00000d20


	//   ....[4]....
        /*0108*/ 	.word	0x00000d80


	//   ....[5]....
        /*010c*/ 	.word	0x00000d90


	//   ....[6]....
        /*0110*/ 	.word	0x00000df0


	//   ....[7]....
        /*0114*/ 	.word	0x00000e00


	//   ....[8]....
        /*0118*/ 	.word	0x00000e60


	//   ....[9]....
        /*011c*/ 	.word	0x00000e70


	//----- nvinfo : EIATTR_EXIT_INSTR_OFFSETS
	.align		4
.L_818:
        /*0120*/ 	.byte	0x04, 0x1c
        /*0122*/ 	.short	(.L_820 - .L_819)


	//   ....[0]....
.L_819:
        /*0124*/ 	.word	0x00000140


	//   ....[1]....
        /*0128*/ 	.word	0x000001e0


	//   ....[2]....
        /*012c*/ 	.word	0x000003e0


	//   ....[3]....
        /*0130*/ 	.word	0x000007f0


	//   ....[4]....
        /*0134*/ 	.word	0x00001080


	//----- nvinfo : EIATTR_CRS_STACK_SIZE
	.align		4
.L_820:
        /*0138*/ 	.byte	0x04, 0x1e
        /*013a*/ 	.short	(.L_822 - .L_821)
.L_821:
        /*013c*/ 	.word	0x00000000
.L_822:


//--------------------- .nv.info._ZN17fastertransformer17topk_stage_2_opt3IfLi128ELi8EEEvPKiPT_PiNS_14BeamHypothesesES2_ii --------------------------
	.section	.nv.info._ZN17fastertransformer17topk_stage_2_opt3IfLi128ELi8EEEvPKiPT_PiNS_14BeamHypothesesES2_ii,"",@"SHT_CUDA_INFO"
	.sectionflags	@""
	.align	4


	//----- nvinfo : EIATTR_CUDA_API_VERSION
	.align		4
        /*0000*/ 	.byte	0x04, 0x37
        /*0002*/ 	.short	(.L_824 - .L_823)
.L_823:
        /*0004*/ 	.word	0x00000082


	//----- nvinfo : EIATTR_SW2861232_WAR
	.align		4
.L_824:
        /*0008*/ 	.byte	0x01, 0x35
	.zero		2


	//----- nvinfo : EIATTR_PARAM_CBANK
	.align		4
        /*000c*/ 	.byte	0x04, 0x0a
        /*000e*/ 	.short	(.L_826 - .L_825)
	.align		4
.L_825:
        /*0010*/ 	.word	index@(.nv.constant0._ZN17fastertransformer17topk_stage_2_opt3IfLi128ELi8EEEvPKiPT_PiNS_14BeamHypothesesES2_ii)
        /*0014*/ 	.short	0x0160
        /*0016*/ 	.short	0x00b0


	//----- nvinfo : EIATTR_CBANK_PARAM_SIZE
	.align		4
.L_826:
        /*0018*/ 	.byte	0x03, 0x19
        /*001a*/ 	.short	0x00b0


	//----- nvinfo : EIATTR_KPARAM_INFO
	.align		4
        /*001c*/ 	.byte	0x04, 0x17
        /*001e*/ 	.short	(.L_828 - .L_827)
.L_827:
        /*0020*/ 	.word	0x00000000
        /*0024*/ 	.short	0x0006
        /*0026*/ 	.short	0x00ac
        /*0028*/ 	.byte	0x00, 0xf0, 0x11, 0x00


	//----- nvinfo : EIATTR_KPARAM_INFO
	.align		4
.L_828:
        /*002c*/ 	.byte	0x04, 0x17
        /*002e*/ 	.short	(.L_830 - .L_829)
.L_829:
        /*0030*/ 	.word	0x00000000
        /*0034*/ 	.short	0x0005
        /*0036*/ 	.short	0x00a8
        /*0038*/ 	.byte	0x00, 0xf0, 0x11, 0x00


	//----- nvinfo : EIATTR_KPARAM_INFO
	.align		4
.L_830:
        /*003c*/ 	.byte	0x04, 0x17
        /*003e*/ 	.short	(.L_832 - .L_831)
.L_831:
        /*0040*/ 	.word	0x00000000
        /*0044*/ 	.short	0x0004
        /*0046*/ 	.short	0x00a0
        /*0048*/ 	.byte	0x00, 0xf0, 0x21, 0x00


	//----- nvinfo : EIATTR_KPARAM_INFO
	.align		4
.L_832:
        /*004c*/ 	.byte	0x04, 0x17
        /*004e*/ 	.short	(.L_834 - .L_833)
.L_833:
        /*0050*/ 	.word	0x00000000
        /*0054*/ 	.short	0x0003
        /*0056*/ 	.short	0x0018
        /*0058*/ 	.byte	0x00, 0xf0, 0x21, 0x02


	//----- nvinfo : EIATTR_KPARAM_INFO
	.align		4
.L_834:
        /*005c*/ 	.byte	0x04, 0x17
        /*005e*/ 	.short	(.L_836 - .L_835)
.L_835:
        /*0060*/ 	.word	0x00000000
        /*0064*/ 	.short	0x0002
        /*0066*/ 	.short	0x0010
        /*0068*/ 	.byte	0x00, 0xf0, 0x21, 0x00


	//----- nvinfo : EIATTR_KPARAM_INFO
	.align		4
.L_836:
        /*006c*/ 	.byte	0x04, 0x17
        /*006e*/ 	.short	(.L_838 - .L_837)
.L_837:
        /*0070*/ 	.word	0x00000000
        /*0074*/ 	.short	0x0001
        /*0076*/ 	.short	0x0008
        /*0078*/ 	.byte	0x00, 0xf0, 0x21, 0x00


	//----- nvinfo : EIATTR_KPARAM_INFO
	.align		4
.L_838:
        /*007c*/ 	.byte	0x04, 0x17
        /*007e*/ 	.short	(.L_840 - .L_839)
.L_839:
        /*0080*/ 	.word	0x00000000
        /*0084*/ 	.short	0x0000
        /*0086*/ 	.short	0x0000
        /*0088*/ 	.byte	0x00, 0xf0, 0x21, 0x00


	//----- nvinfo : EIATTR_MAXREG_COUNT
	.align		4
.L_840:
        /*008c*/ 	.byte	0x03, 0x1b
        /*008e*/ 	.short	0x00ff


	//----- nvinfo : EIATTR_NUM_BARRIERS
	.align		4
        /*0090*/ 	.byte	0x02, 0x4c
        /*0092*/ 	.byte	0x01
	.zero		1


	//----- nvinfo : EIATTR_MERCURY_ISA_VERSION
	.align		4
        /*0094*/ 	.byte	0x03, 0x5f
        /*0096*/ 	.short	0x0000


	//----- nvinfo : EIATTR_COOP_GROUP_MASK_REGIDS
	.align		4
        /*0098*/ 	.byte	0x04, 0x29
        /*009a*/ 	.short	(.L_842 - .L_841)


	//   ....[0]....
.L_841:
        /*009c*/ 	.word	0xffffffff


	//   ....[1]....
        /*00a0*/ 	.word	0xffffffff


	//   ....[2]....
        /*00a4*/ 	.word	0xffffffff


	//   ....[3]....
        /*00a8*/ 	.word	0xffffffff


	//   ....[4]....
        /*00ac*/ 	.word	0xffffffff


	//   ....[5]....
        /*00b0*/ 	.word	0xffffffff


	//   ....[6]....
        /*00b4*/ 	.word	0xffffffff


	//   ....[7]....
        /*00b8*/ 	.word	0xffffffff


	//   ....[8]....
        /*00bc*/ 	.word	0xffffffff


	//   ....[9]....
        /*00c0*/ 	.word	0xffffffff


	//   ....[10]....
        /*00c4*/ 	.word	0xffffffff


	//   ....[11]....
        /*00c8*/ 	.word	0xffffffff


	//   ....[12]....
        /*00cc*/ 	.word	0xffffffff


	//   ....[13]....
        /*00d0*/ 	.word	0xffffffff


	//   ....[14]....
        /*00d4*/ 	.word	0xffffffff


	//   ....[15]....
        /*00d8*/ 	.word	0xffffffff


	//   ....[16]....
        /*00dc*/ 	.word	0xffffffff


	//   ....[17]....
        /*00e0*/ 	.word	0xffffffff


	//   ....[18]....
        /*00e4*/ 	.word	0xffffffff


	//   ....[19]....
        /*00e8*/ 	.word	0xffffffff


	//----- nvinfo : EIATTR_COOP_GROUP_INSTR_OFFSETS
	.align		4
.L_842:
        /*00ec*/ 	.byte	0x04, 0x28
        /*00ee*/ 	.short	(.L_844 - .L_843)


	//   ....[0]....
.L_843:
        /*00f0*/ 	.word	0x00000910


	//   ....[1]....
        /*00f4*/ 	.word	0x00000920


	//   ....[2]....
        /*00f8*/ 	.word	0x00000970


	//   ....[3]....
        /*00fc*/ 	.word	0x00000980


	//   ....[4]....
        /*0100*/ 	.word	0x000009d0


	//   ....[5]....
        /*0104*/ 	.word	0x000009e0


	//   ....[6]....
        /*0108*/ 	.word	0x00000a30


	//   ....[7]....
        /*010c*/ 	.word	0x00000a40


	//   ....[8]....
        /*0110*/ 	.word	0x00000a90


	//   ....[9]....
        /*0114*/ 	.word	0x00000aa0


	//   ....[10]....
        /*0118*/ 	.word	0x000030a0


	//   ....[11]....
        /*011c*/ 	.word	0x00003110


	//   ....[12]....
        /*0120*/ 	.word	0x000031b0


	//   ....[13]....
        /*0124*/ 	.word	0x00003220


	//   ....[14]....
        /*0128*/ 	.word	0x000032c0


	//   ....[15]....
        /*012c*/ 	.word	0x00003330


	//   ....[16]....
        /*0130*/ 	.word	0x000033d0


	//   ....[17]....
        /*0134*/ 	.word	0x00003440


	//   ....[18]....
        /*0138*/ 	.word	0x000034f0


	//   ....[19]....
        /*013c*/ 	.word	0x00003560


	//----- nvinfo : EIATTR_EXIT_INSTR_OFFSETS
	.align		4
.L_844:
        /*0140*/ 	.byte	0x04, 0x1c
        /*0142*/ 	.short	(.L_846 - .L_845)


	//   ....[0]....
.L_845:
        /*0144*/ 	.word	0x000001a0


	//   ....[1]....
        /*0148*/ 	.word	0x00002fb0


	//   ....[2]....
        /*014c*/ 	.word	0x00003050


	//----- nvinfo : EIATTR_CRS_STACK_SIZE
	.align		4
.L_846:
        /*0150*/ 	.byte	0x04, 0x1e
        /*0152*/ 	.short	(.L_848 - .L_847)
.L_847:
        /*0154*/ 	.word	0x00000000
.L_848:


//--------------------- .nv.info._ZN17fastertransformer17topk_stage_1_opt3IfLi128ELi8EEEvPKT_PS1_PiS4_PKbPKiiifS9_ --------------------------
	.section	.nv.info._ZN17fastertransformer17topk_stage_1_opt3IfLi128ELi8EEEvPKT_PS1_PiS4_PKbPKiiifS9_,"",@"SHT_CUDA_INFO"
	.sectionflags	@""
	.align	4


	//----- nvinfo : EIATTR_CUDA_API_VERSION
	.align		4
        /*0000*/ 	.byte	0x04, 0x37
        /*0002*/ 	.short	(.L_850 - .L_849)
.L_849:
        /*0004*/ 	.word	0x00000082


	//----- nvinfo : EIATTR_SW2861232_WAR
	.align		4
.L_850:
        /*0008*/ 	.byte	0x01, 0x35
	.zero		2


	//----- nvinfo : EIATTR_PARAM_CBANK
	.align		4
        /*000c*/ 	.byte	0x04, 0x0a
        /*000e*/ 	.short	(.L_852 - .L_851)
	.align		4
.L_851:
        /*0010*/ 	.word	index@(.nv.constant0._ZN17fastertransformer17topk_stage_1_opt3IfLi128ELi8EEEvPKT_PS1_PiS4_PKbPKiiifS9_)
        /*0014*/ 	.short	0x0160
        /*0016*/ 	.short	0x0048


	//----- nvinfo : EIATTR_CBANK_PARAM_SIZE
	.align		4
.L_852:
        /*0018*/ 	.byte	0x03, 0x19
        /*001a*/ 	.short	0x0048


	//----- nvinfo : EIATTR_KPARAM_INFO
	.align		4
        /*001c*/ 	.byte	0x04, 0x17
        /*001e*/ 	.short	(.L_854 - .L_853)
.L_853:
        /*0020*/ 	.word	0x00000000
        /*0024*/ 	.short	0x0009
        /*0026*/ 	.short	0x0040
        /*0028*/ 	.byte	0x00, 0xf0, 0x21, 0x00


	//----- nvinfo : EIATTR_KPARAM_INFO
	.align		4
.L_854:
        /*002c*/ 	.byte	0x04, 0x17
        /*002e*/ 	.short	(.L_856 - .L_855)
.L_855:
        /*0030*/ 	.word	0x00000000
        /*0034*/ 	.short	0x0008
        /*0036*/ 	.short	0x0038
        /*0038*/ 	.byte	0x00, 0xf0, 0x11, 0x00


	//----- nvinfo : EIATTR_KPARAM_INFO
	.align		4
.L_856:
        /*003c*/ 	.byte	0x04, 0x17
        /*003e*/ 	.short	(.L_858 - .L_857)
.L_857:
        /*0040*/ 	.word	0x00000000
        /*0044*/ 	.short	0x0007
        /*0046*/ 	.short	0x0034
        /*0048*/ 	.byte	0x00, 0xf0, 0x11, 0x00


	//----- nvinfo : EIATTR_KPARAM_INFO
	.align		4
.L_858:
        /*004c*/ 	.byte	0x04, 0x17
        /*004e*/ 	.short	(.L_860 - .L_859)
.L_859:
        /*0050*/ 	.word	0x00000000
        /*0054*/ 	.short	0x0006
        /*0056*/ 	.short	0x0030
        /*0058*/ 	.byte	0x00, 0xf0, 0x11, 0x00


	//----- nvinfo : EIATTR_KPARAM_INFO
	.align		4
.L_860:
        /*005c*/ 	.byte	0x04, 0x17
        /*005e*/ 	.short	(.L_862 - .L_861)
.L_861:
        /*0060*/ 	.word	0x00000000
        /*0064*/ 	.short	0x0005
        /*0066*/ 	.short	0x0028
        /*0068*/ 	.byte	0x00, 0xf0, 0x21, 0x00


	//----- nvinfo : EIATTR_KPARAM_INFO
	.align		4
.L_862:
        /*006c*/ 	.byte	0x04, 0x17
        /*006e*/ 	.short	(.L_864 - .L_863)
.L_863:
        /*0070*/ 	.word	0x00000000
        /*0074*/ 	.short	0x0004
        /*0076*/ 	.short	0x0020
        /*0078*/ 	.byte	0x00, 0xf0, 0x21, 0x00


	//----- nvinfo : EIATTR_KPARAM_INFO
	.align		4
.L_864:
        /*007c*/ 	.byte	0x04, 0x17
        /*007e*/ 	.short	(.L_866 - .L_865)
.L_865:
        /*0080*/ 	.word	0x00000000
        /*0084*/ 	.short	0x0003
        /*0086*/ 	.short	0x0018
        /*0088*/ 	.byte	0x00, 0xf0, 0x21, 0x00


	//----- nvinfo : EIATTR_KPARAM_INFO
	.align		4
.L_866:
        /*008c*/ 	.byte	0x04, 0x17
        /*008e*/ 	.short	(.L_868 - .L_867)
.L_867:
        /*0090*/ 	.word	0x00000000
        /*0094*/ 	.short	0x0002
        /*0096*/ 	.short	0x0010
        /*0098*/ 	.byte	0x00, 0xf0, 0x21, 0x00


	//----- nvinfo : EIATTR_KPARAM_INFO
	.align		4
.L_868:
        /*009c*/ 	.byte	0x04, 0x17
        /*009e*/ 	.short	(.L_870 - .L_869)
.L_869:
        /*00a0*/ 	.word	0x00000000
        /*00a4*/ 	.short	0x0001
        /*00a6*/ 	.short	0x0008
        /*00a8*/ 	.byte	0x00, 0xf0, 0x21, 0x00


	//----- nvinfo : EIATTR_KPARAM_INFO
	.align		4
.L_870:
        /*00ac*/ 	.byte	0x04, 0x17
        /*00ae*/ 	.short	(.L_872 - .L_871)
.L_871:
        /*00b0*/ 	.word	0x00000000
        /*00b4*/ 	.short	0x0000
        /*00b6*/ 	.short	0x0000
        /*00b8*/ 	.byte	0x00, 0xf0, 0x21, 0x00


	//----- nvinfo : EIATTR_MAXREG_COUNT
	.align		4
.L_872:
        /*00bc*/ 	.byte	0x03, 0x1b
        /*00be*/ 	.short	0x00ff


	//----- nvinfo : EIATTR_NUM_BARRIERS
	.align		4
        /*00c0*/ 	.byte	0x02, 0x4c
        /*00c2*/ 	.byte	0x01
	.zero		1


	//----- nvinfo : EIATTR_MERCURY_ISA_VERSION
	.align		4
        /*00c4*/ 	.byte	0x03, 0x5f
        /*00c6*/ 	.short	0x0000


	//----- nvinfo : EIATTR_COOP_GROUP_MASK_REGIDS
	.align		4
        /*00c8*/ 	.byte	0x04, 0x29
        /*00ca*/ 	.short	(.L_874 - .L_873)


	//   ....[0]....
.L_873:
        /*00cc*/ 	.word	0xffffffff


	//   ....[1]....
        /*00d0*/ 	.word	0xffffffff


	//   ....[2]....
        /*00d4*/ 	.word	0xffffffff


	//   ....[3]....
        /*00d8*/ 	.word	0xffffffff


	//   ....[4]....
        /*00dc*/ 	.word	0xffffffff


	//   ....[5]....
        /*00e0*/ 	.word	0xffffffff


	//   ....[6]....
        /*00e4*/ 	.word	0xffffffff


	//   ....[7]....
        /*00e8*/ 	.word	0xffffffff


	//   ....[8]....
        /*00ec*/ 	.word	0xffffffff


	//   ....[9]....
        /*00f0*/ 	.word	0xffffffff


	//----- nvinfo : EIATTR_COOP_GROUP_INSTR_OFFSETS
	.align		4
.L_874:
        /*00f4*/ 	.byte	0x04, 0x28
        /*00f6*/ 	.short	(.L_876 - .L_875)


	//   ....[0]....
.L_875:
        /*00f8*/ 	.word	0x00000c90


	//   ....[1]....
        /*00fc*/ 	.word	0x00000cb0


	//   ....[2]....
        /*0100*/ 	.word	0x00000d00


	//   ....[3]....
        /*0104*/ 	.word	0x00000d10


	//   ....[4]....
        /*0108*/ 	.word	0x00000d70


	//   ....[5]....
        /*010c*/ 	.word	0x00000d80


	//   ....[6]....
        /*0110*/ 	.word	0x00000de0


	//   ....[7]....
        /*0114*/ 	.word	0x00000df0


	//   ....[8]....
        /*0118*/ 	.word	0x00000e50


	//   ....[9]....
        /*011c*/ 	.word	0x00000e60


	//----- nvinfo : EIATTR_EXIT_INSTR_OFFSETS
	.align		4
.L_876:
        /*0120*/ 	.byte	0x04, 0x1c
        /*0122*/ 	.short	(.L_878 - .L_877)


	//   ....[0]....
.L_877:
        /*0124*/ 	.word	0x00000140


	//   ....[1]....
        /*0128*/ 	.word	0x000001e0


	//   ....[2]....
        /*012c*/ 	.word	0x000003e0


	//   ....[3]....
        /*0130*/ 	.word	0x000007f0


	//   ....[4]....
        /*0134*/ 	.word	0x00001070


	//----- nvinfo : EIATTR_CRS_STACK_SIZE
	.align		4
.L_878:
        /*0138*/ 	.byte	0x04, 0x1e
        /*013a*/ 	.short	(.L_880 - .L_879)
.L_879:
        /*013c*/ 	.word	0x00000000
.L_880:


//--------------------- .nv.info._ZN17fastertransformer20insertUnfinishedPathENS_14BeamHypothesesEPKbPKfii --------------------------
	.section	.nv.info._ZN17fastertransformer20insertUnfinishedPathENS_14BeamHypothesesEPKbPKfii,"",@"SHT_CUDA_INFO"
	.sectionflags	@""
	.align	4


	//----- nvinfo : EIATTR_CUDA_API_VERSION
	.align		4
        /*0000*/ 	.byte	0x04, 0x37
        /*0002*/ 	.short	(.L_882 - .L_881)
.L_881:
        /*0004*/ 	.word	0x00000082


	//----- nvinfo : EIATTR_SW2861232_WAR
	.align		4
.L_882:
        /*0008*/ 	.byte	0x01, 0x35
	.zero		2


	//----- nvinfo : EIATTR_PARAM_CBANK
	.align		4
        /*000c*/ 	.byte	0x04, 0x0a
        /*000e*/ 	.short	(.L_884 - .L_883)
	.align		4
.L_883:
        /*0010*/ 	.word	index@(.nv.constant0._ZN17fastertransformer20insertUnfinishedPathENS_14BeamHypothesesEPKbPKfii)
        /*0014*/ 	.short	0x0160
        /*0016*/ 	.short	0x00a0


	//----- nvinfo : EIATTR_CBANK_PARAM_SIZE
	.align		4
.L_884:
        /*0018*/ 	.byte	0x03, 0x19
        /*001a*/ 	.short	0x00a0


	//----- nvinfo : EIATTR_KPARAM_INFO
	.align		4
        /*001c*/ 	.byte	0x04, 0x17
        /*001e*/ 	.short	(.L_886 - .L_885)
.L_885:
        /*0020*/ 	.word	0x00000000
        /*0024*/ 	.short	0x0004
        /*0026*/ 	.short	0x009c
        /*0028*/ 	.byte	0x00, 0xf0, 0x11, 0x00


	//----- nvinfo : EIATTR_KPARAM_INFO
	.align		4
.L_886:
        /*002c*/ 	.byte	0x04, 0x17
        /*002e*/ 	.short	(.L_888 - .L_887)
.L_887:
        /*0030*/ 	.word	0x00000000
        /*0034*/ 	.short	0x0003
        /*0036*/ 	.short	0x0098
        /*0038*/ 	.byte	0x00, 0xf0, 0x11, 0x00


	//----- nvinfo : EIATTR_KPARAM_INFO
	.align		4
.L_888:
        /*003c*/ 	.byte	0x04, 0x17
        /*003e*/ 	.short	(.L_890 - .L_889)
.L_889:
        /*0040*/ 	.word	0x00000000
        /*0044*/ 	.short	0x0002
        /*0046*/ 	.short	0x0090
        /*0048*/ 	.byte	0x00, 0xf0, 0x21, 0x00


	//----- nvinfo : EIATTR_KPARAM_INFO
	.align		4
.L_890:
        /*004c*/ 	.byte	0x04, 0x17
        /*004e*/ 	.short	(.L_892 - .L_891)
.L_891:
        /*0050*/ 	.word	0x00000000
        /*0054*/ 	.short	0x0001
        /*0056*/ 	.short	0x0088
        /*0058*/ 	.byte	0x00, 0xf0, 0x21, 0x00


	//----- nvinfo : EIATTR_KPARAM_INFO
	.align		4
.L_892:
        /*005c*/ 	.byte	0x04, 0x17
        /*005e*/ 	.short	(.L_894 - .L_893)
.L_893:
        /*0060*/ 	.word	0x00000000
        /*0064*/ 	.short	0x0000
        /*0066*/ 	.short	0x0000
        /*0068*/ 	.byte	0x00, 0xf0, 0x21, 0x02


	//----- nvinfo : EIATTR_MAXREG_COUNT
	.align		4
.L_894:
        /*006c*/ 	.byte	0x03, 0x1b
        /*006e*/ 	.short	0x00ff


	//----- nvinfo : EIATTR_MERCURY_ISA_VERSION
	.align		4
        /*0070*/ 	.byte	0x03, 0x5f
        /*0072*/ 	.short	0x0000


	//----- nvinfo : EIATTR_EXIT_INSTR_OFFSETS
	.align		4
        /*0074*/ 	.byte	0x04, 0x1c
        /*0076*/ 	.short	(.L_896 - .L_895)


	//   ....[0]....
.L_895:
        /*0078*/ 	.word	0x000000a0


	//   ....[1]....
        /*007c*/ 	.word	0x00000a10


	//   ....[2]....
        /*0080*/ 	.word	0x00001440


	//----- nvinfo : EIATTR_CRS_STACK_SIZE
	.align		4
.L_896:
        /*0084*/ 	.byte	0x04, 0x1e
        /*0086*/ 	.short	(.L_898 - .L_897)
.L_897:
        /*0088*/ 	.word	0x00000000
.L_898:


//--------------------- .nv.info._ZN3cub17CUB_300001_SM_8006detail11EmptyKernelIvEEvv --------------------------
	.section	.nv.info._ZN3cub17CUB_300001_SM_8006detail11EmptyKernelIvEEvv,"",@"SHT_CUDA_INFO"
	.sectionflags	@""
	.align	4


	//----- nvinfo : EIATTR_CUDA_API_VERSION
	.align		4
        /*0000*/ 	.byte	0x04, 0x37
        /*0002*/ 	.short	(.L_900 - .L_899)
.L_899:
        /*0004*/ 	.word	0x00000082


	//----- nvinfo : EIATTR_SW2861232_WAR
	.align		4
.L_900:
        /*0008*/ 	.byte	0x01, 0x35
	.zero		2


	//----- nvinfo : EIATTR_MAXREG_COUNT
	.align		4
        /*000c*/ 	.byte	0x03, 0x1b
        /*000e*/ 	.short	0x00ff


	//----- nvinfo : EIATTR_MERCURY_ISA_VERSION
	.align		4
        /*0010*/ 	.byte	0x03, 0x5f
        /*0012*/ 	.short	0x0000


	//----- nvinfo : EIATTR_EXIT_INSTR_OFFSETS
	.align		4
        /*0014*/ 	.byte	0x04, 0x1c
        /*0016*/ 	.short	(.L_902 - .L_901)


	//   ....[0]....
.L_901:
        /*0018*/ 	.word	0x00000010
.L_902:


//--------------------- .nv.callgraph             --------------------------
	.section	.nv.callgraph,"",@"SHT_CUDA_CALLGRAPH"
	.align	4
	.sectionentsize	8
	.align		4
        /*0000*/ 	.word	0x00000000
	.align		4
        /*0004*/ 	.word	0xffffffff
	.align		4
        /*0008*/ 	.word	0x00000000
	.align		4
        /*000c*/ 	.word	0xfffffffe
	.align		4
        /*0010*/ 	.word	0x00000000
	.align		4
        /*0014*/ 	.word	0xfffffffd
	.align		4
        /*0018*/ 	.word	0x00000000
	.align		4
        /*001c*/ 	.word	0xfffffffc


//--------------------- .nv.rel.action            --------------------------
	.section	.nv.rel.action,"",@"SHT_CUDA_RELOCINFO"
	.align	8
	.sectionentsize	8
        /*0000*/ 	.byte	0x73, 0x00, 0x00, 0x00, 0x00, 0x00, 0x00, 0x00, 0x00, 0x00, 0x00, 0x11, 0x25, 0x00, 0x05, 0x36


//--------------------- .nv.constant4             --------------------------
	.section	.nv.constant4,"a",@progbits
	.align	8
	.align		8
.nv.constant4:
        /*0000*/ 	.dword	precalc_xorwow_matrix
	.align		8
        /*0008*/ 	.dword	precalc_xorwow_offset_matrix
	.align		8
        /*0010*/ 	.dword	mrg32k3aM1
	.align		8
        /*0018*/ 	.dword	mrg32k3aM2
	.align		8
        /*0020*/ 	.dword	mrg32k3aM1SubSeq
	.align		8
        /*0028*/ 	.dword	mrg32k3aM2SubSeq
	.align		8
        /*0030*/ 	.dword	mrg32k3aM1Seq
	.align		8
        /*0038*/ 	.dword	mrg32k3aM2Seq
	.align		8
        /*0040*/ 	.dword	_ZN58_INTERNAL_5f8bc908_27_beam_search_topk_kernels_cu_f51918244cuda3std3__45__cpo5beginE
	.align		8
        /*0048*/ 	.dword	_ZN58_INTERNAL_5f8bc908_27_beam_search_topk_kernels_cu_f51918244cuda3std3__45__cpo3endE
	.align		8
        /*0050*/ 	.dword	_ZN58_INTERNAL_5f8bc908_27_beam_search_topk_kernels_cu_f51918244cuda3std3__45__cpo6cbeginE
	.align		8
        /*0058*/ 	.dword	_ZN58_INTERNAL_5f8bc908_27_beam_search_topk_kernels_cu_f51918244cuda3std3__45__cpo4cendE
	.align		8
        /*0060*/ 	.dword	_ZN58_INTERNAL_5f8bc908_27_beam_search_topk_kernels_cu_f51918244cuda3std3__45__cpo6rbeginE
	.align		8
        /*0068*/ 	.dword	_ZN58_INTERNAL_5f8bc908_27_beam_search_topk_kernels_cu_f51918244cuda3std3__45__cpo4rendE
	.align		8
        /*0070*/ 	.dword	_ZN58_INTERNAL_5f8bc908_27_beam_search_topk_kernels_cu_f51918244cuda3std3__45__cpo7crbeginE
	.align		8
        /*0078*/ 	.dword	_ZN58_INTERNAL_5f8bc908_27_beam_search_topk_kernels_cu_f51918244cuda3std3__45__cpo5crendE
	.align		8
        /*0080*/ 	.dword	_ZN58_INTERNAL_5f8bc908_27_beam_search_topk_kernels_cu_f51918244cuda3std3__460_GLOBAL__N__5f8bc908_27_beam_search_topk_kernels_cu_f51918246ignoreE
	.align		8
        /*0088*/ 	.dword	_ZN58_INTERNAL_5f8bc908_27_beam_search_topk_kernels_cu_f51918244cuda3std3__419piecewise_constructE
	.align		8
        /*0090*/ 	.dword	_ZN58_INTERNAL_5f8bc908_27_beam_search_topk_kernels_cu_f51918244cuda3std3__48in_placeE
	.align		8
        /*0098*/ 	.dword	_ZN58_INTERNAL_5f8bc908_27_beam_search_topk_kernels_cu_f51918244cuda3std3__420unreachable_sentinelE
	.align		8
        /*00a0*/ 	.dword	_ZN58_INTERNAL_5f8bc908_27_beam_search_topk_kernels_cu_f51918244cuda3std3__47nulloptE
	.align		8
        /*00a8*/ 	.dword	_ZN58_INTERNAL_5f8bc908_27_beam_search_topk_kernels_cu_f51918244cuda3std3__48unexpectE
	.align		8
        /*00b0*/ 	.dword	_ZN58_INTERNAL_5f8bc908_27_beam_search_topk_kernels_cu_f51918244cuda3std6ranges3__45__cpo4swapE
	.align		8
        /*00b8*/ 	.dword	_ZN58_INTERNAL_5f8bc908_27_beam_search_topk_kernels_cu_f51918244cuda3std6ranges3__45__cpo9iter_moveE
	.align		8
        /*00c0*/ 	.dword	_ZN58_INTERNAL_5f8bc908_27_beam_search_topk_kernels_cu_f51918244cuda3std6ranges3__45__cpo5beginE
	.align		8
        /*00c8*/ 	.dword	_ZN58_INTERNAL_5f8bc908_27_beam_search_topk_kernels_cu_f51918244cuda3std6ranges3__45__cpo3endE
	.align		8
        /*00d0*/ 	.dword	_ZN58_INTERNAL_5f8bc908_27_beam_search_topk_kernels_cu_f51918244cuda3std6ranges3__45__cpo6cbeginE
	.align		8
        /*00d8*/ 	.dword	_ZN58_INTERNAL_5f8bc908_27_beam_search_topk_kernels_cu_f51918244cuda3std6ranges3__45__cpo4cendE
	.align		8
        /*00e0*/ 	.dword	_ZN58_INTERNAL_5f8bc908_27_beam_search_topk_kernels_cu_f51918244cuda3std6ranges3__45__cpo7advanceE
	.align		8
        /*00e8*/ 	.dword	_ZN58_INTERNAL_5f8bc908_27_beam_search_topk_kernels_cu_f51918244cuda3std6ranges3__45__cpo9iter_swapE
	.align		8
        /*00f0*/ 	.dword	_ZN58_INTERNAL_5f8bc908_27_beam_search_topk_kernels_cu_f51918244cuda3std6ranges3__45__cpo4nextE
	.align		8
        /*00f8*/ 	.dword	_ZN58_INTERNAL_5f8bc908_27_beam_search_topk_kernels_cu_f51918244cuda3std6ranges3__45__cpo4prevE
	.align		8
        /*0100*/ 	.dword	_ZN58_INTERNAL_5f8bc908_27_beam_search_topk_kernels_cu_f51918244cuda3std6ranges3__45__cpo4dataE
	.align		8
        /*0108*/ 	.dword	_ZN58_INTERNAL_5f8bc908_27_beam_search_topk_kernels_cu_f51918244cuda3std6ranges3__45__cpo5cdataE
	.align		8
        /*0110*/ 	.dword	_ZN58_INTERNAL_5f8bc908_27_beam_search_topk_kernels_cu_f51918244cuda3std6ranges3__45__cpo4sizeE
	.align		8
        /*0118*/ 	.dword	_ZN58_INTERNAL_5f8bc908_27_beam_search_topk_kernels_cu_f51918244cuda3std6ranges3__45__cpo5ssizeE
	.align		8
        /*0120*/ 	.dword	_ZN58_INTERNAL_5f8bc908_27_beam_search_topk_kernels_cu_f51918244cuda3std6ranges3__45__cpo8distanceE
	.align		8
        /*0128*/ 	.dword	_ZN58_INTERNAL_5f8bc908_27_beam_search_topk_kernels_cu_f51918246thrust23THRUST_300001_SM_800_NS6system6detail10sequential3seqE
	.align		8
        /*0130*/ 	.dword	_ZN58_INTERNAL_5f8bc908_27_beam_search_topk_kernels_cu_f51918246thrust23THRUST_300001_SM_800_NS12placeholders2_1E
	.align		8
        /*0138*/ 	.dword	_ZN58_INTERNAL_5f8bc908_27_beam_search_topk_kernels_cu_f51918246thrust23THRUST_300001_SM_800_NS12placeholders2_2E
	.align		8
        /*0140*/ 	.dword	_ZN58_INTERNAL_5f8bc908_27_beam_search_topk_kernels_cu_f51918246thrust23THRUST_300001_SM_800_NS12placeholders2_3E
	.align		8
        /*0148*/ 	.dword	_ZN58_INTERNAL_5f8bc908_27_beam_search_topk_kernels_cu_f51918246thrust23THRUST_300001_SM_800_NS12placeholders2_4E
	.align		8
        /*0150*/ 	.dword	_ZN58_INTERNAL_5f8bc908_27_beam_search_topk_kernels_cu_f51918246thrust23THRUST_300001_SM_800_NS12placeholders2_5E
	.align		8
        /*0158*/ 	.dword	_ZN58_INTERNAL_5f8bc908_27_beam_search_topk_kernels_cu_f51918246thrust23THRUST_300001_SM_800_NS12placeholders2_6E
	.align		8
        /*0160*/ 	.dword	_ZN58_INTERNAL_5f8bc908_27_beam_search_topk_kernels_cu_f51918246thrust23THRUST_300001_SM_800_NS12placeholders2_7E
	.align		8
        /*0168*/ 	.dword	_ZN58_INTERNAL_5f8bc908_27_beam_search_topk_kernels_cu_f51918246thrust23THRUST_300001_SM_800_NS12placeholders2_8E
	.align		8
        /*0170*/ 	.dword	_ZN58_INTERNAL_5f8bc908_27_beam_search_topk_kernels_cu_f51918246thrust23THRUST_300001_SM_800_NS12placeholders2_9E
	.align		8
        /*0178*/ 	.dword	_ZN58_INTERNAL_5f8bc908_27_beam_search_topk_kernels_cu_f51918246thrust23THRUST_300001_SM_800_NS12placeholders3_10E


//--------------------- .nv.constant3             --------------------------
	.section	.nv.constant3,"a",@progbits
	.align	8
.nv.constant3:
	.type		__cr_lgamma_table,@object
	.size		__cr_lgamma_table,(.L_8 - __cr_lgamma_table)
__cr_lgamma_table:
        /*0000*/ 	.byte	0x00, 0x00, 0x00, 0x00, 0x00, 0x00, 0x00, 0x00, 0x00, 0x00, 0x00, 0x00, 0x00, 0x00, 0x00, 0x00
        /*0010*/ 	.byte	0xef, 0x39, 0xfa, 0xfe, 0x42, 0x2e, 0xe6, 0x3f, 0x02, 0x20, 0x2a, 0xfa, 0x0b, 0xab, 0xfc, 0x3f
        /*0020*/ 	.byte	0xf9, 0x2c, 0x92, 0x7c, 0xa7, 0x6c, 0x09, 0x40, 0xc9, 0x79, 0x44, 0x3c, 0x64, 0x26, 0x13, 0x40
        /*0030*/ 	.byte	0xca, 0x01, 0xcf, 0x3a, 0x27, 0x51, 0x1a, 0x40, 0x30, 0xcc, 0x2d, 0xf3, 0xe1, 0x0c, 0x21, 0x40
        /*0040*/ 	.byte	0x0d, 0xb7, 0xfc, 0x82, 0x8e, 0x35, 0x25, 0x40
.L_8:


//--------------------- .nv.constant0._ZN17fastertransformer18tileEncoderResultsI6__halfEEvPT_PiPKS2_PKijjj --------------------------
	.section	.nv.constant0._ZN17fastertransformer18tileEncoderResultsI6__halfEEvPT_PiPKS2_PKijjj,"a",@progbits
	.sectionflags	@""
	.align	4
.nv.constant0._ZN17fastertransformer18tileEncoderResultsI6__halfEEvPT_PiPKS2_PKijjj:
	.zero		396


//--------------------- .nv.constant0._ZN17fastertransformer18tileEncoderResultsIfEEvPT_PiPKS1_PKijjj --------------------------
	.section	.nv.constant0._ZN17fastertransformer18tileEncoderResultsIfEEvPT_PiPKS1_PKijjj,"a",@progbits
	.sectionflags	@""
	.align	4
.nv.constant0._ZN17fastertransformer18tileEncoderResultsIfEEvPT_PiPKS1_PKijjj:
	.zero		396


//--------------------- .nv.constant0._ZN17fastertransformer18tileEncoderResultsI7__half2EEvPT_PiPKS2_PKijjj --------------------------
	.section	.nv.constant0._ZN17fastertransformer18tileEncoderResultsI7__half2EEvPT_PiPKS2_PKijjj,"a",@progbits
	.sectionflags	@""
	.align	4
.nv.constant0._ZN17fastertransformer18tileEncoderResultsI7__half2EEvPT_PiPKS2_PKijjj:
	.zero		396


//--------------------- .nv.constant0._ZN17fastertransformer20batch_topK_kernel_v2IfLi64ELi32EEEvPiPT_S1_ --------------------------
	.section	.nv.constant0._ZN17fastertransformer20batch_topK_kernel_v2IfLi64ELi32EEEvPiPT_S1_,"a",@progbits
	.sectionflags	@""
	.align	4
.nv.constant0._ZN17fastertransformer20batch_topK_kernel_v2IfLi64ELi32EEEvPiPT_S1_:
	.zero		376


//--------------------- .nv.constant0._ZN17fastertransformer17batch_topK_kernelIfLi64ELi256EEEvPiPT_S1_ --------------------------
	.section	.nv.constant0._ZN17fastertransformer17batch_topK_kernelIfLi64ELi256EEEvPiPT_S1_,"a",@progbits
	.sectionflags	@""
	.align	4
.nv.constant0._ZN17fastertransformer17batch_topK_kernelIfLi64ELi256EEEvPiPT_S1_:
	.zero		376


//--------------------- .nv.constant0._ZN17fastertransformer16beam_topK_kernelIfLi64ELi64EEEvPKT_PiPS1_PKbPKiiS1_f --------------------------
	.section	.nv.constant0._ZN17fastertransformer16beam_topK_kernelIfLi64ELi64EEEvPKT_PiPS1_PKbPKiiS1_f,"a",@progbits
	.sectionflags	@""
	.align	4
.nv.constant0._ZN17fastertransformer16beam_topK_kernelIfLi64ELi64EEEvPKT_PiPS1_PKbPKiiS1_f:
	.zero		404


//--------------------- .nv.constant0._ZN17fastertransformer20batch_topK_kernel_v2IfLi32ELi32EEEvPiPT_S1_ --------------------------
	.section	.nv.constant0._ZN17fastertransformer20batch_topK_kernel_v2IfLi32ELi32EEEvPiPT_S1_,"a",@progbits
	.sectionflags	@""
	.align	4
.nv.constant0._ZN17fastertransformer20batch_topK_kernel_v2IfLi32ELi32EEEvPiPT_S1_:
	.zero		376


//--------------------- .nv.constant0._ZN17fastertransformer17batch_topK_kernelIfLi32ELi256EEEvPiPT_S1_ --------------------------
	.section	.nv.constant0._ZN17fastertransformer17batch_topK_kernelIfLi32ELi256EEEvPiPT_S1_,"a",@progbits
	.sectionflags	@""
	.align	4
.nv.constant0._ZN17fastertransformer17batch_topK_kernelIfLi32ELi256EEEvPiPT_S1_:
	.zero		376


//--------------------- .nv.constant0._ZN17fastertransformer16beam_topK_kernelIfLi32ELi64EEEvPKT_PiPS1_PKbPKiiS1_f --------------------------
	.section	.nv.constant0._ZN17fastertransformer16beam_topK_kernelIfLi32ELi64EEEvPKT_PiPS1_PKbPKiiS1_f,"a",@progbits
	.sectionflags	@""
	.align	4
.nv.constant0._ZN17fastertransformer16beam_topK_kernelIfLi32ELi64EEEvPKT_PiPS1_PKbPKiiS1_f:
	.zero		404


//--------------------- .nv.constant0._ZN17fastertransformer20batch_topK_kernel_v2IfLi16ELi32EEEvPiPT_S1_ --------------------------
	.section	.nv.constant0._ZN17fastertransformer20batch_topK_kernel_v2IfLi16ELi32EEEvPiPT_S1_,"a",@progbits
	.sectionflags	@""
	.align	4
.nv.constant0._ZN17fastertransformer20batch_topK_kernel_v2IfLi16ELi32EEEvPiPT_S1_:
	.zero		376


//--------------------- .nv.constant0._ZN17fastertransformer17batch_topK_kernelIfLi16ELi256EEEvPiPT_S1_ --------------------------
	.section	.nv.constant0._ZN17fastertransformer17batch_topK_kernelIfLi16ELi256EEEvPiPT_S1_,"a",@progbits
	.sectionflags	@""
	.align	4
.nv.constant0._ZN17fastertransformer17batch_topK_kernelIfLi16ELi256EEEvPiPT_S1_:
	.zero		376


//--------------------- .nv.constant0._ZN17fastertransformer16beam_topK_kernelIfLi16ELi64EEEvPKT_PiPS1_PKbPKiiS1_f --------------------------
	.section	.nv.constant0._ZN17fastertransformer16beam_topK_kernelIfLi16ELi64EEEvPKT_PiPS1_PKbPKiiS1_f,"a",@progbits
	.sectionflags	@""
	.align	4
.nv.constant0._ZN17fastertransformer16beam_topK_kernelIfLi16ELi64EEEvPKT_PiPS1_PKbPKiiS1_f:
	.zero		404


//--------------------- .nv.constant0._ZN17fastertransformer20batch_topK_kernel_v2IfLi4ELi32EEEvPiPT_S1_ --------------------------
	.section	.nv.constant0._ZN17fastertransformer20batch_topK_kernel_v2IfLi4ELi32EEEvPiPT_S1_,"a",@progbits
	.sectionflags	@""
	.align	4
.nv.constant0._ZN17fastertransformer20batch_topK_kernel_v2IfLi4ELi32EEEvPiPT_S1_:
	.zero		376


//--------------------- .nv.constant0._ZN17fastertransformer17batch_topK_kernelIfLi4ELi256EEEvPiPT_S1_ --------------------------
	.section	.nv.constant0._ZN17fastertransformer17batch_topK_kernelIfLi4ELi256EEEvPiPT_S1_,"a",@progbits
	.sectionflags	@""
	.align	4
.nv.constant0._ZN17fastertransformer17batch_topK_kernelIfLi4ELi256EEEvPiPT_S1_:
	.zero		376


//--------------------- .nv.constant0._ZN17fastertransformer16beam_topK_kernelIfLi4ELi256EEEvPKT_PiPS1_PKbPKiiS1_f --------------------------
	.section	.nv.constant0._ZN17fastertransformer16beam_topK_kernelIfLi4ELi256EEEvPKT_PiPS1_PKbPKiiS1_f,"a",@progbits
	.sectionflags	@""
	.align	4
.nv.constant0._ZN17fastertransformer16beam_topK_kernelIfLi4ELi256EEEvPKT_PiPS1_PKbPKiiS1_f:
	.zero		404


//--------------------- .nv.constant0._ZN17fastertransformer20batch_topK_kernel_v2IfLi1ELi32EEEvPiPT_S1_ --------------------------
	.section	.nv.constant0._ZN17fastertransformer20batch_topK_kernel_v2IfLi1ELi32EEEvPiPT_S1_,"a",@progbits
	.sectionflags	@""
	.align	4
.nv.constant0._ZN17fastertransformer20batch_topK_kernel_v2IfLi1ELi32EEEvPiPT_S1_:
	.zero		376


//--------------------- .nv.constant0._ZN17fastertransformer17batch_topK_kernelIfLi1ELi256EEEvPiPT_S1_ --------------------------
	.section	.nv.constant0._ZN17fastertransformer17batch_topK_kernelIfLi1ELi256EEEvPiPT_S1_,"a",@progbits
	.sectionflags	@""
	.align	4
.nv.constant0._ZN17fastertransformer17batch_topK_kernelIfLi1ELi256EEEvPiPT_S1_:
	.zero		376


//--------------------- .nv.constant0._ZN17fastertransformer16beam_topK_kernelIfLi1ELi256EEEvPKT_PiPS1_PKbPKiiS1_f --------------------------
	.section	.nv.constant0._ZN17fastertransformer16beam_topK_kernelIfLi1ELi256EEEvPKT_PiPS1_PKbPKiiS1_f,"a",@progbits
	.sectionflags	@""
	.align	4
.nv.constant0._ZN17fastertransformer16beam_topK_kernelIfLi1ELi256EEEvPKT_PiPS1_PKbPKiiS1_f:
	.zero		404


//--------------------- .nv.constant0._ZN17fastertransformer25topk_stage_2_opt2_generalIfLi128ELi1EEEvPKiPT_PiNS_14BeamHypothesesES2_ii --------------------------
	.section	.nv.constant0._ZN17fastertransformer25topk_stage_2_opt2_generalIfLi128ELi1EEEvPKiPT_PiNS_14BeamHypothesesES2_ii,"a",@progbits
	.sectionflags	@""
	.align	4
.nv.constant0._ZN17fastertransformer25topk_stage_2_opt2_generalIfLi128ELi1EEEvPKiPT_PiNS_14BeamHypothesesES2_ii:
	.zero		528


//--------------------- .nv.constant0._ZN17fastertransformer25topk_stage_1_opt2_generalIfLi128ELi1EEEvPKT_PS1_PiS4_PKbPKiiif --------------------------
	.section	.nv.constant0._ZN17fastertransformer25topk_stage_1_opt2_generalIfLi128ELi1EEEvPKT_PS1_PiS4_PKbPKiiif,"a",@progbits
	.sectionflags	@""
	.align	4
.nv.constant0._ZN17fastertransformer25topk_stage_1_opt2_generalIfLi128ELi1EEEvPKT_PS1_PiS4_PKbPKiiif:
	.zero		412


//--------------------- .nv.constant0._ZN17fastertransformer17topk_stage_2_opt3IfLi256ELi1EEEvPKiPT_PiNS_14BeamHypothesesES2_ii --------------------------
	.section	.nv.constant0._ZN17fastertransformer17topk_stage_2_opt3IfLi256ELi1EEEvPKiPT_PiNS_14BeamHypothesesES2_ii,"a",@progbits
	.sectionflags	@""
	.align	4
.nv.constant0._ZN17fastertransformer17topk_stage_2_opt3IfLi256ELi1EEEvPKiPT_PiNS_14BeamHypothesesES2_ii:
	.zero		528


//--------------------- .nv.constant0._ZN17fastertransformer17topk_stage_2_opt3IfLi128ELi1EEEvPKiPT_PiNS_14BeamHypothesesES2_ii --------------------------
	.section	.nv.constant0._ZN17fastertransformer17topk_stage_2_opt3IfLi128ELi1EEEvPKiPT_PiNS_14BeamHypothesesES2_ii,"a",@progbits
	.sectionflags	@""
	.align	4
.nv.constant0._ZN17fastertransformer17topk_stage_2_opt3IfLi128ELi1EEEvPKiPT_PiNS_14BeamHypothesesES2_ii:
	.zero		528


//--------------------- .nv.constant0._ZN17fastertransformer17topk_stage_1_opt3IfLi256ELi1EEEvPKT_PS1_PiS4_PKbPKiiifS9_ --------------------------
	.section	.nv.constant0._ZN17fastertransformer17topk_stage_1_opt3IfLi256ELi1EEEvPKT_PS1_PiS4_PKbPKiiifS9_,"a",@progbits
	.sectionflags	@""
	.align	4
.nv.constant0._ZN17fastertransformer17topk_stage_1_opt3IfLi256ELi1EEEvPKT_PS1_PiS4_PKbPKiiifS9_:
	.zero		424


//--------------------- .nv.constant0._ZN17fastertransformer17topk_stage_2_opt3IfLi128ELi5EEEvPKiPT_PiNS_14BeamHypothesesES2_ii --------------------------
	.section	.nv.constant0._ZN17fastertransformer17topk_stage_2_opt3IfLi128ELi5EEEvPKiPT_PiNS_14BeamHypothesesES2_ii,"a",@progbits
	.sectionflags	@""
	.align	4
.nv.constant0._ZN17fastertransformer17topk_stage_2_opt3IfLi128ELi5EEEvPKiPT_PiNS_14BeamHypothesesES2_ii:
	.zero		528


//--------------------- .nv.constant0._ZN17fastertransformer17topk_stage_1_opt3IfLi128ELi5EEEvPKT_PS1_PiS4_PKbPKiiifS9_ --------------------------
	.section	.nv.constant0._ZN17fastertransformer17topk_stage_1_opt3IfLi128ELi5EEEvPKT_PS1_PiS4_PKbPKiiifS9_,"a",@progbits
	.sectionflags	@""
	.align	4
.nv.constant0._ZN17fastertransformer17topk_stage_1_opt3IfLi128ELi5EEEvPKT_PS1_PiS4_PKbPKiiifS9_:
	.zero		424


//--------------------- .nv.constant0._ZN17fastertransformer17topk_stage_2_opt3IfLi128ELi8EEEvPKiPT_PiNS_14BeamHypothesesES2_ii --------------------------
	.section	.nv.constant0._ZN17fastertransformer17topk_stage_2_opt3IfLi128ELi8EEEvPKiPT_PiNS_14BeamHypothesesES2_ii,"a",@progbits
	.sectionflags	@""
	.align	4
.nv.constant0._ZN17fastertransformer17topk_stage_2_opt3IfLi128ELi8EEEvPKiPT_PiNS_14BeamHypothesesES2_ii:
	.zero		528


//--------------------- .nv.constant0._ZN17fastertransformer17topk_stage_1_opt3IfLi128ELi8EEEvPKT_PS1_PiS4_PKbPKiiifS9_ --------------------------
	.section	.nv.constant0._ZN17fastertransformer17topk_stage_1_opt3IfLi128ELi8EEEvPKT_PS1_PiS4_PKbPKiiifS9_,"a",@progbits
	.sectionflags	@""
	.align	4
.nv.constant0._ZN17fastertransformer17topk_stage_1_opt3IfLi128ELi8EEEvPKT_PS1_PiS4_PKbPKiiifS9_:
	.zero		424


//--------------------- .nv.constant0._ZN17fastertransformer20insertUnfinishedPathENS_14BeamHypothesesEPKbPKfii --------------------------
	.section	.nv.constant0._ZN17fastertransformer20insertUnfinishedPathENS_14BeamHypothesesEPKbPKfii,"a",@progbits
	.sectionflags	@""
	.align	4
.nv.constant0._ZN17fastertransformer20insertUnfinishedPathENS_14BeamHypothesesEPKbPKfii:
	.zero		512


//--------------------- .nv.constant0._ZN3cub17CUB_300001_SM_8006detail11EmptyKernelIvEEvv --------------------------
	.section	.nv.constant0._ZN3cub17CUB_300001_SM_8006detail11EmptyKernelIvEEvv,"a",@progbits
	.sectionflags	@""
	.align	4
.nv.constant0._ZN3cub17CUB_300001_SM_8006detail11EmptyKernelIvEEvv:
	.zero		352


//--------------------- .text._ZN17fastertransformer18tileEncoderResultsI6__halfEEvPT_PiPKS2_PKijjj --------------------------
	.section	.text._ZN17fastertransformer18tileEncoderResultsI6__halfEEvPT_PiPKS2_PKijjj,"ax",@progbits
	.sectioninfo	@"SHI_REGISTERS=12"
	.align	128
        .global         _ZN17fastertransformer18tileEncoderResultsI6__halfEEvPT_PiPKS2_PKijjj
        .type           _ZN17fastertransformer18tileEncoderResultsI6__halfEEvPT_PiPKS2_PKijjj,@function
        .size           _ZN17fastertransformer18tileEncoderResultsI6__halfEEvPT_PiPKS2_PKijjj,(.L_x_20573 - _ZN17fastertransformer18tileEncoderResultsI6__halfEEvPT_PiPKS2_PKijjj)
        .other          _ZN17fastertransformer18tileEncoderResultsI6__halfEEvPT_PiPKS2_PKijjj,@"STO_CUDA_ENTRY STV_DEFAULT"
_ZN17fastertransformer18tileEncoderResultsI6__halfEEvPT_PiPKS2_PKijjj:
.text._ZN17fastertransformer18tileEncoderResultsI6__halfEEvPT_PiPKS2_PKijjj:
[----:B------:R-:W-:Y:S02]  /*0000*/  IMAD.MOV.U32 R1, RZ, RZ, c[0x0][0x28] ;  /* 0x00000a00ff017624 */ /* 0x000fe400078e00ff */
[----:B------:R-:W0:Y:S01]  /*0010*/  S2R R8, SR_CTAID.X ;  /* 0x0000000000087919 */ /* 0x000e220000002500 */
[----:B------:R-:W-:-:S03]  /*0020*/  ULDC.64 UR6, c[0x0][0x118] ;  /* 0x0000460000067ab9 */ /* 0x000fc60000000a00 */
[----:B------:R-:W1:Y:S01]  /*0030*/  S2R R0, SR_TID.X ;  /* 0x0000000000007919 */ /* 0x000e620000002100 */
[----:B0-----:R-:W-:-:S13]  /*0040*/  ISETP.NE.AND P0, PT, R8, RZ, PT ;  /* 0x000000ff0800720c */ /* 0x001fda0003f05270 */
[----:B------:R-:W-:Y:S05]  /*0050*/  @P0 BRA `(.L_x_0) ;  /* 0x0000022000000947 */ /* 0x000fea0003800000 */
[----:B-1----:R-:W-:Y:S01]  /*0060*/  ULDC.64 UR4, c[0x0][0x180] ;  /* 0x0000600000047ab9 */ /* 0x002fe20000000a00 */
[----:B------:R-:W-:Y:S01]  /*0070*/  BSSY B0, `(.L_x_0) ;  /* 0x0000020000007945 */ /* 0x000fe20003800000 */
[----:B------:R-:W-:-:S06]  /*0080*/  UIMAD UR4, UR5, UR4, URZ ;  /* 0x00000004050472a4 */ /* 0x000fcc000f8e023f */
[----:B------:R-:W-:-:S13]  /*0090*/  ISETP.GE.U32.AND P0, PT, R0, UR4, PT ;  /* 0x0000000400007c0c */ /* 0x000fda000bf06070 */
[----:B------:R-:W-:Y:S05]  /*00a0*/  @P0 BRA `(.L_x_1) ;  /* 0x000001c000000947 */ /* 0x000fea0003800000 */
[----:B------:R-:W0:Y:S01]  /*00b0*/  I2F.U32.RP R4, c[0x0][0x184] ;  /* 0x0000610000047b06 */ /* 0x000e220000209000 */
[----:B------:R-:W-:Y:S02]  /*00c0*/  ISETP.NE.U32.AND P0, PT, RZ, c[0x0][0x184], PT ;  /* 0x00006100ff007a0c */ /* 0x000fe40003f05070 */
[----:B------:R-:W-:Y:S02]  /*00d0*/  MOV R6, R0 ;  /* 0x0000000000067202 */ /* 0x000fe40000000f00 */
[----:B------:R-:W-:-:S03]  /*00e0*/  LOP3.LUT R9, RZ, c[0x0][0x184], RZ, 0x33, !PT ;  /* 0x00006100ff097a12 */ /* 0x000fc600078e33ff */
[----:B0-----:R-:W0:Y:S02]  /*00f0*/  MUFU.RCP R4, R4 ;  /* 0x0000000400047308 */ /* 0x001e240000001000 */
[----:B0-----:R-:W-:-:S06]  /*0100*/  IADD3 R2, R4, 0xffffffe, RZ ;  /* 0x0ffffffe04027810 */ /* 0x001fcc0007ffe0ff */
[----:B------:R0:W1:Y:S02]  /*0110*/  F2I.FTZ.U32.TRUNC.NTZ R3, R2 ;  /* 0x0000000200037305 */ /* 0x000064000021f000 */
[----:B0-----:R-:W-:Y:S02]  /*0120*/  IMAD.MOV.U32 R2, RZ, RZ, RZ ;  /* 0x000000ffff027224 */ /* 0x001fe400078e00ff */
[----:B-1----:R-:W-:-:S04]  /*0130*/  IMAD.MOV R7, RZ, RZ, -R3 ;  /* 0x000000ffff077224 */ /* 0x002fc800078e0a03 */
[----:B------:R-:W-:-:S04]  /*0140*/  IMAD R7, R7, c[0x0][0x184], RZ ;  /* 0x0000610007077a24 */ /* 0x000fc800078e02ff */
[----:B------:R-:W-:-:S06]  /*0150*/  IMAD.HI.U32 R7, R3, R7, R2 ;  /* 0x0000000703077227 */ /* 0x000fcc00078e0002 */
.L_x_2:
[----:B------:R-:W-:-:S04]  /*0160*/  IMAD.HI.U32 R2, R7, R6, RZ ;  /* 0x0000000607027227 */ /* 0x000fc800078e00ff */
[----:B0-----:R-:W-:Y:S01]  /*0170*/  IMAD.MOV.U32 R5, RZ, RZ, 0x4 ;  /* 0x00000004ff057424 */ /* 0x001fe200078e00ff */
[----:B------:R-:W-:-:S05]  /*0180*/  IADD3 R3, -R2, RZ, RZ ;  /* 0x000000ff02037210 */ /* 0x000fca0007ffe1ff */
[----:B------:R-:W-:-:S05]  /*0190*/  IMAD R3, R3, c[0x0][0x184], R6 ;  /* 0x0000610003037a24 */ /* 0x000fca00078e0206 */
[----:B------:R-:W-:-:S13]  /*01a0*/  ISETP.GE.U32.AND P1, PT, R3, c[0x0][0x184], PT ;  /* 0x0000610003007a0c */ /* 0x000fda0003f26070 */
[----:B------:R-:W-:Y:S02]  /*01b0*/  @P1 IADD3 R3, R3, -c[0x0][0x184], RZ ;  /* 0x8000610003031a10 */ /* 0x000fe40007ffe0ff */
[----:B------:R-:W-:Y:S02]  /*01c0*/  @P1 IADD3 R2, R2, 0x1, RZ ;  /* 0x0000000102021810 */ /* 0x000fe40007ffe0ff */
[----:B------:R-:W-:-:S13]  /*01d0*/  ISETP.GE.U32.AND P2, PT, R3, c[0x0][0x184], PT ;  /* 0x0000610003007a0c */ /* 0x000fda0003f46070 */
[----:B------:R-:W-:-:S04]  /*01e0*/  @P2 IADD3 R2, R2, 0x1, RZ ;  /* 0x0000000102022810 */ /* 0x000fc80007ffe0ff */
[----:B------:R-:W-:-:S05]  /*01f0*/  SEL R2, R9, R2, !P0 ;  /* 0x0000000209027207 */ /* 0x000fca0004000000 */
[----:B------:R-:W-:-:S06]  /*0200*/  IMAD.WIDE.U32 R2, R2, R5, c[0x0][0x178] ;  /* 0x00005e0002027625 */ /* 0x000fcc00078e0005 */
[----:B------:R-:W2:Y:S01]  /*0210*/  LDG.E R3, [R2.64] ;  /* 0x0000000602037981 */ /* 0x000ea2000c1e1900 */
[C---:B------:R-:W-:Y:S01]  /*0220*/  IMAD.WIDE.U32 R4, R6.reuse, R5, c[0x0][0x168] ;  /* 0x00005a0006047625 */ /* 0x040fe200078e0005 */
[----:B------:R-:W-:-:S04]  /*0230*/  IADD3 R6, R6, c[0x0][0x0], RZ ;  /* 0x0000000006067a10 */ /* 0x000fc80007ffe0ff */
[----:B------:R-:W-:Y:S01]  /*0240*/  ISETP.GE.U32.AND P1, PT, R6, UR4, PT ;  /* 0x0000000406007c0c */ /* 0x000fe2000bf26070 */
[----:B--2---:R0:W-:-:S12]  /*0250*/  STG.E [R4.64], R3 ;  /* 0x0000000304007986 */ /* 0x0041d8000c101906 */
[----:B------:R-:W-:Y:S05]  /*0260*/  @!P1 BRA `(.L_x_2) ;  /* 0xfffffef000009947 */ /* 0x000fea000383ffff */
.L_x_1:
[----:B------:R-:W-:Y:S05]  /*0270*/  BSYNC B0 ;  /* 0x0000000000007941 */ /* 0x000fea0003800000 */
.L_x_0:
[----:B-1----:R-:W-:-:S13]  /*0280*/  ISETP.GE.U32.AND P0, PT, R0, c[0x0][0x188], PT ;  /* 0x0000620000007a0c */ /* 0x002fda0003f06070 */
[----:B------:R-:W-:Y:S05]  /*0290*/  @P0 EXIT ;  /* 0x000000000000094d */ /* 0x000fea0003800000 */
[----:B0-----:R-:W0:Y:S04]  /*02a0*/  S2R R3, SR_CTAID.Y ;  /* 0x0000000000037919 */ /* 0x001e280000002600 */
[----:B------:R-:W1:Y:S01]  /*02b0*/  S2R R9, SR_CTAID.Z ;  /* 0x0000000000097919 */ /* 0x000e620000002700 */
[C---:B0-----:R-:W-:Y:S02]  /*02c0*/  IMAD R2, R8.reuse, c[0x0][0x10], R3 ;  /* 0x0000040008027a24 */ /* 0x041fe400078e0203 */
[--C-:B-1----:R-:W-:Y:S02]  /*02d0*/  IMAD R7, R8, c[0x0][0x14], R9.reuse ;  /* 0x0000050008077a24 */ /* 0x102fe400078e0209 */
[----:B------:R-:W-:Y:S02]  /*02e0*/  IMAD R9, R2, c[0x0][0x14], R9 ;  /* 0x0000050002097a24 */ /* 0x000fe400078e0209 */
.L_x_3:
[----:B0-----:R-:W-:Y:S01]  /*02f0*/  HFMA2.MMA R5, -RZ, RZ, 0, 1.1920928955078125e-07 ;  /* 0x00000002ff057435 */ /* 0x001fe200000001ff */
[----:B------:R-:W-:-:S09]  /*0300*/  IMAD R2, R7, c[0x0][0x188], R0 ;  /* 0x0000620007027a24 */ /* 0x000fd200078e0200 */
[----:B------:R-:W-:-:S06]  /*0310*/  IMAD.WIDE.U32 R2, R2, R5, c[0x0][0x170] ;  /* 0x00005c0002027625 */ /* 0x000fcc00078e0005 */
[----:B------:R-:W2:Y:S01]  /*0320*/  LDG.E.U16 R3, [R2.64] ;  /* 0x0000000602037981 */ /* 0x000ea2000c1e1500 */
[----:B------:R-:W-:Y:S01]  /*0330*/  IMAD R4, R9, c[0x0][0x188], R0 ;  /* 0x0000620009047a24 */ /* 0x000fe200078e0200 */
[----:B------:R-:W-:-:S03]  /*0340*/  IADD3 R0, R0, c[0x0][0x0], RZ ;  /* 0x0000000000007a10 */ /* 0x000fc60007ffe0ff */
[----:B------:R-:W-:Y:S01]  /*0350*/  IMAD.WIDE.U32 R4, R4, R5, c[0x0][0x160] ;  /* 0x0000580004047625 */ /* 0x000fe200078e0005 */
[----:B------:R-:W-:-:S04]  /*0360*/  ISETP.GE.U32.AND P0, PT, R0, c[0x0][0x188], PT ;  /* 0x0000620000007a0c */ /* 0x000fc80003f06070 */
[----:B--2---:R0:W-:Y:S09]  /*0370*/  STG.E.U16 [R4.64], R3 ;  /* 0x0000000304007986 */ /* 0x0041f2000c101506 */
[----:B------:R-:W-:Y:S05]  /*0380*/  @!P0 BRA `(.L_x_3) ;  /* 0xffffff6000008947 */ /* 0x000fea000383ffff */
[----:B------:R-:W-:Y:S05]  /*0390*/  EXIT ;  /* 0x000000000000794d */ /* 0x000fea0003800000 */
.L_x_4:
[----:B------:R-:W-:-:S00]  /*03a0*/  BRA `(.L_x_4) ;  /* 0xfffffff000007947 */ /* 0x000fc0000383ffff */
[----:B------:R-:W-:-:S00]  /*03b0*/  NOP ;  /* 0x0000000000007918 */ /* 0x000fc00000000000 */
        /* <DEDUP_REMOVED lines=12> */
.L_x_20573:


//--------------------- .text._ZN17fastertransformer18tileEncoderResultsIfEEvPT_PiPKS1_PKijjj --------------------------
	.section	.text._ZN17fastertransformer18tileEncoderResultsIfEEvPT_PiPKS1_PKijjj,"ax",@progbits
	.sectioninfo	@"SHI_REGISTERS=12"
	.align	128
        .global         _ZN17fastertransformer18tileEncoderResultsIfEEvPT_PiPKS1_PKijjj
        .type           _ZN17fastertransformer18tileEncoderResultsIfEEvPT_PiPKS1_PKijjj,@function
        .size           _ZN17fastertransformer18tileEncoderResultsIfEEvPT_PiPKS1_PKijjj,(.L_x_20574 - _ZN17fastertransformer18tileEncoderResultsIfEEvPT_PiPKS1_PKijjj)
        .other          _ZN17fastertransformer18tileEncoderResultsIfEEvPT_PiPKS1_PKijjj,@"STO_CUDA_ENTRY STV_DEFAULT"
_ZN17fastertransformer18tileEncoderResultsIfEEvPT_PiPKS1_PKijjj:
.text._ZN17fastertransformer18tileEncoderResultsIfEEvPT_PiPKS1_PKijjj:
        /* <DEDUP_REMOVED lines=22> */
.L_x_7:
        /* <DEDUP_REMOVED lines=17> */
.L_x_6:
[----:B------:R-:W-:Y:S05]  /*0270*/  BSYNC B0 ;  /* 0x0000000000007941 */ /* 0x000fea0003800000 */
.L_x_5:
[----:B-1----:R-:W-:-:S13]  /*0280*/  ISETP.GE.U32.AND P0, PT, R0, c[0x0][0x188], PT ;  /* 0x0000620000007a0c */ /* 0x002fda0003f06070 */
[----:B------:R-:W-:Y:S05]  /*0290*/  @P0 EXIT ;  /* 0x000000000000094d */ /* 0x000fea0003800000 */
[----:B0-----:R-:W0:Y:S04]  /*02a0*/  S2R R3, SR_CTAID.Y ;  /* 0x0000000000037919 */ /* 0x001e280000002600 */
[----:B------:R-:W1:Y:S01]  /*02b0*/  S2R R9, SR_CTAID.Z ;  /* 0x0000000000097919 */ /* 0x000e620000002700 */
[C---:B0-----:R-:W-:Y:S02]  /*02c0*/  IMAD R2, R8.reuse, c[0x0][0x10], R3 ;  /* 0x0000040008027a24 */ /* 0x041fe400078e0203 */
[--C-:B-1----:R-:W-:Y:S02]  /*02d0*/  IMAD R7, R8, c[0x0][0x14], R9.reuse ;  /* 0x0000050008077a24 */ /* 0x102fe400078e0209 */
[----:B------:R-:W-:Y:S02]  /*02e0*/  IMAD R9, R2, c[0x0][0x14], R9 ;  /* 0x0000050002097a24 */ /* 0x000fe400078e0209 */
.L_x_8:
[----:B0-----:R-:W-:Y:S01]  /*02f0*/  HFMA2.MMA R5, -RZ, RZ, 0, 2.384185791015625e-07 ;  /* 0x00000004ff057435 */ /* 0x001fe200000001ff */
[----:B------:R-:W-:-:S09]  /*0300*/  IMAD R2, R7, c[0x0][0x188], R0 ;  /* 0x0000620007027a24 */ /* 0x000fd200078e0200 */
[----:B------:R-:W-:-:S06]  /*0310*/  IMAD.WIDE.U32 R2, R2, R5, c[0x0][0x170] ;  /* 0x00005c0002027625 */ /* 0x000fcc00078e0005 */
[----:B------:R-:W2:Y:S01]  /*0320*/  LDG.E R3, [R2.64] ;  /* 0x0000000602037981 */ /* 0x000ea2000c1e1900 */
[----:B------:R-:W-:Y:S01]  /*0330*/  IMAD R4, R9, c[0x0][0x188], R0 ;  /* 0x0000620009047a24 */ /* 0x000fe200078e0200 */
[----:B------:R-:W-:-:S03]  /*0340*/  IADD3 R0, R0, c[0x0][0x0], RZ ;  /* 0x0000000000007a10 */ /* 0x000fc60007ffe0ff */
[----:B------:R-:W-:Y:S01]  /*0350*/  IMAD.WIDE.U32 R4, R4, R5, c[0x0][0x160] ;  /* 0x0000580004047625 */ /* 0x000fe200078e0005 */
[----:B------:R-:W-:-:S04]  /*0360*/  ISETP.GE.U32.AND P0, PT, R0, c[0x0][0x188], PT ;  /* 0x0000620000007a0c */ /* 0x000fc80003f06070 */
[----:B--2---:R0:W-:Y:S09]  /*0370*/  STG.E [R4.64], R3 ;  /* 0x0000000304007986 */ /* 0x0041f2000c101906 */
[----:B------:R-:W-:Y:S05]  /*0380*/  @!P0 BRA `(.L_x_8) ;  /* 0xffffff6000008947 */ /* 0x000fea000383ffff */
[----:B------:R-:W-:Y:S05]  /*0390*/  EXIT ;  /* 0x000000000000794d */ /* 0x000fea0003800000 */
.L_x_9:
        /* <DEDUP_REMOVED lines=14> */
.L_x_20574:


//--------------------- .text._ZN17fastertransformer18tileEncoderResultsI7__half2EEvPT_PiPKS2_PKijjj --------------------------
	.section	.text._ZN17fastertransformer18tileEncoderResultsI7__half2EEvPT_PiPKS2_PKijjj,"ax",@progbits
	.sectioninfo	@"SHI_REGISTERS=12"
	.align	128
        .global         _ZN17fastertransformer18tileEncoderResultsI7__half2EEvPT_PiPKS2_PKijjj
        .type           _ZN17fastertransformer18tileEncoderResultsI7__half2EEvPT_PiPKS2_PKijjj,@function
        .size           _ZN17fastertransformer18tileEncoderResultsI7__half2EEvPT_PiPKS2_PKijjj,(.L_x_20575 - _ZN17fastertransformer18tileEncoderResultsI7__half2EEvPT_PiPKS2_PKijjj)
        .other          _ZN17fastertransformer18tileEncoderResultsI7__half2EEvPT_PiPKS2_PKijjj,@"STO_CUDA_ENTRY STV_DEFAULT"
_ZN17fastertransformer18tileEncoderResultsI7__half2EEvPT_PiPKS2_PKijjj:
.text._ZN17fastertransformer18tileEncoderResultsI7__half2EEvPT_PiPKS2_PKijjj:
        /* <DEDUP_REMOVED lines=22> */
.L_x_12:
        /* <DEDUP_REMOVED lines=17> */
.L_x_11:
[----:B------:R-:W-:Y:S05]  /*0270*/  BSYNC B0 ;  /* 0x0000000000007941 */ /* 0x000fea0003800000 */
.L_x_10:
[----:B-1----:R-:W-:-:S13]  /*0280*/  ISETP.GE.U32.AND P0, PT, R0, c[0x0][0x188], PT ;  /* 0x0000620000007a0c */ /* 0x002fda0003f06070 */
[----:B------:R-:W-:Y:S05]  /*0290*/  @P0 EXIT ;  /* 0x000000000000094d */ /* 0x000fea0003800000 */
[----:B0-----:R-:W0:Y:S04]  /*02a0*/  S2R R3, SR_CTAID.Y ;  /* 0x0000000000037919 */ /* 0x001e280000002600 */
[----:B------:R-:W1:Y:S01]  /*02b0*/  S2R R9, SR_CTAID.Z ;  /* 0x0000000000097919 */ /* 0x000e620000002700 */
[C---:B0-----:R-:W-:Y:S02]  /*02c0*/  IMAD R2, R8.reuse, c[0x0][0x10], R3 ;  /* 0x0000040008027a24 */ /* 0x041fe400078e0203 */
[--C-:B-1----:R-:W-:Y:S02]  /*02d0*/  IMAD R7, R8, c[0x0][0x14], R9.reuse ;  /* 0x0000050008077a24 */ /* 0x102fe400078e0209 */
[----:B------:R-:W-:Y:S02]  /*02e0*/  IMAD R9, R2, c[0x0][0x14], R9 ;  /* 0x0000050002097a24 */ /* 0x000fe400078e0209 */
.L_x_13:
        /* <DEDUP_REMOVED lines=11> */
.L_x_14:
        /* <DEDUP_REMOVED lines=14> */
.L_x_20575:


//--------------------- .text._ZN17fastertransformer20batch_topK_kernel_v2IfLi64ELi32EEEvPiPT_S1_ --------------------------
	.section	.text._ZN17fastertransformer20batch_topK_kernel_v2IfLi64ELi32EEEvPiPT_S1_,"ax",@progbits
	.sectioninfo	@"SHI_REGISTERS=200"
	.align	128
        .global         _ZN17fastertransformer20batch_topK_kernel_v2IfLi64ELi32EEEvPiPT_S1_
        .type           _ZN17fastertransformer20batch_topK_kernel_v2IfLi64ELi32EEEvPiPT_S1_,@function
        .size           _ZN17fastertransformer20batch_topK_kernel_v2IfLi64ELi32EEEvPiPT_S1_,(.L_x_20576 - _ZN17fastertransformer20batch_topK_kernel_v2IfLi64ELi32EEEvPiPT_S1_)
        .other          _ZN17fastertransformer20batch_topK_kernel_v2IfLi64ELi32EEEvPiPT_S1_,@"STO_CUDA_ENTRY STV_DEFAULT"
_ZN17fastertransformer20batch_topK_kernel_v2IfLi64ELi32EEEvPiPT_S1_:
.text._ZN17fastertransformer20batch_topK_kernel_v2IfLi64ELi32EEEvPiPT_S1_:
[----:B------:R-:W-:-:S04]  /*0000*/  IMAD.MOV.U32 R1, RZ, RZ, c[0x0][0x28] ;  /* 0x00000a00ff017624 */ /* 0x000fc800078e00ff */
[----:B------:R-:W0:Y:S01]  /*0010*/  S2R R2, SR_CTAID.X ;  /* 0x0000000000027919 */ /* 0x000e220000002500 */
[----:B------:R-:W-:Y:S01]  /*0020*/  IADD3 R1, R1, -0x200, RZ ;  /* 0xfffffe0001017810 */ /* 0x000fe20007ffe0ff */
[----:B------:R-:W-:Y:S01]  /*0030*/  IMAD.MOV.U32 R3, RZ, RZ, RZ ;  /* 0x000000ffff037224 */ /* 0x000fe200078e00ff */
[----:B------:R-:W-:Y:S01]  /*0040*/  MOV R9, 0xffffffff ;  /* 0xffffffff00097802 */ /* 0x000fe20000000f00 */
[----:B------:R-:W0:Y:S01]  /*0050*/  S2R R5, SR_TID.X ;  /* 0x0000000000057919 */ /* 0x000e220000002100 */
[----:B------:R-:W-:Y:S01]  /*0060*/  IMAD.MOV.U32 R140, RZ, RZ, -0x800001 ;  /* 0xff7fffffff8c7424 */ /* 0x000fe200078e00ff */
[----:B------:R-:W-:Y:S01]  /*0070*/  MOV R128, 0xff7fffff ;  /* 0xff7fffff00807802 */ /* 0x000fe20000000f00 */
        /* <DEDUP_REMOVED lines=22> */
[----:B0-----:R-:W-:Y:S01]  /*01e0*/  IMAD R2, R2, 0x1000, R5 ;  /* 0x0000100002027824 */ /* 0x001fe200078e0205 */
        /* <DEDUP_REMOVED lines=16> */
[----:B------:R-:W-:Y:S01]  /*02f0*/  ULDC.64 UR4, c[0x0][0x118] ;  /* 0x0000460000047ab9 */ /* 0x000fe20000000a00 */
[----:B------:R-:W-:Y:S01]  /*0300*/  IMAD.MOV.U32 R112, RZ, RZ, -0x800001 ;  /* 0xff7fffffff707424 */ /* 0x000fe200078e00ff */
[----:B------:R-:W-:Y:S01]  /*0310*/  ULDC.64 UR8, c[0x0][0x168] ;  /* 0x00005a0000087ab9 */ /* 0x000fe20000000a00 */
[----:B------:R-:W-:Y:S01]  /*0320*/  IMAD.MOV.U32 R111, RZ, RZ, -0x800001 ;  /* 0xff7fffffff6f7424 */ /* 0x000fe200078e00ff */
[----:B------:R-:W-:Y:S01]  /*0330*/  ULDC.64 UR6, c[0x0][0x160] ;  /* 0x0000580000067ab9 */ /* 0x000fe20000000a00 */
[----:B------:R-:W-:-:S02]  /*0340*/  IMAD.MOV.U32 R109, RZ, RZ, -0x800001 ;  /* 0xff7fffffff6d7424 */ /* 0x000fc400078e00ff */
[----:B------:R-:W-:Y:S02]  /*0350*/  IMAD.MOV.U32 R108, RZ, RZ, -0x800001 ;  /* 0xff7fffffff6c7424 */ /* 0x000fe400078e00ff */
[----:B------:R-:W-:Y:S02]  /*0360*/  IMAD.MOV.U32 R107, RZ, RZ, -0x800001 ;  /* 0xff7fffffff6b7424 */ /* 0x000fe400078e00ff */
[----:B------:R-:W-:Y:S02]  /*0370*/  IMAD.MOV.U32 R106, RZ, RZ, -0x800001 ;  /* 0xff7fffffff6a7424 */ /* 0x000fe400078e00ff */
[----:B------:R-:W-:Y:S02]  /*0380*/  IMAD.MOV.U32 R105, RZ, RZ, -0x800001 ;  /* 0xff7fffffff697424 */ /* 0x000fe400078e00ff */
[----:B------:R-:W-:Y:S02]  /*0390*/  IMAD.MOV.U32 R103, RZ, RZ, -0x800001 ;  /* 0xff7fffffff677424 */ /* 0x000fe400078e00ff */
        /* <DEDUP_REMOVED lines=79> */
.L_x_6064:
[----:B------:R-:W-:Y:S01]  /*0890*/  MOV R138, UR8 ;  /* 0x00000008008a7c02 */ /* 0x000fe20008000f00 */
[----:B------:R-:W-:-:S02]  /*08a0*/  IMAD.U32 R139, RZ, RZ, UR9 ;  /* 0x00000009ff8b7e24 */ /* 0x000fc4000f8e00ff */
[----:B------:R-:W-:Y:S02]  /*08b0*/  IMAD.U32 R136, RZ, RZ, UR6 ;  /* 0x00000006ff887e24 */ /* 0x000fe4000f8e00ff */
[----:B------:R-:W-:Y:S02]  /*08c0*/  IMAD.U32 R137, RZ, RZ, UR7 ;  /* 0x00000007ff897e24 */ /* 0x000fe4000f8e00ff */
[----:B------:R-:W-:-:S04]  /*08d0*/  IMAD.WIDE R138, R2, 0x4, R138 ;  /* 0x00000004028a7825 */ /* 0x000fc800078e028a */
[----:B------:R-:W-:Y:S01]  /*08e0*/  IMAD.WIDE R136, R2, 0x4, R136 ;  /* 0x0000000402887825 */ /* 0x000fe200078e0288 */
[----:B------:R-:W2:Y:S04]  /*08f0*/  LDG.E R7, [R138.64] ;  /* 0x000000048a077981 */ /* 0x000ea8000c1e1900 */
[----:B------:R-:W3:Y:S01]  /*0900*/  LDG.E R5, [R136.64] ;  /* 0x0000000488057981 */ /* 0x000ee2000c1e1900 */
[----:B------:R-:W-:Y:S01]  /*0910*/  IADD3 R3, R3, 0x20, RZ ;  /* 0x0000002003037810 */ /* 0x000fe20007ffe0ff */
[----:B------:R-:W-:Y:S01]  /*0920*/  BSSY B0, `(.L_x_15) ;  /* 0x0000015000007945 */ /* 0x000fe20003800000 */
[CC--:B--2---:R-:W-:Y:S02]  /*0930*/  FSETP.GEU.FTZ.AND P0, PT, R140.reuse, R7.reuse, PT ;  /* 0x000000078c00720b */ /* 0x0c4fe40003f1e000 */
[----:B------:R-:W-:-:S02]  /*0940*/  FSETP.NEU.FTZ.AND P1, PT, R140, R7, PT ;  /* 0x000000078c00720b */ /* 0x000fc40003f3d000 */
[C---:B------:R-:W-:Y:S02]  /*0950*/  ISETP.EQ.OR P0, PT, R132.reuse, -0x1, !P0 ;  /* 0xffffffff8400780c */ /* 0x040fe40004702670 */
[----:B---3--:R-:W-:-:S04]  /*0960*/  ISETP.LE.OR P1, PT, R132, R5, P1 ;  /* 0x000000058400720c */ /* 0x008fc80000f23670 */
[----:B------:R-:W-:Y:S02]  /*0970*/  PLOP3.LUT P0, PT, P0, P1, PT, 0x8, 0x0 ;  /* 0x000000000000781c */ /* 0x000fe40000702170 */
[----:B------:R-:W-:-:S11]  /*0980*/  ISETP.NE.AND P1, PT, R3, 0x80, PT ;  /* 0x000000800300780c */ /* 0x000fd60003f25270 */
[----:B------:R-:W-:Y:S02]  /*0990*/  @!P0 IMAD.MOV.U32 R140, RZ, RZ, R7 ;  /* 0x000000ffff8c8224 */ /* 0x000fe400078e0007 */
[----:B------:R-:W-:-:S03]  /*09a0*/  @!P0 IMAD.MOV.U32 R132, RZ, RZ, R5 ;  /* 0x000000ffff848224 */ /* 0x000fc600078e0005 */
[----:B------:R-:W-:-:S04]  /*09b0*/  FSETP.GT.FTZ.AND P2, PT, R140, R131, PT ;  /* 0x000000838c00720b */ /* 0x000fc80003f54000 */
[----:B------:R-:W-:-:S13]  /*09c0*/  ISETP.EQ.OR P2, PT, R71, -0x1, P2 ;  /* 0xffffffff4700780c */ /* 0x000fda0001742670 */
[----:B------:R-:W-:Y:S05]  /*09d0*/  @P2 BRA `(.L_x_16) ;  /* 0x0000005000002947 */ /* 0x000fea0003800000 */
[----:B------:R-:W-:Y:S01]  /*09e0*/  FSETP.NEU.FTZ.AND P0, PT, R140, R131, PT ;  /* 0x000000838c00720b */ /* 0x000fe20003f1d000 */
[----:B------:R-:W-:Y:S01]  /*09f0*/  IMAD.MOV.U32 R195, RZ, RZ, R132 ;  /* 0x000000ffffc37224 */ /* 0x000fe200078e0084 */
[----:B------:R-:W-:Y:S02]  /*0a00*/  MOV R197, R140 ;  /* 0x0000008c00c57202 */ /* 0x000fe40000000f00 */
[----:B------:R-:W-:-:S13]  /*0a10*/  ISETP.GE.OR P0, PT, R132, R71, P0 ;  /* 0x000000478400720c */ /* 0x000fda0000706670 */
[----:B------:R-:W-:Y:S05]  /*0a20*/  @P0 BRA `(.L_x_17) ;  /* 0x0000004000000947 */ /* 0x000fea0003800000 */
.L_x_16:
[----:B------:R-:W-:Y:S02]  /*0a30*/  IMAD.MOV.U32 R197, RZ, RZ, R131 ;  /* 0x000000ffffc57224 */ /* 0x000fe400078e0083 */
[----:B------:R-:W-:Y:S02]  /*0a40*/  IMAD.MOV.U32 R195, RZ, RZ, R71 ;  /* 0x000000ffffc37224 */ /* 0x000fe400078e0047 */
[----:B------:R-:W-:Y:S02]  /*0a50*/  IMAD.MOV.U32 R71, RZ, RZ, R132 ;  /* 0x000000ffff477224 */ /* 0x000fe400078e0084 */
[----:B------:R-:W-:Y:S02]  /*0a60*/  IMAD.MOV.U32 R131, RZ, RZ, R140 ;  /* 0x000000ffff837224 */ /* 0x000fe400078e008c */
.L_x_17:
[----:B------:R-:W-:Y:S05]  /*0a70*/  BSYNC B0 ;  /* 0x0000000000007941 */ /* 0x000fea0003800000 */
.L_x_15:
[----:B------:R-:W-:Y:S01]  /*0a80*/  FSETP.GT.FTZ.AND P0, PT, R131, R130, PT ;  /* 0x000000828300720b */ /* 0x000fe20003f14000 */
[----:B------:R-:W-:Y:S03]  /*0a90*/  BSSY B0, `(.L_x_18) ;  /* 0x000000c000007945 */ /* 0x000fe60003800000 */
[----:B------:R-:W-:-:S13]  /*0aa0*/  ISETP.EQ.OR P0, PT, R70, -0x1, P0 ;  /* 0xffffffff4600780c */ /* 0x000fda0000702670 */
[----:B------:R-:W-:Y:S05]  /*0ab0*/  @P0 BRA `(.L_x_19) ;  /* 0x0000005000000947 */ /* 0x000fea0003800000 */
[----:B------:R-:W-:Y:S01]  /*0ac0*/  FSETP.NEU.FTZ.AND P0, PT, R131, R130, PT ;  /* 0x000000828300720b */ /* 0x000fe20003f1d000 */
[----:B------:R-:W-:Y:S01]  /*0ad0*/  IMAD.MOV.U32 R192, RZ, RZ, R71 ;  /* 0x000000ffffc07224 */ /* 0x000fe200078e0047 */
[----:B------:R-:W-:Y:S02]  /*0ae0*/  MOV R194, R131 ;  /* 0x0000008300c27202 */ /* 0x000fe40000000f00 */
[----:B------:R-:W-:-:S13]  /*0af0*/  ISETP.GE.OR P0, PT, R71, R70, P0 ;  /* 0x000000464700720c */ /* 0x000fda0000706670 */
[----:B------:R-:W-:Y:S05]  /*0b00*/  @P0 BRA `(.L_x_20) ;  /* 0x0000004000000947 */ /* 0x000fea0003800000 */
.L_x_19:
[----:B------:R-:W-:Y:S02]  /*0b10*/  IMAD.MOV.U32 R194, RZ, RZ, R130 ;  /* 0x000000ffffc27224 */ /* 0x000fe400078e0082 */
[----:B------:R-:W-:Y:S02]  /*0b20*/  IMAD.MOV.U32 R192, RZ, RZ, R70 ;  /* 0x000000ffffc07224 */ /* 0x000fe400078e0046 */
[----:B------:R-:W-:Y:S02]  /*0b30*/  IMAD.MOV.U32 R130, RZ, RZ, R131 ;  /* 0x000000ffff827224 */ /* 0x000fe400078e0083 */
[----:B------:R-:W-:Y:S02]  /*0b40*/  IMAD.MOV.U32 R70, RZ, RZ, R71 ;  /* 0x000000ffff467224 */ /* 0x000fe400078e0047 */
.L_x_20:
[----:B------:R-:W-:Y:S05]  /*0b50*/  BSYNC B0 ;  /* 0x0000000000007941 */ /* 0x000fea0003800000 */
.L_x_18:
        /* <DEDUP_REMOVED lines=9> */
.L_x_22:
[----:B------:R-:W-:Y:S02]  /*0bf0*/  IMAD.MOV.U32 R193, RZ, RZ, R129 ;  /* 0x000000ffffc17224 */ /* 0x000fe400078e0081 */
[----:B------:R-:W-:Y:S02]  /*0c00*/  IMAD.MOV.U32 R191, RZ, RZ, R69 ;  /* 0x000000ffffbf7224 */ /* 0x000fe400078e0045 */
[----:B------:R-:W-:Y:S02]  /*0c10*/  IMAD.MOV.U32 R129, RZ, RZ, R130 ;  /* 0x000000ffff817224 */ /* 0x000fe400078e0082 */
[----:B------:R-:W-:Y:S02]  /*0c20*/  IMAD.MOV.U32 R69, RZ, RZ, R70 ;  /* 0x000000ffff457224 */ /* 0x000fe400078e0046 */
.L_x_23:
[----:B------:R-:W-:Y:S05]  /*0c30*/  BSYNC B0 ;  /* 0x0000000000007941 */ /* 0x000fea0003800000 */
.L_x_21:
        /* <DEDUP_REMOVED lines=9> */
.L_x_25:
[----:B------:R-:W-:Y:S02]  /*0cd0*/  IMAD.MOV.U32 R190, RZ, RZ, R128 ;  /* 0x000000ffffbe7224 */ /* 0x000fe400078e0080 */
[----:B------:R-:W-:Y:S02]  /*0ce0*/  IMAD.MOV.U32 R188, RZ, RZ, R68 ;  /* 0x000000ffffbc7224 */ /* 0x000fe400078e0044 */
[----:B------:R-:W-:Y:S02]  /*0cf0*/  IMAD.MOV.U32 R128, RZ, RZ, R129 ;  /* 0x000000ffff807224 */ /* 0x000fe400078e0081 */
[----:B------:R-:W-:Y:S02]  /*0d00*/  IMAD.MOV.U32 R68, RZ, RZ, R69 ;  /* 0x000000ffff447224 */ /* 0x000fe400078e0045 */
.L_x_26:
[----:B------:R-:W-:Y:S05]  /*0d10*/  BSYNC B0 ;  /* 0x0000000000007941 */ /* 0x000fea0003800000 */
.L_x_24:
        /* <DEDUP_REMOVED lines=9> */
.L_x_28:
[----:B------:R-:W-:Y:S02]  /*0db0*/  IMAD.MOV.U32 R189, RZ, RZ, R127 ;  /* 0x000000ffffbd7224 */ /* 0x000fe400078e007f */
[----:B------:R-:W-:Y:S02]  /*0dc0*/  IMAD.MOV.U32 R187, RZ, RZ, R67 ;  /* 0x000000ffffbb7224 */ /* 0x000fe400078e0043 */
[----:B------:R-:W-:Y:S02]  /*0dd0*/  IMAD.MOV.U32 R127, RZ, RZ, R128 ;  /* 0x000000ffff7f7224 */ /* 0x000fe400078e0080 */
[----:B------:R-:W-:Y:S02]  /*0de0*/  IMAD.MOV.U32 R67, RZ, RZ, R68 ;  /* 0x000000ffff437224 */ /* 0x000fe400078e0044 */
.L_x_29:
[----:B------:R-:W-:Y:S05]  /*0df0*/  BSYNC B0 ;  /* 0x0000000000007941 */ /* 0x000fea0003800000 */
.L_x_27:
        /* <DEDUP_REMOVED lines=9> */
.L_x_31:
[----:B------:R-:W-:Y:S02]  /*0e90*/  IMAD.MOV.U32 R186, RZ, RZ, R126 ;  /* 0x000000ffffba7224 */ /* 0x000fe400078e007e */
[----:B------:R-:W-:Y:S02]  /*0ea0*/  IMAD.MOV.U32 R184, RZ, RZ, R66 ;  /* 0x000000ffffb87224 */ /* 0x000fe400078e0042 */
[----:B------:R-:W-:Y:S02]  /*0eb0*/  IMAD.MOV.U32 R126, RZ, RZ, R127 ;  /* 0x000000ffff7e7224 */ /* 0x000fe400078e007f */
[----:B------:R-:W-:Y:S02]  /*0ec0*/  IMAD.MOV.U32 R66, RZ, RZ, R67 ;  /* 0x000000ffff427224 */ /* 0x000fe400078e0043 */
.L_x_32:
[----:B------:R-:W-:Y:S05]  /*0ed0*/  BSYNC B0 ;  /* 0x0000000000007941 */ /* 0x000fea0003800000 */
.L_x_30:
        /* <DEDUP_REMOVED lines=9> */
.L_x_34:
[----:B------:R-:W-:Y:S02]  /*0f70*/  IMAD.MOV.U32 R185, RZ, RZ, R125 ;  /* 0x000000ffffb97224 */ /* 0x000fe400078e007d */
[----:B------:R-:W-:Y:S02]  /*0f80*/  IMAD.MOV.U32 R183, RZ, RZ, R65 ;  /* 0x000000ffffb77224 */ /* 0x000fe400078e0041 */
[----:B------:R-:W-:Y:S02]  /*0f90*/  IMAD.MOV.U32 R125, RZ, RZ, R126 ;  /* 0x000000ffff7d7224 */ /* 0x000fe400078e007e */
[----:B------:R-:W-:Y:S02]  /*0fa0*/  IMAD.MOV.U32 R65, RZ, RZ, R66 ;  /* 0x000000ffff417224 */ /* 0x000fe400078e0042 */
.L_x_35:
[----:B------:R-:W-:Y:S05]  /*0fb0*/  BSYNC B0 ;  /* 0x0000000000007941 */ /* 0x000fea0003800000 */
.L_x_33:
        /* <DEDUP_REMOVED lines=9> */
.L_x_37:
[----:B------:R-:W-:Y:S02]  /*1050*/  IMAD.MOV.U32 R182, RZ, RZ, R124 ;  /* 0x000000ffffb67224 */ /* 0x000fe400078e007c */
[----:B------:R-:W-:Y:S02]  /*1060*/  IMAD.MOV.U32 R180, RZ, RZ, R64 ;  /* 0x000000ffffb47224 */ /* 0x000fe400078e0040 */
[----:B------:R-:W-:Y:S02]  /*1070*/  IMAD.MOV.U32 R124, RZ, RZ, R125 ;  /* 0x000000ffff7c7224 */ /* 0x000fe400078e007d */
[----:B------:R-:W-:Y:S02]  /*1080*/  IMAD.MOV.U32 R64, RZ, RZ, R65 ;  /* 0x000000ffff407224 */ /* 0x000fe400078e0041 */
.L_x_38:
[----:B------:R-:W-:Y:S05]  /*1090*/  BSYNC B0 ;  /* 0x0000000000007941 */ /* 0x000fea0003800000 */
.L_x_36:
        /* <DEDUP_REMOVED lines=9> */
.L_x_40:
[----:B------:R-:W-:Y:S02]  /*1130*/  IMAD.MOV.U32 R181, RZ, RZ, R123 ;  /* 0x000000ffffb57224 */ /* 0x000fe400078e007b */
[----:B------:R-:W-:Y:S02]  /*1140*/  IMAD.MOV.U32 R179, RZ, RZ, R63 ;  /* 0x000000ffffb37224 */ /* 0x000fe400078e003f */
[----:B------:R-:W-:Y:S02]  /*1150*/  IMAD.MOV.U32 R123, RZ, RZ, R124 ;  /* 0x000000ffff7b7224 */ /* 0x000fe400078e007c */
[----:B------:R-:W-:Y:S02]  /*1160*/  IMAD.MOV.U32 R63, RZ, RZ, R64 ;  /* 0x000000ffff3f7224 */ /* 0x000fe400078e0040 */
.L_x_41:
[----:B------:R-:W-:Y:S05]  /*1170*/  BSYNC B0 ;  /* 0x0000000000007941 */ /* 0x000fea0003800000 */
.L_x_39:
        /* <DEDUP_REMOVED lines=9> */
.L_x_43:
[----:B------:R-:W-:Y:S02]  /*1210*/  IMAD.MOV.U32 R178, RZ, RZ, R122 ;  /* 0x000000ffffb27224 */ /* 0x000fe400078e007a */
[----:B------:R-:W-:Y:S02]  /*1220*/  IMAD.MOV.U32 R176, RZ, RZ, R62 ;  /* 0x000000ffffb07224 */ /* 0x000fe400078e003e */
[----:B------:R-:W-:Y:S02]  /*1230*/  IMAD.MOV.U32 R122, RZ, RZ, R123 ;  /* 0x000000ffff7a7224 */ /* 0x000fe400078e007b */
[----:B------:R-:W-:Y:S02]  /*1240*/  IMAD.MOV.U32 R62, RZ, RZ, R63 ;  /* 0x000000ffff3e7224 */ /* 0x000fe400078e003f */
.L_x_44:
[----:B------:R-:W-:Y:S05]  /*1250*/  BSYNC B0 ;  /* 0x0000000000007941 */ /* 0x000fea0003800000 */
.L_x_42:
        /* <DEDUP_REMOVED lines=9> */
.L_x_46:
[----:B------:R-:W-:Y:S02]  /*12f0*/  IMAD.MOV.U32 R177, RZ, RZ, R121 ;  /* 0x000000ffffb17224 */ /* 0x000fe400078e0079 */
[----:B------:R-:W-:Y:S02]  /*1300*/  IMAD.MOV.U32 R175, RZ, RZ, R61 ;  /* 0x000000ffffaf7224 */ /* 0x000fe400078e003d */
[----:B------:R-:W-:Y:S02]  /*1310*/  IMAD.MOV.U32 R121, RZ, RZ, R122 ;  /* 0x000000ffff797224 */ /* 0x000fe400078e007a */
[----:B------:R-:W-:Y:S02]  /*1320*/  IMAD.MOV.U32 R61, RZ, RZ, R62 ;  /* 0x000000ffff3d7224 */ /* 0x000fe400078e003e */
.L_x_47:
[----:B------:R-:W-:Y:S05]  /*1330*/  BSYNC B0 ;  /* 0x0000000000007941 */ /* 0x000fea0003800000 */
.L_x_45:
        /* <DEDUP_REMOVED lines=9> */
.L_x_49:
[----:B------:R-:W-:Y:S02]  /*13d0*/  IMAD.MOV.U32 R174, RZ, RZ, R120 ;  /* 0x000000ffffae7224 */ /* 0x000fe400078e0078 */
[----:B------:R-:W-:Y:S02]  /*13e0*/  IMAD.MOV.U32 R172, RZ, RZ, R60 ;  /* 0x000000ffffac7224 */ /* 0x000fe400078e003c */
[----:B------:R-:W-:Y:S02]  /*13f0*/  IMAD.MOV.U32 R120, RZ, RZ, R121 ;  /* 0x000000ffff787224 */ /* 0x000fe400078e0079 */
[----:B------:R-:W-:Y:S02]  /*1400*/  IMAD.MOV.U32 R60, RZ, RZ, R61 ;  /* 0x000000ffff3c7224 */ /* 0x000fe400078e003d */
.L_x_50:
[----:B------:R-:W-:Y:S05]  /*1410*/  BSYNC B0 ;  /* 0x0000000000007941 */ /* 0x000fea0003800000 */
.L_x_48:
        /* <DEDUP_REMOVED lines=9> */
.L_x_52:
[----:B------:R-:W-:Y:S02]  /*14b0*/  IMAD.MOV.U32 R173, RZ, RZ, R119 ;  /* 0x000000ffffad7224 */ /* 0x000fe400078e0077 */
[----:B------:R-:W-:Y:S02]  /*14c0*/  IMAD.MOV.U32 R171, RZ, RZ, R59 ;  /* 0x000000ffffab7224 */ /* 0x000fe400078e003b */
[----:B------:R-:W-:Y:S02]  /*14d0*/  IMAD.MOV.U32 R119, RZ, RZ, R120 ;  /* 0x000000ffff777224 */ /* 0x000fe400078e0078 */
[----:B------:R-:W-:Y:S02]  /*14e0*/  IMAD.MOV.U32 R59, RZ, RZ, R60 ;  /* 0x000000ffff3b7224 */ /* 0x000fe400078e003c */
.L_x_53:
[----:B------:R-:W-:Y:S05]  /*14f0*/  BSYNC B0 ;  /* 0x0000000000007941 */ /* 0x000fea0003800000 */
.L_x_51:
        /* <DEDUP_REMOVED lines=9> */
.L_x_55:
[----:B------:R-:W-:Y:S02]  /*1590*/  IMAD.MOV.U32 R170, RZ, RZ, R118 ;  /* 0x000000ffffaa7224 */ /* 0x000fe400078e0076 */
[----:B------:R-:W-:Y:S02]  /*15a0*/  IMAD.MOV.U32 R168, RZ, RZ, R58 ;  /* 0x000000ffffa87224 */ /* 0x000fe400078e003a */
[----:B------:R-:W-:Y:S02]  /*15b0*/  IMAD.MOV.U32 R118, RZ, RZ, R119 ;  /* 0x000000ffff767224 */ /* 0x000fe400078e0077 */
[----:B------:R-:W-:Y:S02]  /*15c0*/  IMAD.MOV.U32 R58, RZ, RZ, R59 ;  /* 0x000000ffff3a7224 */ /* 0x000fe400078e003b */
.L_x_56:
[----:B------:R-:W-:Y:S05]  /*15d0*/  BSYNC B0 ;  /* 0x0000000000007941 */ /* 0x000fea0003800000 */
.L_x_54:
        /* <DEDUP_REMOVED lines=9> */
.L_x_58:
[----:B------:R-:W-:Y:S02]  /*1670*/  IMAD.MOV.U32 R169, RZ, RZ, R117 ;  /* 0x000000ffffa97224 */ /* 0x000fe400078e0075 */
[----:B------:R-:W-:Y:S02]  /*1680*/  IMAD.MOV.U32 R167, RZ, RZ, R57 ;  /* 0x000000ffffa77224 */ /* 0x000fe400078e0039 */
[----:B------:R-:W-:Y:S02]  /*1690*/  IMAD.MOV.U32 R117, RZ, RZ, R118 ;  /* 0x000000ffff757224 */ /* 0x000fe400078e0076 */
[----:B------:R-:W-:Y:S02]  /*16a0*/  IMAD.MOV.U32 R57, RZ, RZ, R58 ;  /* 0x000000ffff397224 */ /* 0x000fe400078e003a */
.L_x_59:
[----:B------:R-:W-:Y:S05]  /*16b0*/  BSYNC B0 ;  /* 0x0000000000007941 */ /* 0x000fea0003800000 */
.L_x_57:
        /* <DEDUP_REMOVED lines=9> */
.L_x_61:
[----:B------:R-:W-:Y:S02]  /*1750*/  IMAD.MOV.U32 R166, RZ, RZ, R116 ;  /* 0x000000ffffa67224 */ /* 0x000fe400078e0074 */
[----:B------:R-:W-:Y:S02]  /*1760*/  IMAD.MOV.U32 R164, RZ, RZ, R56 ;  /* 0x000000ffffa47224 */ /* 0x000fe400078e0038 */
[----:B------:R-:W-:Y:S02]  /*1770*/  IMAD.MOV.U32 R116, RZ, RZ, R117 ;  /* 0x000000ffff747224 */ /* 0x000fe400078e0075 */
[----:B------:R-:W-:Y:S02]  /*1780*/  IMAD.MOV.U32 R56, RZ, RZ, R57 ;  /* 0x000000ffff387224 */ /* 0x000fe400078e0039 */
.L_x_62:
[----:B------:R-:W-:Y:S05]  /*1790*/  BSYNC B0 ;  /* 0x0000000000007941 */ /* 0x000fea0003800000 */
.L_x_60:
        /* <DEDUP_REMOVED lines=9> */
.L_x_64:
[----:B------:R-:W-:Y:S02]  /*1830*/  IMAD.MOV.U32 R162, RZ, RZ, R115 ;  /* 0x000000ffffa27224 */ /* 0x000fe400078e0073 */
[----:B------:R-:W-:Y:S02]  /*1840*/  IMAD.MOV.U32 R160, RZ, RZ, R55 ;  /* 0x000000ffffa07224 */ /* 0x000fe400078e0037 */
[----:B------:R-:W-:Y:S02]  /*1850*/  IMAD.MOV.U32 R115, RZ, RZ, R116 ;  /* 0x000000ffff737224 */ /* 0x000fe400078e0074 */
[----:B------:R-:W-:Y:S02]  /*1860*/  IMAD.MOV.U32 R55, RZ, RZ, R56 ;  /* 0x000000ffff377224 */ /* 0x000fe400078e0038 */
.L_x_65:
[----:B------:R-:W-:Y:S05]  /*1870*/  BSYNC B0 ;  /* 0x0000000000007941 */ /* 0x000fea0003800000 */
.L_x_63:
        /* <DEDUP_REMOVED lines=9> */
.L_x_67:
[----:B------:R-:W-:Y:S02]  /*1910*/  IMAD.MOV.U32 R165, RZ, RZ, R114 ;  /* 0x000000ffffa57224 */ /* 0x000fe400078e0072 */
[----:B------:R-:W-:Y:S02]  /*1920*/  IMAD.MOV.U32 R163, RZ, RZ, R54 ;  /* 0x000000ffffa37224 */ /* 0x000fe400078e0036 */
[----:B------:R-:W-:Y:S02]  /*1930*/  IMAD.MOV.U32 R114, RZ, RZ, R115 ;  /* 0x000000ffff727224 */ /* 0x000fe400078e0073 */
[----:B------:R-:W-:Y:S02]  /*1940*/  IMAD.MOV.U32 R54, RZ, RZ, R55 ;  /* 0x000000ffff367224 */ /* 0x000fe400078e0037 */
.L_x_68:
[----:B------:R-:W-:Y:S05]  /*1950*/  BSYNC B0 ;  /* 0x0000000000007941 */ /* 0x000fea0003800000 */
.L_x_66:
        /* <DEDUP_REMOVED lines=9> */
.L_x_70:
[----:B------:R-:W-:Y:S02]  /*19f0*/  IMAD.MOV.U32 R158, RZ, RZ, R113 ;  /* 0x000000ffff9e7224 */ /* 0x000fe400078e0071 */
[----:B------:R-:W-:Y:S02]  /*1a00*/  IMAD.MOV.U32 R156, RZ, RZ, R53 ;  /* 0x000000ffff9c7224 */ /* 0x000fe400078e0035 */
[----:B------:R-:W-:Y:S02]  /*1a10*/  IMAD.MOV.U32 R113, RZ, RZ, R114 ;  /* 0x000000ffff717224 */ /* 0x000fe400078e0072 */
[----:B------:R-:W-:Y:S02]  /*1a20*/  IMAD.MOV.U32 R53, RZ, RZ, R54 ;  /* 0x000000ffff357224 */ /* 0x000fe400078e0036 */
.L_x_71:
[----:B------:R-:W-:Y:S05]  /*1a30*/  BSYNC B0 ;  /* 0x0000000000007941 */ /* 0x000fea0003800000 */
.L_x_69:
        /* <DEDUP_REMOVED lines=9> */
.L_x_73:
[----:B------:R-:W-:Y:S02]  /*1ad0*/  IMAD.MOV.U32 R161, RZ, RZ, R112 ;  /* 0x000000ffffa17224 */ /* 0x000fe400078e0070 */
[----:B------:R-:W-:Y:S02]  /*1ae0*/  IMAD.MOV.U32 R159, RZ, RZ, R52 ;  /* 0x000000ffff9f7224 */ /* 0x000fe400078e0034 */
[----:B------:R-:W-:Y:S02]  /*1af0*/  IMAD.MOV.U32 R112, RZ, RZ, R113 ;  /* 0x000000ffff707224 */ /* 0x000fe400078e0071 */
[----:B------:R-:W-:Y:S02]  /*1b00*/  IMAD.MOV.U32 R52, RZ, RZ, R53 ;  /* 0x000000ffff347224 */ /* 0x000fe400078e0035 */
.L_x_74:
[----:B------:R-:W-:Y:S05]  /*1b10*/  BSYNC B0 ;  /* 0x0000000000007941 */ /* 0x000fea0003800000 */
.L_x_72:
        /* <DEDUP_REMOVED lines=9> */
.L_x_76:
[----:B------:R-:W-:Y:S02]  /*1bb0*/  IMAD.MOV.U32 R154, RZ, RZ, R111 ;  /* 0x000000ffff9a7224 */ /* 0x000fe400078e006f */
[----:B------:R-:W-:Y:S02]  /*1bc0*/  IMAD.MOV.U32 R152, RZ, RZ, R51 ;  /* 0x000000ffff987224 */ /* 0x000fe400078e0033 */
[----:B------:R-:W-:Y:S02]  /*1bd0*/  IMAD.MOV.U32 R111, RZ, RZ, R112 ;  /* 0x000000ffff6f7224 */ /* 0x000fe400078e0070 */
[----:B------:R-:W-:Y:S02]  /*1be0*/  IMAD.MOV.U32 R51, RZ, RZ, R52 ;  /* 0x000000ffff337224 */ /* 0x000fe400078e0034 */
.L_x_77:
[----:B------:R-:W-:Y:S05]  /*1bf0*/  BSYNC B0 ;  /* 0x0000000000007941 */ /* 0x000fea0003800000 */
.L_x_75:
        /* <DEDUP_REMOVED lines=9> */
.L_x_79:
[----:B------:R-:W-:Y:S02]  /*1c90*/  IMAD.MOV.U32 R157, RZ, RZ, R110 ;  /* 0x000000ffff9d7224 */ /* 0x000fe400078e006e */
[----:B------:R-:W-:Y:S02]  /*1ca0*/  IMAD.MOV.U32 R155, RZ, RZ, R50 ;  /* 0x000000ffff9b7224 */ /* 0x000fe400078e0032 */
[----:B------:R-:W-:Y:S02]  /*1cb0*/  IMAD.MOV.U32 R110, RZ, RZ, R111 ;  /* 0x000000ffff6e7224 */ /* 0x000fe400078e006f */
[----:B------:R-:W-:Y:S02]  /*1cc0*/  IMAD.MOV.U32 R50, RZ, RZ, R51 ;  /* 0x000000ffff327224 */ /* 0x000fe400078e0033 */
.L_x_80:
[----:B------:R-:W-:Y:S05]  /*1cd0*/  BSYNC B0 ;  /* 0x0000000000007941 */ /* 0x000fea0003800000 */
.L_x_78:
        /* <DEDUP_REMOVED lines=9> */
.L_x_82:
[----:B------:R-:W-:Y:S02]  /*1d70*/  IMAD.MOV.U32 R150, RZ, RZ, R109 ;  /* 0x000000ffff967224 */ /* 0x000fe400078e006d */
[----:B------:R-:W-:Y:S02]  /*1d80*/  IMAD.MOV.U32 R148, RZ, RZ, R49 ;  /* 0x000000ffff947224 */ /* 0x000fe400078e0031 */
[----:B------:R-:W-:Y:S02]  /*1d90*/  IMAD.MOV.U32 R109, RZ, RZ, R110 ;  /* 0x000000ffff6d7224 */ /* 0x000fe400078e006e */
[----:B------:R-:W-:Y:S02]  /*1da0*/  IMAD.MOV.U32 R49, RZ, RZ, R50 ;  /* 0x000000ffff317224 */ /* 0x000fe400078e0032 */
.L_x_83:
[----:B------:R-:W-:Y:S05]  /*1db0*/  BSYNC B0 ;  /* 0x0000000000007941 */ /* 0x000fea0003800000 */
.L_x_81:
        /* <DEDUP_REMOVED lines=9> */
.L_x_85:
[----:B------:R-:W-:Y:S02]  /*1e50*/  IMAD.MOV.U32 R153, RZ, RZ, R108 ;  /* 0x000000ffff997224 */ /* 0x000fe400078e006c */
[----:B------:R-:W-:Y:S02]  /*1e60*/  IMAD.MOV.U32 R131, RZ, RZ, R48 ;  /* 0x000000ffff837224 */ /* 0x000fe400078e0030 */
[----:B------:R-:W-:Y:S02]  /*1e70*/  IMAD.MOV.U32 R108, RZ, RZ, R109 ;  /* 0x000000ffff6c7224 */ /* 0x000fe400078e006d */
[----:B------:R-:W-:Y:S02]  /*1e80*/  IMAD.MOV.U32 R48, RZ, RZ, R49 ;  /* 0x000000ffff307224 */ /* 0x000fe400078e0031 */
.L_x_86:
[----:B------:R-:W-:Y:S05]  /*1e90*/  BSYNC B0 ;  /* 0x0000000000007941 */ /* 0x000fea0003800000 */
.L_x_84:
        /* <DEDUP_REMOVED lines=9> */
.L_x_88:
[----:B------:R-:W-:Y:S02]  /*1f30*/  IMAD.MOV.U32 R130, RZ, RZ, R107 ;  /* 0x000000ffff827224 */ /* 0x000fe400078e006b */
[----:B------:R-:W-:Y:S02]  /*1f40*/  IMAD.MOV.U32 R128, RZ, RZ, R47 ;  /* 0x000000ffff807224 */ /* 0x000fe400078e002f */
[----:B------:R-:W-:Y:S02]  /*1f50*/  IMAD.MOV.U32 R107, RZ, RZ, R108 ;  /* 0x000000ffff6b7224 */ /* 0x000fe400078e006c */
[----:B------:R-:W-:Y:S02]  /*1f60*/  IMAD.MOV.U32 R47, RZ, RZ, R48 ;  /* 0x000000ffff2f7224 */ /* 0x000fe400078e0030 */
.L_x_89:
[----:B------:R-:W-:Y:S05]  /*1f70*/  BSYNC B0 ;  /* 0x0000000000007941 */ /* 0x000fea0003800000 */
.L_x_87:
        /* <DEDUP_REMOVED lines=9> */
.L_x_91:
[----:B------:R-:W-:Y:S02]  /*2010*/  IMAD.MOV.U32 R129, RZ, RZ, R106 ;  /* 0x000000ffff817224 */ /* 0x000fe400078e006a */
[----:B------:R-:W-:Y:S02]  /*2020*/  IMAD.MOV.U32 R127, RZ, RZ, R46 ;  /* 0x000000ffff7f7224 */ /* 0x000fe400078e002e */
[----:B------:R-:W-:Y:S02]  /*2030*/  IMAD.MOV.U32 R106, RZ, RZ, R107 ;  /* 0x000000ffff6a7224 */ /* 0x000fe400078e006b */
[----:B------:R-:W-:Y:S02]  /*2040*/  IMAD.MOV.U32 R46, RZ, RZ, R47 ;  /* 0x000000ffff2e7224 */ /* 0x000fe400078e002f */
.L_x_92:
[----:B------:R-:W-:Y:S05]  /*2050*/  BSYNC B0 ;  /* 0x0000000000007941 */ /* 0x000fea0003800000 */
.L_x_90:
        /* <DEDUP_REMOVED lines=9> */
.L_x_94:
[----:B------:R-:W-:Y:S02]  /*20f0*/  IMAD.MOV.U32 R126, RZ, RZ, R105 ;  /* 0x000000ffff7e7224 */ /* 0x000fe400078e0069 */
[----:B------:R-:W-:Y:S02]  /*2100*/  IMAD.MOV.U32 R124, RZ, RZ, R45 ;  /* 0x000000ffff7c7224 */ /* 0x000fe400078e002d */
[----:B------:R-:W-:Y:S02]  /*2110*/  IMAD.MOV.U32 R105, RZ, RZ, R106 ;  /* 0x000000ffff697224 */ /* 0x000fe400078e006a */
[----:B------:R-:W-:Y:S02]  /*2120*/  IMAD.MOV.U32 R45, RZ, RZ, R46 ;  /* 0x000000ffff2d7224 */ /* 0x000fe400078e002e */
.L_x_95:
[----:B------:R-:W-:Y:S05]  /*2130*/  BSYNC B0 ;  /* 0x0000000000007941 */ /* 0x000fea0003800000 */
.L_x_93:
        /* <DEDUP_REMOVED lines=9> */
.L_x_97:
[----:B------:R-:W-:Y:S02]  /*21d0*/  IMAD.MOV.U32 R125, RZ, RZ, R104 ;  /* 0x000000ffff7d7224 */ /* 0x000fe400078e0068 */
[----:B------:R-:W-:Y:S02]  /*21e0*/  IMAD.MOV.U32 R123, RZ, RZ, R44 ;  /* 0x000000ffff7b7224 */ /* 0x000fe400078e002c */
[----:B------:R-:W-:Y:S02]  /*21f0*/  IMAD.MOV.U32 R104, RZ, RZ, R105 ;  /* 0x000000ffff687224 */ /* 0x000fe400078e0069 */
[----:B------:R-:W-:Y:S02]  /*2200*/  IMAD.MOV.U32 R44, RZ, RZ, R45 ;  /* 0x000000ffff2c7224 */ /* 0x000fe400078e002d */
.L_x_98:
[----:B------:R-:W-:Y:S05]  /*2210*/  BSYNC B0 ;  /* 0x0000000000007941 */ /* 0x000fea0003800000 */
.L_x_96:
        /* <DEDUP_REMOVED lines=9> */
.L_x_100:
[----:B------:R-:W-:Y:S02]  /*22b0*/  IMAD.MOV.U32 R122, RZ, RZ, R103 ;  /* 0x000000ffff7a7224 */ /* 0x000fe400078e0067 */
[----:B------:R-:W-:Y:S02]  /*22c0*/  IMAD.MOV.U32 R10, RZ, RZ, R43 ;  /* 0x000000ffff0a7224 */ /* 0x000fe400078e002b */
[----:B------:R-:W-:Y:S02]  /*22d0*/  IMAD.MOV.U32 R103, RZ, RZ, R104 ;  /* 0x000000ffff677224 */ /* 0x000fe400078e0068 */
[----:B------:R-:W-:Y:S02]  /*22e0*/  IMAD.MOV.U32 R43, RZ, RZ, R44 ;  /* 0x000000ffff2b7224 */ /* 0x000fe400078e002c */
.L_x_101:
[----:B------:R-:W-:Y:S05]  /*22f0*/  BSYNC B0 ;  /* 0x0000000000007941 */ /* 0x000fea0003800000 */
.L_x_99:
        /* <DEDUP_REMOVED lines=9> */
.L_x_103:
[----:B------:R-:W-:Y:S02]  /*2390*/  IMAD.MOV.U32 R121, RZ, RZ, R102 ;  /* 0x000000ffff797224 */ /* 0x000fe400078e0066 */
[----:B------:R-:W-:Y:S02]  /*23a0*/  IMAD.MOV.U32 R11, RZ, RZ, R42 ;  /* 0x000000ffff0b7224 */ /* 0x000fe400078e002a */
[----:B------:R-:W-:Y:S02]  /*23b0*/  IMAD.MOV.U32 R102, RZ, RZ, R103 ;  /* 0x000000ffff667224 */ /* 0x000fe400078e0067 */
[----:B------:R-:W-:Y:S02]  /*23c0*/  IMAD.MOV.U32 R42, RZ, RZ, R43 ;  /* 0x000000ffff2a7224 */ /* 0x000fe400078e002b */
.L_x_104:
[----:B------:R-:W-:Y:S05]  /*23d0*/  BSYNC B0 ;  /* 0x0000000000007941 */ /* 0x000fea0003800000 */
.L_x_102:
        /* <DEDUP_REMOVED lines=9> */
.L_x_106:
[----:B------:R-:W-:Y:S02]  /*2470*/  IMAD.MOV.U32 R120, RZ, RZ, R101 ;  /* 0x000000ffff787224 */ /* 0x000fe400078e0065 */
[----:B------:R-:W-:Y:S02]  /*2480*/  IMAD.MOV.U32 R6, RZ, RZ, R41 ;  /* 0x000000ffff067224 */ /* 0x000fe400078e0029 */
[----:B------:R-:W-:Y:S02]  /*2490*/  IMAD.MOV.U32 R101, RZ, RZ, R102 ;  /* 0x000000ffff657224 */ /* 0x000fe400078e0066 */
[----:B------:R-:W-:Y:S02]  /*24a0*/  IMAD.MOV.U32 R41, RZ, RZ, R42 ;  /* 0x000000ffff297224 */ /* 0x000fe400078e002a */
.L_x_107:
[----:B------:R-:W-:Y:S05]  /*24b0*/  BSYNC B0 ;  /* 0x0000000000007941 */ /* 0x000fea0003800000 */
.L_x_105:
        /* <DEDUP_REMOVED lines=9> */
.L_x_109:
[----:B------:R-:W-:Y:S02]  /*2550*/  IMAD.MOV.U32 R7, RZ, RZ, R100 ;  /* 0x000000ffff077224 */ /* 0x000fe400078e0064 */
[----:B------:R-:W-:Y:S02]  /*2560*/  IMAD.MOV.U32 R5, RZ, RZ, R40 ;  /* 0x000000ffff057224 */ /* 0x000fe400078e0028 */
[----:B------:R-:W-:Y:S02]  /*2570*/  IMAD.MOV.U32 R100, RZ, RZ, R101 ;  /* 0x000000ffff647224 */ /* 0x000fe400078e0065 */
[----:B------:R-:W-:Y:S02]  /*2580*/  IMAD.MOV.U32 R40, RZ, RZ, R41 ;  /* 0x000000ffff287224 */ /* 0x000fe400078e0029 */
.L_x_110:
[----:B------:R-:W-:Y:S05]  /*2590*/  BSYNC B0 ;  /* 0x0000000000007941 */ /* 0x000fea0003800000 */
.L_x_108:
        /* <DEDUP_REMOVED lines=9> */
.L_x_112:
[----:B------:R-:W-:Y:S02]  /*2630*/  IMAD.MOV.U32 R118, RZ, RZ, R99 ;  /* 0x000000ffff767224 */ /* 0x000fe400078e0063 */
[----:B------:R-:W-:Y:S02]  /*2640*/  IMAD.MOV.U32 R4, RZ, RZ, R39 ;  /* 0x000000ffff047224 */ /* 0x000fe400078e0027 */
[----:B------:R-:W-:Y:S02]  /*2650*/  IMAD.MOV.U32 R99, RZ, RZ, R100 ;  /* 0x000000ffff637224 */ /* 0x000fe400078e0064 */
[----:B------:R-:W-:Y:S02]  /*2660*/  IMAD.MOV.U32 R39, RZ, RZ, R40 ;  /* 0x000000ffff277224 */ /* 0x000fe400078e0028 */
.L_x_113:
[----:B------:R-:W-:Y:S05]  /*2670*/  BSYNC B0 ;  /* 0x0000000000007941 */ /* 0x000fea0003800000 */
.L_x_111:
        /* <DEDUP_REMOVED lines=9> */
.L_x_115:
[----:B------:R-:W-:Y:S02]  /*2710*/  IMAD.MOV.U32 R119, RZ, RZ, R98 ;  /* 0x000000ffff777224 */ /* 0x000fe400078e0062 */
[----:B------:R-:W-:Y:S02]  /*2720*/  IMAD.MOV.U32 R71, RZ, RZ, R38 ;  /* 0x000000ffff477224 */ /* 0x000fe400078e0026 */
[----:B------:R-:W-:Y:S02]  /*2730*/  IMAD.MOV.U32 R98, RZ, RZ, R99 ;  /* 0x000000ffff627224 */ /* 0x000fe400078e0063 */
[----:B------:R-:W-:Y:S02]  /*2740*/  IMAD.MOV.U32 R38, RZ, RZ, R39 ;  /* 0x000000ffff267224 */ /* 0x000fe400078e0027 */
.L_x_116:
[----:B------:R-:W-:Y:S05]  /*2750*/  BSYNC B0 ;  /* 0x0000000000007941 */ /* 0x000fea0003800000 */
.L_x_114:
        /* <DEDUP_REMOVED lines=9> */
.L_x_118:
[----:B------:R-:W-:Y:S02]  /*27f0*/  IMAD.MOV.U32 R116, RZ, RZ, R97 ;  /* 0x000000ffff747224 */ /* 0x000fe400078e0061 */
[----:B------:R-:W-:Y:S02]  /*2800*/  IMAD.MOV.U32 R70, RZ, RZ, R37 ;  /* 0x000000ffff467224 */ /* 0x000fe400078e0025 */
[----:B------:R-:W-:Y:S02]  /*2810*/  IMAD.MOV.U32 R97, RZ, RZ, R98 ;  /* 0x000000ffff617224 */ /* 0x000fe400078e0062 */
[----:B------:R-:W-:Y:S02]  /*2820*/  IMAD.MOV.U32 R37, RZ, RZ, R38 ;  /* 0x000000ffff257224 */ /* 0x000fe400078e0026 */
.L_x_119:
[----:B------:R-:W-:Y:S05]  /*2830*/  BSYNC B0 ;  /* 0x0000000000007941 */ /* 0x000fea0003800000 */
.L_x_117:
        /* <DEDUP_REMOVED lines=9> */
.L_x_121:
[----:B------:R-:W-:Y:S02]  /*28d0*/  IMAD.MOV.U32 R117, RZ, RZ, R96 ;  /* 0x000000ffff757224 */ /* 0x000fe400078e0060 */
[----:B------:R-:W-:Y:S02]  /*28e0*/  IMAD.MOV.U32 R69, RZ, RZ, R36 ;  /* 0x000000ffff457224 */ /* 0x000fe400078e0024 */
[----:B------:R-:W-:Y:S02]  /*28f0*/  IMAD.MOV.U32 R96, RZ, RZ, R97 ;  /* 0x000000ffff607224 */ /* 0x000fe400078e0061 */
[----:B------:R-:W-:Y:S02]  /*2900*/  IMAD.MOV.U32 R36, RZ, RZ, R37 ;  /* 0x000000ffff247224 */ /* 0x000fe400078e0025 */
.L_x_122:
[----:B------:R-:W-:Y:S05]  /*2910*/  BSYNC B0 ;  /* 0x0000000000007941 */ /* 0x000fea0003800000 */
.L_x_120:
        /* <DEDUP_REMOVED lines=9> */
.L_x_124:
[----:B------:R-:W-:Y:S02]  /*29b0*/  IMAD.MOV.U32 R114, RZ, RZ, R95 ;  /* 0x000000ffff727224 */ /* 0x000fe400078e005f */
[----:B------:R-:W-:Y:S02]  /*29c0*/  IMAD.MOV.U32 R68, RZ, RZ, R35 ;  /* 0x000000ffff447224 */ /* 0x000fe400078e0023 */
[----:B------:R-:W-:Y:S02]  /*29d0*/  IMAD.MOV.U32 R95, RZ, RZ, R96 ;  /* 0x000000ffff5f7224 */ /* 0x000fe400078e0060 */
[----:B------:R-:W-:Y:S02]  /*29e0*/  IMAD.MOV.U32 R35, RZ, RZ, R36 ;  /* 0x000000ffff237224 */ /* 0x000fe400078e0024 */
.L_x_125:
[----:B------:R-:W-:Y:S05]  /*29f0*/  BSYNC B0 ;  /* 0x0000000000007941 */ /* 0x000fea0003800000 */
.L_x_123:
        /* <DEDUP_REMOVED lines=9> */
.L_x_127:
[----:B------:R-:W-:Y:S02]  /*2a90*/  IMAD.MOV.U32 R115, RZ, RZ, R94 ;  /* 0x000000ffff737224 */ /* 0x000fe400078e005e */
[----:B------:R-:W-:Y:S02]  /*2aa0*/  IMAD.MOV.U32 R67, RZ, RZ, R34 ;  /* 0x000000ffff437224 */ /* 0x000fe400078e0022 */
[----:B------:R-:W-:Y:S02]  /*2ab0*/  IMAD.MOV.U32 R94, RZ, RZ, R95 ;  /* 0x000000ffff5e7224 */ /* 0x000fe400078e005f */
[----:B------:R-:W-:Y:S02]  /*2ac0*/  IMAD.MOV.U32 R34, RZ, RZ, R35 ;  /* 0x000000ffff227224 */ /* 0x000fe400078e0023 */
.L_x_128:
[----:B------:R-:W-:Y:S05]  /*2ad0*/  BSYNC B0 ;  /* 0x0000000000007941 */ /* 0x000fea0003800000 */
.L_x_126:
        /* <DEDUP_REMOVED lines=9> */
.L_x_130:
[----:B------:R-:W-:Y:S02]  /*2b70*/  IMAD.MOV.U32 R112, RZ, RZ, R93 ;  /* 0x000000ffff707224 */ /* 0x000fe400078e005d */
[----:B------:R-:W-:Y:S02]  /*2b80*/  IMAD.MOV.U32 R66, RZ, RZ, R33 ;  /* 0x000000ffff427224 */ /* 0x000fe400078e0021 */
[----:B------:R-:W-:Y:S02]  /*2b90*/  IMAD.MOV.U32 R93, RZ, RZ, R94 ;  /* 0x000000ffff5d7224 */ /* 0x000fe400078e005e */
[----:B------:R-:W-:Y:S02]  /*2ba0*/  IMAD.MOV.U32 R33, RZ, RZ, R34 ;  /* 0x000000ffff217224 */ /* 0x000fe400078e0022 */
.L_x_131:
[----:B------:R-:W-:Y:S05]  /*2bb0*/  BSYNC B0 ;  /* 0x0000000000007941 */ /* 0x000fea0003800000 */
.L_x_129:
        /* <DEDUP_REMOVED lines=9> */
.L_x_133:
[----:B------:R-:W-:Y:S02]  /*2c50*/  IMAD.MOV.U32 R113, RZ, RZ, R92 ;  /* 0x000000ffff717224 */ /* 0x000fe400078e005c */
[----:B------:R-:W-:Y:S02]  /*2c60*/  IMAD.MOV.U32 R65, RZ, RZ, R32 ;  /* 0x000000ffff417224 */ /* 0x000fe400078e0020 */
[----:B------:R-:W-:Y:S02]  /*2c70*/  IMAD.MOV.U32 R92, RZ, RZ, R93 ;  /* 0x000000ffff5c7224 */ /* 0x000fe400078e005d */
[----:B------:R-:W-:Y:S02]  /*2c80*/  IMAD.MOV.U32 R32, RZ, RZ, R33 ;  /* 0x000000ffff207224 */ /* 0x000fe400078e0021 */
.L_x_134:
[----:B------:R-:W-:Y:S05]  /*2c90*/  BSYNC B0 ;  /* 0x0000000000007941 */ /* 0x000fea0003800000 */
.L_x_132:
        /* <DEDUP_REMOVED lines=9> */
.L_x_136:
[----:B------:R-:W-:Y:S02]  /*2d30*/  IMAD.MOV.U32 R110, RZ, RZ, R91 ;  /* 0x000000ffff6e7224 */ /* 0x000fe400078e005b */
[----:B------:R-:W-:Y:S02]  /*2d40*/  IMAD.MOV.U32 R64, RZ, RZ, R31 ;  /* 0x000000ffff407224 */ /* 0x000fe400078e001f */
[----:B------:R-:W-:Y:S02]  /*2d50*/  IMAD.MOV.U32 R91, RZ, RZ, R92 ;  /* 0x000000ffff5b7224 */ /* 0x000fe400078e005c */
[----:B------:R-:W-:Y:S02]  /*2d60*/  IMAD.MOV.U32 R31, RZ, RZ, R32 ;  /* 0x000000ffff1f7224 */ /* 0x000fe400078e0020 */
.L_x_137:
[----:B------:R-:W-:Y:S05]  /*2d70*/  BSYNC B0 ;  /* 0x0000000000007941 */ /* 0x000fea0003800000 */
.L_x_135:
        /* <DEDUP_REMOVED lines=9> */
.L_x_139:
[----:B------:R-:W-:Y:S02]  /*2e10*/  IMAD.MOV.U32 R111, RZ, RZ, R90 ;  /* 0x000000ffff6f7224 */ /* 0x000fe400078e005a */
[----:B------:R-:W-:Y:S02]  /*2e20*/  IMAD.MOV.U32 R63, RZ, RZ, R30 ;  /* 0x000000ffff3f7224 */ /* 0x000fe400078e001e */
[----:B------:R-:W-:Y:S02]  /*2e30*/  IMAD.MOV.U32 R90, RZ, RZ, R91 ;  /* 0x000000ffff5a7224 */ /* 0x000fe400078e005b */
[----:B------:R-:W-:Y:S02]  /*2e40*/  IMAD.MOV.U32 R30, RZ, RZ, R31 ;  /* 0x000000ffff1e7224 */ /* 0x000fe400078e001f */
.L_x_140:
[----:B------:R-:W-:Y:S05]  /*2e50*/  BSYNC B0 ;  /* 0x0000000000007941 */ /* 0x000fea0003800000 */
.L_x_138:
        /* <DEDUP_REMOVED lines=9> */
.L_x_142:
[----:B------:R-:W-:Y:S02]  /*2ef0*/  IMAD.MOV.U32 R108, RZ, RZ, R89 ;  /* 0x000000ffff6c7224 */ /* 0x000fe400078e0059 */
[----:B------:R-:W-:Y:S02]  /*2f00*/  IMAD.MOV.U32 R62, RZ, RZ, R29 ;  /* 0x000000ffff3e7224 */ /* 0x000fe400078e001d */
[----:B------:R-:W-:Y:S02]  /*2f10*/  IMAD.MOV.U32 R89, RZ, RZ, R90 ;  /* 0x000000ffff597224 */ /* 0x000fe400078e005a */
[----:B------:R-:W-:Y:S02]  /*2f20*/  IMAD.MOV.U32 R29, RZ, RZ, R30 ;  /* 0x000000ffff1d7224 */ /* 0x000fe400078e001e */
.L_x_143:
[----:B------:R-:W-:Y:S05]  /*2f30*/  BSYNC B0 ;  /* 0x0000000000007941 */ /* 0x000fea0003800000 */
.L_x_141:
        /* <DEDUP_REMOVED lines=9> */
.L_x_145:
[----:B------:R-:W-:Y:S02]  /*2fd0*/  IMAD.MOV.U32 R109, RZ, RZ, R88 ;  /* 0x000000ffff6d7224 */ /* 0x000fe400078e0058 */
[----:B------:R-:W-:Y:S02]  /*2fe0*/  IMAD.MOV.U32 R61, RZ, RZ, R28 ;  /* 0x000000ffff3d7224 */ /* 0x000fe400078e001c */
[----:B------:R-:W-:Y:S02]  /*2ff0*/  IMAD.MOV.U32 R88, RZ, RZ, R89 ;  /* 0x000000ffff587224 */ /* 0x000fe400078e0059 */
[----:B------:R-:W-:Y:S02]  /*3000*/  IMAD.MOV.U32 R28, RZ, RZ, R29 ;  /* 0x000000ffff1c7224 */ /* 0x000fe400078e001d */
.L_x_146:
[----:B------:R-:W-:Y:S05]  /*3010*/  BSYNC B0 ;  /* 0x0000000000007941 */ /* 0x000fea0003800000 */
.L_x_144:
        /* <DEDUP_REMOVED lines=9> */
.L_x_148:
[----:B------:R-:W-:Y:S02]  /*30b0*/  IMAD.MOV.U32 R60, RZ, RZ, R87 ;  /* 0x000000ffff3c7224 */ /* 0x000fe400078e0057 */
[----:B------:R-:W-:Y:S02]  /*30c0*/  IMAD.MOV.U32 R58, RZ, RZ, R27 ;  /* 0x000000ffff3a7224 */ /* 0x000fe400078e001b */
[----:B------:R-:W-:Y:S02]  /*30d0*/  IMAD.MOV.U32 R87, RZ, RZ, R88 ;  /* 0x000000ffff577224 */ /* 0x000fe400078e0058 */
[----:B------:R-:W-:Y:S02]  /*30e0*/  IMAD.MOV.U32 R27, RZ, RZ, R28 ;  /* 0x000000ffff1b7224 */ /* 0x000fe400078e001c */
.L_x_149:
[----:B------:R-:W-:Y:S05]  /*30f0*/  BSYNC B0 ;  /* 0x0000000000007941 */ /* 0x000fea0003800000 */
.L_x_147:
        /* <DEDUP_REMOVED lines=9> */
.L_x_151:
[----:B------:R-:W-:Y:S02]  /*3190*/  IMAD.MOV.U32 R59, RZ, RZ, R86 ;  /* 0x000000ffff3b7224 */ /* 0x000fe400078e0056 */
[----:B------:R-:W-:Y:S02]  /*31a0*/  IMAD.MOV.U32 R57, RZ, RZ, R26 ;  /* 0x000000ffff397224 */ /* 0x000fe400078e001a */
[----:B------:R-:W-:Y:S02]  /*31b0*/  IMAD.MOV.U32 R86, RZ, RZ, R87 ;  /* 0x000000ffff567224 */ /* 0x000fe400078e0057 */
[----:B------:R-:W-:Y:S02]  /*31c0*/  IMAD.MOV.U32 R26, RZ, RZ, R27 ;  /* 0x000000ffff1a7224 */ /* 0x000fe400078e001b */
.L_x_152:
[----:B------:R-:W-:Y:S05]  /*31d0*/  BSYNC B0 ;  /* 0x0000000000007941 */ /* 0x000fea0003800000 */
.L_x_150:
        /* <DEDUP_REMOVED lines=9> */
.L_x_154:
[----:B------:R-:W-:Y:S02]  /*3270*/  IMAD.MOV.U32 R56, RZ, RZ, R85 ;  /* 0x000000ffff387224 */ /* 0x000fe400078e0055 */
[----:B------:R-:W-:Y:S02]  /*3280*/  IMAD.MOV.U32 R54, RZ, RZ, R25 ;  /* 0x000000ffff367224 */ /* 0x000fe400078e0019 */
[----:B------:R-:W-:Y:S02]  /*3290*/  IMAD.MOV.U32 R85, RZ, RZ, R86 ;  /* 0x000000ffff557224 */ /* 0x000fe400078e0056 */
[----:B------:R-:W-:Y:S02]  /*32a0*/  IMAD.MOV.U32 R25, RZ, RZ, R26 ;  /* 0x000000ffff197224 */ /* 0x000fe400078e001a */
.L_x_155:
[----:B------:R-:W-:Y:S05]  /*32b0*/  BSYNC B0 ;  /* 0x0000000000007941 */ /* 0x000fea0003800000 */
.L_x_153:
        /* <DEDUP_REMOVED lines=9> */
.L_x_157:
[----:B------:R-:W-:Y:S02]  /*3350*/  IMAD.MOV.U32 R55, RZ, RZ, R84 ;  /* 0x000000ffff377224 */ /* 0x000fe400078e0054 */
[----:B------:R-:W-:Y:S02]  /*3360*/  IMAD.MOV.U32 R53, RZ, RZ, R24 ;  /* 0x000000ffff357224 */ /* 0x000fe400078e0018 */
[----:B------:R-:W-:Y:S02]  /*3370*/  IMAD.MOV.U32 R84, RZ, RZ, R85 ;  /* 0x000000ffff547224 */ /* 0x000fe400078e0055 */
[----:B------:R-:W-:Y:S02]  /*3380*/  IMAD.MOV.U32 R24, RZ, RZ, R25 ;  /* 0x000000ffff187224 */ /* 0x000fe400078e0019 */
.L_x_158:
[----:B------:R-:W-:Y:S05]  /*3390*/  BSYNC B0 ;  /* 0x0000000000007941 */ /* 0x000fea0003800000 */
.L_x_156:
        /* <DEDUP_REMOVED lines=9> */
.L_x_160:
[----:B------:R-:W-:Y:S02]  /*3430*/  IMAD.MOV.U32 R52, RZ, RZ, R83 ;  /* 0x000000ffff347224 */ /* 0x000fe400078e0053 */
[----:B------:R-:W-:Y:S02]  /*3440*/  IMAD.MOV.U32 R42, RZ, RZ, R23 ;  /* 0x000000ffff2a7224 */ /* 0x000fe400078e0017 */
[----:B------:R-:W-:Y:S02]  /*3450*/  IMAD.MOV.U32 R83, RZ, RZ, R84 ;  /* 0x000000ffff537224 */ /* 0x000fe400078e0054 */
[----:B------:R-:W-:Y:S02]  /*3460*/  IMAD.MOV.U32 R23, RZ, RZ, R24 ;  /* 0x000000ffff177224 */ /* 0x000fe400078e0018 */
.L_x_161:
[----:B------:R-:W-:Y:S05]  /*3470*/  BSYNC B0 ;  /* 0x0000000000007941 */ /* 0x000fea0003800000 */
.L_x_159:
        /* <DEDUP_REMOVED lines=9> */
.L_x_163:
[----:B------:R-:W-:Y:S02]  /*3510*/  IMAD.MOV.U32 R43, RZ, RZ, R82 ;  /* 0x000000ffff2b7224 */ /* 0x000fe400078e0052 */
[----:B------:R-:W-:Y:S02]  /*3520*/  IMAD.MOV.U32 R45, RZ, RZ, R22 ;  /* 0x000000ffff2d7224 */ /* 0x000fe400078e0016 */
[----:B------:R-:W-:Y:S02]  /*3530*/  IMAD.MOV.U32 R82, RZ, RZ, R83 ;  /* 0x000000ffff527224 */ /* 0x000fe400078e0053 */
[----:B------:R-:W-:Y:S02]  /*3540*/  IMAD.MOV.U32 R22, RZ, RZ, R23 ;  /* 0x000000ffff167224 */ /* 0x000fe400078e0017 */
.L_x_164:
[----:B------:R-:W-:Y:S05]  /*3550*/  BSYNC B0 ;  /* 0x0000000000007941 */ /* 0x000fea0003800000 */
.L_x_162:
        /* <DEDUP_REMOVED lines=9> */
.L_x_166:
[----:B------:R-:W-:Y:S02]  /*35f0*/  IMAD.MOV.U32 R44, RZ, RZ, R81 ;  /* 0x000000ffff2c7224 */ /* 0x000fe400078e0051 */
[----:B------:R-:W-:Y:S02]  /*3600*/  IMAD.MOV.U32 R46, RZ, RZ, R21 ;  /* 0x000000ffff2e7224 */ /* 0x000fe400078e0015 */
[----:B------:R-:W-:Y:S02]  /*3610*/  IMAD.MOV.U32 R81, RZ, RZ, R82 ;  /* 0x000000ffff517224 */ /* 0x000fe400078e0052 */
[----:B------:R-:W-:Y:S02]  /*3620*/  IMAD.MOV.U32 R21, RZ, RZ, R22 ;  /* 0x000000ffff157224 */ /* 0x000fe400078e0016 */
.L_x_167:
[----:B------:R-:W-:Y:S05]  /*3630*/  BSYNC B0 ;  /* 0x0000000000007941 */ /* 0x000fea0003800000 */
.L_x_165:
        /* <DEDUP_REMOVED lines=9> */
.L_x_169:
[----:B------:R-:W-:Y:S02]  /*36d0*/  IMAD.MOV.U32 R47, RZ, RZ, R80 ;  /* 0x000000ffff2f7224 */ /* 0x000fe400078e0050 */
[----:B------:R-:W-:Y:S02]  /*36e0*/  IMAD.MOV.U32 R49, RZ, RZ, R20 ;  /* 0x000000ffff317224 */ /* 0x000fe400078e0014 */
[----:B------:R-:W-:Y:S02]  /*36f0*/  IMAD.MOV.U32 R80, RZ, RZ, R81 ;  /* 0x000000ffff507224 */ /* 0x000fe400078e0051 */
[----:B------:R-:W-:Y:S02]  /*3700*/  IMAD.MOV.U32 R20, RZ, RZ, R21 ;  /* 0x000000ffff147224 */ /* 0x000fe400078e0015 */
.L_x_170:
[----:B------:R-:W-:Y:S05]  /*3710*/  BSYNC B0 ;  /* 0x0000000000007941 */ /* 0x000fea0003800000 */
.L_x_168:
        /* <DEDUP_REMOVED lines=9> */
.L_x_172:
[----:B------:R-:W-:Y:S02]  /*37b0*/  IMAD.MOV.U32 R48, RZ, RZ, R79 ;  /* 0x000000ffff307224 */ /* 0x000fe400078e004f */
[----:B------:R-:W-:Y:S02]  /*37c0*/  IMAD.MOV.U32 R50, RZ, RZ, R19 ;  /* 0x000000ffff327224 */ /* 0x000fe400078e0013 */
[----:B------:R-:W-:Y:S02]  /*37d0*/  IMAD.MOV.U32 R79, RZ, RZ, R80 ;  /* 0x000000ffff4f7224 */ /* 0x000fe400078e0050 */
[----:B------:R-:W-:Y:S02]  /*37e0*/  IMAD.MOV.U32 R19, RZ, RZ, R20 ;  /* 0x000000ffff137224 */ /* 0x000fe400078e0014 */
.L_x_173:
[----:B------:R-:W-:Y:S05]  /*37f0*/  BSYNC B0 ;  /* 0x0000000000007941 */ /* 0x000fea0003800000 */
.L_x_171:
        /* <DEDUP_REMOVED lines=9> */
.L_x_175:
[----:B------:R-:W-:Y:S02]  /*3890*/  IMAD.MOV.U32 R51, RZ, RZ, R78 ;  /* 0x000000ffff337224 */ /* 0x000fe400078e004e */
[----:B------:R-:W-:Y:S02]  /*38a0*/  IMAD.MOV.U32 R101, RZ, RZ, R18 ;  /* 0x000000ffff657224 */ /* 0x000fe400078e0012 */
[----:B------:R-:W-:Y:S02]  /*38b0*/  IMAD.MOV.U32 R78, RZ, RZ, R79 ;  /* 0x000000ffff4e7224 */ /* 0x000fe400078e004f */
[----:B------:R-:W-:Y:S02]  /*38c0*/  IMAD.MOV.U32 R18, RZ, RZ, R19 ;  /* 0x000000ffff127224 */ /* 0x000fe400078e0013 */
.L_x_176:
[----:B------:R-:W-:Y:S05]  /*38d0*/  BSYNC B0 ;  /* 0x0000000000007941 */ /* 0x000fea0003800000 */
.L_x_174:
        /* <DEDUP_REMOVED lines=9> */
.L_x_178:
[----:B------:R-:W-:Y:S02]  /*3970*/  IMAD.MOV.U32 R100, RZ, RZ, R77 ;  /* 0x000000ffff647224 */ /* 0x000fe400078e004d */
[----:B------:R-:W-:Y:S02]  /*3980*/  IMAD.MOV.U32 R102, RZ, RZ, R17 ;  /* 0x000000ffff667224 */ /* 0x000fe400078e0011 */
[----:B------:R-:W-:Y:S02]  /*3990*/  IMAD.MOV.U32 R77, RZ, RZ, R78 ;  /* 0x000000ffff4d7224 */ /* 0x000fe400078e004e */
[----:B------:R-:W-:Y:S02]  /*39a0*/  IMAD.MOV.U32 R17, RZ, RZ, R18 ;  /* 0x000000ffff117224 */ /* 0x000fe400078e0012 */
.L_x_179:
[----:B------:R-:W-:Y:S05]  /*39b0*/  BSYNC B0 ;  /* 0x0000000000007941 */ /* 0x000fea0003800000 */
.L_x_177:
        /* <DEDUP_REMOVED lines=9> */
.L_x_181:
[----:B------:R-:W-:Y:S02]  /*3a50*/  IMAD.MOV.U32 R103, RZ, RZ, R76 ;  /* 0x000000ffff677224 */ /* 0x000fe400078e004c */
[----:B------:R-:W-:Y:S02]  /*3a60*/  IMAD.MOV.U32 R105, RZ, RZ, R16 ;  /* 0x000000ffff697224 */ /* 0x000fe400078e0010 */
[----:B------:R-:W-:Y:S02]  /*3a70*/  IMAD.MOV.U32 R76, RZ, RZ, R77 ;  /* 0x000000ffff4c7224 */ /* 0x000fe400078e004d */
[----:B------:R-:W-:Y:S02]  /*3a80*/  IMAD.MOV.U32 R16, RZ, RZ, R17 ;  /* 0x000000ffff107224 */ /* 0x000fe400078e0011 */
.L_x_182:
[----:B------:R-:W-:Y:S05]  /*3a90*/  BSYNC B0 ;  /* 0x0000000000007941 */ /* 0x000fea0003800000 */
.L_x_180:
        /* <DEDUP_REMOVED lines=9> */
.L_x_184:
[----:B------:R-:W-:Y:S02]  /*3b30*/  IMAD.MOV.U32 R104, RZ, RZ, R75 ;  /* 0x000000ffff687224 */ /* 0x000fe400078e004b */
[----:B------:R-:W-:Y:S02]  /*3b40*/  IMAD.MOV.U32 R106, RZ, RZ, R15 ;  /* 0x000000ffff6a7224 */ /* 0x000fe400078e000f */
[----:B------:R-:W-:Y:S02]  /*3b50*/  IMAD.MOV.U32 R75, RZ, RZ, R76 ;  /* 0x000000ffff4b7224 */ /* 0x000fe400078e004c */
[----:B------:R-:W-:Y:S02]  /*3b60*/  IMAD.MOV.U32 R15, RZ, RZ, R16 ;  /* 0x000000ffff0f7224 */ /* 0x000fe400078e0010 */
.L_x_185:
[----:B------:R-:W-:Y:S05]  /*3b70*/  BSYNC B0 ;  /* 0x0000000000007941 */ /* 0x000fea0003800000 */
.L_x_183:
        /* <DEDUP_REMOVED lines=9> */
.L_x_187:
[----:B------:R-:W-:Y:S02]  /*3c10*/  IMAD.MOV.U32 R107, RZ, RZ, R74 ;  /* 0x000000ffff6b7224 */ /* 0x000fe400078e004a */
[----:B------:R-:W-:Y:S02]  /*3c20*/  IMAD.MOV.U32 R141, RZ, RZ, R14 ;  /* 0x000000ffff8d7224 */ /* 0x000fe400078e000e */
[----:B------:R-:W-:Y:S02]  /*3c30*/  IMAD.MOV.U32 R74, RZ, RZ, R75 ;  /* 0x000000ffff4a7224 */ /* 0x000fe400078e004b */
[----:B------:R-:W-:Y:S02]  /*3c40*/  IMAD.MOV.U32 R14, RZ, RZ, R15 ;  /* 0x000000ffff0e7224 */ /* 0x000fe400078e000f */
.L_x_188:
[----:B------:R-:W-:Y:S05]  /*3c50*/  BSYNC B0 ;  /* 0x0000000000007941 */ /* 0x000fea0003800000 */
.L_x_186:
        /* <DEDUP_REMOVED lines=9> */
.L_x_190:
[----:B------:R-:W-:Y:S02]  /*3cf0*/  IMAD.MOV.U32 R132, RZ, RZ, R73 ;  /* 0x000000ffff847224 */ /* 0x000fe400078e0049 */
[----:B------:R-:W-:Y:S02]  /*3d00*/  IMAD.MOV.U32 R140, RZ, RZ, R13 ;  /* 0x000000ffff8c7224 */ /* 0x000fe400078e000d */
[----:B------:R-:W-:Y:S02]  /*3d10*/  IMAD.MOV.U32 R73, RZ, RZ, R74 ;  /* 0x000000ffff497224 */ /* 0x000fe400078e004a */
[----:B------:R-:W-:Y:S02]  /*3d20*/  IMAD.MOV.U32 R13, RZ, RZ, R14 ;  /* 0x000000ffff0d7224 */ /* 0x000fe400078e000e */
.L_x_191:
[----:B------:R-:W-:Y:S05]  /*3d30*/  BSYNC B0 ;  /* 0x0000000000007941 */ /* 0x000fea0003800000 */
.L_x_189:
        /* <DEDUP_REMOVED lines=9> */
.L_x_193:
[----:B------:R-:W-:Y:S02]  /*3dd0*/  IMAD.MOV.U32 R143, RZ, RZ, R72 ;  /* 0x000000ffff8f7224 */ /* 0x000fe400078e0048 */
[----:B------:R-:W-:Y:S02]  /*3de0*/  IMAD.MOV.U32 R145, RZ, RZ, R12 ;  /* 0x000000ffff917224 */ /* 0x000fe400078e000c */
[----:B------:R-:W-:Y:S02]  /*3df0*/  IMAD.MOV.U32 R72, RZ, RZ, R73 ;  /* 0x000000ffff487224 */ /* 0x000fe400078e0049 */
[----:B------:R-:W-:Y:S02]  /*3e00*/  IMAD.MOV.U32 R12, RZ, RZ, R13 ;  /* 0x000000ffff0c7224 */ /* 0x000fe400078e000d */
.L_x_194:
[----:B------:R-:W-:Y:S05]  /*3e10*/  BSYNC B0 ;  /* 0x0000000000007941 */ /* 0x000fea0003800000 */
.L_x_192:
        /* <DEDUP_REMOVED lines=9> */
.L_x_196:
[----:B------:R-:W-:Y:S02]  /*3eb0*/  IMAD.MOV.U32 R142, RZ, RZ, R135 ;  /* 0x000000ffff8e7224 */ /* 0x000fe400078e0087 */
[----:B------:R-:W-:Y:S02]  /*3ec0*/  IMAD.MOV.U32 R144, RZ, RZ, R9 ;  /* 0x000000ffff907224 */ /* 0x000fe400078e0009 */
[----:B------:R-:W-:Y:S02]  /*3ed0*/  IMAD.MOV.U32 R9, RZ, RZ, R12 ;  /* 0x000000ffff097224 */ /* 0x000fe400078e000c */
[----:B------:R-:W-:Y:S02]  /*3ee0*/  IMAD.MOV.U32 R135, RZ, RZ, R72 ;  /* 0x000000ffff877224 */ /* 0x000fe400078e0048 */
.L_x_197:
[----:B------:R-:W-:Y:S05]  /*3ef0*/  BSYNC B0 ;  /* 0x0000000000007941 */ /* 0x000fea0003800000 */
.L_x_195:
        /* <DEDUP_REMOVED lines=9> */
.L_x_199:
[----:B------:R-:W-:Y:S02]  /*3f90*/  IMAD.MOV.U32 R147, RZ, RZ, R134 ;  /* 0x000000ffff937224 */ /* 0x000fe400078e0086 */
[----:B------:R-:W-:Y:S02]  /*3fa0*/  IMAD.MOV.U32 R149, RZ, RZ, R8 ;  /* 0x000000ffff957224 */ /* 0x000fe400078e0008 */
[----:B------:R-:W-:Y:S02]  /*3fb0*/  IMAD.MOV.U32 R8, RZ, RZ, R9 ;  /* 0x000000ffff087224 */ /* 0x000fe400078e0009 */
[----:B------:R-:W-:Y:S02]  /*3fc0*/  IMAD.MOV.U32 R134, RZ, RZ, R135 ;  /* 0x000000ffff867224 */ /* 0x000fe400078e0087 */
.L_x_200:
[----:B------:R-:W-:Y:S05]  /*3fd0*/  BSYNC B0 ;  /* 0x0000000000007941 */ /* 0x000fea0003800000 */
.L_x_198:
        /* <DEDUP_REMOVED lines=9> */
.L_x_202:
[----:B------:R-:W-:Y:S02]  /*4070*/  IMAD.MOV.U32 R146, RZ, RZ, R133 ;  /* 0x000000ffff927224 */ /* 0x000fe400078e0085 */
[----:B------:R-:W-:Y:S02]  /*4080*/  IMAD.MOV.U32 R135, RZ, RZ, R0 ;  /* 0x000000ffff877224 */ /* 0x000fe400078e0000 */
[----:B------:R-:W-:Y:S02]  /*4090*/  IMAD.MOV.U32 R0, RZ, RZ, R8 ;  /* 0x000000ffff007224 */ /* 0x000fe400078e0008 */
[----:B------:R-:W-:Y:S02]  /*40a0*/  IMAD.MOV.U32 R133, RZ, RZ, R134 ;  /* 0x000000ffff857224 */ /* 0x000fe400078e0086 */
.L_x_203:
[----:B------:R-:W-:Y:S05]  /*40b0*/  BSYNC B0 ;  /* 0x0000000000007941 */ /* 0x000fea0003800000 */
.L_x_201:
[----:B------:R-:W2:Y:S04]  /*40c0*/  LDG.E R12, [R138.64+0x80] ;  /* 0x000080048a0c7981 */ /* 0x000ea8000c1e1900 */
[----:B------:R-:W3:Y:S01]  /*40d0*/  LDG.E R8, [R136.64+0x80] ;  /* 0x0000800488087981 */ /* 0x000ee2000c1e1900 */
[----:B------:R-:W-:Y:S01]  /*40e0*/  BSSY B0, `(.L_x_204) ;  /* 0x0000014000007945 */ /* 0x000fe20003800000 */
[----:B--2---:R-:W-:-:S02]  /*40f0*/  FSETP.GEU.FTZ.AND P0, PT, R197, R12, PT ;  /* 0x0000000cc500720b */ /* 0x004fc40003f1e000 */
[----:B------:R-:W-:Y:S02]  /*4100*/  FSETP.NEU.FTZ.AND P2, PT, R197, R12, PT ;  /* 0x0000000cc500720b */ /* 0x000fe40003f5d000 */
[C---:B------:R-:W-:Y:S02]  /*4110*/  ISETP.EQ.OR P0, PT, R195.reuse, -0x1, !P0 ;  /* 0xffffffffc300780c */ /* 0x040fe40004702670 */
[----:B---3--:R-:W-:-:S04]  /*4120*/  ISETP.LE.OR P2, PT, R195, R8, P2 ;  /* 0x00000008c300720c */ /* 0x008fc80001743670 */
[----:B------:R-:W-:-:S13]  /*4130*/  PLOP3.LUT P0, PT, P0, P2, PT, 0x8, 0x0 ;  /* 0x000000000000781c */ /* 0x000fda0000704170 */
[----:B------:R-:W-:Y:S01]  /*4140*/  @!P0 MOV R197, R12 ;  /* 0x0000000c00c58202 */ /* 0x000fe20000000f00 */
[----:B------:R-:W-:-:S03]  /*4150*/  @!P0 IMAD.MOV.U32 R195, RZ, RZ, R8 ;  /* 0x000000ffffc38224 */ /* 0x000fc600078e0008 */
[----:B------:R-:W-:-:S04]  /*4160*/  FSETP.GT.FTZ.AND P2, PT, R197, R194, PT ;  /* 0x000000c2c500720b */ /* 0x000fc80003f54000 */
[----:B------:R-:W-:-:S13]  /*4170*/  ISETP.EQ.OR P2, PT, R192, -0x1, P2 ;  /* 0xffffffffc000780c */ /* 0x000fda0001742670 */
[----:B------:R-:W-:Y:S05]  /*4180*/  @P2 BRA `(.L_x_205) ;  /* 0x0000005000002947 */ /* 0x000fea0003800000 */
[----:B------:R-:W-:Y:S01]  /*4190*/  FSETP.NEU.FTZ.AND P0, PT, R197, R194, PT ;  /* 0x000000c2c500720b */ /* 0x000fe20003f1d000 */
[----:B------:R-:W-:Y:S02]  /*41a0*/  IMAD.MOV.U32 R134, RZ, RZ, R197 ;  /* 0x000000ffff867224 */ /* 0x000fe400078e00c5 */
[----:B------:R-:W-:Y:S01]  /*41b0*/  IMAD.MOV.U32 R151, RZ, RZ, R195 ;  /* 0x000000ffff977224 */ /* 0x000fe200078e00c3 */
[----:B------:R-:W-:-:S13]  /*41c0*/  ISETP.GE.OR P0, PT, R195, R192, P0 ;  /* 0x000000c0c300720c */ /* 0x000fda0000706670 */
[----:B------:R-:W-:Y:S05]  /*41d0*/  @P0 BRA `(.L_x_206) ;  /* 0x0000004000000947 */ /* 0x000fea0003800000 */
.L_x_205:
[----:B------:R-:W-:Y:S01]  /*41e0*/  IMAD.MOV.U32 R134, RZ, RZ, R194 ;  /* 0x000000ffff867224 */ /* 0x000fe200078e00c2 */
[----:B------:R-:W-:Y:S01]  /*41f0*/  MOV R194, R197 ;  /* 0x000000c500c27202 */ /* 0x000fe20000000f00 */
[----:B------:R-:W-:Y:S02]  /*4200*/  IMAD.MOV.U32 R151, RZ, RZ, R192 ;  /* 0x000000ffff977224 */ /* 0x000fe400078e00c0 */
[----:B------:R-:W-:Y:S02]  /*4210*/  IMAD.MOV.U32 R192, RZ, RZ, R195 ;  /* 0x000000ffffc07224 */ /* 0x000fe400078e00c3 */
.L_x_206:
[----:B------:R-:W-:Y:S05]  /*4220*/  BSYNC B0 ;  /* 0x0000000000007941 */ /* 0x000fea0003800000 */
.L_x_204:
[----:B------:R-:W-:Y:S01]  /*4230*/  FSETP.GT.FTZ.AND P0, PT, R194, R193, PT ;  /* 0x000000c1c200720b */ /* 0x000fe20003f14000 */
[----:B------:R-:W-:Y:S03]  /*4240*/  BSSY B0, `(.L_x_207) ;  /* 0x000000c000007945 */ /* 0x000fe60003800000 */
[----:B------:R-:W-:-:S13]  /*4250*/  ISETP.EQ.OR P0, PT, R191, -0x1, P0 ;  /* 0xffffffffbf00780c */ /* 0x000fda0000702670 */
[----:B------:R-:W-:Y:S05]  /*4260*/  @P0 BRA `(.L_x_208) ;  /* 0x0000005000000947 */ /* 0x000fea0003800000 */
[----:B------:R-:W-:Y:S01]  /*4270*/  FSETP.NEU.FTZ.AND P0, PT, R194, R193, PT ;  /* 0x000000c1c200720b */ /* 0x000fe20003f1d000 */
[----:B------:R-:W-:Y:S02]  /*4280*/  IMAD.MOV.U32 R41, RZ, RZ, R194 ;  /* 0x000000ffff297224 */ /* 0x000fe400078e00c2 */
[----:B------:R-:W-:Y:S01]  /*4290*/  IMAD.MOV.U32 R98, RZ, RZ, R192 ;  /* 0x000000ffff627224 */ /* 0x000fe200078e00c0 */
[----:B------:R-:W-:-:S13]  /*42a0*/  ISETP.GE.OR P0, PT, R192, R191, P0 ;  /* 0x000000bfc000720c */ /* 0x000fda0000706670 */
[----:B------:R-:W-:Y:S05]  /*42b0*/  @P0 BRA `(.L_x_209) ;  /* 0x0000004000000947 */ /* 0x000fea0003800000 */
.L_x_208:
[----:B------:R-:W-:Y:S01]  /*42c0*/  IMAD.MOV.U32 R41, RZ, RZ, R193 ;  /* 0x000000ffff297224 */ /* 0x000fe200078e00c1 */
[----:B------:R-:W-:Y:S01]  /*42d0*/  MOV R193, R194 ;  /* 0x000000c200c17202 */ /* 0x000fe20000000f00 */
[----:B------:R-:W-:Y:S02]  /*42e0*/  IMAD.MOV.U32 R98, RZ, RZ, R191 ;  /* 0x000000ffff627224 */ /* 0x000fe400078e00bf */
[----:B------:R-:W-:Y:S02]  /*42f0*/  IMAD.MOV.U32 R191, RZ, RZ, R192 ;  /* 0x000000ffffbf7224 */ /* 0x000fe400078e00c0 */
.L_x_209:
[----:B------:R-:W-:Y:S05]  /*4300*/  BSYNC B0 ;  /* 0x0000000000007941 */ /* 0x000fea0003800000 */
.L_x_207:
        /* <DEDUP_REMOVED lines=9> */
.L_x_211:
[----:B------:R-:W-:Y:S01]  /*43a0*/  IMAD.MOV.U32 R40, RZ, RZ, R190 ;  /* 0x000000ffff287224 */ /* 0x000fe200078e00be */
[----:B------:R-:W-:Y:S01]  /*43b0*/  MOV R190, R193 ;  /* 0x000000c100be7202 */ /* 0x000fe20000000f00 */
[----:B------:R-:W-:Y:S02]  /*43c0*/  IMAD.MOV.U32 R99, RZ, RZ, R188 ;  /* 0x000000ffff637224 */ /* 0x000fe400078e00bc */
[----:B------:R-:W-:Y:S02]  /*43d0*/  IMAD.MOV.U32 R188, RZ, RZ, R191 ;  /* 0x000000ffffbc7224 */ /* 0x000fe400078e00bf */
.L_x_212:
[----:B------:R-:W-:Y:S05]  /*43e0*/  BSYNC B0 ;  /* 0x0000000000007941 */ /* 0x000fea0003800000 */
.L_x_210:
        /* <DEDUP_REMOVED lines=9> */
.L_x_214:
[----:B------:R-:W-:Y:S01]  /*4480*/  IMAD.MOV.U32 R39, RZ, RZ, R189 ;  /* 0x000000ffff277224 */ /* 0x000fe200078e00bd */
[----:B------:R-:W-:Y:S01]  /*4490*/  MOV R189, R190 ;  /* 0x000000be00bd7202 */ /* 0x000fe20000000f00 */
[----:B------:R-:W-:Y:S02]  /*44a0*/  IMAD.MOV.U32 R96, RZ, RZ, R187 ;  /* 0x000000ffff607224 */ /* 0x000fe400078e00bb */
[----:B------:R-:W-:Y:S02]  /*44b0*/  IMAD.MOV.U32 R187, RZ, RZ, R188 ;  /* 0x000000ffffbb7224 */ /* 0x000fe400078e00bc */
.L_x_215:
[----:B------:R-:W-:Y:S05]  /*44c0*/  BSYNC B0 ;  /* 0x0000000000007941 */ /* 0x000fea0003800000 */
.L_x_213:
        /* <DEDUP_REMOVED lines=9> */
.L_x_217:
[----:B------:R-:W-:Y:S01]  /*4560*/  IMAD.MOV.U32 R38, RZ, RZ, R186 ;  /* 0x000000ffff267224 */ /* 0x000fe200078e00ba */
[----:B------:R-:W-:Y:S01]  /*4570*/  MOV R186, R189 ;  /* 0x000000bd00ba7202 */ /* 0x000fe20000000f00 */
[----:B------:R-:W-:Y:S02]  /*4580*/  IMAD.MOV.U32 R97, RZ, RZ, R184 ;  /* 0x000000ffff617224 */ /* 0x000fe400078e00b8 */
[----:B------:R-:W-:Y:S02]  /*4590*/  IMAD.MOV.U32 R184, RZ, RZ, R187 ;  /* 0x000000ffffb87224 */ /* 0x000fe400078e00bb */
.L_x_218:
[----:B------:R-:W-:Y:S05]  /*45a0*/  BSYNC B0 ;  /* 0x0000000000007941 */ /* 0x000fea0003800000 */
.L_x_216:
        /* <DEDUP_REMOVED lines=9> */
.L_x_220:
[----:B------:R-:W-:Y:S01]  /*4640*/  IMAD.MOV.U32 R37, RZ, RZ, R185 ;  /* 0x000000ffff257224 */ /* 0x000fe200078e00b9 */
[----:B------:R-:W-:Y:S01]  /*4650*/  MOV R185, R186 ;  /* 0x000000ba00b97202 */ /* 0x000fe20000000f00 */
[----:B------:R-:W-:Y:S02]  /*4660*/  IMAD.MOV.U32 R94, RZ, RZ, R183 ;  /* 0x000000ffff5e7224 */ /* 0x000fe400078e00b7 */
[----:B------:R-:W-:Y:S02]  /*4670*/  IMAD.MOV.U32 R183, RZ, RZ, R184 ;  /* 0x000000ffffb77224 */ /* 0x000fe400078e00b8 */
.L_x_221:
[----:B------:R-:W-:Y:S05]  /*4680*/  BSYNC B0 ;  /* 0x0000000000007941 */ /* 0x000fea0003800000 */
.L_x_219:
        /* <DEDUP_REMOVED lines=9> */
.L_x_223:
[----:B------:R-:W-:Y:S01]  /*4720*/  IMAD.MOV.U32 R36, RZ, RZ, R182 ;  /* 0x000000ffff247224 */ /* 0x000fe200078e00b6 */
[----:B------:R-:W-:Y:S01]  /*4730*/  MOV R182, R185 ;  /* 0x000000b900b67202 */ /* 0x000fe20000000f00 */
[----:B------:R-:W-:Y:S02]  /*4740*/  IMAD.MOV.U32 R95, RZ, RZ, R180 ;  /* 0x000000ffff5f7224 */ /* 0x000fe400078e00b4 */
[----:B------:R-:W-:Y:S02]  /*4750*/  IMAD.MOV.U32 R180, RZ, RZ, R183 ;  /* 0x000000ffffb47224 */ /* 0x000fe400078e00b7 */
.L_x_224:
[----:B------:R-:W-:Y:S05]  /*4760*/  BSYNC B0 ;  /* 0x0000000000007941 */ /* 0x000fea0003800000 */
.L_x_222:
        /* <DEDUP_REMOVED lines=9> */
.L_x_226:
[----:B------:R-:W-:Y:S01]  /*4800*/  IMAD.MOV.U32 R35, RZ, RZ, R181 ;  /* 0x000000ffff237224 */ /* 0x000fe200078e00b5 */
[----:B------:R-:W-:Y:S01]  /*4810*/  MOV R181, R182 ;  /* 0x000000b600b57202 */ /* 0x000fe20000000f00 */
[----:B------:R-:W-:Y:S02]  /*4820*/  IMAD.MOV.U32 R92, RZ, RZ, R179 ;  /* 0x000000ffff5c7224 */ /* 0x000fe400078e00b3 */
[----:B------:R-:W-:Y:S02]  /*4830*/  IMAD.MOV.U32 R179, RZ, RZ, R180 ;  /* 0x000000ffffb37224 */ /* 0x000fe400078e00b4 */
.L_x_227:
[----:B------:R-:W-:Y:S05]  /*4840*/  BSYNC B0 ;  /* 0x0000000000007941 */ /* 0x000fea0003800000 */
.L_x_225:
        /* <DEDUP_REMOVED lines=9> */
.L_x_229:
[----:B------:R-:W-:Y:S01]  /*48e0*/  IMAD.MOV.U32 R34, RZ, RZ, R178 ;  /* 0x000000ffff227224 */ /* 0x000fe200078e00b2 */
[----:B------:R-:W-:Y:S01]  /*48f0*/  MOV R178, R181 ;  /* 0x000000b500b27202 */ /* 0x000fe20000000f00 */
[----:B------:R-:W-:Y:S02]  /*4900*/  IMAD.MOV.U32 R93, RZ, RZ, R176 ;  /* 0x000000ffff5d7224 */ /* 0x000fe400078e00b0 */
[----:B------:R-:W-:Y:S02]  /*4910*/  IMAD.MOV.U32 R176, RZ, RZ, R179 ;  /* 0x000000ffffb07224 */ /* 0x000fe400078e00b3 */
.L_x_230:
[----:B------:R-:W-:Y:S05]  /*4920*/  BSYNC B0 ;  /* 0x0000000000007941 */ /* 0x000fea0003800000 */
.L_x_228:
        /* <DEDUP_REMOVED lines=9> */
.L_x_232:
[----:B------:R-:W-:Y:S01]  /*49c0*/  IMAD.MOV.U32 R33, RZ, RZ, R177 ;  /* 0x000000ffff217224 */ /* 0x000fe200078e00b1 */
[----:B------:R-:W-:Y:S01]  /*49d0*/  MOV R177, R178 ;  /* 0x000000b200b17202 */ /* 0x000fe20000000f00 */
[----:B------:R-:W-:Y:S02]  /*49e0*/  IMAD.MOV.U32 R90, RZ, RZ, R175 ;  /* 0x000000ffff5a7224 */ /* 0x000fe400078e00af */
[----:B------:R-:W-:Y:S02]  /*49f0*/  IMAD.MOV.U32 R175, RZ, RZ, R176 ;  /* 0x000000ffffaf7224 */ /* 0x000fe400078e00b0 */
.L_x_233:
[----:B------:R-:W-:Y:S05]  /*4a00*/  BSYNC B0 ;  /* 0x0000000000007941 */ /* 0x000fea0003800000 */
.L_x_231:
        /* <DEDUP_REMOVED lines=9> */
.L_x_235:
[----:B------:R-:W-:Y:S01]  /*4aa0*/  IMAD.MOV.U32 R32, RZ, RZ, R174 ;  /* 0x000000ffff207224 */ /* 0x000fe200078e00ae */
[----:B------:R-:W-:Y:S01]  /*4ab0*/  MOV R174, R177 ;  /* 0x000000b100ae7202 */ /* 0x000fe20000000f00 */
[----:B------:R-:W-:Y:S02]  /*4ac0*/  IMAD.MOV.U32 R91, RZ, RZ, R172 ;  /* 0x000000ffff5b7224 */ /* 0x000fe400078e00ac */
[----:B------:R-:W-:Y:S02]  /*4ad0*/  IMAD.MOV.U32 R172, RZ, RZ, R175 ;  /* 0x000000ffffac7224 */ /* 0x000fe400078e00af */
.L_x_236:
[----:B------:R-:W-:Y:S05]  /*4ae0*/  BSYNC B0 ;  /* 0x0000000000007941 */ /* 0x000fea0003800000 */
.L_x_234:
        /* <DEDUP_REMOVED lines=9> */
.L_x_238:
[----:B------:R-:W-:Y:S01]  /*4b80*/  IMAD.MOV.U32 R31, RZ, RZ, R173 ;  /* 0x000000ffff1f7224 */ /* 0x000fe200078e00ad */
[----:B------:R-:W-:Y:S01]  /*4b90*/  MOV R173, R174 ;  /* 0x000000ae00ad7202 */ /* 0x000fe20000000f00 */
[----:B------:R-:W-:Y:S02]  /*4ba0*/  IMAD.MOV.U32 R88, RZ, RZ, R171 ;  /* 0x000000ffff587224 */ /* 0x000fe400078e00ab */
[----:B------:R-:W-:Y:S02]  /*4bb0*/  IMAD.MOV.U32 R171, RZ, RZ, R172 ;  /* 0x000000ffffab7224 */ /* 0x000fe400078e00ac */
.L_x_239:
[----:B------:R-:W-:Y:S05]  /*4bc0*/  BSYNC B0 ;  /* 0x0000000000007941 */ /* 0x000fea0003800000 */
.L_x_237:
        /* <DEDUP_REMOVED lines=9> */
.L_x_241:
[----:B------:R-:W-:Y:S01]  /*4c60*/  IMAD.MOV.U32 R30, RZ, RZ, R170 ;  /* 0x000000ffff1e7224 */ /* 0x000fe200078e00aa */
[----:B------:R-:W-:Y:S01]  /*4c70*/  MOV R170, R173 ;  /* 0x000000ad00aa7202 */ /* 0x000fe20000000f00 */
[----:B------:R-:W-:Y:S02]  /*4c80*/  IMAD.MOV.U32 R89, RZ, RZ, R168 ;  /* 0x000000ffff597224 */ /* 0x000fe400078e00a8 */
[----:B------:R-:W-:Y:S02]  /*4c90*/  IMAD.MOV.U32 R168, RZ, RZ, R171 ;  /* 0x000000ffffa87224 */ /* 0x000fe400078e00ab */
.L_x_242:
[----:B------:R-:W-:Y:S05]  /*4ca0*/  BSYNC B0 ;  /* 0x0000000000007941 */ /* 0x000fea0003800000 */
.L_x_240:
        /* <DEDUP_REMOVED lines=9> */
.L_x_244:
[----:B------:R-:W-:Y:S01]  /*4d40*/  IMAD.MOV.U32 R29, RZ, RZ, R169 ;  /* 0x000000ffff1d7224 */ /* 0x000fe200078e00a9 */
[----:B------:R-:W-:Y:S01]  /*4d50*/  MOV R169, R170 ;  /* 0x000000aa00a97202 */ /* 0x000fe20000000f00 */
[----:B------:R-:W-:Y:S02]  /*4d60*/  IMAD.MOV.U32 R86, RZ, RZ, R167 ;  /* 0x000000ffff567224 */ /* 0x000fe400078e00a7 */
[----:B------:R-:W-:Y:S02]  /*4d70*/  IMAD.MOV.U32 R167, RZ, RZ, R168 ;  /* 0x000000ffffa77224 */ /* 0x000fe400078e00a8 */
.L_x_245:
[----:B------:R-:W-:Y:S05]  /*4d80*/  BSYNC B0 ;  /* 0x0000000000007941 */ /* 0x000fea0003800000 */
.L_x_243:
        /* <DEDUP_REMOVED lines=9> */
.L_x_247:
[----:B------:R-:W-:Y:S01]  /*4e20*/  IMAD.MOV.U32 R28, RZ, RZ, R166 ;  /* 0x000000ffff1c7224 */ /* 0x000fe200078e00a6 */
[----:B------:R-:W-:Y:S01]  /*4e30*/  MOV R166, R169 ;  /* 0x000000a900a67202 */ /* 0x000fe20000000f00 */
[----:B------:R-:W-:Y:S02]  /*4e40*/  IMAD.MOV.U32 R87, RZ, RZ, R164 ;  /* 0x000000ffff577224 */ /* 0x000fe400078e00a4 */
[----:B------:R-:W-:Y:S02]  /*4e50*/  IMAD.MOV.U32 R164, RZ, RZ, R167 ;  /* 0x000000ffffa47224 */ /* 0x000fe400078e00a7 */
.L_x_248:
[----:B------:R-:W-:Y:S05]  /*4e60*/  BSYNC B0 ;  /* 0x0000000000007941 */ /* 0x000fea0003800000 */
.L_x_246:
        /* <DEDUP_REMOVED lines=9> */
.L_x_250:
[----:B------:R-:W-:Y:S01]  /*4f00*/  IMAD.MOV.U32 R27, RZ, RZ, R162 ;  /* 0x000000ffff1b7224 */ /* 0x000fe200078e00a2 */
[----:B------:R-:W-:Y:S01]  /*4f10*/  MOV R162, R166 ;  /* 0x000000a600a27202 */ /* 0x000fe20000000f00 */
[----:B------:R-:W-:Y:S02]  /*4f20*/  IMAD.MOV.U32 R84, RZ, RZ, R160 ;  /* 0x000000ffff547224 */ /* 0x000fe400078e00a0 */
[----:B------:R-:W-:Y:S02]  /*4f30*/  IMAD.MOV.U32 R160, RZ, RZ, R164 ;  /* 0x000000ffffa07224 */ /* 0x000fe400078e00a4 */
.L_x_251:
[----:B------:R-:W-:Y:S05]  /*4f40*/  BSYNC B0 ;  /* 0x0000000000007941 */ /* 0x000fea0003800000 */
.L_x_249:
        /* <DEDUP_REMOVED lines=9> */
.L_x_253:
[----:B------:R-:W-:Y:S01]  /*4fe0*/  IMAD.MOV.U32 R26, RZ, RZ, R165 ;  /* 0x000000ffff1a7224 */ /* 0x000fe200078e00a5 */
[----:B------:R-:W-:Y:S01]  /*4ff0*/  MOV R165, R162 ;  /* 0x000000a200a57202 */ /* 0x000fe20000000f00 */
[----:B------:R-:W-:Y:S02]  /*5000*/  IMAD.MOV.U32 R85, RZ, RZ, R163 ;  /* 0x000000ffff557224 */ /* 0x000fe400078e00a3 */
[----:B------:R-:W-:Y:S02]  /*5010*/  IMAD.MOV.U32 R163, RZ, RZ, R160 ;  /* 0x000000ffffa37224 */ /* 0x000fe400078e00a0 */
.L_x_254:
[----:B------:R-:W-:Y:S05]  /*5020*/  BSYNC B0 ;  /* 0x0000000000007941 */ /* 0x000fea0003800000 */
.L_x_252:
        /* <DEDUP_REMOVED lines=9> */
.L_x_256:
[----:B------:R-:W-:Y:S01]  /*50c0*/  IMAD.MOV.U32 R25, RZ, RZ, R158 ;  /* 0x000000ffff197224 */ /* 0x000fe200078e009e */
[----:B------:R-:W-:Y:S01]  /*50d0*/  MOV R158, R165 ;  /* 0x000000a5009e7202 */ /* 0x000fe20000000f00 */
[----:B------:R-:W-:Y:S02]  /*50e0*/  IMAD.MOV.U32 R82, RZ, RZ, R156 ;  /* 0x000000ffff527224 */ /* 0x000fe400078e009c */
[----:B------:R-:W-:Y:S02]  /*50f0*/  IMAD.MOV.U32 R156, RZ, RZ, R163 ;  /* 0x000000ffff9c7224 */ /* 0x000fe400078e00a3 */
.L_x_257:
[----:B------:R-:W-:Y:S05]  /*5100*/  BSYNC B0 ;  /* 0x0000000000007941 */ /* 0x000fea0003800000 */
.L_x_255:
        /* <DEDUP_REMOVED lines=9> */
.L_x_259:
[----:B------:R-:W-:Y:S01]  /*51a0*/  IMAD.MOV.U32 R24, RZ, RZ, R161 ;  /* 0x000000ffff187224 */ /* 0x000fe200078e00a1 */
[----:B------:R-:W-:Y:S01]  /*51b0*/  MOV R161, R158 ;  /* 0x0000009e00a17202 */ /* 0x000fe20000000f00 */
[----:B------:R-:W-:Y:S02]  /*51c0*/  IMAD.MOV.U32 R83, RZ, RZ, R159 ;  /* 0x000000ffff537224 */ /* 0x000fe400078e009f */
[----:B------:R-:W-:Y:S02]  /*51d0*/  IMAD.MOV.U32 R159, RZ, RZ, R156 ;  /* 0x000000ffff9f7224 */ /* 0x000fe400078e009c */
.L_x_260:
[----:B------:R-:W-:Y:S05]  /*51e0*/  BSYNC B0 ;  /* 0x0000000000007941 */ /* 0x000fea0003800000 */
.L_x_258:
        /* <DEDUP_REMOVED lines=9> */
.L_x_262:
[----:B------:R-:W-:Y:S01]  /*5280*/  IMAD.MOV.U32 R23, RZ, RZ, R154 ;  /* 0x000000ffff177224 */ /* 0x000fe200078e009a */
[----:B------:R-:W-:Y:S01]  /*5290*/  MOV R154, R161 ;  /* 0x000000a1009a7202 */ /* 0x000fe20000000f00 */
[----:B------:R-:W-:Y:S02]  /*52a0*/  IMAD.MOV.U32 R80, RZ, RZ, R152 ;  /* 0x000000ffff507224 */ /* 0x000fe400078e0098 */
[----:B------:R-:W-:Y:S02]  /*52b0*/  IMAD.MOV.U32 R152, RZ, RZ, R159 ;  /* 0x000000ffff987224 */ /* 0x000fe400078e009f */
.L_x_263:
[----:B------:R-:W-:Y:S05]  /*52c0*/  BSYNC B0 ;  /* 0x0000000000007941 */ /* 0x000fea0003800000 */
.L_x_261:
        /* <DEDUP_REMOVED lines=9> */
.L_x_265:
[----:B------:R-:W-:Y:S01]  /*5360*/  IMAD.MOV.U32 R22, RZ, RZ, R157 ;  /* 0x000000ffff167224 */ /* 0x000fe200078e009d */
[----:B------:R-:W-:Y:S01]  /*5370*/  MOV R157, R154 ;  /* 0x0000009a009d7202 */ /* 0x000fe20000000f00 */
[----:B------:R-:W-:Y:S02]  /*5380*/  IMAD.MOV.U32 R81, RZ, RZ, R155 ;  /* 0x000000ffff517224 */ /* 0x000fe400078e009b */
[----:B------:R-:W-:Y:S02]  /*5390*/  IMAD.MOV.U32 R155, RZ, RZ, R152 ;  /* 0x000000ffff9b7224 */ /* 0x000fe400078e0098 */
.L_x_266:
[----:B------:R-:W-:Y:S05]  /*53a0*/  BSYNC B0 ;  /* 0x0000000000007941 */ /* 0x000fea0003800000 */
.L_x_264:
        /* <DEDUP_REMOVED lines=9> */
.L_x_268:
[----:B------:R-:W-:Y:S01]  /*5440*/  IMAD.MOV.U32 R21, RZ, RZ, R150 ;  /* 0x000000ffff157224 */ /* 0x000fe200078e0096 */
[----:B------:R-:W-:Y:S01]  /*5450*/  MOV R150, R157 ;  /* 0x0000009d00967202 */ /* 0x000fe20000000f00 */
[----:B------:R-:W-:Y:S02]  /*5460*/  IMAD.MOV.U32 R78, RZ, RZ, R148 ;  /* 0x000000ffff4e7224 */ /* 0x000fe400078e0094 */
[----:B------:R-:W-:Y:S02]  /*5470*/  IMAD.MOV.U32 R148, RZ, RZ, R155 ;  /* 0x000000ffff947224 */ /* 0x000fe400078e009b */
.L_x_269:
[----:B------:R-:W-:Y:S05]  /*5480*/  BSYNC B0 ;  /* 0x0000000000007941 */ /* 0x000fea0003800000 */
.L_x_267:
        /* <DEDUP_REMOVED lines=9> */
.L_x_271:
[----:B------:R-:W-:Y:S01]  /*5520*/  IMAD.MOV.U32 R20, RZ, RZ, R153 ;  /* 0x000000ffff147224 */ /* 0x000fe200078e0099 */
[----:B------:R-:W-:Y:S01]  /*5530*/  MOV R153, R150 ;  /* 0x0000009600997202 */ /* 0x000fe20000000f00 */
[----:B------:R-:W-:Y:S02]  /*5540*/  IMAD.MOV.U32 R79, RZ, RZ, R131 ;  /* 0x000000ffff4f7224 */ /* 0x000fe400078e0083 */
[----:B------:R-:W-:Y:S02]  /*5550*/  IMAD.MOV.U32 R131, RZ, RZ, R148 ;  /* 0x000000ffff837224 */ /* 0x000fe400078e0094 */
.L_x_272:
[----:B------:R-:W-:Y:S05]  /*5560*/  BSYNC B0 ;  /* 0x0000000000007941 */ /* 0x000fea0003800000 */
.L_x_270:
        /* <DEDUP_REMOVED lines=9> */
.L_x_274:
[----:B------:R-:W-:Y:S01]  /*5600*/  IMAD.MOV.U32 R19, RZ, RZ, R130 ;  /* 0x000000ffff137224 */ /* 0x000fe200078e0082 */
[----:B------:R-:W-:Y:S01]  /*5610*/  MOV R130, R153 ;  /* 0x0000009900827202 */ /* 0x000fe20000000f00 */
[----:B------:R-:W-:Y:S02]  /*5620*/  IMAD.MOV.U32 R76, RZ, RZ, R128 ;  /* 0x000000ffff4c7224 */ /* 0x000fe400078e0080 */
[----:B------:R-:W-:Y:S02]  /*5630*/  IMAD.MOV.U32 R128, RZ, RZ, R131 ;  /* 0x000000ffff807224 */ /* 0x000fe400078e0083 */
.L_x_275:
[----:B------:R-:W-:Y:S05]  /*5640*/  BSYNC B0 ;  /* 0x0000000000007941 */ /* 0x000fea0003800000 */
.L_x_273:
        /* <DEDUP_REMOVED lines=9> */
.L_x_277:
[----:B------:R-:W-:Y:S01]  /*56e0*/  IMAD.MOV.U32 R18, RZ, RZ, R129 ;  /* 0x000000ffff127224 */ /* 0x000fe200078e0081 */
[----:B------:R-:W-:Y:S01]  /*56f0*/  MOV R129, R130 ;  /* 0x0000008200817202 */ /* 0x000fe20000000f00 */
[----:B------:R-:W-:Y:S02]  /*5700*/  IMAD.MOV.U32 R77, RZ, RZ, R127 ;  /* 0x000000ffff4d7224 */ /* 0x000fe400078e007f */
[----:B------:R-:W-:Y:S02]  /*5710*/  IMAD.MOV.U32 R127, RZ, RZ, R128 ;  /* 0x000000ffff7f7224 */ /* 0x000fe400078e0080 */
.L_x_278:
[----:B------:R-:W-:Y:S05]  /*5720*/  BSYNC B0 ;  /* 0x0000000000007941 */ /* 0x000fea0003800000 */
.L_x_276:
        /* <DEDUP_REMOVED lines=9> */
.L_x_280:
[----:B------:R-:W-:Y:S01]  /*57c0*/  IMAD.MOV.U32 R17, RZ, RZ, R126 ;  /* 0x000000ffff117224 */ /* 0x000fe200078e007e */
[----:B------:R-:W-:Y:S01]  /*57d0*/  MOV R126, R129 ;  /* 0x00000081007e7202 */ /* 0x000fe20000000f00 */
[----:B------:R-:W-:Y:S02]  /*57e0*/  IMAD.MOV.U32 R74, RZ, RZ, R124 ;  /* 0x000000ffff4a7224 */ /* 0x000fe400078e007c */
[----:B------:R-:W-:Y:S02]  /*57f0*/  IMAD.MOV.U32 R124, RZ, RZ, R127 ;  /* 0x000000ffff7c7224 */ /* 0x000fe400078e007f */
.L_x_281:
[----:B------:R-:W-:Y:S05]  /*5800*/  BSYNC B0 ;  /* 0x0000000000007941 */ /* 0x000fea0003800000 */
.L_x_279:
        /* <DEDUP_REMOVED lines=9> */
.L_x_283:
[----:B------:R-:W-:Y:S01]  /*58a0*/  IMAD.MOV.U32 R16, RZ, RZ, R125 ;  /* 0x000000ffff107224 */ /* 0x000fe200078e007d */
[----:B------:R-:W-:Y:S01]  /*58b0*/  MOV R125, R126 ;  /* 0x0000007e007d7202 */ /* 0x000fe20000000f00 */
[----:B------:R-:W-:Y:S02]  /*58c0*/  IMAD.MOV.U32 R75, RZ, RZ, R123 ;  /* 0x000000ffff4b7224 */ /* 0x000fe400078e007b */
[----:B------:R-:W-:Y:S02]  /*58d0*/  IMAD.MOV.U32 R123, RZ, RZ, R124 ;  /* 0x000000ffff7b7224 */ /* 0x000fe400078e007c */
.L_x_284:
[----:B------:R-:W-:Y:S05]  /*58e0*/  BSYNC B0 ;  /* 0x0000000000007941 */ /* 0x000fea0003800000 */
.L_x_282:
        /* <DEDUP_REMOVED lines=9> */
.L_x_286:
[----:B------:R-:W-:Y:S01]  /*5980*/  IMAD.MOV.U32 R15, RZ, RZ, R122 ;  /* 0x000000ffff0f7224 */ /* 0x000fe200078e007a */
[----:B------:R-:W-:Y:S01]  /*5990*/  MOV R122, R125 ;  /* 0x0000007d007a7202 */ /* 0x000fe20000000f00 */
[----:B------:R-:W-:Y:S02]  /*59a0*/  IMAD.MOV.U32 R72, RZ, RZ, R10 ;  /* 0x000000ffff487224 */ /* 0x000fe400078e000a */
[----:B------:R-:W-:Y:S02]  /*59b0*/  IMAD.MOV.U32 R10, RZ, RZ, R123 ;  /* 0x000000ffff0a7224 */ /* 0x000fe400078e007b */
.L_x_287:
[----:B------:R-:W-:Y:S05]  /*59c0*/  BSYNC B0 ;  /* 0x0000000000007941 */ /* 0x000fea0003800000 */
.L_x_285:
        /* <DEDUP_REMOVED lines=9> */
.L_x_289:
[----:B------:R-:W-:Y:S01]  /*5a60*/  IMAD.MOV.U32 R14, RZ, RZ, R121 ;  /* 0x000000ffff0e7224 */ /* 0x000fe200078e0079 */
[----:B------:R-:W-:Y:S01]  /*5a70*/  MOV R121, R122 ;  /* 0x0000007a00797202 */ /* 0x000fe20000000f00 */
[----:B------:R-:W-:Y:S02]  /*5a80*/  IMAD.MOV.U32 R73, RZ, RZ, R11 ;  /* 0x000000ffff497224 */ /* 0x000fe400078e000b */
[----:B------:R-:W-:Y:S02]  /*5a90*/  IMAD.MOV.U32 R11, RZ, RZ, R10 ;  /* 0x000000ffff0b7224 */ /* 0x000fe400078e000a */
.L_x_290:
[----:B------:R-:W-:Y:S05]  /*5aa0*/  BSYNC B0 ;  /* 0x0000000000007941 */ /* 0x000fea0003800000 */
.L_x_288:
        /* <DEDUP_REMOVED lines=9> */
.L_x_292:
[----:B------:R-:W-:Y:S01]  /*5b40*/  IMAD.MOV.U32 R13, RZ, RZ, R120 ;  /* 0x000000ffff0d7224 */ /* 0x000fe200078e0078 */
[----:B------:R-:W-:Y:S01]  /*5b50*/  MOV R120, R121 ;  /* 0x0000007900787202 */ /* 0x000fe20000000f00 */
[----:B------:R-:W-:Y:S02]  /*5b60*/  IMAD.MOV.U32 R12, RZ, RZ, R6 ;  /* 0x000000ffff0c7224 */ /* 0x000fe400078e0006 */
[----:B------:R-:W-:Y:S02]  /*5b70*/  IMAD.MOV.U32 R6, RZ, RZ, R11 ;  /* 0x000000ffff067224 */ /* 0x000fe400078e000b */
.L_x_293:
[----:B------:R-:W-:Y:S05]  /*5b80*/  BSYNC B0 ;  /* 0x0000000000007941 */ /* 0x000fea0003800000 */
.L_x_291:
        /* <DEDUP_REMOVED lines=9> */
.L_x_295:
[----:B------:R-:W-:Y:S01]  /*5c20*/  IMAD.MOV.U32 R10, RZ, RZ, R7 ;  /* 0x000000ffff0a7224 */ /* 0x000fe200078e0007 */
[----:B------:R-:W-:Y:S01]  /*5c30*/  MOV R7, R120 ;  /* 0x0000007800077202 */ /* 0x000fe20000000f00 */
[----:B------:R-:W-:Y:S02]  /*5c40*/  IMAD.MOV.U32 R11, RZ, RZ, R5 ;  /* 0x000000ffff0b7224 */ /* 0x000fe400078e0005 */
[----:B------:R-:W-:Y:S02]  /*5c50*/  IMAD.MOV.U32 R5, RZ, RZ, R6 ;  /* 0x000000ffff057224 */ /* 0x000fe400078e0006 */
.L_x_296:
[----:B------:R-:W-:Y:S05]  /*5c60*/  BSYNC B0 ;  /* 0x0000000000007941 */ /* 0x000fea0003800000 */
.L_x_294:
        /* <DEDUP_REMOVED lines=9> */
.L_x_298:
[----:B------:R-:W-:Y:S01]  /*5d00*/  IMAD.MOV.U32 R9, RZ, RZ, R118 ;  /* 0x000000ffff097224 */ /* 0x000fe200078e0076 */
[----:B------:R-:W-:Y:S01]  /*5d10*/  MOV R118, R7 ;  /* 0x0000000700767202 */ /* 0x000fe20000000f00 */
[----:B------:R-:W-:Y:S02]  /*5d20*/  IMAD.MOV.U32 R8, RZ, RZ, R4 ;  /* 0x000000ffff087224 */ /* 0x000fe400078e0004 */
[----:B------:R-:W-:Y:S02]  /*5d30*/  IMAD.MOV.U32 R4, RZ, RZ, R5 ;  /* 0x000000ffff047224 */ /* 0x000fe400078e0005 */
.L_x_299:
[----:B------:R-:W-:Y:S05]  /*5d40*/  BSYNC B0 ;  /* 0x0000000000007941 */ /* 0x000fea0003800000 */
.L_x_297:
        /* <DEDUP_REMOVED lines=9> */
.L_x_301:
[----:B------:R-:W-:Y:S01]  /*5de0*/  IMAD.MOV.U32 R6, RZ, RZ, R119 ;  /* 0x000000ffff067224 */ /* 0x000fe200078e0077 */
[----:B------:R-:W-:Y:S01]  /*5df0*/  MOV R119, R118 ;  /* 0x0000007600777202 */ /* 0x000fe20000000f00 */
[----:B------:R-:W-:Y:S02]  /*5e00*/  IMAD.MOV.U32 R7, RZ, RZ, R71 ;  /* 0x000000ffff077224 */ /* 0x000fe400078e0047 */
[----:B------:R-:W-:Y:S02]  /*5e10*/  IMAD.MOV.U32 R71, RZ, RZ, R4 ;  /* 0x000000ffff477224 */ /* 0x000fe400078e0004 */
.L_x_302:
[----:B------:R-:W-:Y:S05]  /*5e20*/  BSYNC B0 ;  /* 0x0000000000007941 */ /* 0x000fea0003800000 */
.L_x_300:
        /* <DEDUP_REMOVED lines=9> */
.L_x_304:
[----:B------:R-:W-:Y:S01]  /*5ec0*/  IMAD.MOV.U32 R5, RZ, RZ, R116 ;  /* 0x000000ffff057224 */ /* 0x000fe200078e0074 */
[----:B------:R-:W-:Y:S01]  /*5ed0*/  MOV R116, R119 ;  /* 0x0000007700747202 */ /* 0x000fe20000000f00 */
[----:B------:R-:W-:Y:S02]  /*5ee0*/  IMAD.MOV.U32 R4, RZ, RZ, R70 ;  /* 0x000000ffff047224 */ /* 0x000fe400078e0046 */
[----:B------:R-:W-:Y:S02]  /*5ef0*/  IMAD.MOV.U32 R70, RZ, RZ, R71 ;  /* 0x000000ffff467224 */ /* 0x000fe400078e0047 */
.L_x_305:
[----:B------:R-:W-:Y:S05]  /*5f00*/  BSYNC B0 ;  /* 0x0000000000007941 */ /* 0x000fea0003800000 */
.L_x_303:
        /* <DEDUP_REMOVED lines=9> */
.L_x_307:
[----:B------:R-:W-:Y:S01]  /*5fa0*/  IMAD.MOV.U32 R130, RZ, RZ, R117 ;  /* 0x000000ffff827224 */ /* 0x000fe200078e0075 */
[----:B------:R-:W-:Y:S01]  /*5fb0*/  MOV R117, R116 ;  /* 0x0000007400757202 */ /* 0x000fe20000000f00 */
[----:B------:R-:W-:Y:S02]  /*5fc0*/  IMAD.MOV.U32 R131, RZ, RZ, R69 ;  /* 0x000000ffff837224 */ /* 0x000fe400078e0045 */
[----:B------:R-:W-:Y:S02]  /*5fd0*/  IMAD.MOV.U32 R69, RZ, RZ, R70 ;  /* 0x000000ffff457224 */ /* 0x000fe400078e0046 */
.L_x_308:
[----:B------:R-:W-:Y:S05]  /*5fe0*/  BSYNC B0 ;  /* 0x0000000000007941 */ /* 0x000fea0003800000 */
.L_x_306:
        /* <DEDUP_REMOVED lines=9> */
.L_x_310:
[----:B------:R-:W-:Y:S01]  /*6080*/  IMAD.MOV.U32 R71, RZ, RZ, R114 ;  /* 0x000000ffff477224 */ /* 0x000fe200078e0072 */
[----:B------:R-:W-:Y:S01]  /*6090*/  MOV R114, R117 ;  /* 0x0000007500727202 */ /* 0x000fe20000000f00 */
[----:B------:R-:W-:Y:S02]  /*60a0*/  IMAD.MOV.U32 R128, RZ, RZ, R68 ;  /* 0x000000ffff807224 */ /* 0x000fe400078e0044 */
[----:B------:R-:W-:Y:S02]  /*60b0*/  IMAD.MOV.U32 R68, RZ, RZ, R69 ;  /* 0x000000ffff447224 */ /* 0x000fe400078e0045 */
.L_x_311:
[----:B------:R-:W-:Y:S05]  /*60c0*/  BSYNC B0 ;  /* 0x0000000000007941 */ /* 0x000fea0003800000 */
.L_x_309:
        /* <DEDUP_REMOVED lines=9> */
.L_x_313:
[----:B------:R-:W-:Y:S01]  /*6160*/  IMAD.MOV.U32 R70, RZ, RZ, R115 ;  /* 0x000000ffff467224 */ /* 0x000fe200078e0073 */
[----:B------:R-:W-:Y:S01]  /*6170*/  MOV R115, R114 ;  /* 0x0000007200737202 */ /* 0x000fe20000000f00 */
[----:B------:R-:W-:Y:S02]  /*6180*/  IMAD.MOV.U32 R129, RZ, RZ, R67 ;  /* 0x000000ffff817224 */ /* 0x000fe400078e0043 */
[----:B------:R-:W-:Y:S02]  /*6190*/  IMAD.MOV.U32 R67, RZ, RZ, R68 ;  /* 0x000000ffff437224 */ /* 0x000fe400078e0044 */
.L_x_314:
[----:B------:R-:W-:Y:S05]  /*61a0*/  BSYNC B0 ;  /* 0x0000000000007941 */ /* 0x000fea0003800000 */
.L_x_312:
        /* <DEDUP_REMOVED lines=9> */
.L_x_316:
[----:B------:R-:W-:Y:S01]  /*6240*/  IMAD.MOV.U32 R69, RZ, RZ, R112 ;  /* 0x000000ffff457224 */ /* 0x000fe200078e0070 */
[----:B------:R-:W-:Y:S01]  /*6250*/  MOV R112, R115 ;  /* 0x0000007300707202 */ /* 0x000fe20000000f00 */
[----:B------:R-:W-:Y:S02]  /*6260*/  IMAD.MOV.U32 R126, RZ, RZ, R66 ;  /* 0x000000ffff7e7224 */ /* 0x000fe400078e0042 */
[----:B------:R-:W-:Y:S02]  /*6270*/  IMAD.MOV.U32 R66, RZ, RZ, R67 ;  /* 0x000000ffff427224 */ /* 0x000fe400078e0043 */
.L_x_317:
[----:B------:R-:W-:Y:S05]  /*6280*/  BSYNC B0 ;  /* 0x0000000000007941 */ /* 0x000fea0003800000 */
.L_x_315:
        /* <DEDUP_REMOVED lines=9> */
.L_x_319:
[----:B------:R-:W-:Y:S01]  /*6320*/  IMAD.MOV.U32 R68, RZ, RZ, R113 ;  /* 0x000000ffff447224 */ /* 0x000fe200078e0071 */
[----:B------:R-:W-:Y:S01]  /*6330*/  MOV R113, R112 ;  /* 0x0000007000717202 */ /* 0x000fe20000000f00 */
[----:B------:R-:W-:Y:S02]  /*6340*/  IMAD.MOV.U32 R127, RZ, RZ, R65 ;  /* 0x000000ffff7f7224 */ /* 0x000fe400078e0041 */
[----:B------:R-:W-:Y:S02]  /*6350*/  IMAD.MOV.U32 R65, RZ, RZ, R66 ;  /* 0x000000ffff417224 */ /* 0x000fe400078e0042 */
.L_x_320:
[----:B------:R-:W-:Y:S05]  /*6360*/  BSYNC B0 ;  /* 0x0000000000007941 */ /* 0x000fea0003800000 */
.L_x_318:
        /* <DEDUP_REMOVED lines=9> */
.L_x_322:
[----:B------:R-:W-:Y:S01]  /*6400*/  IMAD.MOV.U32 R67, RZ, RZ, R110 ;  /* 0x000000ffff437224 */ /* 0x000fe200078e006e */
[----:B------:R-:W-:Y:S01]  /*6410*/  MOV R110, R113 ;  /* 0x00000071006e7202 */ /* 0x000fe20000000f00 */
[----:B------:R-:W-:Y:S02]  /*6420*/  IMAD.MOV.U32 R124, RZ, RZ, R64 ;  /* 0x000000ffff7c7224 */ /* 0x000fe400078e0040 */
[----:B------:R-:W-:Y:S02]  /*6430*/  IMAD.MOV.U32 R64, RZ, RZ, R65 ;  /* 0x000000ffff407224 */ /* 0x000fe400078e0041 */
.L_x_323:
[----:B------:R-:W-:Y:S05]  /*6440*/  BSYNC B0 ;  /* 0x0000000000007941 */ /* 0x000fea0003800000 */
.L_x_321:
        /* <DEDUP_REMOVED lines=9> */
.L_x_325:
[----:B------:R-:W-:Y:S01]  /*64e0*/  IMAD.MOV.U32 R66, RZ, RZ, R111 ;  /* 0x000000ffff427224 */ /* 0x000fe200078e006f */
[----:B------:R-:W-:Y:S01]  /*64f0*/  MOV R111, R110 ;  /* 0x0000006e006f7202 */ /* 0x000fe20000000f00 */
[----:B------:R-:W-:Y:S02]  /*6500*/  IMAD.MOV.U32 R125, RZ, RZ, R63 ;  /* 0x000000ffff7d7224 */ /* 0x000fe400078e003f */
[----:B------:R-:W-:Y:S02]  /*6510*/  IMAD.MOV.U32 R63, RZ, RZ, R64 ;  /* 0x000000ffff3f7224 */ /* 0x000fe400078e0040 */
.L_x_326:
[----:B------:R-:W-:Y:S05]  /*6520*/  BSYNC B0 ;  /* 0x0000000000007941 */ /* 0x000fea0003800000 */
.L_x_324:
        /* <DEDUP_REMOVED lines=9> */
.L_x_328:
[----:B------:R-:W-:Y:S01]  /*65c0*/  IMAD.MOV.U32 R65, RZ, RZ, R108 ;  /* 0x000000ffff417224 */ /* 0x000fe200078e006c */
[----:B------:R-:W-:Y:S01]  /*65d0*/  MOV R108, R111 ;  /* 0x0000006f006c7202 */ /* 0x000fe20000000f00 */
[----:B------:R-:W-:Y:S02]  /*65e0*/  IMAD.MOV.U32 R122, RZ, RZ, R62 ;  /* 0x000000ffff7a7224 */ /* 0x000fe400078e003e */
[----:B------:R-:W-:Y:S02]  /*65f0*/  IMAD.MOV.U32 R62, RZ, RZ, R63 ;  /* 0x000000ffff3e7224 */ /* 0x000fe400078e003f */
.L_x_329:
[----:B------:R-:W-:Y:S05]  /*6600*/  BSYNC B0 ;  /* 0x0000000000007941 */ /* 0x000fea0003800000 */
.L_x_327:
        /* <DEDUP_REMOVED lines=9> */
.L_x_331:
[----:B------:R-:W-:Y:S01]  /*66a0*/  IMAD.MOV.U32 R64, RZ, RZ, R109 ;  /* 0x000000ffff407224 */ /* 0x000fe200078e006d */
[----:B------:R-:W-:Y:S01]  /*66b0*/  MOV R109, R108 ;  /* 0x0000006c006d7202 */ /* 0x000fe20000000f00 */
[----:B------:R-:W-:Y:S02]  /*66c0*/  IMAD.MOV.U32 R123, RZ, RZ, R61 ;  /* 0x000000ffff7b7224 */ /* 0x000fe400078e003d */
[----:B------:R-:W-:Y:S02]  /*66d0*/  IMAD.MOV.U32 R61, RZ, RZ, R62 ;  /* 0x000000ffff3d7224 */ /* 0x000fe400078e003e */
.L_x_332:
[----:B------:R-:W-:Y:S05]  /*66e0*/  BSYNC B0 ;  /* 0x0000000000007941 */ /* 0x000fea0003800000 */
.L_x_330:
        /* <DEDUP_REMOVED lines=9> */
.L_x_334:
[----:B------:R-:W-:Y:S01]  /*6780*/  IMAD.MOV.U32 R63, RZ, RZ, R60 ;  /* 0x000000ffff3f7224 */ /* 0x000fe200078e003c */
[----:B------:R-:W-:Y:S01]  /*6790*/  MOV R60, R109 ;  /* 0x0000006d003c7202 */ /* 0x000fe20000000f00 */
[----:B------:R-:W-:Y:S02]  /*67a0*/  IMAD.MOV.U32 R120, RZ, RZ, R58 ;  /* 0x000000ffff787224 */ /* 0x000fe400078e003a */
[----:B------:R-:W-:Y:S02]  /*67b0*/  IMAD.MOV.U32 R58, RZ, RZ, R61 ;  /* 0x000000ffff3a7224 */ /* 0x000fe400078e003d */
.L_x_335:
[----:B------:R-:W-:Y:S05]  /*67c0*/  BSYNC B0 ;  /* 0x0000000000007941 */ /* 0x000fea0003800000 */
.L_x_333:
        /* <DEDUP_REMOVED lines=9> */
.L_x_337:
[----:B------:R-:W-:Y:S01]  /*6860*/  IMAD.MOV.U32 R62, RZ, RZ, R59 ;  /* 0x000000ffff3e7224 */ /* 0x000fe200078e003b */
[----:B------:R-:W-:Y:S01]  /*6870*/  MOV R59, R60 ;  /* 0x0000003c003b7202 */ /* 0x000fe20000000f00 */
[----:B------:R-:W-:Y:S02]  /*6880*/  IMAD.MOV.U32 R121, RZ, RZ, R57 ;  /* 0x000000ffff797224 */ /* 0x000fe400078e0039 */
[----:B------:R-:W-:Y:S02]  /*6890*/  IMAD.MOV.U32 R57, RZ, RZ, R58 ;  /* 0x000000ffff397224 */ /* 0x000fe400078e003a */
.L_x_338:
[----:B------:R-:W-:Y:S05]  /*68a0*/  BSYNC B0 ;  /* 0x0000000000007941 */ /* 0x000fea0003800000 */
.L_x_336:
        /* <DEDUP_REMOVED lines=9> */
.L_x_340:
[----:B------:R-:W-:Y:S01]  /*6940*/  IMAD.MOV.U32 R61, RZ, RZ, R56 ;  /* 0x000000ffff3d7224 */ /* 0x000fe200078e0038 */
[----:B------:R-:W-:Y:S01]  /*6950*/  MOV R56, R59 ;  /* 0x0000003b00387202 */ /* 0x000fe20000000f00 */
[----:B------:R-:W-:Y:S02]  /*6960*/  IMAD.MOV.U32 R118, RZ, RZ, R54 ;  /* 0x000000ffff767224 */ /* 0x000fe400078e0036 */
[----:B------:R-:W-:Y:S02]  /*6970*/  IMAD.MOV.U32 R54, RZ, RZ, R57 ;  /* 0x000000ffff367224 */ /* 0x000fe400078e0039 */
.L_x_341:
[----:B------:R-:W-:Y:S05]  /*6980*/  BSYNC B0 ;  /* 0x0000000000007941 */ /* 0x000fea0003800000 */
.L_x_339:
        /* <DEDUP_REMOVED lines=9> */
.L_x_343:
[----:B------:R-:W-:Y:S01]  /*6a20*/  IMAD.MOV.U32 R60, RZ, RZ, R55 ;  /* 0x000000ffff3c7224 */ /* 0x000fe200078e0037 */
[----:B------:R-:W-:Y:S01]  /*6a30*/  MOV R55, R56 ;  /* 0x0000003800377202 */ /* 0x000fe20000000f00 */
[----:B------:R-:W-:Y:S02]  /*6a40*/  IMAD.MOV.U32 R119, RZ, RZ, R53 ;  /* 0x000000ffff777224 */ /* 0x000fe400078e0035 */
[----:B------:R-:W-:Y:S02]  /*6a50*/  IMAD.MOV.U32 R53, RZ, RZ, R54 ;  /* 0x000000ffff357224 */ /* 0x000fe400078e0036 */
.L_x_344:
[----:B------:R-:W-:Y:S05]  /*6a60*/  BSYNC B0 ;  /* 0x0000000000007941 */ /* 0x000fea0003800000 */
.L_x_342:
        /* <DEDUP_REMOVED lines=9> */
.L_x_346:
[----:B------:R-:W-:Y:S01]  /*6b00*/  IMAD.MOV.U32 R59, RZ, RZ, R52 ;  /* 0x000000ffff3b7224 */ /* 0x000fe200078e0034 */
[----:B------:R-:W-:Y:S01]  /*6b10*/  MOV R52, R55 ;  /* 0x0000003700347202 */ /* 0x000fe20000000f00 */
[----:B------:R-:W-:Y:S02]  /*6b20*/  IMAD.MOV.U32 R116, RZ, RZ, R42 ;  /* 0x000000ffff747224 */ /* 0x000fe400078e002a */
[----:B------:R-:W-:Y:S02]  /*6b30*/  IMAD.MOV.U32 R42, RZ, RZ, R53 ;  /* 0x000000ffff2a7224 */ /* 0x000fe400078e0035 */
.L_x_347:
[----:B------:R-:W-:Y:S05]  /*6b40*/  BSYNC B0 ;  /* 0x0000000000007941 */ /* 0x000fea0003800000 */
.L_x_345:
        /* <DEDUP_REMOVED lines=9> */
.L_x_349:
[----:B------:R-:W-:Y:S01]  /*6be0*/  IMAD.MOV.U32 R58, RZ, RZ, R43 ;  /* 0x000000ffff3a7224 */ /* 0x000fe200078e002b */
[----:B------:R-:W-:Y:S01]  /*6bf0*/  MOV R43, R52 ;  /* 0x00000034002b7202 */ /* 0x000fe20000000f00 */
[----:B------:R-:W-:Y:S02]  /*6c00*/  IMAD.MOV.U32 R117, RZ, RZ, R45 ;  /* 0x000000ffff757224 */ /* 0x000fe400078e002d */
[----:B------:R-:W-:Y:S02]  /*6c10*/  IMAD.MOV.U32 R45, RZ, RZ, R42 ;  /* 0x000000ffff2d7224 */ /* 0x000fe400078e002a */
.L_x_350:
[----:B------:R-:W-:Y:S05]  /*6c20*/  BSYNC B0 ;  /* 0x0000000000007941 */ /* 0x000fea0003800000 */
.L_x_348:
        /* <DEDUP_REMOVED lines=9> */
.L_x_352:
[----:B------:R-:W-:Y:S01]  /*6cc0*/  IMAD.MOV.U32 R57, RZ, RZ, R44 ;  /* 0x000000ffff397224 */ /* 0x000fe200078e002c */
[----:B------:R-:W-:Y:S01]  /*6cd0*/  MOV R44, R43 ;  /* 0x0000002b002c7202 */ /* 0x000fe20000000f00 */
[----:B------:R-:W-:Y:S02]  /*6ce0*/  IMAD.MOV.U32 R114, RZ, RZ, R46 ;  /* 0x000000ffff727224 */ /* 0x000fe400078e002e */
[----:B------:R-:W-:Y:S02]  /*6cf0*/  IMAD.MOV.U32 R46, RZ, RZ, R45 ;  /* 0x000000ffff2e7224 */ /* 0x000fe400078e002d */
.L_x_353:
[----:B------:R-:W-:Y:S05]  /*6d00*/  BSYNC B0 ;  /* 0x0000000000007941 */ /* 0x000fea0003800000 */
.L_x_351:
        /* <DEDUP_REMOVED lines=9> */
.L_x_355:
[----:B------:R-:W-:Y:S01]  /*6da0*/  IMAD.MOV.U32 R56, RZ, RZ, R47 ;  /* 0x000000ffff387224 */ /* 0x000fe200078e002f */
[----:B------:R-:W-:Y:S01]  /*6db0*/  MOV R47, R44 ;  /* 0x0000002c002f7202 */ /* 0x000fe20000000f00 */
[----:B------:R-:W-:Y:S02]  /*6dc0*/  IMAD.MOV.U32 R115, RZ, RZ, R49 ;  /* 0x000000ffff737224 */ /* 0x000fe400078e0031 */
[----:B------:R-:W-:Y:S02]  /*6dd0*/  IMAD.MOV.U32 R49, RZ, RZ, R46 ;  /* 0x000000ffff317224 */ /* 0x000fe400078e002e */
.L_x_356:
[----:B------:R-:W-:Y:S05]  /*6de0*/  BSYNC B0 ;  /* 0x0000000000007941 */ /* 0x000fea0003800000 */
.L_x_354:
        /* <DEDUP_REMOVED lines=9> */
.L_x_358:
[----:B------:R-:W-:Y:S01]  /*6e80*/  IMAD.MOV.U32 R55, RZ, RZ, R48 ;  /* 0x000000ffff377224 */ /* 0x000fe200078e0030 */
[----:B------:R-:W-:Y:S01]  /*6e90*/  MOV R48, R47 ;  /* 0x0000002f00307202 */ /* 0x000fe20000000f00 */
[----:B------:R-:W-:Y:S02]  /*6ea0*/  IMAD.MOV.U32 R112, RZ, RZ, R50 ;  /* 0x000000ffff707224 */ /* 0x000fe400078e0032 */
[----:B------:R-:W-:Y:S02]  /*6eb0*/  IMAD.MOV.U32 R50, RZ, RZ, R49 ;  /* 0x000000ffff327224 */ /* 0x000fe400078e0031 */
.L_x_359:
[----:B------:R-:W-:Y:S05]  /*6ec0*/  BSYNC B0 ;  /* 0x0000000000007941 */ /* 0x000fea0003800000 */
.L_x_357:
        /* <DEDUP_REMOVED lines=9> */
.L_x_361:
[----:B------:R-:W-:Y:S01]  /*6f60*/  IMAD.MOV.U32 R54, RZ, RZ, R51 ;  /* 0x000000ffff367224 */ /* 0x000fe200078e0033 */
[----:B------:R-:W-:Y:S01]  /*6f70*/  MOV R51, R48 ;  /* 0x0000003000337202 */ /* 0x000fe20000000f00 */
[----:B------:R-:W-:Y:S02]  /*6f80*/  IMAD.MOV.U32 R113, RZ, RZ, R101 ;  /* 0x000000ffff717224 */ /* 0x000fe400078e0065 */
[----:B------:R-:W-:Y:S02]  /*6f90*/  IMAD.MOV.U32 R101, RZ, RZ, R50 ;  /* 0x000000ffff657224 */ /* 0x000fe400078e0032 */
.L_x_362:
[----:B------:R-:W-:Y:S05]  /*6fa0*/  BSYNC B0 ;  /* 0x0000000000007941 */ /* 0x000fea0003800000 */
.L_x_360:
        /* <DEDUP_REMOVED lines=9> */
.L_x_364:
[----:B------:R-:W-:Y:S01]  /*7040*/  IMAD.MOV.U32 R53, RZ, RZ, R100 ;  /* 0x000000ffff357224 */ /* 0x000fe200078e0064 */
[----:B------:R-:W-:Y:S01]  /*7050*/  MOV R100, R51 ;  /* 0x0000003300647202 */ /* 0x000fe20000000f00 */
[----:B------:R-:W-:Y:S02]  /*7060*/  IMAD.MOV.U32 R110, RZ, RZ, R102 ;  /* 0x000000ffff6e7224 */ /* 0x000fe400078e0066 */
[----:B------:R-:W-:Y:S02]  /*7070*/  IMAD.MOV.U32 R102, RZ, RZ, R101 ;  /* 0x000000ffff667224 */ /* 0x000fe400078e0065 */
.L_x_365:
[----:B------:R-:W-:Y:S05]  /*7080*/  BSYNC B0 ;  /* 0x0000000000007941 */ /* 0x000fea0003800000 */
.L_x_363:
        /* <DEDUP_REMOVED lines=9> */
.L_x_367:
[----:B------:R-:W-:Y:S01]  /*7120*/  IMAD.MOV.U32 R52, RZ, RZ, R103 ;  /* 0x000000ffff347224 */ /* 0x000fe200078e0067 */
[----:B------:R-:W-:Y:S01]  /*7130*/  MOV R103, R100 ;  /* 0x0000006400677202 */ /* 0x000fe20000000f00 */
[----:B------:R-:W-:Y:S02]  /*7140*/  IMAD.MOV.U32 R111, RZ, RZ, R105 ;  /* 0x000000ffff6f7224 */ /* 0x000fe400078e0069 */
[----:B------:R-:W-:Y:S02]  /*7150*/  IMAD.MOV.U32 R105, RZ, RZ, R102 ;  /* 0x000000ffff697224 */ /* 0x000fe400078e0066 */
.L_x_368:
[----:B------:R-:W-:Y:S05]  /*7160*/  BSYNC B0 ;  /* 0x0000000000007941 */ /* 0x000fea0003800000 */
.L_x_366:
        /* <DEDUP_REMOVED lines=9> */
.L_x_370:
[----:B------:R-:W-:Y:S01]  /*7200*/  IMAD.MOV.U32 R51, RZ, RZ, R104 ;  /* 0x000000ffff337224 */ /* 0x000fe200078e0068 */
[----:B------:R-:W-:Y:S01]  /*7210*/  MOV R104, R103 ;  /* 0x0000006700687202 */ /* 0x000fe20000000f00 */
[----:B------:R-:W-:Y:S02]  /*7220*/  IMAD.MOV.U32 R108, RZ, RZ, R106 ;  /* 0x000000ffff6c7224 */ /* 0x000fe400078e006a */
[----:B------:R-:W-:Y:S02]  /*7230*/  IMAD.MOV.U32 R106, RZ, RZ, R105 ;  /* 0x000000ffff6a7224 */ /* 0x000fe400078e0069 */
.L_x_371:
[----:B------:R-:W-:Y:S05]  /*7240*/  BSYNC B0 ;  /* 0x0000000000007941 */ /* 0x000fea0003800000 */
.L_x_369:
        /* <DEDUP_REMOVED lines=9> */
.L_x_373:
[----:B------:R-:W-:Y:S01]  /*72e0*/  IMAD.MOV.U32 R50, RZ, RZ, R107 ;  /* 0x000000ffff327224 */ /* 0x000fe200078e006b */
[----:B------:R-:W-:Y:S01]  /*72f0*/  MOV R107, R104 ;  /* 0x00000068006b7202 */ /* 0x000fe20000000f00 */
[----:B------:R-:W-:Y:S02]  /*7300*/  IMAD.MOV.U32 R109, RZ, RZ, R141 ;  /* 0x000000ffff6d7224 */ /* 0x000fe400078e008d */
[----:B------:R-:W-:Y:S02]  /*7310*/  IMAD.MOV.U32 R141, RZ, RZ, R106 ;  /* 0x000000ffff8d7224 */ /* 0x000fe400078e006a */
.L_x_374:
[----:B------:R-:W-:Y:S05]  /*7320*/  BSYNC B0 ;  /* 0x0000000000007941 */ /* 0x000fea0003800000 */
.L_x_372:
        /* <DEDUP_REMOVED lines=9> */
.L_x_376:
[----:B------:R-:W-:Y:S01]  /*73c0*/  IMAD.MOV.U32 R49, RZ, RZ, R132 ;  /* 0x000000ffff317224 */ /* 0x000fe200078e0084 */
[----:B------:R-:W-:Y:S01]  /*73d0*/  MOV R132, R107 ;  /* 0x0000006b00847202 */ /* 0x000fe20000000f00 */
[----:B------:R-:W-:Y:S02]  /*73e0*/  IMAD.MOV.U32 R106, RZ, RZ, R140 ;  /* 0x000000ffff6a7224 */ /* 0x000fe400078e008c */
[----:B------:R-:W-:Y:S02]  /*73f0*/  IMAD.MOV.U32 R140, RZ, RZ, R141 ;  /* 0x000000ffff8c7224 */ /* 0x000fe400078e008d */
.L_x_377:
[----:B------:R-:W-:Y:S05]  /*7400*/  BSYNC B0 ;  /* 0x0000000000007941 */ /* 0x000fea0003800000 */
.L_x_375:
        /* <DEDUP_REMOVED lines=9> */
.L_x_379:
[----:B------:R-:W-:Y:S01]  /*74a0*/  IMAD.MOV.U32 R48, RZ, RZ, R143 ;  /* 0x000000ffff307224 */ /* 0x000fe200078e008f */
[----:B------:R-:W-:Y:S01]  /*74b0*/  MOV R143, R132 ;  /* 0x00000084008f7202 */ /* 0x000fe20000000f00 */
[----:B------:R-:W-:Y:S02]  /*74c0*/  IMAD.MOV.U32 R107, RZ, RZ, R145 ;  /* 0x000000ffff6b7224 */ /* 0x000fe400078e0091 */
[----:B------:R-:W-:Y:S02]  /*74d0*/  IMAD.MOV.U32 R145, RZ, RZ, R140 ;  /* 0x000000ffff917224 */ /* 0x000fe400078e008c */
.L_x_380:
[----:B------:R-:W-:Y:S05]  /*74e0*/  BSYNC B0 ;  /* 0x0000000000007941 */ /* 0x000fea0003800000 */
.L_x_378:
        /* <DEDUP_REMOVED lines=9> */
.L_x_382:
[----:B------:R-:W-:Y:S01]  /*7580*/  IMAD.MOV.U32 R47, RZ, RZ, R142 ;  /* 0x000000ffff2f7224 */ /* 0x000fe200078e008e */
[----:B------:R-:W-:Y:S01]  /*7590*/  MOV R142, R143 ;  /* 0x0000008f008e7202 */ /* 0x000fe20000000f00 */
[----:B------:R-:W-:Y:S02]  /*75a0*/  IMAD.MOV.U32 R104, RZ, RZ, R144 ;  /* 0x000000ffff687224 */ /* 0x000fe400078e0090 */
[----:B------:R-:W-:Y:S02]  /*75b0*/  IMAD.MOV.U32 R144, RZ, RZ, R145 ;  /* 0x000000ffff907224 */ /* 0x000fe400078e0091 */
.L_x_383:
[----:B------:R-:W-:Y:S05]  /*75c0*/  BSYNC B0 ;  /* 0x0000000000007941 */ /* 0x000fea0003800000 */
.L_x_381:
        /* <DEDUP_REMOVED lines=9> */
.L_x_385:
[----:B------:R-:W-:Y:S01]  /*7660*/  IMAD.MOV.U32 R46, RZ, RZ, R147 ;  /* 0x000000ffff2e7224 */ /* 0x000fe200078e0093 */
[----:B------:R-:W-:Y:S01]  /*7670*/  MOV R147, R142 ;  /* 0x0000008e00937202 */ /* 0x000fe20000000f00 */
[----:B------:R-:W-:Y:S02]  /*7680*/  IMAD.MOV.U32 R105, RZ, RZ, R149 ;  /* 0x000000ffff697224 */ /* 0x000fe400078e0095 */
[----:B------:R-:W-:Y:S02]  /*7690*/  IMAD.MOV.U32 R149, RZ, RZ, R144 ;  /* 0x000000ffff957224 */ /* 0x000fe400078e0090 */
.L_x_386:
[----:B------:R-:W-:Y:S05]  /*76a0*/  BSYNC B0 ;  /* 0x0000000000007941 */ /* 0x000fea0003800000 */
.L_x_384:
        /* <DEDUP_REMOVED lines=9> */
.L_x_388:
[----:B------:R-:W-:Y:S01]  /*7740*/  IMAD.MOV.U32 R45, RZ, RZ, R146 ;  /* 0x000000ffff2d7224 */ /* 0x000fe200078e0092 */
[----:B------:R-:W-:Y:S01]  /*7750*/  MOV R146, R147 ;  /* 0x0000009300927202 */ /* 0x000fe20000000f00 */
[----:B------:R-:W-:Y:S02]  /*7760*/  IMAD.MOV.U32 R102, RZ, RZ, R135 ;  /* 0x000000ffff667224 */ /* 0x000fe400078e0087 */
[----:B------:R-:W-:Y:S02]  /*7770*/  IMAD.MOV.U32 R135, RZ, RZ, R149 ;  /* 0x000000ffff877224 */ /* 0x000fe400078e0095 */
.L_x_389:
[----:B------:R-:W-:Y:S05]  /*7780*/  BSYNC B0 ;  /* 0x0000000000007941 */ /* 0x000fea0003800000 */
.L_x_387:
        /* <DEDUP_REMOVED lines=9> */
.L_x_391:
[----:B------:R-:W-:Y:S02]  /*7820*/  IMAD.MOV.U32 R44, RZ, RZ, R133 ;  /* 0x000000ffff2c7224 */ /* 0x000fe400078e0085 */
[----:B------:R-:W-:Y:S01]  /*7830*/  IMAD.MOV.U32 R103, RZ, RZ, R0 ;  /* 0x000000ffff677224 */ /* 0x000fe200078e0000 */
[----:B------:R-:W-:Y:S01]  /*7840*/  MOV R0, R135 ;  /* 0x0000008700007202 */ /* 0x000fe20000000f00 */
[----:B------:R-:W-:Y:S02]  /*7850*/  IMAD.MOV.U32 R133, RZ, RZ, R146 ;  /* 0x000000ffff857224 */ /* 0x000fe400078e0092 */
.L_x_392:
[----:B------:R-:W-:Y:S05]  /*7860*/  BSYNC B0 ;  /* 0x0000000000007941 */ /* 0x000fea0003800000 */
.L_x_390:
        /* <DEDUP_REMOVED lines=8> */
[----:B------:R-:W-:Y:S02]  /*78f0*/  @!P0 IMAD.MOV.U32 R134, RZ, RZ, R43 ;  /* 0x000000ffff868224 */ /* 0x000fe400078e002b */
        /* <DEDUP_REMOVED lines=9> */
.L_x_394:
[----:B------:R-:W-:Y:S01]  /*7990*/  MOV R100, R41 ;  /* 0x0000002900647202 */ /* 0x000fe20000000f00 */
[----:B------:R-:W-:Y:S02]  /*79a0*/  IMAD.MOV.U32 R43, RZ, RZ, R98 ;  /* 0x000000ffff2b7224 */ /* 0x000fe400078e0062 */
[----:B------:R-:W-:Y:S02]  /*79b0*/  IMAD.MOV.U32 R41, RZ, RZ, R134 ;  /* 0x000000ffff297224 */ /* 0x000fe400078e0086 */
[----:B------:R-:W-:Y:S02]  /*79c0*/  IMAD.MOV.U32 R98, RZ, RZ, R151 ;  /* 0x000000ffff627224 */ /* 0x000fe400078e0097 */
.L_x_395:
[----:B------:R-:W-:Y:S05]  /*79d0*/  BSYNC B0 ;  /* 0x0000000000007941 */ /* 0x000fea0003800000 */
.L_x_393:
        /* <DEDUP_REMOVED lines=9> */
.L_x_397:
[----:B------:R-:W-:Y:S01]  /*7a70*/  MOV R101, R40 ;  /* 0x0000002800657202 */ /* 0x000fe20000000f00 */
[----:B------:R-:W-:Y:S02]  /*7a80*/  IMAD.MOV.U32 R42, RZ, RZ, R99 ;  /* 0x000000ffff2a7224 */ /* 0x000fe400078e0063 */
[----:B------:R-:W-:Y:S02]  /*7a90*/  IMAD.MOV.U32 R40, RZ, RZ, R41 ;  /* 0x000000ffff287224 */ /* 0x000fe400078e0029 */
[----:B------:R-:W-:Y:S02]  /*7aa0*/  IMAD.MOV.U32 R99, RZ, RZ, R98 ;  /* 0x000000ffff637224 */ /* 0x000fe400078e0062 */
.L_x_398:
[----:B------:R-:W-:Y:S05]  /*7ab0*/  BSYNC B0 ;  /* 0x0000000000007941 */ /* 0x000fea0003800000 */
.L_x_396:
        /* <DEDUP_REMOVED lines=9> */
.L_x_400:
[----:B------:R-:W-:Y:S01]  /*7b50*/  MOV R98, R39 ;  /* 0x0000002700627202 */ /* 0x000fe20000000f00 */
[----:B------:R-:W-:Y:S02]  /*7b60*/  IMAD.MOV.U32 R41, RZ, RZ, R96 ;  /* 0x000000ffff297224 */ /* 0x000fe400078e0060 */
[----:B------:R-:W-:Y:S02]  /*7b70*/  IMAD.MOV.U32 R39, RZ, RZ, R40 ;  /* 0x000000ffff277224 */ /* 0x000fe400078e0028 */
[----:B------:R-:W-:Y:S02]  /*7b80*/  IMAD.MOV.U32 R96, RZ, RZ, R99 ;  /* 0x000000ffff607224 */ /* 0x000fe400078e0063 */
.L_x_401:
[----:B------:R-:W-:Y:S05]  /*7b90*/  BSYNC B0 ;  /* 0x0000000000007941 */ /* 0x000fea0003800000 */
.L_x_399:
        /* <DEDUP_REMOVED lines=9> */
.L_x_403:
[----:B------:R-:W-:Y:S01]  /*7c30*/  MOV R99, R38 ;  /* 0x0000002600637202 */ /* 0x000fe20000000f00 */
[----:B------:R-:W-:Y:S02]  /*7c40*/  IMAD.MOV.U32 R40, RZ, RZ, R97 ;  /* 0x000000ffff287224 */ /* 0x000fe400078e0061 */
[----:B------:R-:W-:Y:S02]  /*7c50*/  IMAD.MOV.U32 R38, RZ, RZ, R39 ;  /* 0x000000ffff267224 */ /* 0x000fe400078e0027 */
[----:B------:R-:W-:Y:S02]  /*7c60*/  IMAD.MOV.U32 R97, RZ, RZ, R96 ;  /* 0x000000ffff617224 */ /* 0x000fe400078e0060 */
.L_x_404:
[----:B------:R-:W-:Y:S05]  /*7c70*/  BSYNC B0 ;  /* 0x0000000000007941 */ /* 0x000fea0003800000 */
.L_x_402:
        /* <DEDUP_REMOVED lines=9> */
.L_x_406:
[----:B------:R-:W-:Y:S01]  /*7d10*/  MOV R96, R37 ;  /* 0x0000002500607202 */ /* 0x000fe20000000f00 */
[----:B------:R-:W-:Y:S02]  /*7d20*/  IMAD.MOV.U32 R39, RZ, RZ, R94 ;  /* 0x000000ffff277224 */ /* 0x000fe400078e005e */
[----:B------:R-:W-:Y:S02]  /*7d30*/  IMAD.MOV.U32 R37, RZ, RZ, R38 ;  /* 0x000000ffff257224 */ /* 0x000fe400078e0026 */
[----:B------:R-:W-:Y:S02]  /*7d40*/  IMAD.MOV.U32 R94, RZ, RZ, R97 ;  /* 0x000000ffff5e7224 */ /* 0x000fe400078e0061 */
.L_x_407:
[----:B------:R-:W-:Y:S05]  /*7d50*/  BSYNC B0 ;  /* 0x0000000000007941 */ /* 0x000fea0003800000 */
.L_x_405:
        /* <DEDUP_REMOVED lines=9> */
.L_x_409:
[----:B------:R-:W-:Y:S01]  /*7df0*/  MOV R97, R36 ;  /* 0x0000002400617202 */ /* 0x000fe20000000f00 */
[----:B------:R-:W-:Y:S02]  /*7e00*/  IMAD.MOV.U32 R38, RZ, RZ, R95 ;  /* 0x000000ffff267224 */ /* 0x000fe400078e005f */
[----:B------:R-:W-:Y:S02]  /*7e10*/  IMAD.MOV.U32 R36, RZ, RZ, R37 ;  /* 0x000000ffff247224 */ /* 0x000fe400078e0025 */
[----:B------:R-:W-:Y:S02]  /*7e20*/  IMAD.MOV.U32 R95, RZ, RZ, R94 ;  /* 0x000000ffff5f7224 */ /* 0x000fe400078e005e */
.L_x_410:
[----:B------:R-:W-:Y:S05]  /*7e30*/  BSYNC B0 ;  /* 0x0000000000007941 */ /* 0x000fea0003800000 */
.L_x_408:
        /* <DEDUP_REMOVED lines=9> */
.L_x_412:
[----:B------:R-:W-:Y:S01]  /*7ed0*/  MOV R94, R35 ;  /* 0x00000023005e7202 */ /* 0x000fe20000000f00 */
[----:B------:R-:W-:Y:S02]  /*7ee0*/  IMAD.MOV.U32 R37, RZ, RZ, R92 ;  /* 0x000000ffff257224 */ /* 0x000fe400078e005c */
[----:B------:R-:W-:Y:S02]  /*7ef0*/  IMAD.MOV.U32 R35, RZ, RZ, R36 ;  /* 0x000000ffff237224 */ /* 0x000fe400078e0024 */
[----:B------:R-:W-:Y:S02]  /*7f00*/  IMAD.MOV.U32 R92, RZ, RZ, R95 ;  /* 0x000000ffff5c7224 */ /* 0x000fe400078e005f */
.L_x_413:
[----:B------:R-:W-:Y:S05]  /*7f10*/  BSYNC B0 ;  /* 0x0000000000007941 */ /* 0x000fea0003800000 */
.L_x_411:
        /* <DEDUP_REMOVED lines=9> */
.L_x_415:
[----:B------:R-:W-:Y:S01]  /*7fb0*/  MOV R95, R34 ;  /* 0x00000022005f7202 */ /* 0x000fe20000000f00 */
[----:B------:R-:W-:Y:S02]  /*7fc0*/  IMAD.MOV.U32 R36, RZ, RZ, R93 ;  /* 0x000000ffff247224 */ /* 0x000fe400078e005d */
[----:B------:R-:W-:Y:S02]  /*7fd0*/  IMAD.MOV.U32 R34, RZ, RZ, R35 ;  /* 0x000000ffff227224 */ /* 0x000fe400078e0023 */
[----:B------:R-:W-:Y:S02]  /*7fe0*/  IMAD.MOV.U32 R93, RZ, RZ, R92 ;  /* 0x000000ffff5d7224 */ /* 0x000fe400078e005c */
.L_x_416:
[----:B------:R-:W-:Y:S05]  /*7ff0*/  BSYNC B0 ;  /* 0x0000000000007941 */ /* 0x000fea0003800000 */
.L_x_414:
        /* <DEDUP_REMOVED lines=9> */
.L_x_418:
[----:B------:R-:W-:Y:S01]  /*8090*/  MOV R92, R33 ;  /* 0x00000021005c7202 */ /* 0x000fe20000000f00 */
[----:B------:R-:W-:Y:S02]  /*80a0*/  IMAD.MOV.U32 R35, RZ, RZ, R90 ;  /* 0x000000ffff237224 */ /* 0x000fe400078e005a */
[----:B------:R-:W-:Y:S02]  /*80b0*/  IMAD.MOV.U32 R33, RZ, RZ, R34 ;  /* 0x000000ffff217224 */ /* 0x000fe400078e0022 */
[----:B------:R-:W-:Y:S02]  /*80c0*/  IMAD.MOV.U32 R90, RZ, RZ, R93 ;  /* 0x000000ffff5a7224 */ /* 0x000fe400078e005d */
.L_x_419:
[----:B------:R-:W-:Y:S05]  /*80d0*/  BSYNC B0 ;  /* 0x0000000000007941 */ /* 0x000fea0003800000 */
.L_x_417:
        /* <DEDUP_REMOVED lines=9> */
.L_x_421:
[----:B------:R-:W-:Y:S01]  /*8170*/  MOV R93, R32 ;  /* 0x00000020005d7202 */ /* 0x000fe20000000f00 */
[----:B------:R-:W-:Y:S02]  /*8180*/  IMAD.MOV.U32 R34, RZ, RZ, R91 ;  /* 0x000000ffff227224 */ /* 0x000fe400078e005b */
[----:B------:R-:W-:Y:S02]  /*8190*/  IMAD.MOV.U32 R32, RZ, RZ, R33 ;  /* 0x000000ffff207224 */ /* 0x000fe400078e0021 */
[----:B------:R-:W-:Y:S02]  /*81a0*/  IMAD.MOV.U32 R91, RZ, RZ, R90 ;  /* 0x000000ffff5b7224 */ /* 0x000fe400078e005a */
.L_x_422:
[----:B------:R-:W-:Y:S05]  /*81b0*/  BSYNC B0 ;  /* 0x0000000000007941 */ /* 0x000fea0003800000 */
.L_x_420:
        /* <DEDUP_REMOVED lines=9> */
.L_x_424:
[----:B------:R-:W-:Y:S01]  /*8250*/  MOV R90, R31 ;  /* 0x0000001f005a7202 */ /* 0x000fe20000000f00 */
[----:B------:R-:W-:Y:S02]  /*8260*/  IMAD.MOV.U32 R33, RZ, RZ, R88 ;  /* 0x000000ffff217224 */ /* 0x000fe400078e0058 */
[----:B------:R-:W-:Y:S02]  /*8270*/  IMAD.MOV.U32 R31, RZ, RZ, R32 ;  /* 0x000000ffff1f7224 */ /* 0x000fe400078e0020 */
[----:B------:R-:W-:Y:S02]  /*8280*/  IMAD.MOV.U32 R88, RZ, RZ, R91 ;  /* 0x000000ffff587224 */ /* 0x000fe400078e005b */
.L_x_425:
[----:B------:R-:W-:Y:S05]  /*8290*/  BSYNC B0 ;  /* 0x0000000000007941 */ /* 0x000fea0003800000 */
.L_x_423:
        /* <DEDUP_REMOVED lines=9> */
.L_x_427:
[----:B------:R-:W-:Y:S01]  /*8330*/  MOV R91, R30 ;  /* 0x0000001e005b7202 */ /* 0x000fe20000000f00 */
[----:B------:R-:W-:Y:S02]  /*8340*/  IMAD.MOV.U32 R32, RZ, RZ, R89 ;  /* 0x000000ffff207224 */ /* 0x000fe400078e0059 */
[----:B------:R-:W-:Y:S02]  /*8350*/  IMAD.MOV.U32 R30, RZ, RZ, R31 ;  /* 0x000000ffff1e7224 */ /* 0x000fe400078e001f */
[----:B------:R-:W-:Y:S02]  /*8360*/  IMAD.MOV.U32 R89, RZ, RZ, R88 ;  /* 0x000000ffff597224 */ /* 0x000fe400078e0058 */
.L_x_428:
[----:B------:R-:W-:Y:S05]  /*8370*/  BSYNC B0 ;  /* 0x0000000000007941 */ /* 0x000fea0003800000 */
.L_x_426:
        /* <DEDUP_REMOVED lines=9> */
.L_x_430:
[----:B------:R-:W-:Y:S01]  /*8410*/  MOV R88, R29 ;  /* 0x0000001d00587202 */ /* 0x000fe20000000f00 */
[----:B------:R-:W-:Y:S02]  /*8420*/  IMAD.MOV.U32 R31, RZ, RZ, R86 ;  /* 0x000000ffff1f7224 */ /* 0x000fe400078e0056 */
[----:B------:R-:W-:Y:S02]  /*8430*/  IMAD.MOV.U32 R29, RZ, RZ, R30 ;  /* 0x000000ffff1d7224 */ /* 0x000fe400078e001e */
[----:B------:R-:W-:Y:S02]  /*8440*/  IMAD.MOV.U32 R86, RZ, RZ, R89 ;  /* 0x000000ffff567224 */ /* 0x000fe400078e0059 */
.L_x_431:
[----:B------:R-:W-:Y:S05]  /*8450*/  BSYNC B0 ;  /* 0x0000000000007941 */ /* 0x000fea0003800000 */
.L_x_429:
        /* <DEDUP_REMOVED lines=9> */
.L_x_433:
[----:B------:R-:W-:Y:S01]  /*84f0*/  MOV R89, R28 ;  /* 0x0000001c00597202 */ /* 0x000fe20000000f00 */
[----:B------:R-:W-:Y:S02]  /*8500*/  IMAD.MOV.U32 R30, RZ, RZ, R87 ;  /* 0x000000ffff1e7224 */ /* 0x000fe400078e0057 */
[----:B------:R-:W-:Y:S02]  /*8510*/  IMAD.MOV.U32 R28, RZ, RZ, R29 ;  /* 0x000000ffff1c7224 */ /* 0x000fe400078e001d */
[----:B------:R-:W-:Y:S02]  /*8520*/  IMAD.MOV.U32 R87, RZ, RZ, R86 ;  /* 0x000000ffff577224 */ /* 0x000fe400078e0056 */
.L_x_434:
[----:B------:R-:W-:Y:S05]  /*8530*/  BSYNC B0 ;  /* 0x0000000000007941 */ /* 0x000fea0003800000 */
.L_x_432:
        /* <DEDUP_REMOVED lines=9> */
.L_x_436:
[----:B------:R-:W-:Y:S01]  /*85d0*/  MOV R86, R27 ;  /* 0x0000001b00567202 */ /* 0x000fe20000000f00 */
[----:B------:R-:W-:Y:S02]  /*85e0*/  IMAD.MOV.U32 R29, RZ, RZ, R84 ;  /* 0x000000ffff1d7224 */ /* 0x000fe400078e0054 */
[----:B------:R-:W-:Y:S02]  /*85f0*/  IMAD.MOV.U32 R27, RZ, RZ, R28 ;  /* 0x000000ffff1b7224 */ /* 0x000fe400078e001c */
[----:B------:R-:W-:Y:S02]  /*8600*/  IMAD.MOV.U32 R84, RZ, RZ, R87 ;  /* 0x000000ffff547224 */ /* 0x000fe400078e0057 */
.L_x_437:
[----:B------:R-:W-:Y:S05]  /*8610*/  BSYNC B0 ;  /* 0x0000000000007941 */ /* 0x000fea0003800000 */
.L_x_435:
        /* <DEDUP_REMOVED lines=9> */
.L_x_439:
[----:B------:R-:W-:Y:S01]  /*86b0*/  MOV R87, R26 ;  /* 0x0000001a00577202 */ /* 0x000fe20000000f00 */
[----:B------:R-:W-:Y:S02]  /*86c0*/  IMAD.MOV.U32 R28, RZ, RZ, R85 ;  /* 0x000000ffff1c7224 */ /* 0x000fe400078e0055 */
[----:B------:R-:W-:Y:S02]  /*86d0*/  IMAD.MOV.U32 R26, RZ, RZ, R27 ;  /* 0x000000ffff1a7224 */ /* 0x000fe400078e001b */
[----:B------:R-:W-:Y:S02]  /*86e0*/  IMAD.MOV.U32 R85, RZ, RZ, R84 ;  /* 0x000000ffff557224 */ /* 0x000fe400078e0054 */
.L_x_440:
[----:B------:R-:W-:Y:S05]  /*86f0*/  BSYNC B0 ;  /* 0x0000000000007941 */ /* 0x000fea0003800000 */
.L_x_438:
        /* <DEDUP_REMOVED lines=9> */
.L_x_442:
[----:B------:R-:W-:Y:S01]  /*8790*/  MOV R84, R25 ;  /* 0x0000001900547202 */ /* 0x000fe20000000f00 */
[----:B------:R-:W-:Y:S02]  /*87a0*/  IMAD.MOV.U32 R27, RZ, RZ, R82 ;  /* 0x000000ffff1b7224 */ /* 0x000fe400078e0052 */
[----:B------:R-:W-:Y:S02]  /*87b0*/  IMAD.MOV.U32 R25, RZ, RZ, R26 ;  /* 0x000000ffff197224 */ /* 0x000fe400078e001a */
[----:B------:R-:W-:Y:S02]  /*87c0*/  IMAD.MOV.U32 R82, RZ, RZ, R85 ;  /* 0x000000ffff527224 */ /* 0x000fe400078e0055 */
.L_x_443:
[----:B------:R-:W-:Y:S05]  /*87d0*/  BSYNC B0 ;  /* 0x0000000000007941 */ /* 0x000fea0003800000 */
.L_x_441:
        /* <DEDUP_REMOVED lines=9> */
.L_x_445:
[----:B------:R-:W-:Y:S01]  /*8870*/  MOV R85, R24 ;  /* 0x0000001800557202 */ /* 0x000fe20000000f00 */
[----:B------:R-:W-:Y:S02]  /*8880*/  IMAD.MOV.U32 R26, RZ, RZ, R83 ;  /* 0x000000ffff1a7224 */ /* 0x000fe400078e0053 */
[----:B------:R-:W-:Y:S02]  /*8890*/  IMAD.MOV.U32 R24, RZ, RZ, R25 ;  /* 0x000000ffff187224 */ /* 0x000fe400078e0019 */
[----:B------:R-:W-:Y:S02]  /*88a0*/  IMAD.MOV.U32 R83, RZ, RZ, R82 ;  /* 0x000000ffff537224 */ /* 0x000fe400078e0052 */
.L_x_446:
[----:B------:R-:W-:Y:S05]  /*88b0*/  BSYNC B0 ;  /* 0x0000000000007941 */ /* 0x000fea0003800000 */
.L_x_444:
        /* <DEDUP_REMOVED lines=9> */
.L_x_448:
[----:B------:R-:W-:Y:S01]  /*8950*/  MOV R82, R23 ;  /* 0x0000001700527202 */ /* 0x000fe20000000f00 */
[----:B------:R-:W-:Y:S02]  /*8960*/  IMAD.MOV.U32 R25, RZ, RZ, R80 ;  /* 0x000000ffff197224 */ /* 0x000fe400078e0050 */
[----:B------:R-:W-:Y:S02]  /*8970*/  IMAD.MOV.U32 R23, RZ, RZ, R24 ;  /* 0x000000ffff177224 */ /* 0x000fe400078e0018 */
[----:B------:R-:W-:Y:S02]  /*8980*/  IMAD.MOV.U32 R80, RZ, RZ, R83 ;  /* 0x000000ffff507224 */ /* 0x000fe400078e0053 */
.L_x_449:
[----:B------:R-:W-:Y:S05]  /*8990*/  BSYNC B0 ;  /* 0x0000000000007941 */ /* 0x000fea0003800000 */
.L_x_447:
        /* <DEDUP_REMOVED lines=9> */
.L_x_451:
[----:B------:R-:W-:Y:S01]  /*8a30*/  MOV R83, R22 ;  /* 0x0000001600537202 */ /* 0x000fe20000000f00 */
[----:B------:R-:W-:Y:S02]  /*8a40*/  IMAD.MOV.U32 R24, RZ, RZ, R81 ;  /* 0x000000ffff187224 */ /* 0x000fe400078e0051 */
[----:B------:R-:W-:Y:S02]  /*8a50*/  IMAD.MOV.U32 R22, RZ, RZ, R23 ;  /* 0x000000ffff167224 */ /* 0x000fe400078e0017 */
[----:B------:R-:W-:Y:S02]  /*8a60*/  IMAD.MOV.U32 R81, RZ, RZ, R80 ;  /* 0x000000ffff517224 */ /* 0x000fe400078e0050 */
.L_x_452:
[----:B------:R-:W-:Y:S05]  /*8a70*/  BSYNC B0 ;  /* 0x0000000000007941 */ /* 0x000fea0003800000 */
.L_x_450:
        /* <DEDUP_REMOVED lines=9> */
.L_x_454:
[----:B------:R-:W-:Y:S01]  /*8b10*/  MOV R80, R21 ;  /* 0x0000001500507202 */ /* 0x000fe20000000f00 */
[----:B------:R-:W-:Y:S02]  /*8b20*/  IMAD.MOV.U32 R23, RZ, RZ, R78 ;  /* 0x000000ffff177224 */ /* 0x000fe400078e004e */
[----:B------:R-:W-:Y:S02]  /*8b30*/  IMAD.MOV.U32 R21, RZ, RZ, R22 ;  /* 0x000000ffff157224 */ /* 0x000fe400078e0016 */
[----:B------:R-:W-:Y:S02]  /*8b40*/  IMAD.MOV.U32 R78, RZ, RZ, R81 ;  /* 0x000000ffff4e7224 */ /* 0x000fe400078e0051 */
.L_x_455:
[----:B------:R-:W-:Y:S05]  /*8b50*/  BSYNC B0 ;  /* 0x0000000000007941 */ /* 0x000fea0003800000 */
.L_x_453:
        /* <DEDUP_REMOVED lines=9> */
.L_x_457:
[----:B------:R-:W-:Y:S01]  /*8bf0*/  MOV R81, R20 ;  /* 0x0000001400517202 */ /* 0x000fe20000000f00 */
[----:B------:R-:W-:Y:S02]  /*8c00*/  IMAD.MOV.U32 R22, RZ, RZ, R79 ;  /* 0x000000ffff167224 */ /* 0x000fe400078e004f */
[----:B------:R-:W-:Y:S02]  /*8c10*/  IMAD.MOV.U32 R20, RZ, RZ, R21 ;  /* 0x000000ffff147224 */ /* 0x000fe400078e0015 */
[----:B------:R-:W-:Y:S02]  /*8c20*/  IMAD.MOV.U32 R79, RZ, RZ, R78 ;  /* 0x000000ffff4f7224 */ /* 0x000fe400078e004e */
.L_x_458:
[----:B------:R-:W-:Y:S05]  /*8c30*/  BSYNC B0 ;  /* 0x0000000000007941 */ /* 0x000fea0003800000 */
.L_x_456:
        /* <DEDUP_REMOVED lines=9> */
.L_x_460:
[----:B------:R-:W-:Y:S01]  /*8cd0*/  MOV R78, R19 ;  /* 0x00000013004e7202 */ /* 0x000fe20000000f00 */
[----:B------:R-:W-:Y:S02]  /*8ce0*/  IMAD.MOV.U32 R21, RZ, RZ, R76 ;  /* 0x000000ffff157224 */ /* 0x000fe400078e004c */
[----:B------:R-:W-:Y:S02]  /*8cf0*/  IMAD.MOV.U32 R19, RZ, RZ, R20 ;  /* 0x000000ffff137224 */ /* 0x000fe400078e0014 */
[----:B------:R-:W-:Y:S02]  /*8d00*/  IMAD.MOV.U32 R76, RZ, RZ, R79 ;  /* 0x000000ffff4c7224 */ /* 0x000fe400078e004f */
.L_x_461:
[----:B------:R-:W-:Y:S05]  /*8d10*/  BSYNC B0 ;  /* 0x0000000000007941 */ /* 0x000fea0003800000 */
.L_x_459:
        /* <DEDUP_REMOVED lines=9> */
.L_x_463:
[----:B------:R-:W-:Y:S01]  /*8db0*/  MOV R79, R18 ;  /* 0x00000012004f7202 */ /* 0x000fe20000000f00 */
[----:B------:R-:W-:Y:S02]  /*8dc0*/  IMAD.MOV.U32 R20, RZ, RZ, R77 ;  /* 0x000000ffff147224 */ /* 0x000fe400078e004d */
[----:B------:R-:W-:Y:S02]  /*8dd0*/  IMAD.MOV.U32 R18, RZ, RZ, R19 ;  /* 0x000000ffff127224 */ /* 0x000fe400078e0013 */
[----:B------:R-:W-:Y:S02]  /*8de0*/  IMAD.MOV.U32 R77, RZ, RZ, R76 ;  /* 0x000000ffff4d7224 */ /* 0x000fe400078e004c */
.L_x_464:
[----:B------:R-:W-:Y:S05]  /*8df0*/  BSYNC B0 ;  /* 0x0000000000007941 */ /* 0x000fea0003800000 */
.L_x_462:
        /* <DEDUP_REMOVED lines=9> */
.L_x_466:
[----:B------:R-:W-:Y:S01]  /*8e90*/  MOV R76, R17 ;  /* 0x00000011004c7202 */ /* 0x000fe20000000f00 */
[----:B------:R-:W-:Y:S02]  /*8ea0*/  IMAD.MOV.U32 R19, RZ, RZ, R74 ;  /* 0x000000ffff137224 */ /* 0x000fe400078e004a */
[----:B------:R-:W-:Y:S02]  /*8eb0*/  IMAD.MOV.U32 R17, RZ, RZ, R18 ;  /* 0x000000ffff117224 */ /* 0x000fe400078e0012 */
[----:B------:R-:W-:Y:S02]  /*8ec0*/  IMAD.MOV.U32 R74, RZ, RZ, R77 ;  /* 0x000000ffff4a7224 */ /* 0x000fe400078e004d */
.L_x_467:
[----:B------:R-:W-:Y:S05]  /*8ed0*/  BSYNC B0 ;  /* 0x0000000000007941 */ /* 0x000fea0003800000 */
.L_x_465:
        /* <DEDUP_REMOVED lines=9> */
.L_x_469:
[----:B------:R-:W-:Y:S01]  /*8f70*/  MOV R77, R16 ;  /* 0x00000010004d7202 */ /* 0x000fe20000000f00 */
[----:B------:R-:W-:Y:S02]  /*8f80*/  IMAD.MOV.U32 R18, RZ, RZ, R75 ;  /* 0x000000ffff127224 */ /* 0x000fe400078e004b */
[----:B------:R-:W-:Y:S02]  /*8f90*/  IMAD.MOV.U32 R16, RZ, RZ, R17 ;  /* 0x000000ffff107224 */ /* 0x000fe400078e0011 */
[----:B------:R-:W-:Y:S02]  /*8fa0*/  IMAD.MOV.U32 R75, RZ, RZ, R74 ;  /* 0x000000ffff4b7224 */ /* 0x000fe400078e004a */
.L_x_470:
[----:B------:R-:W-:Y:S05]  /*8fb0*/  BSYNC B0 ;  /* 0x0000000000007941 */ /* 0x000fea0003800000 */
.L_x_468:
        /* <DEDUP_REMOVED lines=9> */
.L_x_472:
[----:B------:R-:W-:Y:S01]  /*9050*/  MOV R74, R15 ;  /* 0x0000000f004a7202 */ /* 0x000fe20000000f00 */
[----:B------:R-:W-:Y:S02]  /*9060*/  IMAD.MOV.U32 R17, RZ, RZ, R72 ;  /* 0x000000ffff117224 */ /* 0x000fe400078e0048 */
[----:B------:R-:W-:Y:S02]  /*9070*/  IMAD.MOV.U32 R15, RZ, RZ, R16 ;  /* 0x000000ffff0f7224 */ /* 0x000fe400078e0010 */
[----:B------:R-:W-:Y:S02]  /*9080*/  IMAD.MOV.U32 R72, RZ, RZ, R75 ;  /* 0x000000ffff487224 */ /* 0x000fe400078e004b */
.L_x_473:
[----:B------:R-:W-:Y:S05]  /*9090*/  BSYNC B0 ;  /* 0x0000000000007941 */ /* 0x000fea0003800000 */
.L_x_471:
        /* <DEDUP_REMOVED lines=9> */
.L_x_475:
[----:B------:R-:W-:Y:S01]  /*9130*/  MOV R75, R14 ;  /* 0x0000000e004b7202 */ /* 0x000fe20000000f00 */
[----:B------:R-:W-:Y:S02]  /*9140*/  IMAD.MOV.U32 R16, RZ, RZ, R73 ;  /* 0x000000ffff107224 */ /* 0x000fe400078e0049 */
[----:B------:R-:W-:Y:S02]  /*9150*/  IMAD.MOV.U32 R14, RZ, RZ, R15 ;  /* 0x000000ffff0e7224 */ /* 0x000fe400078e000f */
[----:B------:R-:W-:Y:S02]  /*9160*/  IMAD.MOV.U32 R73, RZ, RZ, R72 ;  /* 0x000000ffff497224 */ /* 0x000fe400078e0048 */
.L_x_476:
[----:B------:R-:W-:Y:S05]  /*9170*/  BSYNC B0 ;  /* 0x0000000000007941 */ /* 0x000fea0003800000 */
.L_x_474:
        /* <DEDUP_REMOVED lines=9> */
.L_x_478:
[----:B------:R-:W-:Y:S01]  /*9210*/  MOV R72, R13 ;  /* 0x0000000d00487202 */ /* 0x000fe20000000f00 */
[----:B------:R-:W-:Y:S02]  /*9220*/  IMAD.MOV.U32 R15, RZ, RZ, R12 ;  /* 0x000000ffff0f7224 */ /* 0x000fe400078e000c */
[----:B------:R-:W-:Y:S02]  /*9230*/  IMAD.MOV.U32 R13, RZ, RZ, R14 ;  /* 0x000000ffff0d7224 */ /* 0x000fe400078e000e */
[----:B------:R-:W-:Y:S02]  /*9240*/  IMAD.MOV.U32 R12, RZ, RZ, R73 ;  /* 0x000000ffff0c7224 */ /* 0x000fe400078e0049 */
.L_x_479:
[----:B------:R-:W-:Y:S05]  /*9250*/  BSYNC B0 ;  /* 0x0000000000007941 */ /* 0x000fea0003800000 */
.L_x_477:
        /* <DEDUP_REMOVED lines=9> */
.L_x_481:
[----:B------:R-:W-:Y:S01]  /*92f0*/  MOV R73, R10 ;  /* 0x0000000a00497202 */ /* 0x000fe20000000f00 */
[----:B------:R-:W-:Y:S02]  /*9300*/  IMAD.MOV.U32 R14, RZ, RZ, R11 ;  /* 0x000000ffff0e7224 */ /* 0x000fe400078e000b */
[----:B------:R-:W-:Y:S02]  /*9310*/  IMAD.MOV.U32 R10, RZ, RZ, R13 ;  /* 0x000000ffff0a7224 */ /* 0x000fe400078e000d */
[----:B------:R-:W-:Y:S02]  /*9320*/  IMAD.MOV.U32 R11, RZ, RZ, R12 ;  /* 0x000000ffff0b7224 */ /* 0x000fe400078e000c */
.L_x_482:
[----:B------:R-:W-:Y:S05]  /*9330*/  BSYNC B0 ;  /* 0x0000000000007941 */ /* 0x000fea0003800000 */
.L_x_480:
        /* <DEDUP_REMOVED lines=9> */
.L_x_484:
[----:B------:R-:W-:Y:S01]  /*93d0*/  MOV R12, R9 ;  /* 0x00000009000c7202 */ /* 0x000fe20000000f00 */
[----:B------:R-:W-:Y:S02]  /*93e0*/  IMAD.MOV.U32 R13, RZ, RZ, R8 ;  /* 0x000000ffff0d7224 */ /* 0x000fe400078e0008 */
[----:B------:R-:W-:Y:S02]  /*93f0*/  IMAD.MOV.U32 R9, RZ, RZ, R10 ;  /* 0x000000ffff097224 */ /* 0x000fe400078e000a */
[----:B------:R-:W-:Y:S02]  /*9400*/  IMAD.MOV.U32 R8, RZ, RZ, R11 ;  /* 0x000000ffff087224 */ /* 0x000fe400078e000b */
.L_x_485:
[----:B------:R-:W-:Y:S05]  /*9410*/  BSYNC B0 ;  /* 0x0000000000007941 */ /* 0x000fea0003800000 */
.L_x_483:
        /* <DEDUP_REMOVED lines=9> */
.L_x_487:
[----:B------:R-:W-:Y:S01]  /*94b0*/  MOV R11, R6 ;  /* 0x00000006000b7202 */ /* 0x000fe20000000f00 */
[----:B------:R-:W-:Y:S02]  /*94c0*/  IMAD.MOV.U32 R10, RZ, RZ, R7 ;  /* 0x000000ffff0a7224 */ /* 0x000fe400078e0007 */
[----:B------:R-:W-:Y:S02]  /*94d0*/  IMAD.MOV.U32 R6, RZ, RZ, R9 ;  /* 0x000000ffff067224 */ /* 0x000fe400078e0009 */
[----:B------:R-:W-:Y:S02]  /*94e0*/  IMAD.MOV.U32 R7, RZ, RZ, R8 ;  /* 0x000000ffff077224 */ /* 0x000fe400078e0008 */
.L_x_488:
[----:B------:R-:W-:Y:S05]  /*94f0*/  BSYNC B0 ;  /* 0x0000000000007941 */ /* 0x000fea0003800000 */
.L_x_486:
        /* <DEDUP_REMOVED lines=9> */
.L_x_490:
[----:B------:R-:W-:Y:S01]  /*9590*/  MOV R8, R5 ;  /* 0x0000000500087202 */ /* 0x000fe20000000f00 */
[----:B------:R-:W-:Y:S02]  /*95a0*/  IMAD.MOV.U32 R9, RZ, RZ, R4 ;  /* 0x000000ffff097224 */ /* 0x000fe400078e0004 */
[----:B------:R-:W-:Y:S02]  /*95b0*/  IMAD.MOV.U32 R5, RZ, RZ, R6 ;  /* 0x000000ffff057224 */ /* 0x000fe400078e0006 */
[----:B------:R-:W-:Y:S02]  /*95c0*/  IMAD.MOV.U32 R4, RZ, RZ, R7 ;  /* 0x000000ffff047224 */ /* 0x000fe400078e0007 */
.L_x_491:
[----:B------:R-:W-:Y:S05]  /*95d0*/  BSYNC B0 ;  /* 0x0000000000007941 */ /* 0x000fea0003800000 */
.L_x_489:
        /* <DEDUP_REMOVED lines=9> */
.L_x_493:
[----:B------:R-:W-:Y:S01]  /*9670*/  MOV R7, R130 ;  /* 0x0000008200077202 */ /* 0x000fe20000000f00 */
[----:B------:R-:W-:Y:S02]  /*9680*/  IMAD.MOV.U32 R6, RZ, RZ, R131 ;  /* 0x000000ffff067224 */ /* 0x000fe400078e0083 */
[----:B------:R-:W-:Y:S02]  /*9690*/  IMAD.MOV.U32 R130, RZ, RZ, R5 ;  /* 0x000000ffff827224 */ /* 0x000fe400078e0005 */
[----:B------:R-:W-:Y:S02]  /*96a0*/  IMAD.MOV.U32 R131, RZ, RZ, R4 ;  /* 0x000000ffff837224 */ /* 0x000fe400078e0004 */
.L_x_494:
[----:B------:R-:W-:Y:S05]  /*96b0*/  BSYNC B0 ;  /* 0x0000000000007941 */ /* 0x000fea0003800000 */
.L_x_492:
        /* <DEDUP_REMOVED lines=9> */
.L_x_496:
[----:B------:R-:W-:Y:S01]  /*9750*/  MOV R4, R71 ;  /* 0x0000004700047202 */ /* 0x000fe20000000f00 */
[----:B------:R-:W-:Y:S02]  /*9760*/  IMAD.MOV.U32 R5, RZ, RZ, R128 ;  /* 0x000000ffff057224 */ /* 0x000fe400078e0080 */
[----:B------:R-:W-:Y:S02]  /*9770*/  IMAD.MOV.U32 R71, RZ, RZ, R130 ;  /* 0x000000ffff477224 */ /* 0x000fe400078e0082 */
[----:B------:R-:W-:Y:S02]  /*9780*/  IMAD.MOV.U32 R128, RZ, RZ, R131 ;  /* 0x000000ffff807224 */ /* 0x000fe400078e0083 */
.L_x_497:
[----:B------:R-:W-:Y:S05]  /*9790*/  BSYNC B0 ;  /* 0x0000000000007941 */ /* 0x000fea0003800000 */
.L_x_495:
        /* <DEDUP_REMOVED lines=9> */
.L_x_499:
[----:B------:R-:W-:Y:S01]  /*9830*/  MOV R131, R70 ;  /* 0x0000004600837202 */ /* 0x000fe20000000f00 */
[----:B------:R-:W-:Y:S02]  /*9840*/  IMAD.MOV.U32 R130, RZ, RZ, R129 ;  /* 0x000000ffff827224 */ /* 0x000fe400078e0081 */
[----:B------:R-:W-:Y:S02]  /*9850*/  IMAD.MOV.U32 R70, RZ, RZ, R71 ;  /* 0x000000ffff467224 */ /* 0x000fe400078e0047 */
[----:B------:R-:W-:Y:S02]  /*9860*/  IMAD.MOV.U32 R129, RZ, RZ, R128 ;  /* 0x000000ffff817224 */ /* 0x000fe400078e0080 */
.L_x_500:
[----:B------:R-:W-:Y:S05]  /*9870*/  BSYNC B0 ;  /* 0x0000000000007941 */ /* 0x000fea0003800000 */
.L_x_498:
        /* <DEDUP_REMOVED lines=9> */
.L_x_502:
[----:B------:R-:W-:Y:S01]  /*9910*/  MOV R128, R69 ;  /* 0x0000004500807202 */ /* 0x000fe20000000f00 */
[----:B------:R-:W-:Y:S02]  /*9920*/  IMAD.MOV.U32 R71, RZ, RZ, R126 ;  /* 0x000000ffff477224 */ /* 0x000fe400078e007e */
[----:B------:R-:W-:Y:S02]  /*9930*/  IMAD.MOV.U32 R69, RZ, RZ, R70 ;  /* 0x000000ffff457224 */ /* 0x000fe400078e0046 */
[----:B------:R-:W-:Y:S02]  /*9940*/  IMAD.MOV.U32 R126, RZ, RZ, R129 ;  /* 0x000000ffff7e7224 */ /* 0x000fe400078e0081 */
.L_x_503:
[----:B------:R-:W-:Y:S05]  /*9950*/  BSYNC B0 ;  /* 0x0000000000007941 */ /* 0x000fea0003800000 */
.L_x_501:
        /* <DEDUP_REMOVED lines=9> */
.L_x_505:
[----:B------:R-:W-:Y:S01]  /*99f0*/  MOV R129, R68 ;  /* 0x0000004400817202 */ /* 0x000fe20000000f00 */
[----:B------:R-:W-:Y:S02]  /*9a00*/  IMAD.MOV.U32 R70, RZ, RZ, R127 ;  /* 0x000000ffff467224 */ /* 0x000fe400078e007f */
[----:B------:R-:W-:Y:S02]  /*9a10*/  IMAD.MOV.U32 R68, RZ, RZ, R69 ;  /* 0x000000ffff447224 */ /* 0x000fe400078e0045 */
[----:B------:R-:W-:Y:S02]  /*9a20*/  IMAD.MOV.U32 R127, RZ, RZ, R126 ;  /* 0x000000ffff7f7224 */ /* 0x000fe400078e007e */
.L_x_506:
[----:B------:R-:W-:Y:S05]  /*9a30*/  BSYNC B0 ;  /* 0x0000000000007941 */ /* 0x000fea0003800000 */
.L_x_504:
        /* <DEDUP_REMOVED lines=9> */
.L_x_508:
[----:B------:R-:W-:Y:S01]  /*9ad0*/  MOV R126, R67 ;  /* 0x00000043007e7202 */ /* 0x000fe20000000f00 */
[----:B------:R-:W-:Y:S02]  /*9ae0*/  IMAD.MOV.U32 R69, RZ, RZ, R124 ;  /* 0x000000ffff457224 */ /* 0x000fe400078e007c */
[----:B------:R-:W-:Y:S02]  /*9af0*/  IMAD.MOV.U32 R67, RZ, RZ, R68 ;  /* 0x000000ffff437224 */ /* 0x000fe400078e0044 */
[----:B------:R-:W-:Y:S02]  /*9b00*/  IMAD.MOV.U32 R124, RZ, RZ, R127 ;  /* 0x000000ffff7c7224 */ /* 0x000fe400078e007f */
.L_x_509:
[----:B------:R-:W-:Y:S05]  /*9b10*/  BSYNC B0 ;  /* 0x0000000000007941 */ /* 0x000fea0003800000 */
.L_x_507:
        /* <DEDUP_REMOVED lines=9> */
.L_x_511:
[----:B------:R-:W-:Y:S01]  /*9bb0*/  MOV R127, R66 ;  /* 0x00000042007f7202 */ /* 0x000fe20000000f00 */
[----:B------:R-:W-:Y:S02]  /*9bc0*/  IMAD.MOV.U32 R68, RZ, RZ, R125 ;  /* 0x000000ffff447224 */ /* 0x000fe400078e007d */
[----:B------:R-:W-:Y:S02]  /*9bd0*/  IMAD.MOV.U32 R66, RZ, RZ, R67 ;  /* 0x000000ffff427224 */ /* 0x000fe400078e0043 */
[----:B------:R-:W-:Y:S02]  /*9be0*/  IMAD.MOV.U32 R125, RZ, RZ, R124 ;  /* 0x000000ffff7d7224 */ /* 0x000fe400078e007c */
.L_x_512:
[----:B------:R-:W-:Y:S05]  /*9bf0*/  BSYNC B0 ;  /* 0x0000000000007941 */ /* 0x000fea0003800000 */
.L_x_510:
        /* <DEDUP_REMOVED lines=9> */
.L_x_514:
[----:B------:R-:W-:Y:S01]  /*9c90*/  MOV R124, R65 ;  /* 0x00000041007c7202 */ /* 0x000fe20000000f00 */
[----:B------:R-:W-:Y:S02]  /*9ca0*/  IMAD.MOV.U32 R67, RZ, RZ, R122 ;  /* 0x000000ffff437224 */ /* 0x000fe400078e007a */
[----:B------:R-:W-:Y:S02]  /*9cb0*/  IMAD.MOV.U32 R65, RZ, RZ, R66 ;  /* 0x000000ffff417224 */ /* 0x000fe400078e0042 */
[----:B------:R-:W-:Y:S02]  /*9cc0*/  IMAD.MOV.U32 R122, RZ, RZ, R125 ;  /* 0x000000ffff7a7224 */ /* 0x000fe400078e007d */
.L_x_515:
[----:B------:R-:W-:Y:S05]  /*9cd0*/  BSYNC B0 ;  /* 0x0000000000007941 */ /* 0x000fea0003800000 */
.L_x_513:
        /* <DEDUP_REMOVED lines=9> */
.L_x_517:
[----:B------:R-:W-:Y:S01]  /*9d70*/  MOV R125, R64 ;  /* 0x00000040007d7202 */ /* 0x000fe20000000f00 */
[----:B------:R-:W-:Y:S02]  /*9d80*/  IMAD.MOV.U32 R66, RZ, RZ, R123 ;  /* 0x000000ffff427224 */ /* 0x000fe400078e007b */
[----:B------:R-:W-:Y:S02]  /*9d90*/  IMAD.MOV.U32 R64, RZ, RZ, R65 ;  /* 0x000000ffff407224 */ /* 0x000fe400078e0041 */
[----:B------:R-:W-:Y:S02]  /*9da0*/  IMAD.MOV.U32 R123, RZ, RZ, R122 ;  /* 0x000000ffff7b7224 */ /* 0x000fe400078e007a */
.L_x_518:
[----:B------:R-:W-:Y:S05]  /*9db0*/  BSYNC B0 ;  /* 0x0000000000007941 */ /* 0x000fea0003800000 */
.L_x_516:
        /* <DEDUP_REMOVED lines=9> */
.L_x_520:
[----:B------:R-:W-:Y:S01]  /*9e50*/  MOV R122, R63 ;  /* 0x0000003f007a7202 */ /* 0x000fe20000000f00 */
[----:B------:R-:W-:Y:S02]  /*9e60*/  IMAD.MOV.U32 R65, RZ, RZ, R120 ;  /* 0x000000ffff417224 */ /* 0x000fe400078e0078 */
[----:B------:R-:W-:Y:S02]  /*9e70*/  IMAD.MOV.U32 R63, RZ, RZ, R64 ;  /* 0x000000ffff3f7224 */ /* 0x000fe400078e0040 */
[----:B------:R-:W-:Y:S02]  /*9e80*/  IMAD.MOV.U32 R120, RZ, RZ, R123 ;  /* 0x000000ffff787224 */ /* 0x000fe400078e007b */
.L_x_521:
[----:B------:R-:W-:Y:S05]  /*9e90*/  BSYNC B0 ;  /* 0x0000000000007941 */ /* 0x000fea0003800000 */
.L_x_519:
        /* <DEDUP_REMOVED lines=9> */
.L_x_523:
[----:B------:R-:W-:Y:S01]  /*9f30*/  MOV R123, R62 ;  /* 0x0000003e007b7202 */ /* 0x000fe20000000f00 */
[----:B------:R-:W-:Y:S02]  /*9f40*/  IMAD.MOV.U32 R64, RZ, RZ, R121 ;  /* 0x000000ffff407224 */ /* 0x000fe400078e0079 */
[----:B------:R-:W-:Y:S02]  /*9f50*/  IMAD.MOV.U32 R62, RZ, RZ, R63 ;  /* 0x000000ffff3e7224 */ /* 0x000fe400078e003f */
[----:B------:R-:W-:Y:S02]  /*9f60*/  IMAD.MOV.U32 R121, RZ, RZ, R120 ;  /* 0x000000ffff797224 */ /* 0x000fe400078e0078 */
.L_x_524:
[----:B------:R-:W-:Y:S05]  /*9f70*/  BSYNC B0 ;  /* 0x0000000000007941 */ /* 0x000fea0003800000 */
.L_x_522:
        /* <DEDUP_REMOVED lines=9> */
.L_x_526:
[----:B------:R-:W-:Y:S01]  /*a010*/  MOV R120, R61 ;  /* 0x0000003d00787202 */ /* 0x000fe20000000f00 */
[----:B------:R-:W-:Y:S02]  /*a020*/  IMAD.MOV.U32 R63, RZ, RZ, R118 ;  /* 0x000000ffff3f7224 */ /* 0x000fe400078e0076 */
[----:B------:R-:W-:Y:S02]  /*a030*/  IMAD.MOV.U32 R61, RZ, RZ, R62 ;  /* 0x000000ffff3d7224 */ /* 0x000fe400078e003e */
[----:B------:R-:W-:Y:S02]  /*a040*/  IMAD.MOV.U32 R118, RZ, RZ, R121 ;  /* 0x000000ffff767224 */ /* 0x000fe400078e0079 */
.L_x_527:
[----:B------:R-:W-:Y:S05]  /*a050*/  BSYNC B0 ;  /* 0x0000000000007941 */ /* 0x000fea0003800000 */
.L_x_525:
        /* <DEDUP_REMOVED lines=9> */
.L_x_529:
[----:B------:R-:W-:Y:S01]  /*a0f0*/  MOV R121, R60 ;  /* 0x0000003c00797202 */ /* 0x000fe20000000f00 */
[----:B------:R-:W-:Y:S02]  /*a100*/  IMAD.MOV.U32 R62, RZ, RZ, R119 ;  /* 0x000000ffff3e7224 */ /* 0x000fe400078e0077 */
[----:B------:R-:W-:Y:S02]  /*a110*/  IMAD.MOV.U32 R60, RZ, RZ, R61 ;  /* 0x000000ffff3c7224 */ /* 0x000fe400078e003d */
[----:B------:R-:W-:Y:S02]  /*a120*/  IMAD.MOV.U32 R119, RZ, RZ, R118 ;  /* 0x000000ffff777224 */ /* 0x000fe400078e0076 */
.L_x_530:
[----:B------:R-:W-:Y:S05]  /*a130*/  BSYNC B0 ;  /* 0x0000000000007941 */ /* 0x000fea0003800000 */
.L_x_528:
        /* <DEDUP_REMOVED lines=9> */
.L_x_532:
[----:B------:R-:W-:Y:S01]  /*a1d0*/  MOV R118, R59 ;  /* 0x0000003b00767202 */ /* 0x000fe20000000f00 */
[----:B------:R-:W-:Y:S02]  /*a1e0*/  IMAD.MOV.U32 R61, RZ, RZ, R116 ;  /* 0x000000ffff3d7224 */ /* 0x000fe400078e0074 */
[----:B------:R-:W-:Y:S02]  /*a1f0*/  IMAD.MOV.U32 R59, RZ, RZ, R60 ;  /* 0x000000ffff3b7224 */ /* 0x000fe400078e003c */
[----:B------:R-:W-:Y:S02]  /*a200*/  IMAD.MOV.U32 R116, RZ, RZ, R119 ;  /* 0x000000ffff747224 */ /* 0x000fe400078e0077 */
.L_x_533:
[----:B------:R-:W-:Y:S05]  /*a210*/  BSYNC B0 ;  /* 0x0000000000007941 */ /* 0x000fea0003800000 */
.L_x_531:
        /* <DEDUP_REMOVED lines=9> */
.L_x_535:
[----:B------:R-:W-:Y:S01]  /*a2b0*/  MOV R119, R58 ;  /* 0x0000003a00777202 */ /* 0x000fe20000000f00 */
[----:B------:R-:W-:Y:S02]  /*a2c0*/  IMAD.MOV.U32 R60, RZ, RZ, R117 ;  /* 0x000000ffff3c7224 */ /* 0x000fe400078e0075 */
[----:B------:R-:W-:Y:S02]  /*a2d0*/  IMAD.MOV.U32 R58, RZ, RZ, R59 ;  /* 0x000000ffff3a7224 */ /* 0x000fe400078e003b */
[----:B------:R-:W-:Y:S02]  /*a2e0*/  IMAD.MOV.U32 R117, RZ, RZ, R116 ;  /* 0x000000ffff757224 */ /* 0x000fe400078e0074 */
.L_x_536:
[----:B------:R-:W-:Y:S05]  /*a2f0*/  BSYNC B0 ;  /* 0x0000000000007941 */ /* 0x000fea0003800000 */
.L_x_534:
        /* <DEDUP_REMOVED lines=9> */
.L_x_538:
[----:B------:R-:W-:Y:S01]  /*a390*/  MOV R116, R57 ;  /* 0x0000003900747202 */ /* 0x000fe20000000f00 */
[----:B------:R-:W-:Y:S02]  /*a3a0*/  IMAD.MOV.U32 R59, RZ, RZ, R114 ;  /* 0x000000ffff3b7224 */ /* 0x000fe400078e0072 */
[----:B------:R-:W-:Y:S02]  /*a3b0*/  IMAD.MOV.U32 R57, RZ, RZ, R58 ;  /* 0x000000ffff397224 */ /* 0x000fe400078e003a */
[----:B------:R-:W-:Y:S02]  /*a3c0*/  IMAD.MOV.U32 R114, RZ, RZ, R117 ;  /* 0x000000ffff727224 */ /* 0x000fe400078e0075 */
.L_x_539:
[----:B------:R-:W-:Y:S05]  /*a3d0*/  BSYNC B0 ;  /* 0x0000000000007941 */ /* 0x000fea0003800000 */
.L_x_537:
        /* <DEDUP_REMOVED lines=9> */
.L_x_541:
[----:B------:R-:W-:Y:S01]  /*a470*/  MOV R117, R56 ;  /* 0x0000003800757202 */ /* 0x000fe20000000f00 */
[----:B------:R-:W-:Y:S02]  /*a480*/  IMAD.MOV.U32 R58, RZ, RZ, R115 ;  /* 0x000000ffff3a7224 */ /* 0x000fe400078e0073 */
[----:B------:R-:W-:Y:S02]  /*a490*/  IMAD.MOV.U32 R56, RZ, RZ, R57 ;  /* 0x000000ffff387224 */ /* 0x000fe400078e0039 */
[----:B------:R-:W-:Y:S02]  /*a4a0*/  IMAD.MOV.U32 R115, RZ, RZ, R114 ;  /* 0x000000ffff737224 */ /* 0x000fe400078e0072 */
.L_x_542:
[----:B------:R-:W-:Y:S05]  /*a4b0*/  BSYNC B0 ;  /* 0x0000000000007941 */ /* 0x000fea0003800000 */
.L_x_540:
        /* <DEDUP_REMOVED lines=9> */
.L_x_544:
[----:B------:R-:W-:Y:S01]  /*a550*/  MOV R114, R55 ;  /* 0x0000003700727202 */ /* 0x000fe20000000f00 */
[----:B------:R-:W-:Y:S02]  /*a560*/  IMAD.MOV.U32 R57, RZ, RZ, R112 ;  /* 0x000000ffff397224 */ /* 0x000fe400078e0070 */
[----:B------:R-:W-:Y:S02]  /*a570*/  IMAD.MOV.U32 R55, RZ, RZ, R56 ;  /* 0x000000ffff377224 */ /* 0x000fe400078e0038 */
[----:B------:R-:W-:Y:S02]  /*a580*/  IMAD.MOV.U32 R112, RZ, RZ, R115 ;  /* 0x000000ffff707224 */ /* 0x000fe400078e0073 */
.L_x_545:
[----:B------:R-:W-:Y:S05]  /*a590*/  BSYNC B0 ;  /* 0x0000000000007941 */ /* 0x000fea0003800000 */
.L_x_543:
        /* <DEDUP_REMOVED lines=9> */
.L_x_547:
[----:B------:R-:W-:Y:S01]  /*a630*/  MOV R115, R54 ;  /* 0x0000003600737202 */ /* 0x000fe20000000f00 */
[----:B------:R-:W-:Y:S02]  /*a640*/  IMAD.MOV.U32 R56, RZ, RZ, R113 ;  /* 0x000000ffff387224 */ /* 0x000fe400078e0071 */
[----:B------:R-:W-:Y:S02]  /*a650*/  IMAD.MOV.U32 R54, RZ, RZ, R55 ;  /* 0x000000ffff367224 */ /* 0x000fe400078e0037 */
[----:B------:R-:W-:Y:S02]  /*a660*/  IMAD.MOV.U32 R113, RZ, RZ, R112 ;  /* 0x000000ffff717224 */ /* 0x000fe400078e0070 */
.L_x_548:
[----:B------:R-:W-:Y:S05]  /*a670*/  BSYNC B0 ;  /* 0x0000000000007941 */ /* 0x000fea0003800000 */
.L_x_546:
        /* <DEDUP_REMOVED lines=9> */
.L_x_550:
[----:B------:R-:W-:Y:S01]  /*a710*/  MOV R112, R53 ;  /* 0x0000003500707202 */ /* 0x000fe20000000f00 */
[----:B------:R-:W-:Y:S02]  /*a720*/  IMAD.MOV.U32 R55, RZ, RZ, R110 ;  /* 0x000000ffff377224 */ /* 0x000fe400078e006e */
[----:B------:R-:W-:Y:S02]  /*a730*/  IMAD.MOV.U32 R53, RZ, RZ, R54 ;  /* 0x000000ffff357224 */ /* 0x000fe400078e0036 */
[----:B------:R-:W-:Y:S02]  /*a740*/  IMAD.MOV.U32 R110, RZ, RZ, R113 ;  /* 0x000000ffff6e7224 */ /* 0x000fe400078e0071 */
.L_x_551:
[----:B------:R-:W-:Y:S05]  /*a750*/  BSYNC B0 ;  /* 0x0000000000007941 */ /* 0x000fea0003800000 */
.L_x_549:
        /* <DEDUP_REMOVED lines=9> */
.L_x_553:
[----:B------:R-:W-:Y:S01]  /*a7f0*/  MOV R113, R52 ;  /* 0x0000003400717202 */ /* 0x000fe20000000f00 */
[----:B------:R-:W-:Y:S02]  /*a800*/  IMAD.MOV.U32 R54, RZ, RZ, R111 ;  /* 0x000000ffff367224 */ /* 0x000fe400078e006f */
[----:B------:R-:W-:Y:S02]  /*a810*/  IMAD.MOV.U32 R52, RZ, RZ, R53 ;  /* 0x000000ffff347224 */ /* 0x000fe400078e0035 */
[----:B------:R-:W-:Y:S02]  /*a820*/  IMAD.MOV.U32 R111, RZ, RZ, R110 ;  /* 0x000000ffff6f7224 */ /* 0x000fe400078e006e */
.L_x_554:
[----:B------:R-:W-:Y:S05]  /*a830*/  BSYNC B0 ;  /* 0x0000000000007941 */ /* 0x000fea0003800000 */
.L_x_552:
        /* <DEDUP_REMOVED lines=9> */
.L_x_556:
[----:B------:R-:W-:Y:S01]  /*a8d0*/  MOV R110, R51 ;  /* 0x00000033006e7202 */ /* 0x000fe20000000f00 */
[----:B------:R-:W-:Y:S02]  /*a8e0*/  IMAD.MOV.U32 R53, RZ, RZ, R108 ;  /* 0x000000ffff357224 */ /* 0x000fe400078e006c */
[----:B------:R-:W-:Y:S02]  /*a8f0*/  IMAD.MOV.U32 R51, RZ, RZ, R52 ;  /* 0x000000ffff337224 */ /* 0x000fe400078e0034 */
[----:B------:R-:W-:Y:S02]  /*a900*/  IMAD.MOV.U32 R108, RZ, RZ, R111 ;  /* 0x000000ffff6c7224 */ /* 0x000fe400078e006f */
.L_x_557:
[----:B------:R-:W-:Y:S05]  /*a910*/  BSYNC B0 ;  /* 0x0000000000007941 */ /* 0x000fea0003800000 */
.L_x_555:
        /* <DEDUP_REMOVED lines=9> */
.L_x_559:
[----:B------:R-:W-:Y:S01]  /*a9b0*/  MOV R111, R50 ;  /* 0x00000032006f7202 */ /* 0x000fe20000000f00 */
[----:B------:R-:W-:Y:S02]  /*a9c0*/  IMAD.MOV.U32 R52, RZ, RZ, R109 ;  /* 0x000000ffff347224 */ /* 0x000fe400078e006d */
[----:B------:R-:W-:Y:S02]  /*a9d0*/  IMAD.MOV.U32 R50, RZ, RZ, R51 ;  /* 0x000000ffff327224 */ /* 0x000fe400078e0033 */
[----:B------:R-:W-:Y:S02]  /*a9e0*/  IMAD.MOV.U32 R109, RZ, RZ, R108 ;  /* 0x000000ffff6d7224 */ /* 0x000fe400078e006c */
.L_x_560:
[----:B------:R-:W-:Y:S05]  /*a9f0*/  BSYNC B0 ;  /* 0x0000000000007941 */ /* 0x000fea0003800000 */
.L_x_558:
        /* <DEDUP_REMOVED lines=9> */
.L_x_562:
[----:B------:R-:W-:Y:S01]  /*aa90*/  MOV R108, R49 ;  /* 0x00000031006c7202 */ /* 0x000fe20000000f00 */
[----:B------:R-:W-:Y:S02]  /*aaa0*/  IMAD.MOV.U32 R51, RZ, RZ, R106 ;  /* 0x000000ffff337224 */ /* 0x000fe400078e006a */
[----:B------:R-:W-:Y:S02]  /*aab0*/  IMAD.MOV.U32 R49, RZ, RZ, R50 ;  /* 0x000000ffff317224 */ /* 0x000fe400078e0032 */
[----:B------:R-:W-:Y:S02]  /*aac0*/  IMAD.MOV.U32 R106, RZ, RZ, R109 ;  /* 0x000000ffff6a7224 */ /* 0x000fe400078e006d */
.L_x_563:
[----:B------:R-:W-:Y:S05]  /*aad0*/  BSYNC B0 ;  /* 0x0000000000007941 */ /* 0x000fea0003800000 */
.L_x_561:
        /* <DEDUP_REMOVED lines=9> */
.L_x_565:
[----:B------:R-:W-:Y:S01]  /*ab70*/  MOV R109, R48 ;  /* 0x00000030006d7202 */ /* 0x000fe20000000f00 */
[----:B------:R-:W-:Y:S02]  /*ab80*/  IMAD.MOV.U32 R50, RZ, RZ, R107 ;  /* 0x000000ffff327224 */ /* 0x000fe400078e006b */
[----:B------:R-:W-:Y:S02]  /*ab90*/  IMAD.MOV.U32 R48, RZ, RZ, R49 ;  /* 0x000000ffff307224 */ /* 0x000fe400078e0031 */
[----:B------:R-:W-:Y:S02]  /*aba0*/  IMAD.MOV.U32 R107, RZ, RZ, R106 ;  /* 0x000000ffff6b7224 */ /* 0x000fe400078e006a */
.L_x_566:
[----:B------:R-:W-:Y:S05]  /*abb0*/  BSYNC B0 ;  /* 0x0000000000007941 */ /* 0x000fea0003800000 */
.L_x_564:
        /* <DEDUP_REMOVED lines=9> */
.L_x_568:
[----:B------:R-:W-:Y:S01]  /*ac50*/  MOV R106, R47 ;  /* 0x0000002f006a7202 */ /* 0x000fe20000000f00 */
[----:B------:R-:W-:Y:S02]  /*ac60*/  IMAD.MOV.U32 R49, RZ, RZ, R104 ;  /* 0x000000ffff317224 */ /* 0x000fe400078e0068 */
[----:B------:R-:W-:Y:S02]  /*ac70*/  IMAD.MOV.U32 R47, RZ, RZ, R48 ;  /* 0x000000ffff2f7224 */ /* 0x000fe400078e0030 */
[----:B------:R-:W-:Y:S02]  /*ac80*/  IMAD.MOV.U32 R104, RZ, RZ, R107 ;  /* 0x000000ffff687224 */ /* 0x000fe400078e006b */
.L_x_569:
[----:B------:R-:W-:Y:S05]  /*ac90*/  BSYNC B0 ;  /* 0x0000000000007941 */ /* 0x000fea0003800000 */
.L_x_567:
        /* <DEDUP_REMOVED lines=9> */
.L_x_571:
[----:B------:R-:W-:Y:S01]  /*ad30*/  MOV R107, R46 ;  /* 0x0000002e006b7202 */ /* 0x000fe20000000f00 */
[----:B------:R-:W-:Y:S02]  /*ad40*/  IMAD.MOV.U32 R48, RZ, RZ, R105 ;  /* 0x000000ffff307224 */ /* 0x000fe400078e0069 */
[----:B------:R-:W-:Y:S02]  /*ad50*/  IMAD.MOV.U32 R46, RZ, RZ, R47 ;  /* 0x000000ffff2e7224 */ /* 0x000fe400078e002f */
[----:B------:R-:W-:Y:S02]  /*ad60*/  IMAD.MOV.U32 R105, RZ, RZ, R104 ;  /* 0x000000ffff697224 */ /* 0x000fe400078e0068 */
.L_x_572:
[----:B------:R-:W-:Y:S05]  /*ad70*/  BSYNC B0 ;  /* 0x0000000000007941 */ /* 0x000fea0003800000 */
.L_x_570:
        /* <DEDUP_REMOVED lines=9> */
.L_x_574:
[----:B------:R-:W-:Y:S01]  /*ae10*/  MOV R104, R45 ;  /* 0x0000002d00687202 */ /* 0x000fe20000000f00 */
[----:B------:R-:W-:Y:S02]  /*ae20*/  IMAD.MOV.U32 R47, RZ, RZ, R102 ;  /* 0x000000ffff2f7224 */ /* 0x000fe400078e0066 */
[----:B------:R-:W-:Y:S02]  /*ae30*/  IMAD.MOV.U32 R45, RZ, RZ, R46 ;  /* 0x000000ffff2d7224 */ /* 0x000fe400078e002e */
[----:B------:R-:W-:Y:S02]  /*ae40*/  IMAD.MOV.U32 R102, RZ, RZ, R105 ;  /* 0x000000ffff667224 */ /* 0x000fe400078e0069 */
.L_x_575:
[----:B------:R-:W-:Y:S05]  /*ae50*/  BSYNC B0 ;  /* 0x0000000000007941 */ /* 0x000fea0003800000 */
.L_x_573:
        /* <DEDUP_REMOVED lines=9> */
.L_x_577:
[----:B------:R-:W-:Y:S01]  /*aef0*/  MOV R105, R44 ;  /* 0x0000002c00697202 */ /* 0x000fe20000000f00 */
[----:B------:R-:W-:Y:S02]  /*af00*/  IMAD.MOV.U32 R46, RZ, RZ, R103 ;  /* 0x000000ffff2e7224 */ /* 0x000fe400078e0067 */
[----:B------:R-:W-:Y:S02]  /*af10*/  IMAD.MOV.U32 R44, RZ, RZ, R45 ;  /* 0x000000ffff2c7224 */ /* 0x000fe400078e002d */
[----:B------:R-:W-:Y:S02]  /*af20*/  IMAD.MOV.U32 R103, RZ, RZ, R102 ;  /* 0x000000ffff677224 */ /* 0x000fe400078e0066 */
.L_x_578:
[----:B------:R-:W-:Y:S05]  /*af30*/  BSYNC B0 ;  /* 0x0000000000007941 */ /* 0x000fea0003800000 */
.L_x_576:
        /* <DEDUP_REMOVED lines=9> */
.L_x_580:
[----:B------:R-:W-:Y:S01]  /*afd0*/  MOV R102, R133 ;  /* 0x0000008500667202 */ /* 0x000fe20000000f00 */
[----:B------:R-:W-:Y:S02]  /*afe0*/  IMAD.MOV.U32 R45, RZ, RZ, R0 ;  /* 0x000000ffff2d7224 */ /* 0x000fe400078e0000 */
[----:B------:R-:W-:Y:S02]  /*aff0*/  IMAD.MOV.U32 R0, RZ, RZ, R103 ;  /* 0x000000ffff007224 */ /* 0x000fe400078e0067 */
[----:B------:R-:W-:Y:S02]  /*b000*/  IMAD.MOV.U32 R133, RZ, RZ, R44 ;  /* 0x000000ffff857224 */ /* 0x000fe400078e002c */
.L_x_581:
[----:B------:R-:W-:Y:S05]  /*b010*/  BSYNC B0 ;  /* 0x0000000000007941 */ /* 0x000fea0003800000 */
.L_x_579:
        /* <DEDUP_REMOVED lines=18> */
.L_x_583:
[----:B------:R-:W-:Y:S02]  /*b140*/  IMAD.MOV.U32 R44, RZ, RZ, R101 ;  /* 0x000000ffff2c7224 */ /* 0x000fe400078e0065 */
[----:B------:R-:W-:Y:S02]  /*b150*/  IMAD.MOV.U32 R103, RZ, RZ, R42 ;  /* 0x000000ffff677224 */ /* 0x000fe400078e002a */
[----:B------:R-:W-:Y:S02]  /*b160*/  IMAD.MOV.U32 R101, RZ, RZ, R100 ;  /* 0x000000ffff657224 */ /* 0x000fe400078e0064 */
[----:B------:R-:W-:Y:S02]  /*b170*/  IMAD.MOV.U32 R42, RZ, RZ, R43 ;  /* 0x000000ffff2a7224 */ /* 0x000fe400078e002b */
.L_x_584:
[----:B------:R-:W-:Y:S05]  /*b180*/  BSYNC B0 ;  /* 0x0000000000007941 */ /* 0x000fea0003800000 */
.L_x_582:
        /* <DEDUP_REMOVED lines=9> */
.L_x_586:
[----:B------:R-:W-:Y:S02]  /*b220*/  IMAD.MOV.U32 R43, RZ, RZ, R98 ;  /* 0x000000ffff2b7224 */ /* 0x000fe400078e0062 */
[----:B------:R-:W-:Y:S02]  /*b230*/  IMAD.MOV.U32 R100, RZ, RZ, R41 ;  /* 0x000000ffff647224 */ /* 0x000fe400078e0029 */
[----:B------:R-:W-:Y:S02]  /*b240*/  IMAD.MOV.U32 R98, RZ, RZ, R101 ;  /* 0x000000ffff627224 */ /* 0x000fe400078e0065 */
[----:B------:R-:W-:Y:S02]  /*b250*/  IMAD.MOV.U32 R41, RZ, RZ, R42 ;  /* 0x000000ffff297224 */ /* 0x000fe400078e002a */
.L_x_587:
[----:B------:R-:W-:Y:S05]  /*b260*/  BSYNC B0 ;  /* 0x0000000000007941 */ /* 0x000fea0003800000 */
.L_x_585:
        /* <DEDUP_REMOVED lines=9> */
.L_x_589:
[----:B------:R-:W-:Y:S02]  /*b300*/  IMAD.MOV.U32 R42, RZ, RZ, R99 ;  /* 0x000000ffff2a7224 */ /* 0x000fe400078e0063 */
[----:B------:R-:W-:Y:S02]  /*b310*/  IMAD.MOV.U32 R101, RZ, RZ, R40 ;  /* 0x000000ffff657224 */ /* 0x000fe400078e0028 */
[----:B------:R-:W-:Y:S02]  /*b320*/  IMAD.MOV.U32 R99, RZ, RZ, R98 ;  /* 0x000000ffff637224 */ /* 0x000fe400078e0062 */
[----:B------:R-:W-:Y:S02]  /*b330*/  IMAD.MOV.U32 R40, RZ, RZ, R41 ;  /* 0x000000ffff287224 */ /* 0x000fe400078e0029 */
.L_x_590:
[----:B------:R-:W-:Y:S05]  /*b340*/  BSYNC B0 ;  /* 0x0000000000007941 */ /* 0x000fea0003800000 */
.L_x_588:
        /* <DEDUP_REMOVED lines=9> */
.L_x_592:
[----:B------:R-:W-:Y:S02]  /*b3e0*/  IMAD.MOV.U32 R41, RZ, RZ, R96 ;  /* 0x000000ffff297224 */ /* 0x000fe400078e0060 */
[----:B------:R-:W-:Y:S02]  /*b3f0*/  IMAD.MOV.U32 R98, RZ, RZ, R39 ;  /* 0x000000ffff627224 */ /* 0x000fe400078e0027 */
[----:B------:R-:W-:Y:S02]  /*b400*/  IMAD.MOV.U32 R96, RZ, RZ, R99 ;  /* 0x000000ffff607224 */ /* 0x000fe400078e0063 */
[----:B------:R-:W-:Y:S02]  /*b410*/  IMAD.MOV.U32 R39, RZ, RZ, R40 ;  /* 0x000000ffff277224 */ /* 0x000fe400078e0028 */
.L_x_593:
[----:B------:R-:W-:Y:S05]  /*b420*/  BSYNC B0 ;  /* 0x0000000000007941 */ /* 0x000fea0003800000 */
.L_x_591:
        /* <DEDUP_REMOVED lines=9> */
.L_x_595:
[----:B------:R-:W-:Y:S02]  /*b4c0*/  IMAD.MOV.U32 R40, RZ, RZ, R97 ;  /* 0x000000ffff287224 */ /* 0x000fe400078e0061 */
[----:B------:R-:W-:Y:S02]  /*b4d0*/  IMAD.MOV.U32 R99, RZ, RZ, R38 ;  /* 0x000000ffff637224 */ /* 0x000fe400078e0026 */
[----:B------:R-:W-:Y:S02]  /*b4e0*/  IMAD.MOV.U32 R97, RZ, RZ, R96 ;  /* 0x000000ffff617224 */ /* 0x000fe400078e0060 */
[----:B------:R-:W-:Y:S02]  /*b4f0*/  IMAD.MOV.U32 R38, RZ, RZ, R39 ;  /* 0x000000ffff267224 */ /* 0x000fe400078e0027 */
.L_x_596:
[----:B------:R-:W-:Y:S05]  /*b500*/  BSYNC B0 ;  /* 0x0000000000007941 */ /* 0x000fea0003800000 */
.L_x_594:
        /* <DEDUP_REMOVED lines=9> */
.L_x_598:
[----:B------:R-:W-:Y:S02]  /*b5a0*/  IMAD.MOV.U32 R39, RZ, RZ, R94 ;  /* 0x000000ffff277224 */ /* 0x000fe400078e005e */
[----:B------:R-:W-:Y:S02]  /*b5b0*/  IMAD.MOV.U32 R96, RZ, RZ, R37 ;  /* 0x000000ffff607224 */ /* 0x000fe400078e0025 */
[----:B------:R-:W-:Y:S02]  /*b5c0*/  IMAD.MOV.U32 R94, RZ, RZ, R97 ;  /* 0x000000ffff5e7224 */ /* 0x000fe400078e0061 */
[----:B------:R-:W-:Y:S02]  /*b5d0*/  IMAD.MOV.U32 R37, RZ, RZ, R38 ;  /* 0x000000ffff257224 */ /* 0x000fe400078e0026 */
.L_x_599:
[----:B------:R-:W-:Y:S05]  /*b5e0*/  BSYNC B0 ;  /* 0x0000000000007941 */ /* 0x000fea0003800000 */
.L_x_597:
        /* <DEDUP_REMOVED lines=9> */
.L_x_601:
[----:B------:R-:W-:Y:S02]  /*b680*/  IMAD.MOV.U32 R38, RZ, RZ, R95 ;  /* 0x000000ffff267224 */ /* 0x000fe400078e005f */
[----:B------:R-:W-:Y:S02]  /*b690*/  IMAD.MOV.U32 R97, RZ, RZ, R36 ;  /* 0x000000ffff617224 */ /* 0x000fe400078e0024 */
[----:B------:R-:W-:Y:S02]  /*b6a0*/  IMAD.MOV.U32 R95, RZ, RZ, R94 ;  /* 0x000000ffff5f7224 */ /* 0x000fe400078e005e */
[----:B------:R-:W-:Y:S02]  /*b6b0*/  IMAD.MOV.U32 R36, RZ, RZ, R37 ;  /* 0x000000ffff247224 */ /* 0x000fe400078e0025 */
.L_x_602:
[----:B------:R-:W-:Y:S05]  /*b6c0*/  BSYNC B0 ;  /* 0x0000000000007941 */ /* 0x000fea0003800000 */
.L_x_600:
        /* <DEDUP_REMOVED lines=9> */
.L_x_604:
[----:B------:R-:W-:Y:S02]  /*b760*/  IMAD.MOV.U32 R37, RZ, RZ, R92 ;  /* 0x000000ffff257224 */ /* 0x000fe400078e005c */
[----:B------:R-:W-:Y:S02]  /*b770*/  IMAD.MOV.U32 R94, RZ, RZ, R35 ;  /* 0x000000ffff5e7224 */ /* 0x000fe400078e0023 */
[----:B------:R-:W-:Y:S02]  /*b780*/  IMAD.MOV.U32 R92, RZ, RZ, R95 ;  /* 0x000000ffff5c7224 */ /* 0x000fe400078e005f */
[----:B------:R-:W-:Y:S02]  /*b790*/  IMAD.MOV.U32 R35, RZ, RZ, R36 ;  /* 0x000000ffff237224 */ /* 0x000fe400078e0024 */
.L_x_605:
[----:B------:R-:W-:Y:S05]  /*b7a0*/  BSYNC B0 ;  /* 0x0000000000007941 */ /* 0x000fea0003800000 */
.L_x_603:
        /* <DEDUP_REMOVED lines=9> */
.L_x_607:
[----:B------:R-:W-:Y:S02]  /*b840*/  IMAD.MOV.U32 R36, RZ, RZ, R93 ;  /* 0x000000ffff247224 */ /* 0x000fe400078e005d */
[----:B------:R-:W-:Y:S02]  /*b850*/  IMAD.MOV.U32 R95, RZ, RZ, R34 ;  /* 0x000000ffff5f7224 */ /* 0x000fe400078e0022 */
[----:B------:R-:W-:Y:S02]  /*b860*/  IMAD.MOV.U32 R93, RZ, RZ, R92 ;  /* 0x000000ffff5d7224 */ /* 0x000fe400078e005c */
[----:B------:R-:W-:Y:S02]  /*b870*/  IMAD.MOV.U32 R34, RZ, RZ, R35 ;  /* 0x000000ffff227224 */ /* 0x000fe400078e0023 */
.L_x_608:
[----:B------:R-:W-:Y:S05]  /*b880*/  BSYNC B0 ;  /* 0x0000000000007941 */ /* 0x000fea0003800000 */
.L_x_606:
        /* <DEDUP_REMOVED lines=9> */
.L_x_610:
[----:B------:R-:W-:Y:S02]  /*b920*/  IMAD.MOV.U32 R35, RZ, RZ, R90 ;  /* 0x000000ffff237224 */ /* 0x000fe400078e005a */
[----:B------:R-:W-:Y:S02]  /*b930*/  IMAD.MOV.U32 R92, RZ, RZ, R33 ;  /* 0x000000ffff5c7224 */ /* 0x000fe400078e0021 */
[----:B------:R-:W-:Y:S02]  /*b940*/  IMAD.MOV.U32 R90, RZ, RZ, R93 ;  /* 0x000000ffff5a7224 */ /* 0x000fe400078e005d */
[----:B------:R-:W-:Y:S02]  /*b950*/  IMAD.MOV.U32 R33, RZ, RZ, R34 ;  /* 0x000000ffff217224 */ /* 0x000fe400078e0022 */
.L_x_611:
[----:B------:R-:W-:Y:S05]  /*b960*/  BSYNC B0 ;  /* 0x0000000000007941 */ /* 0x000fea0003800000 */
.L_x_609:
        /* <DEDUP_REMOVED lines=9> */
.L_x_613:
[----:B------:R-:W-:Y:S02]  /*ba00*/  IMAD.MOV.U32 R34, RZ, RZ, R91 ;  /* 0x000000ffff227224 */ /* 0x000fe400078e005b */
[----:B------:R-:W-:Y:S02]  /*ba10*/  IMAD.MOV.U32 R93, RZ, RZ, R32 ;  /* 0x000000ffff5d7224 */ /* 0x000fe400078e0020 */
[----:B------:R-:W-:Y:S02]  /*ba20*/  IMAD.MOV.U32 R91, RZ, RZ, R90 ;  /* 0x000000ffff5b7224 */ /* 0x000fe400078e005a */
[----:B------:R-:W-:Y:S02]  /*ba30*/  IMAD.MOV.U32 R32, RZ, RZ, R33 ;  /* 0x000000ffff207224 */ /* 0x000fe400078e0021 */
.L_x_614:
[----:B------:R-:W-:Y:S05]  /*ba40*/  BSYNC B0 ;  /* 0x0000000000007941 */ /* 0x000fea0003800000 */
.L_x_612:
        /* <DEDUP_REMOVED lines=9> */
.L_x_616:
[----:B------:R-:W-:Y:S02]  /*bae0*/  IMAD.MOV.U32 R33, RZ, RZ, R88 ;  /* 0x000000ffff217224 */ /* 0x000fe400078e0058 */
[----:B------:R-:W-:Y:S02]  /*baf0*/  IMAD.MOV.U32 R90, RZ, RZ, R31 ;  /* 0x000000ffff5a7224 */ /* 0x000fe400078e001f */
[----:B------:R-:W-:Y:S02]  /*bb00*/  IMAD.MOV.U32 R88, RZ, RZ, R91 ;  /* 0x000000ffff587224 */ /* 0x000fe400078e005b */
[----:B------:R-:W-:Y:S02]  /*bb10*/  IMAD.MOV.U32 R31, RZ, RZ, R32 ;  /* 0x000000ffff1f7224 */ /* 0x000fe400078e0020 */
.L_x_617:
[----:B------:R-:W-:Y:S05]  /*bb20*/  BSYNC B0 ;  /* 0x0000000000007941 */ /* 0x000fea0003800000 */
.L_x_615:
        /* <DEDUP_REMOVED lines=9> */
.L_x_619:
[----:B------:R-:W-:Y:S02]  /*bbc0*/  IMAD.MOV.U32 R32, RZ, RZ, R89 ;  /* 0x000000ffff207224 */ /* 0x000fe400078e0059 */
[----:B------:R-:W-:Y:S02]  /*bbd0*/  IMAD.MOV.U32 R91, RZ, RZ, R30 ;  /* 0x000000ffff5b7224 */ /* 0x000fe400078e001e */
[----:B------:R-:W-:Y:S02]  /*bbe0*/  IMAD.MOV.U32 R89, RZ, RZ, R88 ;  /* 0x000000ffff597224 */ /* 0x000fe400078e0058 */
[----:B------:R-:W-:Y:S02]  /*bbf0*/  IMAD.MOV.U32 R30, RZ, RZ, R31 ;  /* 0x000000ffff1e7224 */ /* 0x000fe400078e001f */
.L_x_620:
[----:B------:R-:W-:Y:S05]  /*bc00*/  BSYNC B0 ;  /* 0x0000000000007941 */ /* 0x000fea0003800000 */
.L_x_618:
        /* <DEDUP_REMOVED lines=9> */
.L_x_622:
[----:B------:R-:W-:Y:S02]  /*bca0*/  IMAD.MOV.U32 R31, RZ, RZ, R86 ;  /* 0x000000ffff1f7224 */ /* 0x000fe400078e0056 */
[----:B------:R-:W-:Y:S02]  /*bcb0*/  IMAD.MOV.U32 R88, RZ, RZ, R29 ;  /* 0x000000ffff587224 */ /* 0x000fe400078e001d */
[----:B------:R-:W-:Y:S02]  /*bcc0*/  IMAD.MOV.U32 R86, RZ, RZ, R89 ;  /* 0x000000ffff567224 */ /* 0x000fe400078e0059 */
[----:B------:R-:W-:Y:S02]  /*bcd0*/  IMAD.MOV.U32 R29, RZ, RZ, R30 ;  /* 0x000000ffff1d7224 */ /* 0x000fe400078e001e */
.L_x_623:
[----:B------:R-:W-:Y:S05]  /*bce0*/  BSYNC B0 ;  /* 0x0000000000007941 */ /* 0x000fea0003800000 */
.L_x_621:
        /* <DEDUP_REMOVED lines=9> */
.L_x_625:
[----:B------:R-:W-:Y:S02]  /*bd80*/  IMAD.MOV.U32 R30, RZ, RZ, R87 ;  /* 0x000000ffff1e7224 */ /* 0x000fe400078e0057 */
[----:B------:R-:W-:Y:S02]  /*bd90*/  IMAD.MOV.U32 R89, RZ, RZ, R28 ;  /* 0x000000ffff597224 */ /* 0x000fe400078e001c */
[----:B------:R-:W-:Y:S02]  /*bda0*/  IMAD.MOV.U32 R87, RZ, RZ, R86 ;  /* 0x000000ffff577224 */ /* 0x000fe400078e0056 */
[----:B------:R-:W-:Y:S02]  /*bdb0*/  IMAD.MOV.U32 R28, RZ, RZ, R29 ;  /* 0x000000ffff1c7224 */ /* 0x000fe400078e001d */
.L_x_626:
[----:B------:R-:W-:Y:S05]  /*bdc0*/  BSYNC B0 ;  /* 0x0000000000007941 */ /* 0x000fea0003800000 */
.L_x_624:
        /* <DEDUP_REMOVED lines=9> */
.L_x_628:
[----:B------:R-:W-:Y:S02]  /*be60*/  IMAD.MOV.U32 R29, RZ, RZ, R84 ;  /* 0x000000ffff1d7224 */ /* 0x000fe400078e0054 */
[----:B------:R-:W-:Y:S02]  /*be70*/  IMAD.MOV.U32 R86, RZ, RZ, R27 ;  /* 0x000000ffff567224 */ /* 0x000fe400078e001b */
[----:B------:R-:W-:Y:S02]  /*be80*/  IMAD.MOV.U32 R84, RZ, RZ, R87 ;  /* 0x000000ffff547224 */ /* 0x000fe400078e0057 */
[----:B------:R-:W-:Y:S02]  /*be90*/  IMAD.MOV.U32 R27, RZ, RZ, R28 ;  /* 0x000000ffff1b7224 */ /* 0x000fe400078e001c */
.L_x_629:
[----:B------:R-:W-:Y:S05]  /*bea0*/  BSYNC B0 ;  /* 0x0000000000007941 */ /* 0x000fea0003800000 */
.L_x_627:
        /* <DEDUP_REMOVED lines=9> */
.L_x_631:
[----:B------:R-:W-:Y:S02]  /*bf40*/  IMAD.MOV.U32 R28, RZ, RZ, R85 ;  /* 0x000000ffff1c7224 */ /* 0x000fe400078e0055 */
[----:B------:R-:W-:Y:S02]  /*bf50*/  IMAD.MOV.U32 R87, RZ, RZ, R26 ;  /* 0x000000ffff577224 */ /* 0x000fe400078e001a */
[----:B------:R-:W-:Y:S02]  /*bf60*/  IMAD.MOV.U32 R85, RZ, RZ, R84 ;  /* 0x000000ffff557224 */ /* 0x000fe400078e0054 */
[----:B------:R-:W-:Y:S02]  /*bf70*/  IMAD.MOV.U32 R26, RZ, RZ, R27 ;  /* 0x000000ffff1a7224 */ /* 0x000fe400078e001b */
.L_x_632:
[----:B------:R-:W-:Y:S05]  /*bf80*/  BSYNC B0 ;  /* 0x0000000000007941 */ /* 0x000fea0003800000 */
.L_x_630:
        /* <DEDUP_REMOVED lines=9> */
.L_x_634:
[----:B------:R-:W-:Y:S02]  /*c020*/  IMAD.MOV.U32 R27, RZ, RZ, R82 ;  /* 0x000000ffff1b7224 */ /* 0x000fe400078e0052 */
[----:B------:R-:W-:Y:S02]  /*c030*/  IMAD.MOV.U32 R84, RZ, RZ, R25 ;  /* 0x000000ffff547224 */ /* 0x000fe400078e0019 */
[----:B------:R-:W-:Y:S02]  /*c040*/  IMAD.MOV.U32 R82, RZ, RZ, R85 ;  /* 0x000000ffff527224 */ /* 0x000fe400078e0055 */
[----:B------:R-:W-:Y:S02]  /*c050*/  IMAD.MOV.U32 R25, RZ, RZ, R26 ;  /* 0x000000ffff197224 */ /* 0x000fe400078e001a */
.L_x_635:
[----:B------:R-:W-:Y:S05]  /*c060*/  BSYNC B0 ;  /* 0x0000000000007941 */ /* 0x000fea0003800000 */
.L_x_633:
        /* <DEDUP_REMOVED lines=9> */
.L_x_637:
[----:B------:R-:W-:Y:S02]  /*c100*/  IMAD.MOV.U32 R26, RZ, RZ, R83 ;  /* 0x000000ffff1a7224 */ /* 0x000fe400078e0053 */
[----:B------:R-:W-:Y:S02]  /*c110*/  IMAD.MOV.U32 R85, RZ, RZ, R24 ;  /* 0x000000ffff557224 */ /* 0x000fe400078e0018 */
[----:B------:R-:W-:Y:S02]  /*c120*/  IMAD.MOV.U32 R83, RZ, RZ, R82 ;  /* 0x000000ffff537224 */ /* 0x000fe400078e0052 */
[----:B------:R-:W-:Y:S02]  /*c130*/  IMAD.MOV.U32 R24, RZ, RZ, R25 ;  /* 0x000000ffff187224 */ /* 0x000fe400078e0019 */
.L_x_638:
[----:B------:R-:W-:Y:S05]  /*c140*/  BSYNC B0 ;  /* 0x0000000000007941 */ /* 0x000fea0003800000 */
.L_x_636:
        /* <DEDUP_REMOVED lines=9> */
.L_x_640:
[----:B------:R-:W-:Y:S02]  /*c1e0*/  IMAD.MOV.U32 R25, RZ, RZ, R80 ;  /* 0x000000ffff197224 */ /* 0x000fe400078e0050 */
[----:B------:R-:W-:Y:S02]  /*c1f0*/  IMAD.MOV.U32 R82, RZ, RZ, R23 ;  /* 0x000000ffff527224 */ /* 0x000fe400078e0017 */
[----:B------:R-:W-:Y:S02]  /*c200*/  IMAD.MOV.U32 R80, RZ, RZ, R83 ;  /* 0x000000ffff507224 */ /* 0x000fe400078e0053 */
[----:B------:R-:W-:Y:S02]  /*c210*/  IMAD.MOV.U32 R23, RZ, RZ, R24 ;  /* 0x000000ffff177224 */ /* 0x000fe400078e0018 */
.L_x_641:
[----:B------:R-:W-:Y:S05]  /*c220*/  BSYNC B0 ;  /* 0x0000000000007941 */ /* 0x000fea0003800000 */
.L_x_639:
        /* <DEDUP_REMOVED lines=9> */
.L_x_643:
[----:B------:R-:W-:Y:S02]  /*c2c0*/  IMAD.MOV.U32 R24, RZ, RZ, R81 ;  /* 0x000000ffff187224 */ /* 0x000fe400078e0051 */
[----:B------:R-:W-:Y:S02]  /*c2d0*/  IMAD.MOV.U32 R83, RZ, RZ, R22 ;  /* 0x000000ffff537224 */ /* 0x000fe400078e0016 */
[----:B------:R-:W-:Y:S02]  /*c2e0*/  IMAD.MOV.U32 R81, RZ, RZ, R80 ;  /* 0x000000ffff517224 */ /* 0x000fe400078e0050 */
[----:B------:R-:W-:Y:S02]  /*c2f0*/  IMAD.MOV.U32 R22, RZ, RZ, R23 ;  /* 0x000000ffff167224 */ /* 0x000fe400078e0017 */
.L_x_644:
[----:B------:R-:W-:Y:S05]  /*c300*/  BSYNC B0 ;  /* 0x0000000000007941 */ /* 0x000fea0003800000 */
.L_x_642:
        /* <DEDUP_REMOVED lines=9> */
.L_x_646:
[----:B------:R-:W-:Y:S02]  /*c3a0*/  IMAD.MOV.U32 R23, RZ, RZ, R78 ;  /* 0x000000ffff177224 */ /* 0x000fe400078e004e */
[----:B------:R-:W-:Y:S02]  /*c3b0*/  IMAD.MOV.U32 R80, RZ, RZ, R21 ;  /* 0x000000ffff507224 */ /* 0x000fe400078e0015 */
[----:B------:R-:W-:Y:S02]  /*c3c0*/  IMAD.MOV.U32 R78, RZ, RZ, R81 ;  /* 0x000000ffff4e7224 */ /* 0x000fe400078e0051 */
[----:B------:R-:W-:Y:S02]  /*c3d0*/  IMAD.MOV.U32 R21, RZ, RZ, R22 ;  /* 0x000000ffff157224 */ /* 0x000fe400078e0016 */
.L_x_647:
[----:B------:R-:W-:Y:S05]  /*c3e0*/  BSYNC B0 ;  /* 0x0000000000007941 */ /* 0x000fea0003800000 */
.L_x_645:
        /* <DEDUP_REMOVED lines=9> */
.L_x_649:
[----:B------:R-:W-:Y:S02]  /*c480*/  IMAD.MOV.U32 R22, RZ, RZ, R79 ;  /* 0x000000ffff167224 */ /* 0x000fe400078e004f */
[----:B------:R-:W-:Y:S02]  /*c490*/  IMAD.MOV.U32 R81, RZ, RZ, R20 ;  /* 0x000000ffff517224 */ /* 0x000fe400078e0014 */
[----:B------:R-:W-:Y:S02]  /*c4a0*/  IMAD.MOV.U32 R79, RZ, RZ, R78 ;  /* 0x000000ffff4f7224 */ /* 0x000fe400078e004e */
[----:B------:R-:W-:Y:S02]  /*c4b0*/  IMAD.MOV.U32 R20, RZ, RZ, R21 ;  /* 0x000000ffff147224 */ /* 0x000fe400078e0015 */
.L_x_650:
[----:B------:R-:W-:Y:S05]  /*c4c0*/  BSYNC B0 ;  /* 0x0000000000007941 */ /* 0x000fea0003800000 */
.L_x_648:
        /* <DEDUP_REMOVED lines=9> */
.L_x_652:
[----:B------:R-:W-:Y:S02]  /*c560*/  IMAD.MOV.U32 R21, RZ, RZ, R76 ;  /* 0x000000ffff157224 */ /* 0x000fe400078e004c */
[----:B------:R-:W-:Y:S02]  /*c570*/  IMAD.MOV.U32 R78, RZ, RZ, R19 ;  /* 0x000000ffff4e7224 */ /* 0x000fe400078e0013 */
[----:B------:R-:W-:Y:S02]  /*c580*/  IMAD.MOV.U32 R76, RZ, RZ, R79 ;  /* 0x000000ffff4c7224 */ /* 0x000fe400078e004f */
[----:B------:R-:W-:Y:S02]  /*c590*/  IMAD.MOV.U32 R19, RZ, RZ, R20 ;  /* 0x000000ffff137224 */ /* 0x000fe400078e0014 */
.L_x_653:
[----:B------:R-:W-:Y:S05]  /*c5a0*/  BSYNC B0 ;  /* 0x0000000000007941 */ /* 0x000fea0003800000 */
.L_x_651:
        /* <DEDUP_REMOVED lines=9> */
.L_x_655:
[----:B------:R-:W-:Y:S02]  /*c640*/  IMAD.MOV.U32 R20, RZ, RZ, R77 ;  /* 0x000000ffff147224 */ /* 0x000fe400078e004d */
[----:B------:R-:W-:Y:S02]  /*c650*/  IMAD.MOV.U32 R79, RZ, RZ, R18 ;  /* 0x000000ffff4f7224 */ /* 0x000fe400078e0012 */
[----:B------:R-:W-:Y:S02]  /*c660*/  IMAD.MOV.U32 R77, RZ, RZ, R76 ;  /* 0x000000ffff4d7224 */ /* 0x000fe400078e004c */
[----:B------:R-:W-:Y:S02]  /*c670*/  IMAD.MOV.U32 R18, RZ, RZ, R19 ;  /* 0x000000ffff127224 */ /* 0x000fe400078e0013 */
.L_x_656:
[----:B------:R-:W-:Y:S05]  /*c680*/  BSYNC B0 ;  /* 0x0000000000007941 */ /* 0x000fea0003800000 */
.L_x_654:
        /* <DEDUP_REMOVED lines=9> */
.L_x_658:
[----:B------:R-:W-:Y:S02]  /*c720*/  IMAD.MOV.U32 R19, RZ, RZ, R74 ;  /* 0x000000ffff137224 */ /* 0x000fe400078e004a */
[----:B------:R-:W-:Y:S02]  /*c730*/  IMAD.MOV.U32 R76, RZ, RZ, R17 ;  /* 0x000000ffff4c7224 */ /* 0x000fe400078e0011 */
[----:B------:R-:W-:Y:S02]  /*c740*/  IMAD.MOV.U32 R74, RZ, RZ, R77 ;  /* 0x000000ffff4a7224 */ /* 0x000fe400078e004d */
[----:B------:R-:W-:Y:S02]  /*c750*/  IMAD.MOV.U32 R17, RZ, RZ, R18 ;  /* 0x000000ffff117224 */ /* 0x000fe400078e0012 */
.L_x_659:
[----:B------:R-:W-:Y:S05]  /*c760*/  BSYNC B0 ;  /* 0x0000000000007941 */ /* 0x000fea0003800000 */
.L_x_657:
        /* <DEDUP_REMOVED lines=9> */
.L_x_661:
[----:B------:R-:W-:Y:S02]  /*c800*/  IMAD.MOV.U32 R18, RZ, RZ, R75 ;  /* 0x000000ffff127224 */ /* 0x000fe400078e004b */
[----:B------:R-:W-:Y:S02]  /*c810*/  IMAD.MOV.U32 R77, RZ, RZ, R16 ;  /* 0x000000ffff4d7224 */ /* 0x000fe400078e0010 */
[----:B------:R-:W-:Y:S02]  /*c820*/  IMAD.MOV.U32 R75, RZ, RZ, R74 ;  /* 0x000000ffff4b7224 */ /* 0x000fe400078e004a */
[----:B------:R-:W-:Y:S02]  /*c830*/  IMAD.MOV.U32 R16, RZ, RZ, R17 ;  /* 0x000000ffff107224 */ /* 0x000fe400078e0011 */
.L_x_662:
[----:B------:R-:W-:Y:S05]  /*c840*/  BSYNC B0 ;  /* 0x0000000000007941 */ /* 0x000fea0003800000 */
.L_x_660:
        /* <DEDUP_REMOVED lines=9> */
.L_x_664:
[----:B------:R-:W-:Y:S02]  /*c8e0*/  IMAD.MOV.U32 R17, RZ, RZ, R72 ;  /* 0x000000ffff117224 */ /* 0x000fe400078e0048 */
[----:B------:R-:W-:Y:S02]  /*c8f0*/  IMAD.MOV.U32 R74, RZ, RZ, R15 ;  /* 0x000000ffff4a7224 */ /* 0x000fe400078e000f */
[----:B------:R-:W-:Y:S02]  /*c900*/  IMAD.MOV.U32 R72, RZ, RZ, R75 ;  /* 0x000000ffff487224 */ /* 0x000fe400078e004b */
[----:B------:R-:W-:Y:S02]  /*c910*/  IMAD.MOV.U32 R15, RZ, RZ, R16 ;  /* 0x000000ffff0f7224 */ /* 0x000fe400078e0010 */
.L_x_665:
[----:B------:R-:W-:Y:S05]  /*c920*/  BSYNC B0 ;  /* 0x0000000000007941 */ /* 0x000fea0003800000 */
.L_x_663:
        /* <DEDUP_REMOVED lines=9> */
.L_x_667:
[----:B------:R-:W-:Y:S02]  /*c9c0*/  IMAD.MOV.U32 R16, RZ, RZ, R73 ;  /* 0x000000ffff107224 */ /* 0x000fe400078e0049 */
[----:B------:R-:W-:Y:S02]  /*c9d0*/  IMAD.MOV.U32 R75, RZ, RZ, R14 ;  /* 0x000000ffff4b7224 */ /* 0x000fe400078e000e */
[----:B------:R-:W-:Y:S02]  /*c9e0*/  IMAD.MOV.U32 R73, RZ, RZ, R72 ;  /* 0x000000ffff497224 */ /* 0x000fe400078e0048 */
[----:B------:R-:W-:Y:S02]  /*c9f0*/  IMAD.MOV.U32 R14, RZ, RZ, R15 ;  /* 0x000000ffff0e7224 */ /* 0x000fe400078e000f */
.L_x_668:
[----:B------:R-:W-:Y:S05]  /*ca00*/  BSYNC B0 ;  /* 0x0000000000007941 */ /* 0x000fea0003800000 */
.L_x_666:
        /* <DEDUP_REMOVED lines=9> */
.L_x_670:
[----:B------:R-:W-:Y:S02]  /*caa0*/  IMAD.MOV.U32 R15, RZ, RZ, R12 ;  /* 0x000000ffff0f7224 */ /* 0x000fe400078e000c */
[----:B------:R-:W-:Y:S02]  /*cab0*/  IMAD.MOV.U32 R72, RZ, RZ, R13 ;  /* 0x000000ffff487224 */ /* 0x000fe400078e000d */
[----:B------:R-:W-:Y:S02]  /*cac0*/  IMAD.MOV.U32 R12, RZ, RZ, R73 ;  /* 0x000000ffff0c7224 */ /* 0x000fe400078e0049 */
[----:B------:R-:W-:Y:S02]  /*cad0*/  IMAD.MOV.U32 R13, RZ, RZ, R14 ;  /* 0x000000ffff0d7224 */ /* 0x000fe400078e000e */
.L_x_671:
[----:B------:R-:W-:Y:S05]  /*cae0*/  BSYNC B0 ;  /* 0x0000000000007941 */ /* 0x000fea0003800000 */
.L_x_669:
        /* <DEDUP_REMOVED lines=9> */
.L_x_673:
[----:B------:R-:W-:Y:S02]  /*cb80*/  IMAD.MOV.U32 R14, RZ, RZ, R11 ;  /* 0x000000ffff0e7224 */ /* 0x000fe400078e000b */
[----:B------:R-:W-:Y:S02]  /*cb90*/  IMAD.MOV.U32 R73, RZ, RZ, R10 ;  /* 0x000000ffff497224 */ /* 0x000fe400078e000a */
[----:B------:R-:W-:Y:S02]  /*cba0*/  IMAD.MOV.U32 R11, RZ, RZ, R12 ;  /* 0x000000ffff0b7224 */ /* 0x000fe400078e000c */
[----:B------:R-:W-:Y:S02]  /*cbb0*/  IMAD.MOV.U32 R10, RZ, RZ, R13 ;  /* 0x000000ffff0a7224 */ /* 0x000fe400078e000d */
.L_x_674:
[----:B------:R-:W-:Y:S05]  /*cbc0*/  BSYNC B0 ;  /* 0x0000000000007941 */ /* 0x000fea0003800000 */
.L_x_672:
        /* <DEDUP_REMOVED lines=9> */
.L_x_676:
[----:B------:R-:W-:Y:S02]  /*cc60*/  IMAD.MOV.U32 R13, RZ, RZ, R8 ;  /* 0x000000ffff0d7224 */ /* 0x000fe400078e0008 */
[----:B------:R-:W-:Y:S02]  /*cc70*/  IMAD.MOV.U32 R12, RZ, RZ, R9 ;  /* 0x000000ffff0c7224 */ /* 0x000fe400078e0009 */
[----:B------:R-:W-:Y:S02]  /*cc80*/  IMAD.MOV.U32 R8, RZ, RZ, R11 ;  /* 0x000000ffff087224 */ /* 0x000fe400078e000b */
[----:B------:R-:W-:Y:S02]  /*cc90*/  IMAD.MOV.U32 R9, RZ, RZ, R10 ;  /* 0x000000ffff097224 */ /* 0x000fe400078e000a */
.L_x_677:
[----:B------:R-:W-:Y:S05]  /*cca0*/  BSYNC B0 ;  /* 0x0000000000007941 */ /* 0x000fea0003800000 */
.L_x_675:
        /* <DEDUP_REMOVED lines=9> */
.L_x_679:
[----:B------:R-:W-:Y:S02]  /*cd40*/  IMAD.MOV.U32 R10, RZ, RZ, R7 ;  /* 0x000000ffff0a7224 */ /* 0x000fe400078e0007 */
[----:B------:R-:W-:Y:S02]  /*cd50*/  IMAD.MOV.U32 R11, RZ, RZ, R6 ;  /* 0x000000ffff0b7224 */ /* 0x000fe400078e0006 */
[----:B------:R-:W-:Y:S02]  /*cd60*/  IMAD.MOV.U32 R7, RZ, RZ, R8 ;  /* 0x000000ffff077224 */ /* 0x000fe400078e0008 */
[----:B------:R-:W-:Y:S02]  /*cd70*/  IMAD.MOV.U32 R6, RZ, RZ, R9 ;  /* 0x000000ffff067224 */ /* 0x000fe400078e0009 */
.L_x_680:
[----:B------:R-:W-:Y:S05]  /*cd80*/  BSYNC B0 ;  /* 0x0000000000007941 */ /* 0x000fea0003800000 */
.L_x_678:
        /* <DEDUP_REMOVED lines=9> */
.L_x_682:
[----:B------:R-:W-:Y:S02]  /*ce20*/  IMAD.MOV.U32 R9, RZ, RZ, R4 ;  /* 0x000000ffff097224 */ /* 0x000fe400078e0004 */
[----:B------:R-:W-:Y:S02]  /*ce30*/  IMAD.MOV.U32 R8, RZ, RZ, R5 ;  /* 0x000000ffff087224 */ /* 0x000fe400078e0005 */
[----:B------:R-:W-:Y:S02]  /*ce40*/  IMAD.MOV.U32 R4, RZ, RZ, R7 ;  /* 0x000000ffff047224 */ /* 0x000fe400078e0007 */
[----:B------:R-:W-:Y:S02]  /*ce50*/  IMAD.MOV.U32 R5, RZ, RZ, R6 ;  /* 0x000000ffff057224 */ /* 0x000fe400078e0006 */
.L_x_683:
[----:B------:R-:W-:Y:S05]  /*ce60*/  BSYNC B0 ;  /* 0x0000000000007941 */ /* 0x000fea0003800000 */
.L_x_681:
        /* <DEDUP_REMOVED lines=9> */
.L_x_685:
[----:B------:R-:W-:Y:S02]  /*cf00*/  IMAD.MOV.U32 R6, RZ, RZ, R131 ;  /* 0x000000ffff067224 */ /* 0x000fe400078e0083 */
[----:B------:R-:W-:Y:S02]  /*cf10*/  IMAD.MOV.U32 R7, RZ, RZ, R130 ;  /* 0x000000ffff077224 */ /* 0x000fe400078e0082 */
[----:B------:R-:W-:Y:S02]  /*cf20*/  IMAD.MOV.U32 R131, RZ, RZ, R4 ;  /* 0x000000ffff837224 */ /* 0x000fe400078e0004 */
[----:B------:R-:W-:Y:S02]  /*cf30*/  IMAD.MOV.U32 R130, RZ, RZ, R5 ;  /* 0x000000ffff827224 */ /* 0x000fe400078e0005 */
.L_x_686:
[----:B------:R-:W-:Y:S05]  /*cf40*/  BSYNC B0 ;  /* 0x0000000000007941 */ /* 0x000fea0003800000 */
.L_x_684:
        /* <DEDUP_REMOVED lines=9> */
.L_x_688:
[----:B------:R-:W-:Y:S02]  /*cfe0*/  IMAD.MOV.U32 R5, RZ, RZ, R128 ;  /* 0x000000ffff057224 */ /* 0x000fe400078e0080 */
[----:B------:R-:W-:Y:S02]  /*cff0*/  IMAD.MOV.U32 R4, RZ, RZ, R71 ;  /* 0x000000ffff047224 */ /* 0x000fe400078e0047 */
[----:B------:R-:W-:Y:S02]  /*d000*/  IMAD.MOV.U32 R128, RZ, RZ, R131 ;  /* 0x000000ffff807224 */ /* 0x000fe400078e0083 */
[----:B------:R-:W-:Y:S02]  /*d010*/  IMAD.MOV.U32 R71, RZ, RZ, R130 ;  /* 0x000000ffff477224 */ /* 0x000fe400078e0082 */
.L_x_689:
[----:B------:R-:W-:Y:S05]  /*d020*/  BSYNC B0 ;  /* 0x0000000000007941 */ /* 0x000fea0003800000 */
.L_x_687:
        /* <DEDUP_REMOVED lines=9> */
.L_x_691:
[----:B------:R-:W-:Y:S02]  /*d0c0*/  IMAD.MOV.U32 R130, RZ, RZ, R129 ;  /* 0x000000ffff827224 */ /* 0x000fe400078e0081 */
[----:B------:R-:W-:Y:S02]  /*d0d0*/  IMAD.MOV.U32 R131, RZ, RZ, R70 ;  /* 0x000000ffff837224 */ /* 0x000fe400078e0046 */
[----:B------:R-:W-:Y:S02]  /*d0e0*/  IMAD.MOV.U32 R129, RZ, RZ, R128 ;  /* 0x000000ffff817224 */ /* 0x000fe400078e0080 */
[----:B------:R-:W-:Y:S02]  /*d0f0*/  IMAD.MOV.U32 R70, RZ, RZ, R71 ;  /* 0x000000ffff467224 */ /* 0x000fe400078e0047 */
.L_x_692:
[----:B------:R-:W-:Y:S05]  /*d100*/  BSYNC B0 ;  /* 0x0000000000007941 */ /* 0x000fea0003800000 */
.L_x_690:
        /* <DEDUP_REMOVED lines=9> */
.L_x_694:
[----:B------:R-:W-:Y:S02]  /*d1a0*/  IMAD.MOV.U32 R71, RZ, RZ, R126 ;  /* 0x000000ffff477224 */ /* 0x000fe400078e007e */
[----:B------:R-:W-:Y:S02]  /*d1b0*/  IMAD.MOV.U32 R128, RZ, RZ, R69 ;  /* 0x000000ffff807224 */ /* 0x000fe400078e0045 */
[----:B------:R-:W-:Y:S02]  /*d1c0*/  IMAD.MOV.U32 R126, RZ, RZ, R129 ;  /* 0x000000ffff7e7224 */ /* 0x000fe400078e0081 */
[----:B------:R-:W-:Y:S02]  /*d1d0*/  IMAD.MOV.U32 R69, RZ, RZ, R70 ;  /* 0x000000ffff457224 */ /* 0x000fe400078e0046 */
.L_x_695:
[----:B------:R-:W-:Y:S05]  /*d1e0*/  BSYNC B0 ;  /* 0x0000000000007941 */ /* 0x000fea0003800000 */
.L_x_693:
        /* <DEDUP_REMOVED lines=9> */
.L_x_697:
[----:B------:R-:W-:Y:S02]  /*d280*/  IMAD.MOV.U32 R70, RZ, RZ, R127 ;  /* 0x000000ffff467224 */ /* 0x000fe400078e007f */
[----:B------:R-:W-:Y:S02]  /*d290*/  IMAD.MOV.U32 R129, RZ, RZ, R68 ;  /* 0x000000ffff817224 */ /* 0x000fe400078e0044 */
[----:B------:R-:W-:Y:S02]  /*d2a0*/  IMAD.MOV.U32 R127, RZ, RZ, R126 ;  /* 0x000000ffff7f7224 */ /* 0x000fe400078e007e */
[----:B------:R-:W-:Y:S02]  /*d2b0*/  IMAD.MOV.U32 R68, RZ, RZ, R69 ;  /* 0x000000ffff447224 */ /* 0x000fe400078e0045 */
.L_x_698:
[----:B------:R-:W-:Y:S05]  /*d2c0*/  BSYNC B0 ;  /* 0x0000000000007941 */ /* 0x000fea0003800000 */
.L_x_696:
        /* <DEDUP_REMOVED lines=9> */
.L_x_700:
[----:B------:R-:W-:Y:S02]  /*d360*/  IMAD.MOV.U32 R69, RZ, RZ, R124 ;  /* 0x000000ffff457224 */ /* 0x000fe400078e007c */
[----:B------:R-:W-:Y:S02]  /*d370*/  IMAD.MOV.U32 R126, RZ, RZ, R67 ;  /* 0x000000ffff7e7224 */ /* 0x000fe400078e0043 */
[----:B------:R-:W-:Y:S02]  /*d380*/  IMAD.MOV.U32 R124, RZ, RZ, R127 ;  /* 0x000000ffff7c7224 */ /* 0x000fe400078e007f */
[----:B------:R-:W-:Y:S02]  /*d390*/  IMAD.MOV.U32 R67, RZ, RZ, R68 ;  /* 0x000000ffff437224 */ /* 0x000fe400078e0044 */
.L_x_701:
[----:B------:R-:W-:Y:S05]  /*d3a0*/  BSYNC B0 ;  /* 0x0000000000007941 */ /* 0x000fea0003800000 */
.L_x_699:
        /* <DEDUP_REMOVED lines=9> */
.L_x_703:
[----:B------:R-:W-:Y:S02]  /*d440*/  IMAD.MOV.U32 R68, RZ, RZ, R125 ;  /* 0x000000ffff447224 */ /* 0x000fe400078e007d */
[----:B------:R-:W-:Y:S02]  /*d450*/  IMAD.MOV.U32 R127, RZ, RZ, R66 ;  /* 0x000000ffff7f7224 */ /* 0x000fe400078e0042 */
[----:B------:R-:W-:Y:S02]  /*d460*/  IMAD.MOV.U32 R125, RZ, RZ, R124 ;  /* 0x000000ffff7d7224 */ /* 0x000fe400078e007c */
[----:B------:R-:W-:Y:S02]  /*d470*/  IMAD.MOV.U32 R66, RZ, RZ, R67 ;  /* 0x000000ffff427224 */ /* 0x000fe400078e0043 */
.L_x_704:
[----:B------:R-:W-:Y:S05]  /*d480*/  BSYNC B0 ;  /* 0x0000000000007941 */ /* 0x000fea0003800000 */
.L_x_702:
        /* <DEDUP_REMOVED lines=9> */
.L_x_706:
[----:B------:R-:W-:Y:S02]  /*d520*/  IMAD.MOV.U32 R67, RZ, RZ, R122 ;  /* 0x000000ffff437224 */ /* 0x000fe400078e007a */
[----:B------:R-:W-:Y:S02]  /*d530*/  IMAD.MOV.U32 R124, RZ, RZ, R65 ;  /* 0x000000ffff7c7224 */ /* 0x000fe400078e0041 */
[----:B------:R-:W-:Y:S02]  /*d540*/  IMAD.MOV.U32 R122, RZ, RZ, R125 ;  /* 0x000000ffff7a7224 */ /* 0x000fe400078e007d */
[----:B------:R-:W-:Y:S02]  /*d550*/  IMAD.MOV.U32 R65, RZ, RZ, R66 ;  /* 0x000000ffff417224 */ /* 0x000fe400078e0042 */
.L_x_707:
[----:B------:R-:W-:Y:S05]  /*d560*/  BSYNC B0 ;  /* 0x0000000000007941 */ /* 0x000fea0003800000 */
.L_x_705:
        /* <DEDUP_REMOVED lines=9> */
.L_x_709:
[----:B------:R-:W-:Y:S02]  /*d600*/  IMAD.MOV.U32 R66, RZ, RZ, R123 ;  /* 0x000000ffff427224 */ /* 0x000fe400078e007b */
[----:B------:R-:W-:Y:S02]  /*d610*/  IMAD.MOV.U32 R125, RZ, RZ, R64 ;  /* 0x000000ffff7d7224 */ /* 0x000fe400078e0040 */
[----:B------:R-:W-:Y:S02]  /*d620*/  IMAD.MOV.U32 R123, RZ, RZ, R122 ;  /* 0x000000ffff7b7224 */ /* 0x000fe400078e007a */
[----:B------:R-:W-:Y:S02]  /*d630*/  IMAD.MOV.U32 R64, RZ, RZ, R65 ;  /* 0x000000ffff407224 */ /* 0x000fe400078e0041 */
.L_x_710:
[----:B------:R-:W-:Y:S05]  /*d640*/  BSYNC B0 ;  /* 0x0000000000007941 */ /* 0x000fea0003800000 */
.L_x_708:
        /* <DEDUP_REMOVED lines=9> */
.L_x_712:
[----:B------:R-:W-:Y:S02]  /*d6e0*/  IMAD.MOV.U32 R65, RZ, RZ, R120 ;  /* 0x000000ffff417224 */ /* 0x000fe400078e0078 */
[----:B------:R-:W-:Y:S02]  /*d6f0*/  IMAD.MOV.U32 R122, RZ, RZ, R63 ;  /* 0x000000ffff7a7224 */ /* 0x000fe400078e003f */
[----:B------:R-:W-:Y:S02]  /*d700*/  IMAD.MOV.U32 R120, RZ, RZ, R123 ;  /* 0x000000ffff787224 */ /* 0x000fe400078e007b */
[----:B------:R-:W-:Y:S02]  /*d710*/  IMAD.MOV.U32 R63, RZ, RZ, R64 ;  /* 0x000000ffff3f7224 */ /* 0x000fe400078e0040 */
.L_x_713:
[----:B------:R-:W-:Y:S05]  /*d720*/  BSYNC B0 ;  /* 0x0000000000007941 */ /* 0x000fea0003800000 */
.L_x_711:
        /* <DEDUP_REMOVED lines=9> */
.L_x_715:
[----:B------:R-:W-:Y:S02]  /*d7c0*/  IMAD.MOV.U32 R64, RZ, RZ, R121 ;  /* 0x000000ffff407224 */ /* 0x000fe400078e0079 */
[----:B------:R-:W-:Y:S02]  /*d7d0*/  IMAD.MOV.U32 R123, RZ, RZ, R62 ;  /* 0x000000ffff7b7224 */ /* 0x000fe400078e003e */
[----:B------:R-:W-:Y:S02]  /*d7e0*/  IMAD.MOV.U32 R121, RZ, RZ, R120 ;  /* 0x000000ffff797224 */ /* 0x000fe400078e0078 */
[----:B------:R-:W-:Y:S02]  /*d7f0*/  IMAD.MOV.U32 R62, RZ, RZ, R63 ;  /* 0x000000ffff3e7224 */ /* 0x000fe400078e003f */
.L_x_716:
[----:B------:R-:W-:Y:S05]  /*d800*/  BSYNC B0 ;  /* 0x0000000000007941 */ /* 0x000fea0003800000 */
.L_x_714:
        /* <DEDUP_REMOVED lines=9> */
.L_x_718:
[----:B------:R-:W-:Y:S02]  /*d8a0*/  IMAD.MOV.U32 R63, RZ, RZ, R118 ;  /* 0x000000ffff3f7224 */ /* 0x000fe400078e0076 */
[----:B------:R-:W-:Y:S02]  /*d8b0*/  IMAD.MOV.U32 R120, RZ, RZ, R61 ;  /* 0x000000ffff787224 */ /* 0x000fe400078e003d */
[----:B------:R-:W-:Y:S02]  /*d8c0*/  IMAD.MOV.U32 R118, RZ, RZ, R121 ;  /* 0x000000ffff767224 */ /* 0x000fe400078e0079 */
[----:B------:R-:W-:Y:S02]  /*d8d0*/  IMAD.MOV.U32 R61, RZ, RZ, R62 ;  /* 0x000000ffff3d7224 */ /* 0x000fe400078e003e */
.L_x_719:
[----:B------:R-:W-:Y:S05]  /*d8e0*/  BSYNC B0 ;  /* 0x0000000000007941 */ /* 0x000fea0003800000 */
.L_x_717:
        /* <DEDUP_REMOVED lines=9> */
.L_x_721:
[----:B------:R-:W-:Y:S02]  /*d980*/  IMAD.MOV.U32 R62, RZ, RZ, R119 ;  /* 0x000000ffff3e7224 */ /* 0x000fe400078e0077 */
[----:B------:R-:W-:Y:S02]  /*d990*/  IMAD.MOV.U32 R121, RZ, RZ, R60 ;  /* 0x000000ffff797224 */ /* 0x000fe400078e003c */
[----:B------:R-:W-:Y:S02]  /*d9a0*/  IMAD.MOV.U32 R119, RZ, RZ, R118 ;  /* 0x000000ffff777224 */ /* 0x000fe400078e0076 */
[----:B------:R-:W-:Y:S02]  /*d9b0*/  IMAD.MOV.U32 R60, RZ, RZ, R61 ;  /* 0x000000ffff3c7224 */ /* 0x000fe400078e003d */
.L_x_722:
[----:B------:R-:W-:Y:S05]  /*d9c0*/  BSYNC B0 ;  /* 0x0000000000007941 */ /* 0x000fea0003800000 */
.L_x_720:
        /* <DEDUP_REMOVED lines=9> */
.L_x_724:
[----:B------:R-:W-:Y:S02]  /*da60*/  IMAD.MOV.U32 R61, RZ, RZ, R116 ;  /* 0x000000ffff3d7224 */ /* 0x000fe400078e0074 */
[----:B------:R-:W-:Y:S02]  /*da70*/  IMAD.MOV.U32 R118, RZ, RZ, R59 ;  /* 0x000000ffff767224 */ /* 0x000fe400078e003b */
[----:B------:R-:W-:Y:S02]  /*da80*/  IMAD.MOV.U32 R116, RZ, RZ, R119 ;  /* 0x000000ffff747224 */ /* 0x000fe400078e0077 */
[----:B------:R-:W-:Y:S02]  /*da90*/  IMAD.MOV.U32 R59, RZ, RZ, R60 ;  /* 0x000000ffff3b7224 */ /* 0x000fe400078e003c */
.L_x_725:
[----:B------:R-:W-:Y:S05]  /*daa0*/  BSYNC B0 ;  /* 0x0000000000007941 */ /* 0x000fea0003800000 */
.L_x_723:
        /* <DEDUP_REMOVED lines=9> */
.L_x_727:
[----:B------:R-:W-:Y:S02]  /*db40*/  IMAD.MOV.U32 R60, RZ, RZ, R117 ;  /* 0x000000ffff3c7224 */ /* 0x000fe400078e0075 */
[----:B------:R-:W-:Y:S02]  /*db50*/  IMAD.MOV.U32 R119, RZ, RZ, R58 ;  /* 0x000000ffff777224 */ /* 0x000fe400078e003a */
[----:B------:R-:W-:Y:S02]  /*db60*/  IMAD.MOV.U32 R117, RZ, RZ, R116 ;  /* 0x000000ffff757224 */ /* 0x000fe400078e0074 */
[----:B------:R-:W-:Y:S02]  /*db70*/  IMAD.MOV.U32 R58, RZ, RZ, R59 ;  /* 0x000000ffff3a7224 */ /* 0x000fe400078e003b */
.L_x_728:
[----:B------:R-:W-:Y:S05]  /*db80*/  BSYNC B0 ;  /* 0x0000000000007941 */ /* 0x000fea0003800000 */
.L_x_726:
        /* <DEDUP_REMOVED lines=9> */
.L_x_730:
[----:B------:R-:W-:Y:S02]  /*dc20*/  IMAD.MOV.U32 R59, RZ, RZ, R114 ;  /* 0x000000ffff3b7224 */ /* 0x000fe400078e0072 */
[----:B------:R-:W-:Y:S02]  /*dc30*/  IMAD.MOV.U32 R116, RZ, RZ, R57 ;  /* 0x000000ffff747224 */ /* 0x000fe400078e0039 */
[----:B------:R-:W-:Y:S02]  /*dc40*/  IMAD.MOV.U32 R114, RZ, RZ, R117 ;  /* 0x000000ffff727224 */ /* 0x000fe400078e0075 */
[----:B------:R-:W-:Y:S02]  /*dc50*/  IMAD.MOV.U32 R57, RZ, RZ, R58 ;  /* 0x000000ffff397224 */ /* 0x000fe400078e003a */
.L_x_731:
[----:B------:R-:W-:Y:S05]  /*dc60*/  BSYNC B0 ;  /* 0x0000000000007941 */ /* 0x000fea0003800000 */
.L_x_729:
        /* <DEDUP_REMOVED lines=9> */
.L_x_733:
[----:B------:R-:W-:Y:S02]  /*dd00*/  IMAD.MOV.U32 R58, RZ, RZ, R115 ;  /* 0x000000ffff3a7224 */ /* 0x000fe400078e0073 */
[----:B------:R-:W-:Y:S02]  /*dd10*/  IMAD.MOV.U32 R117, RZ, RZ, R56 ;  /* 0x000000ffff757224 */ /* 0x000fe400078e0038 */
[----:B------:R-:W-:Y:S02]  /*dd20*/  IMAD.MOV.U32 R115, RZ, RZ, R114 ;  /* 0x000000ffff737224 */ /* 0x000fe400078e0072 */
[----:B------:R-:W-:Y:S02]  /*dd30*/  IMAD.MOV.U32 R56, RZ, RZ, R57 ;  /* 0x000000ffff387224 */ /* 0x000fe400078e0039 */
.L_x_734:
[----:B------:R-:W-:Y:S05]  /*dd40*/  BSYNC B0 ;  /* 0x0000000000007941 */ /* 0x000fea0003800000 */
.L_x_732:
        /* <DEDUP_REMOVED lines=9> */
.L_x_736:
[----:B------:R-:W-:Y:S02]  /*dde0*/  IMAD.MOV.U32 R57, RZ, RZ, R112 ;  /* 0x000000ffff397224 */ /* 0x000fe400078e0070 */
[----:B------:R-:W-:Y:S02]  /*ddf0*/  IMAD.MOV.U32 R114, RZ, RZ, R55 ;  /* 0x000000ffff727224 */ /* 0x000fe400078e0037 */
[----:B------:R-:W-:Y:S02]  /*de00*/  IMAD.MOV.U32 R112, RZ, RZ, R115 ;  /* 0x000000ffff707224 */ /* 0x000fe400078e0073 */
[----:B------:R-:W-:Y:S02]  /*de10*/  IMAD.MOV.U32 R55, RZ, RZ, R56 ;  /* 0x000000ffff377224 */ /* 0x000fe400078e0038 */
.L_x_737:
[----:B------:R-:W-:Y:S05]  /*de20*/  BSYNC B0 ;  /* 0x0000000000007941 */ /* 0x000fea0003800000 */
.L_x_735:
        /* <DEDUP_REMOVED lines=9> */
.L_x_739:
[----:B------:R-:W-:Y:S02]  /*dec0*/  IMAD.MOV.U32 R56, RZ, RZ, R113 ;  /* 0x000000ffff387224 */ /* 0x000fe400078e0071 */
[----:B------:R-:W-:Y:S02]  /*ded0*/  IMAD.MOV.U32 R115, RZ, RZ, R54 ;  /* 0x000000ffff737224 */ /* 0x000fe400078e0036 */
[----:B------:R-:W-:Y:S02]  /*dee0*/  IMAD.MOV.U32 R113, RZ, RZ, R112 ;  /* 0x000000ffff717224 */ /* 0x000fe400078e0070 */
[----:B------:R-:W-:Y:S02]  /*def0*/  IMAD.MOV.U32 R54, RZ, RZ, R55 ;  /* 0x000000ffff367224 */ /* 0x000fe400078e0037 */
.L_x_740:
[----:B------:R-:W-:Y:S05]  /*df00*/  BSYNC B0 ;  /* 0x0000000000007941 */ /* 0x000fea0003800000 */
.L_x_738:
        /* <DEDUP_REMOVED lines=9> */
.L_x_742:
[----:B------:R-:W-:Y:S02]  /*dfa0*/  IMAD.MOV.U32 R55, RZ, RZ, R110 ;  /* 0x000000ffff377224 */ /* 0x000fe400078e006e */
[----:B------:R-:W-:Y:S02]  /*dfb0*/  IMAD.MOV.U32 R112, RZ, RZ, R53 ;  /* 0x000000ffff707224 */ /* 0x000fe400078e0035 */
[----:B------:R-:W-:Y:S02]  /*dfc0*/  IMAD.MOV.U32 R110, RZ, RZ, R113 ;  /* 0x000000ffff6e7224 */ /* 0x000fe400078e0071 */
[----:B------:R-:W-:Y:S02]  /*dfd0*/  IMAD.MOV.U32 R53, RZ, RZ, R54 ;  /* 0x000000ffff357224 */ /* 0x000fe400078e0036 */
.L_x_743:
[----:B------:R-:W-:Y:S05]  /*dfe0*/  BSYNC B0 ;  /* 0x0000000000007941 */ /* 0x000fea0003800000 */
.L_x_741:
        /* <DEDUP_REMOVED lines=9> */
.L_x_745:
[----:B------:R-:W-:Y:S02]  /*e080*/  IMAD.MOV.U32 R54, RZ, RZ, R111 ;  /* 0x000000ffff367224 */ /* 0x000fe400078e006f */
[----:B------:R-:W-:Y:S02]  /*e090*/  IMAD.MOV.U32 R113, RZ, RZ, R52 ;  /* 0x000000ffff717224 */ /* 0x000fe400078e0034 */
[----:B------:R-:W-:Y:S02]  /*e0a0*/  IMAD.MOV.U32 R111, RZ, RZ, R110 ;  /* 0x000000ffff6f7224 */ /* 0x000fe400078e006e */
[----:B------:R-:W-:Y:S02]  /*e0b0*/  IMAD.MOV.U32 R52, RZ, RZ, R53 ;  /* 0x000000ffff347224 */ /* 0x000fe400078e0035 */
.L_x_746:
[----:B------:R-:W-:Y:S05]  /*e0c0*/  BSYNC B0 ;  /* 0x0000000000007941 */ /* 0x000fea0003800000 */
.L_x_744:
        /* <DEDUP_REMOVED lines=9> */
.L_x_748:
[----:B------:R-:W-:Y:S02]  /*e160*/  IMAD.MOV.U32 R53, RZ, RZ, R108 ;  /* 0x000000ffff357224 */ /* 0x000fe400078e006c */
[----:B------:R-:W-:Y:S02]  /*e170*/  IMAD.MOV.U32 R110, RZ, RZ, R51 ;  /* 0x000000ffff6e7224 */ /* 0x000fe400078e0033 */
[----:B------:R-:W-:Y:S02]  /*e180*/  IMAD.MOV.U32 R108, RZ, RZ, R111 ;  /* 0x000000ffff6c7224 */ /* 0x000fe400078e006f */
[----:B------:R-:W-:Y:S02]  /*e190*/  IMAD.MOV.U32 R51, RZ, RZ, R52 ;  /* 0x000000ffff337224 */ /* 0x000fe400078e0034 */
.L_x_749:
[----:B------:R-:W-:Y:S05]  /*e1a0*/  BSYNC B0 ;  /* 0x0000000000007941 */ /* 0x000fea0003800000 */
.L_x_747:
        /* <DEDUP_REMOVED lines=9> */
.L_x_751:
[----:B------:R-:W-:Y:S02]  /*e240*/  IMAD.MOV.U32 R52, RZ, RZ, R109 ;  /* 0x000000ffff347224 */ /* 0x000fe400078e006d */
[----:B------:R-:W-:Y:S02]  /*e250*/  IMAD.MOV.U32 R111, RZ, RZ, R50 ;  /* 0x000000ffff6f7224 */ /* 0x000fe400078e0032 */
[----:B------:R-:W-:Y:S02]  /*e260*/  IMAD.MOV.U32 R109, RZ, RZ, R108 ;  /* 0x000000ffff6d7224 */ /* 0x000fe400078e006c */
[----:B------:R-:W-:Y:S02]  /*e270*/  IMAD.MOV.U32 R50, RZ, RZ, R51 ;  /* 0x000000ffff327224 */ /* 0x000fe400078e0033 */
.L_x_752:
[----:B------:R-:W-:Y:S05]  /*e280*/  BSYNC B0 ;  /* 0x0000000000007941 */ /* 0x000fea0003800000 */
.L_x_750:
        /* <DEDUP_REMOVED lines=9> */
.L_x_754:
[----:B------:R-:W-:Y:S02]  /*e320*/  IMAD.MOV.U32 R51, RZ, RZ, R106 ;  /* 0x000000ffff337224 */ /* 0x000fe400078e006a */
[----:B------:R-:W-:Y:S02]  /*e330*/  IMAD.MOV.U32 R108, RZ, RZ, R49 ;  /* 0x000000ffff6c7224 */ /* 0x000fe400078e0031 */
[----:B------:R-:W-:Y:S02]  /*e340*/  IMAD.MOV.U32 R106, RZ, RZ, R109 ;  /* 0x000000ffff6a7224 */ /* 0x000fe400078e006d */
[----:B------:R-:W-:Y:S02]  /*e350*/  IMAD.MOV.U32 R49, RZ, RZ, R50 ;  /* 0x000000ffff317224 */ /* 0x000fe400078e0032 */
.L_x_755:
[----:B------:R-:W-:Y:S05]  /*e360*/  BSYNC B0 ;  /* 0x0000000000007941 */ /* 0x000fea0003800000 */
.L_x_753:
        /* <DEDUP_REMOVED lines=9> */
.L_x_757:
[----:B------:R-:W-:Y:S02]  /*e400*/  IMAD.MOV.U32 R50, RZ, RZ, R107 ;  /* 0x000000ffff327224 */ /* 0x000fe400078e006b */
[----:B------:R-:W-:Y:S02]  /*e410*/  IMAD.MOV.U32 R109, RZ, RZ, R48 ;  /* 0x000000ffff6d7224 */ /* 0x000fe400078e0030 */
[----:B------:R-:W-:Y:S02]  /*e420*/  IMAD.MOV.U32 R107, RZ, RZ, R106 ;  /* 0x000000ffff6b7224 */ /* 0x000fe400078e006a */
[----:B------:R-:W-:Y:S02]  /*e430*/  IMAD.MOV.U32 R48, RZ, RZ, R49 ;  /* 0x000000ffff307224 */ /* 0x000fe400078e0031 */
.L_x_758:
[----:B------:R-:W-:Y:S05]  /*e440*/  BSYNC B0 ;  /* 0x0000000000007941 */ /* 0x000fea0003800000 */
.L_x_756:
        /* <DEDUP_REMOVED lines=9> */
.L_x_760:
[----:B------:R-:W-:Y:S02]  /*e4e0*/  IMAD.MOV.U32 R49, RZ, RZ, R104 ;  /* 0x000000ffff317224 */ /* 0x000fe400078e0068 */
[----:B------:R-:W-:Y:S02]  /*e4f0*/  IMAD.MOV.U32 R106, RZ, RZ, R47 ;  /* 0x000000ffff6a7224 */ /* 0x000fe400078e002f */
[----:B------:R-:W-:Y:S02]  /*e500*/  IMAD.MOV.U32 R104, RZ, RZ, R107 ;  /* 0x000000ffff687224 */ /* 0x000fe400078e006b */
[----:B------:R-:W-:Y:S02]  /*e510*/  IMAD.MOV.U32 R47, RZ, RZ, R48 ;  /* 0x000000ffff2f7224 */ /* 0x000fe400078e0030 */
.L_x_761:
[----:B------:R-:W-:Y:S05]  /*e520*/  BSYNC B0 ;  /* 0x0000000000007941 */ /* 0x000fea0003800000 */
.L_x_759:
        /* <DEDUP_REMOVED lines=9> */
.L_x_763:
[----:B------:R-:W-:Y:S02]  /*e5c0*/  IMAD.MOV.U32 R48, RZ, RZ, R105 ;  /* 0x000000ffff307224 */ /* 0x000fe400078e0069 */
[----:B------:R-:W-:Y:S02]  /*e5d0*/  IMAD.MOV.U32 R107, RZ, RZ, R46 ;  /* 0x000000ffff6b7224 */ /* 0x000fe400078e002e */
[----:B------:R-:W-:Y:S02]  /*e5e0*/  IMAD.MOV.U32 R105, RZ, RZ, R104 ;  /* 0x000000ffff697224 */ /* 0x000fe400078e0068 */
[----:B------:R-:W-:Y:S02]  /*e5f0*/  IMAD.MOV.U32 R46, RZ, RZ, R47 ;  /* 0x000000ffff2e7224 */ /* 0x000fe400078e002f */
.L_x_764:
[----:B------:R-:W-:Y:S05]  /*e600*/  BSYNC B0 ;  /* 0x0000000000007941 */ /* 0x000fea0003800000 */
.L_x_762:
        /* <DEDUP_REMOVED lines=9> */
.L_x_766:
[----:B------:R-:W-:Y:S02]  /*e6a0*/  IMAD.MOV.U32 R47, RZ, RZ, R102 ;  /* 0x000000ffff2f7224 */ /* 0x000fe400078e0066 */
[----:B------:R-:W-:Y:S02]  /*e6b0*/  IMAD.MOV.U32 R104, RZ, RZ, R45 ;  /* 0x000000ffff687224 */ /* 0x000fe400078e002d */
[----:B------:R-:W-:Y:S02]  /*e6c0*/  IMAD.MOV.U32 R102, RZ, RZ, R105 ;  /* 0x000000ffff667224 */ /* 0x000fe400078e0069 */
[----:B------:R-:W-:Y:S02]  /*e6d0*/  IMAD.MOV.U32 R45, RZ, RZ, R46 ;  /* 0x000000ffff2d7224 */ /* 0x000fe400078e002e */
.L_x_767:
[----:B------:R-:W-:Y:S05]  /*e6e0*/  BSYNC B0 ;  /* 0x0000000000007941 */ /* 0x000fea0003800000 */
.L_x_765:
        /* <DEDUP_REMOVED lines=9> */
.L_x_769:
[----:B------:R-:W-:Y:S02]  /*e780*/  IMAD.MOV.U32 R46, RZ, RZ, R133 ;  /* 0x000000ffff2e7224 */ /* 0x000fe400078e0085 */
[----:B------:R-:W-:Y:S02]  /*e790*/  IMAD.MOV.U32 R105, RZ, RZ, R0 ;  /* 0x000000ffff697224 */ /* 0x000fe400078e0000 */
[----:B------:R-:W-:Y:S02]  /*e7a0*/  IMAD.MOV.U32 R0, RZ, RZ, R45 ;  /* 0x000000ffff007224 */ /* 0x000fe400078e002d */
[----:B------:R-:W-:Y:S02]  /*e7b0*/  IMAD.MOV.U32 R133, RZ, RZ, R102 ;  /* 0x000000ffff857224 */ /* 0x000fe400078e0066 */
.L_x_770:
[----:B------:R-:W-:Y:S05]  /*e7c0*/  BSYNC B0 ;  /* 0x0000000000007941 */ /* 0x000fea0003800000 */
.L_x_768:
        /* <DEDUP_REMOVED lines=18> */
.L_x_772:
[----:B------:R-:W-:Y:S01]  /*e8f0*/  IMAD.MOV.U32 R102, RZ, RZ, R43 ;  /* 0x000000ffff667224 */ /* 0x000fe200078e002b */
[----:B------:R-:W-:Y:S01]  /*e900*/  MOV R43, R44 ;  /* 0x0000002c002b7202 */ /* 0x000fe20000000f00 */
[----:B------:R-:W-:Y:S02]  /*e910*/  IMAD.MOV.U32 R45, RZ, RZ, R100 ;  /* 0x000000ffff2d7224 */ /* 0x000fe400078e0064 */
[----:B------:R-:W-:Y:S02]  /*e920*/  IMAD.MOV.U32 R100, RZ, RZ, R103 ;  /* 0x000000ffff647224 */ /* 0x000fe400078e0067 */
.L_x_773:
[----:B------:R-:W-:Y:S05]  /*e930*/  BSYNC B0 ;  /* 0x0000000000007941 */ /* 0x000fea0003800000 */
.L_x_771:
        /* <DEDUP_REMOVED lines=9> */
.L_x_775:
[----:B------:R-:W-:Y:S01]  /*e9d0*/  IMAD.MOV.U32 R103, RZ, RZ, R42 ;  /* 0x000000ffff677224 */ /* 0x000fe200078e002a */
[----:B------:R-:W-:Y:S01]  /*e9e0*/  MOV R42, R43 ;  /* 0x0000002b002a7202 */ /* 0x000fe20000000f00 */
[----:B------:R-:W-:Y:S02]  /*e9f0*/  IMAD.MOV.U32 R44, RZ, RZ, R101 ;  /* 0x000000ffff2c7224 */ /* 0x000fe400078e0065 */
[----:B------:R-:W-:Y:S02]  /*ea00*/  IMAD.MOV.U32 R101, RZ, RZ, R100 ;  /* 0x000000ffff657224 */ /* 0x000fe400078e0064 */
.L_x_776:
[----:B------:R-:W-:Y:S05]  /*ea10*/  BSYNC B0 ;  /* 0x0000000000007941 */ /* 0x000fea0003800000 */
.L_x_774:
        /* <DEDUP_REMOVED lines=9> */
.L_x_778:
[----:B------:R-:W-:Y:S01]  /*eab0*/  IMAD.MOV.U32 R100, RZ, RZ, R41 ;  /* 0x000000ffff647224 */ /* 0x000fe200078e0029 */
[----:B------:R-:W-:Y:S01]  /*eac0*/  MOV R41, R42 ;  /* 0x0000002a00297202 */ /* 0x000fe20000000f00 */
[----:B------:R-:W-:Y:S02]  /*ead0*/  IMAD.MOV.U32 R43, RZ, RZ, R98 ;  /* 0x000000ffff2b7224 */ /* 0x000fe400078e0062 */
[----:B------:R-:W-:Y:S02]  /*eae0*/  IMAD.MOV.U32 R98, RZ, RZ, R101 ;  /* 0x000000ffff627224 */ /* 0x000fe400078e0065 */
.L_x_779:
[----:B------:R-:W-:Y:S05]  /*eaf0*/  BSYNC B0 ;  /* 0x0000000000007941 */ /* 0x000fea0003800000 */
.L_x_777:
        /* <DEDUP_REMOVED lines=9> */
.L_x_781:
[----:B------:R-:W-:Y:S01]  /*eb90*/  IMAD.MOV.U32 R101, RZ, RZ, R40 ;  /* 0x000000ffff657224 */ /* 0x000fe200078e0028 */
[----:B------:R-:W-:Y:S01]  /*eba0*/  MOV R40, R41 ;  /* 0x0000002900287202 */ /* 0x000fe20000000f00 */
[----:B------:R-:W-:Y:S02]  /*ebb0*/  IMAD.MOV.U32 R42, RZ, RZ, R99 ;  /* 0x000000ffff2a7224 */ /* 0x000fe400078e0063 */
[----:B------:R-:W-:Y:S02]  /*ebc0*/  IMAD.MOV.U32 R99, RZ, RZ, R98 ;  /* 0x000000ffff637224 */ /* 0x000fe400078e0062 */
.L_x_782:
[----:B------:R-:W-:Y:S05]  /*ebd0*/  BSYNC B0 ;  /* 0x0000000000007941 */ /* 0x000fea0003800000 */
.L_x_780:
        /* <DEDUP_REMOVED lines=9> */
.L_x_784:
[----:B------:R-:W-:Y:S01]  /*ec70*/  IMAD.MOV.U32 R98, RZ, RZ, R39 ;  /* 0x000000ffff627224 */ /* 0x000fe200078e0027 */
[----:B------:R-:W-:Y:S01]  /*ec80*/  MOV R39, R40 ;  /* 0x0000002800277202 */ /* 0x000fe20000000f00 */
[----:B------:R-:W-:Y:S02]  /*ec90*/  IMAD.MOV.U32 R41, RZ, RZ, R96 ;  /* 0x000000ffff297224 */ /* 0x000fe400078e0060 */
[----:B------:R-:W-:Y:S02]  /*eca0*/  IMAD.MOV.U32 R96, RZ, RZ, R99 ;  /* 0x000000ffff607224 */ /* 0x000fe400078e0063 */
.L_x_785:
[----:B------:R-:W-:Y:S05]  /*ecb0*/  BSYNC B0 ;  /* 0x0000000000007941 */ /* 0x000fea0003800000 */
.L_x_783:
        /* <DEDUP_REMOVED lines=9> */
.L_x_787:
[----:B------:R-:W-:Y:S01]  /*ed50*/  IMAD.MOV.U32 R99, RZ, RZ, R38 ;  /* 0x000000ffff637224 */ /* 0x000fe200078e0026 */
[----:B------:R-:W-:Y:S01]  /*ed60*/  MOV R38, R39 ;  /* 0x0000002700267202 */ /* 0x000fe20000000f00 */
[----:B------:R-:W-:Y:S02]  /*ed70*/  IMAD.MOV.U32 R40, RZ, RZ, R97 ;  /* 0x000000ffff287224 */ /* 0x000fe400078e0061 */
[----:B------:R-:W-:Y:S02]  /*ed80*/  IMAD.MOV.U32 R97, RZ, RZ, R96 ;  /* 0x000000ffff617224 */ /* 0x000fe400078e0060 */
.L_x_788:
[----:B------:R-:W-:Y:S05]  /*ed90*/  BSYNC B0 ;  /* 0x0000000000007941 */ /* 0x000fea0003800000 */
.L_x_786:
        /* <DEDUP_REMOVED lines=9> */
.L_x_790:
[----:B------:R-:W-:Y:S01]  /*ee30*/  IMAD.MOV.U32 R96, RZ, RZ, R37 ;  /* 0x000000ffff607224 */ /* 0x000fe200078e0025 */
[----:B------:R-:W-:Y:S01]  /*ee40*/  MOV R37, R38 ;  /* 0x0000002600257202 */ /* 0x000fe20000000f00 */
[----:B------:R-:W-:Y:S02]  /*ee50*/  IMAD.MOV.U32 R39, RZ, RZ, R94 ;  /* 0x000000ffff277224 */ /* 0x000fe400078e005e */
[----:B------:R-:W-:Y:S02]  /*ee60*/  IMAD.MOV.U32 R94, RZ, RZ, R97 ;  /* 0x000000ffff5e7224 */ /* 0x000fe400078e0061 */
.L_x_791:
[----:B------:R-:W-:Y:S05]  /*ee70*/  BSYNC B0 ;  /* 0x0000000000007941 */ /* 0x000fea0003800000 */
.L_x_789:
        /* <DEDUP_REMOVED lines=9> */
.L_x_793:
[----:B------:R-:W-:Y:S01]  /*ef10*/  IMAD.MOV.U32 R97, RZ, RZ, R36 ;  /* 0x000000ffff617224 */ /* 0x000fe200078e0024 */
[----:B------:R-:W-:Y:S01]  /*ef20*/  MOV R36, R37 ;  /* 0x0000002500247202 */ /* 0x000fe20000000f00 */
[----:B------:R-:W-:Y:S02]  /*ef30*/  IMAD.MOV.U32 R38, RZ, RZ, R95 ;  /* 0x000000ffff267224 */ /* 0x000fe400078e005f */
[----:B------:R-:W-:Y:S02]  /*ef40*/  IMAD.MOV.U32 R95, RZ, RZ, R94 ;  /* 0x000000ffff5f7224 */ /* 0x000fe400078e005e */
.L_x_794:
[----:B------:R-:W-:Y:S05]  /*ef50*/  BSYNC B0 ;  /* 0x0000000000007941 */ /* 0x000fea0003800000 */
.L_x_792:
        /* <DEDUP_REMOVED lines=9> */
.L_x_796:
[----:B------:R-:W-:Y:S01]  /*eff0*/  IMAD.MOV.U32 R94, RZ, RZ, R35 ;  /* 0x000000ffff5e7224 */ /* 0x000fe200078e0023 */
[----:B------:R-:W-:Y:S01]  /*f000*/  MOV R35, R36 ;  /* 0x0000002400237202 */ /* 0x000fe20000000f00 */
[----:B------:R-:W-:Y:S02]  /*f010*/  IMAD.MOV.U32 R37, RZ, RZ, R92 ;  /* 0x000000ffff257224 */ /* 0x000fe400078e005c */
[----:B------:R-:W-:Y:S02]  /*f020*/  IMAD.MOV.U32 R92, RZ, RZ, R95 ;  /* 0x000000ffff5c7224 */ /* 0x000fe400078e005f */
.L_x_797:
[----:B------:R-:W-:Y:S05]  /*f030*/  BSYNC B0 ;  /* 0x0000000000007941 */ /* 0x000fea0003800000 */
.L_x_795:
        /* <DEDUP_REMOVED lines=9> */
.L_x_799:
[----:B------:R-:W-:Y:S01]  /*f0d0*/  IMAD.MOV.U32 R95, RZ, RZ, R34 ;  /* 0x000000ffff5f7224 */ /* 0x000fe200078e0022 */
[----:B------:R-:W-:Y:S01]  /*f0e0*/  MOV R34, R35 ;  /* 0x0000002300227202 */ /* 0x000fe20000000f00 */
[----:B------:R-:W-:Y:S02]  /*f0f0*/  IMAD.MOV.U32 R36, RZ, RZ, R93 ;  /* 0x000000ffff247224 */ /* 0x000fe400078e005d */
[----:B------:R-:W-:Y:S02]  /*f100*/  IMAD.MOV.U32 R93, RZ, RZ, R92 ;  /* 0x000000ffff5d7224 */ /* 0x000fe400078e005c */
.L_x_800:
[----:B------:R-:W-:Y:S05]  /*f110*/  BSYNC B0 ;  /* 0x0000000000007941 */ /* 0x000fea0003800000 */
.L_x_798:
        /* <DEDUP_REMOVED lines=9> */
.L_x_802:
[----:B------:R-:W-:Y:S01]  /*f1b0*/  IMAD.MOV.U32 R92, RZ, RZ, R33 ;  /* 0x000000ffff5c7224 */ /* 0x000fe200078e0021 */
[----:B------:R-:W-:Y:S01]  /*f1c0*/  MOV R33, R34 ;  /* 0x0000002200217202 */ /* 0x000fe20000000f00 */
[----:B------:R-:W-:Y:S02]  /*f1d0*/  IMAD.MOV.U32 R35, RZ, RZ, R90 ;  /* 0x000000ffff237224 */ /* 0x000fe400078e005a */
[----:B------:R-:W-:Y:S02]  /*f1e0*/  IMAD.MOV.U32 R90, RZ, RZ, R93 ;  /* 0x000000ffff5a7224 */ /* 0x000fe400078e005d */
.L_x_803:
[----:B------:R-:W-:Y:S05]  /*f1f0*/  BSYNC B0 ;  /* 0x0000000000007941 */ /* 0x000fea0003800000 */
.L_x_801:
        /* <DEDUP_REMOVED lines=9> */
.L_x_805:
[----:B------:R-:W-:Y:S01]  /*f290*/  IMAD.MOV.U32 R93, RZ, RZ, R32 ;  /* 0x000000ffff5d7224 */ /* 0x000fe200078e0020 */
[----:B------:R-:W-:Y:S01]  /*f2a0*/  MOV R32, R33 ;  /* 0x0000002100207202 */ /* 0x000fe20000000f00 */
[----:B------:R-:W-:Y:S02]  /*f2b0*/  IMAD.MOV.U32 R34, RZ, RZ, R91 ;  /* 0x000000ffff227224 */ /* 0x000fe400078e005b */
[----:B------:R-:W-:Y:S02]  /*f2c0*/  IMAD.MOV.U32 R91, RZ, RZ, R90 ;  /* 0x000000ffff5b7224 */ /* 0x000fe400078e005a */
.L_x_806:
[----:B------:R-:W-:Y:S05]  /*f2d0*/  BSYNC B0 ;  /* 0x0000000000007941 */ /* 0x000fea0003800000 */
.L_x_804:
        /* <DEDUP_REMOVED lines=9> */
.L_x_808:
[----:B------:R-:W-:Y:S01]  /*f370*/  IMAD.MOV.U32 R90, RZ, RZ, R31 ;  /* 0x000000ffff5a7224 */ /* 0x000fe200078e001f */
[----:B------:R-:W-:Y:S01]  /*f380*/  MOV R31, R32 ;  /* 0x00000020001f7202 */ /* 0x000fe20000000f00 */
[----:B------:R-:W-:Y:S02]  /*f390*/  IMAD.MOV.U32 R33, RZ, RZ, R88 ;  /* 0x000000ffff217224 */ /* 0x000fe400078e0058 */
[----:B------:R-:W-:Y:S02]  /*f3a0*/  IMAD.MOV.U32 R88, RZ, RZ, R91 ;  /* 0x000000ffff587224 */ /* 0x000fe400078e005b */
.L_x_809:
[----:B------:R-:W-:Y:S05]  /*f3b0*/  BSYNC B0 ;  /* 0x0000000000007941 */ /* 0x000fea0003800000 */
.L_x_807:
        /* <DEDUP_REMOVED lines=9> */
.L_x_811:
[----:B------:R-:W-:Y:S01]  /*f450*/  IMAD.MOV.U32 R91, RZ, RZ, R30 ;  /* 0x000000ffff5b7224 */ /* 0x000fe200078e001e */
[----:B------:R-:W-:Y:S01]  /*f460*/  MOV R30, R31 ;  /* 0x0000001f001e7202 */ /* 0x000fe20000000f00 */
[----:B------:R-:W-:Y:S02]  /*f470*/  IMAD.MOV.U32 R32, RZ, RZ, R89 ;  /* 0x000000ffff207224 */ /* 0x000fe400078e0059 */
[----:B------:R-:W-:Y:S02]  /*f480*/  IMAD.MOV.U32 R89, RZ, RZ, R88 ;  /* 0x000000ffff597224 */ /* 0x000fe400078e0058 */
.L_x_812:
[----:B------:R-:W-:Y:S05]  /*f490*/  BSYNC B0 ;  /* 0x0000000000007941 */ /* 0x000fea0003800000 */
.L_x_810:
        /* <DEDUP_REMOVED lines=9> */
.L_x_814:
[----:B------:R-:W-:Y:S01]  /*f530*/  IMAD.MOV.U32 R88, RZ, RZ, R29 ;  /* 0x000000ffff587224 */ /* 0x000fe200078e001d */
[----:B------:R-:W-:Y:S01]  /*f540*/  MOV R29, R30 ;  /* 0x0000001e001d7202 */ /* 0x000fe20000000f00 */
[----:B------:R-:W-:Y:S02]  /*f550*/  IMAD.MOV.U32 R31, RZ, RZ, R86 ;  /* 0x000000ffff1f7224 */ /* 0x000fe400078e0056 */
[----:B------:R-:W-:Y:S02]  /*f560*/  IMAD.MOV.U32 R86, RZ, RZ, R89 ;  /* 0x000000ffff567224 */ /* 0x000fe400078e0059 */
.L_x_815:
[----:B------:R-:W-:Y:S05]  /*f570*/  BSYNC B0 ;  /* 0x0000000000007941 */ /* 0x000fea0003800000 */
.L_x_813:
        /* <DEDUP_REMOVED lines=9> */
.L_x_817:
[----:B------:R-:W-:Y:S01]  /*f610*/  IMAD.MOV.U32 R89, RZ, RZ, R28 ;  /* 0x000000ffff597224 */ /* 0x000fe200078e001c */
[----:B------:R-:W-:Y:S01]  /*f620*/  MOV R28, R29 ;  /* 0x0000001d001c7202 */ /* 0x000fe20000000f00 */
[----:B------:R-:W-:Y:S02]  /*f630*/  IMAD.MOV.U32 R30, RZ, RZ, R87 ;  /* 0x000000ffff1e7224 */ /* 0x000fe400078e0057 */
[----:B------:R-:W-:Y:S02]  /*f640*/  IMAD.MOV.U32 R87, RZ, RZ, R86 ;  /* 0x000000ffff577224 */ /* 0x000fe400078e0056 */
.L_x_818:
[----:B------:R-:W-:Y:S05]  /*f650*/  BSYNC B0 ;  /* 0x0000000000007941 */ /* 0x000fea0003800000 */
.L_x_816:
        /* <DEDUP_REMOVED lines=9> */
.L_x_820:
[----:B------:R-:W-:Y:S01]  /*f6f0*/  IMAD.MOV.U32 R86, RZ, RZ, R27 ;  /* 0x000000ffff567224 */ /* 0x000fe200078e001b */
[----:B------:R-:W-:Y:S01]  /*f700*/  MOV R27, R28 ;  /* 0x0000001c001b7202 */ /* 0x000fe20000000f00 */
[----:B------:R-:W-:Y:S02]  /*f710*/  IMAD.MOV.U32 R29, RZ, RZ, R84 ;  /* 0x000000ffff1d7224 */ /* 0x000fe400078e0054 */
[----:B------:R-:W-:Y:S02]  /*f720*/  IMAD.MOV.U32 R84, RZ, RZ, R87 ;  /* 0x000000ffff547224 */ /* 0x000fe400078e0057 */
.L_x_821:
[----:B------:R-:W-:Y:S05]  /*f730*/  BSYNC B0 ;  /* 0x0000000000007941 */ /* 0x000fea0003800000 */
.L_x_819:
        /* <DEDUP_REMOVED lines=9> */
.L_x_823:
[----:B------:R-:W-:Y:S01]  /*f7d0*/  IMAD.MOV.U32 R87, RZ, RZ, R26 ;  /* 0x000000ffff577224 */ /* 0x000fe200078e001a */
[----:B------:R-:W-:Y:S01]  /*f7e0*/  MOV R26, R27 ;  /* 0x0000001b001a7202 */ /* 0x000fe20000000f00 */
[----:B------:R-:W-:Y:S02]  /*f7f0*/  IMAD.MOV.U32 R28, RZ, RZ, R85 ;  /* 0x000000ffff1c7224 */ /* 0x000fe400078e0055 */
[----:B------:R-:W-:Y:S02]  /*f800*/  IMAD.MOV.U32 R85, RZ, RZ, R84 ;  /* 0x000000ffff557224 */ /* 0x000fe400078e0054 */
.L_x_824:
[----:B------:R-:W-:Y:S05]  /*f810*/  BSYNC B0 ;  /* 0x0000000000007941 */ /* 0x000fea0003800000 */
.L_x_822:
        /* <DEDUP_REMOVED lines=9> */
.L_x_826:
[----:B------:R-:W-:Y:S01]  /*f8b0*/  IMAD.MOV.U32 R84, RZ, RZ, R25 ;  /* 0x000000ffff547224 */ /* 0x000fe200078e0019 */
[----:B------:R-:W-:Y:S01]  /*f8c0*/  MOV R25, R26 ;  /* 0x0000001a00197202 */ /* 0x000fe20000000f00 */
[----:B------:R-:W-:Y:S02]  /*f8d0*/  IMAD.MOV.U32 R27, RZ, RZ, R82 ;  /* 0x000000ffff1b7224 */ /* 0x000fe400078e0052 */
[----:B------:R-:W-:Y:S02]  /*f8e0*/  IMAD.MOV.U32 R82, RZ, RZ, R85 ;  /* 0x000000ffff527224 */ /* 0x000fe400078e0055 */
.L_x_827:
[----:B------:R-:W-:Y:S05]  /*f8f0*/  BSYNC B0 ;  /* 0x0000000000007941 */ /* 0x000fea0003800000 */
.L_x_825:
        /* <DEDUP_REMOVED lines=9> */
.L_x_829:
[----:B------:R-:W-:Y:S01]  /*f990*/  IMAD.MOV.U32 R85, RZ, RZ, R24 ;  /* 0x000000ffff557224 */ /* 0x000fe200078e0018 */
[----:B------:R-:W-:Y:S01]  /*f9a0*/  MOV R24, R25 ;  /* 0x0000001900187202 */ /* 0x000fe20000000f00 */
[----:B------:R-:W-:Y:S02]  /*f9b0*/  IMAD.MOV.U32 R26, RZ, RZ, R83 ;  /* 0x000000ffff1a7224 */ /* 0x000fe400078e0053 */
[----:B------:R-:W-:Y:S02]  /*f9c0*/  IMAD.MOV.U32 R83, RZ, RZ, R82 ;  /* 0x000000ffff537224 */ /* 0x000fe400078e0052 */
.L_x_830:
[----:B------:R-:W-:Y:S05]  /*f9d0*/  BSYNC B0 ;  /* 0x0000000000007941 */ /* 0x000fea0003800000 */
.L_x_828:
        /* <DEDUP_REMOVED lines=9> */
.L_x_832:
[----:B------:R-:W-:Y:S01]  /*fa70*/  IMAD.MOV.U32 R82, RZ, RZ, R23 ;  /* 0x000000ffff527224 */ /* 0x000fe200078e0017 */
[----:B------:R-:W-:Y:S01]  /*fa80*/  MOV R23, R24 ;  /* 0x0000001800177202 */ /* 0x000fe20000000f00 */
[----:B------:R-:W-:Y:S02]  /*fa90*/  IMAD.MOV.U32 R25, RZ, RZ, R80 ;  /* 0x000000ffff197224 */ /* 0x000fe400078e0050 */
[----:B------:R-:W-:Y:S02]  /*faa0*/  IMAD.MOV.U32 R80, RZ, RZ, R83 ;  /* 0x000000ffff507224 */ /* 0x000fe400078e0053 */
.L_x_833:
[----:B------:R-:W-:Y:S05]  /*fab0*/  BSYNC B0 ;  /* 0x0000000000007941 */ /* 0x000fea0003800000 */
.L_x_831:
        /* <DEDUP_REMOVED lines=9> */
.L_x_835:
[----:B------:R-:W-:Y:S01]  /*fb50*/  IMAD.MOV.U32 R83, RZ, RZ, R22 ;  /* 0x000000ffff537224 */ /* 0x000fe200078e0016 */
[----:B------:R-:W-:Y:S01]  /*fb60*/  MOV R22, R23 ;  /* 0x0000001700167202 */ /* 0x000fe20000000f00 */
[----:B------:R-:W-:Y:S02]  /*fb70*/  IMAD.MOV.U32 R24, RZ, RZ, R81 ;  /* 0x000000ffff187224 */ /* 0x000fe400078e0051 */
[----:B------:R-:W-:Y:S02]  /*fb80*/  IMAD.MOV.U32 R81, RZ, RZ, R80 ;  /* 0x000000ffff517224 */ /* 0x000fe400078e0050 */
.L_x_836:
[----:B------:R-:W-:Y:S05]  /*fb90*/  BSYNC B0 ;  /* 0x0000000000007941 */ /* 0x000fea0003800000 */
.L_x_834:
        /* <DEDUP_REMOVED lines=9> */
.L_x_838:
[----:B------:R-:W-:Y:S01]  /*fc30*/  IMAD.MOV.U32 R80, RZ, RZ, R21 ;  /* 0x000000ffff507224 */ /* 0x000fe200078e0015 */
[----:B------:R-:W-:Y:S01]  /*fc40*/  MOV R21, R22 ;  /* 0x0000001600157202 */ /* 0x000fe20000000f00 */
[----:B------:R-:W-:Y:S02]  /*fc50*/  IMAD.MOV.U32 R23, RZ, RZ, R78 ;  /* 0x000000ffff177224 */ /* 0x000fe400078e004e */
[----:B------:R-:W-:Y:S02]  /*fc60*/  IMAD.MOV.U32 R78, RZ, RZ, R81 ;  /* 0x000000ffff4e7224 */ /* 0x000fe400078e0051 */
.L_x_839:
[----:B------:R-:W-:Y:S05]  /*fc70*/  BSYNC B0 ;  /* 0x0000000000007941 */ /* 0x000fea0003800000 */
.L_x_837:
        /* <DEDUP_REMOVED lines=9> */
.L_x_841:
[----:B------:R-:W-:Y:S01]  /*fd10*/  IMAD.MOV.U32 R81, RZ, RZ, R20 ;  /* 0x000000ffff517224 */ /* 0x000fe200078e0014 */
[----:B------:R-:W-:Y:S01]  /*fd20*/  MOV R20, R21 ;  /* 0x0000001500147202 */ /* 0x000fe20000000f00 */
[----:B------:R-:W-:Y:S02]  /*fd30*/  IMAD.MOV.U32 R22, RZ, RZ, R79 ;  /* 0x000000ffff167224 */ /* 0x000fe400078e004f */
[----:B------:R-:W-:Y:S02]  /*fd40*/  IMAD.MOV.U32 R79, RZ, RZ, R78 ;  /* 0x000000ffff4f7224 */ /* 0x000fe400078e004e */
.L_x_842:
[----:B------:R-:W-:Y:S05]  /*fd50*/  BSYNC B0 ;  /* 0x0000000000007941 */ /* 0x000fea0003800000 */
.L_x_840:
        /* <DEDUP_REMOVED lines=9> */
.L_x_844:
[----:B------:R-:W-:Y:S01]  /*fdf0*/  IMAD.MOV.U32 R78, RZ, RZ, R19 ;  /* 0x000000ffff4e7224 */ /* 0x000fe200078e0013 */
[----:B------:R-:W-:Y:S01]  /*fe00*/  MOV R19, R20 ;  /* 0x0000001400137202 */ /* 0x000fe20000000f00 */
[----:B------:R-:W-:Y:S02]  /*fe10*/  IMAD.MOV.U32 R21, RZ, RZ, R76 ;  /* 0x000000ffff157224 */ /* 0x000fe400078e004c */
[----:B------:R-:W-:Y:S02]  /*fe20*/  IMAD.MOV.U32 R76, RZ, RZ, R79 ;  /* 0x000000ffff4c7224 */ /* 0x000fe400078e004f */
.L_x_845:
[----:B------:R-:W-:Y:S05]  /*fe30*/  BSYNC B0 ;  /* 0x0000000000007941 */ /* 0x000fea0003800000 */
.L_x_843:
        /* <DEDUP_REMOVED lines=9> */
.L_x_847:
[----:B------:R-:W-:Y:S01]  /*fed0*/  IMAD.MOV.U32 R79, RZ, RZ, R18 ;  /* 0x000000ffff4f7224 */ /* 0x000fe200078e0012 */
[----:B------:R-:W-:Y:S01]  /*fee0*/  MOV R18, R19 ;  /* 0x0000001300127202 */ /* 0x000fe20000000f00 */
[----:B------:R-:W-:Y:S02]  /*fef0*/  IMAD.MOV.U32 R20, RZ, RZ, R77 ;  /* 0x000000ffff147224 */ /* 0x000fe400078e004d */
[----:B------:R-:W-:Y:S02]  /*ff00*/  IMAD.MOV.U32 R77, RZ, RZ, R76 ;  /* 0x000000ffff4d7224 */ /* 0x000fe400078e004c */
.L_x_848:
[----:B------:R-:W-:Y:S05]  /*ff10*/  BSYNC B0 ;  /* 0x0000000000007941 */ /* 0x000fea0003800000 */
.L_x_846:
        /* <DEDUP_REMOVED lines=9> */
.L_x_850:
[----:B------:R-:W-:Y:S01]  /*ffb0*/  IMAD.MOV.U32 R76, RZ, RZ, R17 ;  /* 0x000000ffff4c7224 */ /* 0x000fe200078e0011 */
[----:B------:R-:W-:Y:S01]  /*ffc0*/  MOV R17, R18 ;  /* 0x0000001200117202 */ /* 0x000fe20000000f00 */
[----:B------:R-:W-:Y:S02]  /*ffd0*/  IMAD.MOV.U32 R19, RZ, RZ, R74 ;  /* 0x000000ffff137224 */ /* 0x000fe400078e004a */
[----:B------:R-:W-:Y:S02]  /*ffe0*/  IMAD.MOV.U32 R74, RZ, RZ, R77 ;  /* 0x000000ffff4a7224 */ /* 0x000fe400078e004d */
.L_x_851:
[----:B------:R-:W-:Y:S05]  /*fff0*/  BSYNC B0 ;  /* 0x0000000000007941 */ /* 0x000fea0003800000 */
.L_x_849:
        /* <DEDUP_REMOVED lines=9> */
.L_x_853:
[----:B------:R-:W-:Y:S01]  /*10090*/  IMAD.MOV.U32 R77, RZ, RZ, R16 ;  /* 0x000000ffff4d7224 */ /* 0x000fe200078e0010 */
[----:B------:R-:W-:Y:S01]  /*100a0*/  MOV R16, R17 ;  /* 0x0000001100107202 */ /* 0x000fe20000000f00 */
[----:B------:R-:W-:Y:S02]  /*100b0*/  IMAD.MOV.U32 R18, RZ, RZ, R75 ;  /* 0x000000ffff127224 */ /* 0x000fe400078e004b */
[----:B------:R-:W-:Y:S02]  /*100c0*/  IMAD.MOV.U32 R75, RZ, RZ, R74 ;  /* 0x000000ffff4b7224 */ /* 0x000fe400078e004a */
.L_x_854:
[----:B------:R-:W-:Y:S05]  /*100d0*/  BSYNC B0 ;  /* 0x0000000000007941 */ /* 0x000fea0003800000 */
.L_x_852:
        /* <DEDUP_REMOVED lines=9> */
.L_x_856:
[----:B------:R-:W-:Y:S01]  /*10170*/  IMAD.MOV.U32 R74, RZ, RZ, R15 ;  /* 0x000000ffff4a7224 */ /* 0x000fe200078e000f */
[----:B------:R-:W-:Y:S01]  /*10180*/  MOV R15, R16 ;  /* 0x00000010000f7202 */ /* 0x000fe20000000f00 */
[----:B------:R-:W-:Y:S02]  /*10190*/  IMAD.MOV.U32 R17, RZ, RZ, R72 ;  /* 0x000000ffff117224 */ /* 0x000fe400078e0048 */
[----:B------:R-:W-:Y:S02]  /*101a0*/  IMAD.MOV.U32 R72, RZ, RZ, R75 ;  /* 0x000000ffff487224 */ /* 0x000fe400078e004b */
.L_x_857:
[----:B------:R-:W-:Y:S05]  /*101b0*/  BSYNC B0 ;  /* 0x0000000000007941 */ /* 0x000fea0003800000 */
.L_x_855:
        /* <DEDUP_REMOVED lines=9> */
.L_x_859:
[----:B------:R-:W-:Y:S01]  /*10250*/  IMAD.MOV.U32 R75, RZ, RZ, R14 ;  /* 0x000000ffff4b7224 */ /* 0x000fe200078e000e */
[----:B------:R-:W-:Y:S01]  /*10260*/  MOV R14, R15 ;  /* 0x0000000f000e7202 */ /* 0x000fe20000000f00 */
[----:B------:R-:W-:Y:S02]  /*10270*/  IMAD.MOV.U32 R16, RZ, RZ, R73 ;  /* 0x000000ffff107224 */ /* 0x000fe400078e0049 */
[----:B------:R-:W-:Y:S02]  /*10280*/  IMAD.MOV.U32 R73, RZ, RZ, R72 ;  /* 0x000000ffff497224 */ /* 0x000fe400078e0048 */
.L_x_860:
[----:B------:R-:W-:Y:S05]  /*10290*/  BSYNC B0 ;  /* 0x0000000000007941 */ /* 0x000fea0003800000 */
.L_x_858:
        /* <DEDUP_REMOVED lines=9> */
.L_x_862:
[----:B------:R-:W-:Y:S01]  /*10330*/  IMAD.MOV.U32 R72, RZ, RZ, R13 ;  /* 0x000000ffff487224 */ /* 0x000fe200078e000d */
[----:B------:R-:W-:Y:S01]  /*10340*/  MOV R13, R14 ;  /* 0x0000000e000d7202 */ /* 0x000fe20000000f00 */
[----:B------:R-:W-:Y:S02]  /*10350*/  IMAD.MOV.U32 R15, RZ, RZ, R12 ;  /* 0x000000ffff0f7224 */ /* 0x000fe400078e000c */
[----:B------:R-:W-:Y:S02]  /*10360*/  IMAD.MOV.U32 R12, RZ, RZ, R73 ;  /* 0x000000ffff0c7224 */ /* 0x000fe400078e0049 */
.L_x_863:
[----:B------:R-:W-:Y:S05]  /*10370*/  BSYNC B0 ;  /* 0x0000000000007941 */ /* 0x000fea0003800000 */
.L_x_861:
        /* <DEDUP_REMOVED lines=9> */
.L_x_865:
[----:B------:R-:W-:Y:S01]  /*10410*/  IMAD.MOV.U32 R73, RZ, RZ, R10 ;  /* 0x000000ffff497224 */ /* 0x000fe200078e000a */
[----:B------:R-:W-:Y:S01]  /*10420*/  MOV R10, R13 ;  /* 0x0000000d000a7202 */ /* 0x000fe20000000f00 */
[----:B------:R-:W-:Y:S02]  /*10430*/  IMAD.MOV.U32 R14, RZ, RZ, R11 ;  /* 0x000000ffff0e7224 */ /* 0x000fe400078e000b */
[----:B------:R-:W-:Y:S02]  /*10440*/  IMAD.MOV.U32 R11, RZ, RZ, R12 ;  /* 0x000000ffff0b7224 */ /* 0x000fe400078e000c */
.L_x_866:
[----:B------:R-:W-:Y:S05]  /*10450*/  BSYNC B0 ;  /* 0x0000000000007941 */ /* 0x000fea0003800000 */
.L_x_864:
        /* <DEDUP_REMOVED lines=9> */
.L_x_868:
[----:B------:R-:W-:Y:S01]  /*104f0*/  IMAD.MOV.U32 R12, RZ, RZ, R9 ;  /* 0x000000ffff0c7224 */ /* 0x000fe200078e0009 */
[----:B------:R-:W-:Y:S01]  /*10500*/  MOV R9, R10 ;  /* 0x0000000a00097202 */ /* 0x000fe20000000f00 */
[----:B------:R-:W-:Y:S02]  /*10510*/  IMAD.MOV.U32 R13, RZ, RZ, R8 ;  /* 0x000000ffff0d7224 */ /* 0x000fe400078e0008 */
[----:B------:R-:W-:Y:S02]  /*10520*/  IMAD.MOV.U32 R8, RZ, RZ, R11 ;  /* 0x000000ffff087224 */ /* 0x000fe400078e000b */
.L_x_869:
[----:B------:R-:W-:Y:S05]  /*10530*/  BSYNC B0 ;  /* 0x0000000000007941 */ /* 0x000fea0003800000 */
.L_x_867:
        /* <DEDUP_REMOVED lines=9> */
.L_x_871:
[----:B------:R-:W-:Y:S01]  /*105d0*/  IMAD.MOV.U32 R11, RZ, RZ, R6 ;  /* 0x000000ffff0b7224 */ /* 0x000fe200078e0006 */
[----:B------:R-:W-:Y:S01]  /*105e0*/  MOV R6, R9 ;  /* 0x0000000900067202 */ /* 0x000fe20000000f00 */
[----:B------:R-:W-:Y:S02]  /*105f0*/  IMAD.MOV.U32 R10, RZ, RZ, R7 ;  /* 0x000000ffff0a7224 */ /* 0x000fe400078e0007 */
[----:B------:R-:W-:Y:S02]  /*10600*/  IMAD.MOV.U32 R7, RZ, RZ, R8 ;  /* 0x000000ffff077224 */ /* 0x000fe400078e0008 */
.L_x_872:
[----:B------:R-:W-:Y:S05]  /*10610*/  BSYNC B0 ;  /* 0x0000000000007941 */ /* 0x000fea0003800000 */
.L_x_870:
        /* <DEDUP_REMOVED lines=9> */
.L_x_874:
[----:B------:R-:W-:Y:S01]  /*106b0*/  IMAD.MOV.U32 R8, RZ, RZ, R5 ;  /* 0x000000ffff087224 */ /* 0x000fe200078e0005 */
[----:B------:R-:W-:Y:S01]  /*106c0*/  MOV R5, R6 ;  /* 0x0000000600057202 */ /* 0x000fe20000000f00 */
[----:B------:R-:W-:Y:S02]  /*106d0*/  IMAD.MOV.U32 R9, RZ, RZ, R4 ;  /* 0x000000ffff097224 */ /* 0x000fe400078e0004 */
[----:B------:R-:W-:Y:S02]  /*106e0*/  IMAD.MOV.U32 R4, RZ, RZ, R7 ;  /* 0x000000ffff047224 */ /* 0x000fe400078e0007 */
.L_x_875:
[----:B------:R-:W-:Y:S05]  /*106f0*/  BSYNC B0 ;  /* 0x0000000000007941 */ /* 0x000fea0003800000 */
.L_x_873:
        /* <DEDUP_REMOVED lines=9> */
.L_x_877:
[----:B------:R-:W-:Y:S01]  /*10790*/  IMAD.MOV.U32 R7, RZ, RZ, R130 ;  /* 0x000000ffff077224 */ /* 0x000fe200078e0082 */
[----:B------:R-:W-:Y:S01]  /*107a0*/  MOV R130, R5 ;  /* 0x0000000500827202 */ /* 0x000fe20000000f00 */
[----:B------:R-:W-:Y:S02]  /*107b0*/  IMAD.MOV.U32 R6, RZ, RZ, R131 ;  /* 0x000000ffff067224 */ /* 0x000fe400078e0083 */
[----:B------:R-:W-:Y:S02]  /*107c0*/  IMAD.MOV.U32 R131, RZ, RZ, R4 ;  /* 0x000000ffff837224 */ /* 0x000fe400078e0004 */
.L_x_878:
[----:B------:R-:W-:Y:S05]  /*107d0*/  BSYNC B0 ;  /* 0x0000000000007941 */ /* 0x000fea0003800000 */
.L_x_876:
        /* <DEDUP_REMOVED lines=9> */
.L_x_880:
[----:B------:R-:W-:Y:S01]  /*10870*/  IMAD.MOV.U32 R4, RZ, RZ, R71 ;  /* 0x000000ffff047224 */ /* 0x000fe200078e0047 */
[----:B------:R-:W-:Y:S01]  /*10880*/  MOV R71, R130 ;  /* 0x0000008200477202 */ /* 0x000fe20000000f00 */
[----:B------:R-:W-:Y:S02]  /*10890*/  IMAD.MOV.U32 R5, RZ, RZ, R128 ;  /* 0x000000ffff057224 */ /* 0x000fe400078e0080 */
[----:B------:R-:W-:Y:S02]  /*108a0*/  IMAD.MOV.U32 R128, RZ, RZ, R131 ;  /* 0x000000ffff807224 */ /* 0x000fe400078e0083 */
.L_x_881:
[----:B------:R-:W-:Y:S05]  /*108b0*/  BSYNC B0 ;  /* 0x0000000000007941 */ /* 0x000fea0003800000 */
.L_x_879:
        /* <DEDUP_REMOVED lines=9> */
.L_x_883:
[----:B------:R-:W-:Y:S01]  /*10950*/  IMAD.MOV.U32 R131, RZ, RZ, R70 ;  /* 0x000000ffff837224 */ /* 0x000fe200078e0046 */
[----:B------:R-:W-:Y:S01]  /*10960*/  MOV R70, R71 ;  /* 0x0000004700467202 */ /* 0x000fe20000000f00 */
[----:B------:R-:W-:Y:S02]  /*10970*/  IMAD.MOV.U32 R130, RZ, RZ, R129 ;  /* 0x000000ffff827224 */ /* 0x000fe400078e0081 */
[----:B------:R-:W-:Y:S02]  /*10980*/  IMAD.MOV.U32 R129, RZ, RZ, R128 ;  /* 0x000000ffff817224 */ /* 0x000fe400078e0080 */
.L_x_884:
[----:B------:R-:W-:Y:S05]  /*10990*/  BSYNC B0 ;  /* 0x0000000000007941 */ /* 0x000fea0003800000 */
.L_x_882:
        /* <DEDUP_REMOVED lines=9> */
.L_x_886:
[----:B------:R-:W-:Y:S01]  /*10a30*/  IMAD.MOV.U32 R128, RZ, RZ, R69 ;  /* 0x000000ffff807224 */ /* 0x000fe200078e0045 */
[----:B------:R-:W-:Y:S01]  /*10a40*/  MOV R69, R70 ;  /* 0x0000004600457202 */ /* 0x000fe20000000f00 */
[----:B------:R-:W-:Y:S02]  /*10a50*/  IMAD.MOV.U32 R71, RZ, RZ, R126 ;  /* 0x000000ffff477224 */ /* 0x000fe400078e007e */
[----:B------:R-:W-:Y:S02]  /*10a60*/  IMAD.MOV.U32 R126, RZ, RZ, R129 ;  /* 0x000000ffff7e7224 */ /* 0x000fe400078e0081 */
.L_x_887:
[----:B------:R-:W-:Y:S05]  /*10a70*/  BSYNC B0 ;  /* 0x0000000000007941 */ /* 0x000fea0003800000 */
.L_x_885:
        /* <DEDUP_REMOVED lines=9> */
.L_x_889:
[----:B------:R-:W-:Y:S01]  /*10b10*/  IMAD.MOV.U32 R129, RZ, RZ, R68 ;  /* 0x000000ffff817224 */ /* 0x000fe200078e0044 */
[----:B------:R-:W-:Y:S01]  /*10b20*/  MOV R68, R69 ;  /* 0x0000004500447202 */ /* 0x000fe20000000f00 */
[----:B------:R-:W-:Y:S02]  /*10b30*/  IMAD.MOV.U32 R70, RZ, RZ, R127 ;  /* 0x000000ffff467224 */ /* 0x000fe400078e007f */
[----:B------:R-:W-:Y:S02]  /*10b40*/  IMAD.MOV.U32 R127, RZ, RZ, R126 ;  /* 0x000000ffff7f7224 */ /* 0x000fe400078e007e */
.L_x_890:
[----:B------:R-:W-:Y:S05]  /*10b50*/  BSYNC B0 ;  /* 0x0000000000007941 */ /* 0x000fea0003800000 */
.L_x_888:
        /* <DEDUP_REMOVED lines=9> */
.L_x_892:
[----:B------:R-:W-:Y:S01]  /*10bf0*/  IMAD.MOV.U32 R126, RZ, RZ, R67 ;  /* 0x000000ffff7e7224 */ /* 0x000fe200078e0043 */
[----:B------:R-:W-:Y:S01]  /*10c00*/  MOV R67, R68 ;  /* 0x0000004400437202 */ /* 0x000fe20000000f00 */
[----:B------:R-:W-:Y:S02]  /*10c10*/  IMAD.MOV.U32 R69, RZ, RZ, R124 ;  /* 0x000000ffff457224 */ /* 0x000fe400078e007c */
[----:B------:R-:W-:Y:S02]  /*10c20*/  IMAD.MOV.U32 R124, RZ, RZ, R127 ;  /* 0x000000ffff7c7224 */ /* 0x000fe400078e007f */
.L_x_893:
[----:B------:R-:W-:Y:S05]  /*10c30*/  BSYNC B0 ;  /* 0x0000000000007941 */ /* 0x000fea0003800000 */
.L_x_891:
        /* <DEDUP_REMOVED lines=9> */
.L_x_895:
[----:B------:R-:W-:Y:S01]  /*10cd0*/  IMAD.MOV.U32 R127, RZ, RZ, R66 ;  /* 0x000000ffff7f7224 */ /* 0x000fe200078e0042 */
[----:B------:R-:W-:Y:S01]  /*10ce0*/  MOV R66, R67 ;  /* 0x0000004300427202 */ /* 0x000fe20000000f00 */
[----:B------:R-:W-:Y:S02]  /*10cf0*/  IMAD.MOV.U32 R68, RZ, RZ, R125 ;  /* 0x000000ffff447224 */ /* 0x000fe400078e007d */
[----:B------:R-:W-:Y:S02]  /*10d00*/  IMAD.MOV.U32 R125, RZ, RZ, R124 ;  /* 0x000000ffff7d7224 */ /* 0x000fe400078e007c */
.L_x_896:
[----:B------:R-:W-:Y:S05]  /*10d10*/  BSYNC B0 ;  /* 0x0000000000007941 */ /* 0x000fea0003800000 */
.L_x_894:
        /* <DEDUP_REMOVED lines=9> */
.L_x_898:
[----:B------:R-:W-:Y:S01]  /*10db0*/  IMAD.MOV.U32 R124, RZ, RZ, R65 ;  /* 0x000000ffff7c7224 */ /* 0x000fe200078e0041 */
[----:B------:R-:W-:Y:S01]  /*10dc0*/  MOV R65, R66 ;  /* 0x0000004200417202 */ /* 0x000fe20000000f00 */
[----:B------:R-:W-:Y:S02]  /*10dd0*/  IMAD.MOV.U32 R67, RZ, RZ, R122 ;  /* 0x000000ffff437224 */ /* 0x000fe400078e007a */
[----:B------:R-:W-:Y:S02]  /*10de0*/  IMAD.MOV.U32 R122, RZ, RZ, R125 ;  /* 0x000000ffff7a7224 */ /* 0x000fe400078e007d */
.L_x_899:
[----:B------:R-:W-:Y:S05]  /*10df0*/  BSYNC B0 ;  /* 0x0000000000007941 */ /* 0x000fea0003800000 */
.L_x_897:
        /* <DEDUP_REMOVED lines=9> */
.L_x_901:
[----:B------:R-:W-:Y:S01]  /*10e90*/  IMAD.MOV.U32 R125, RZ, RZ, R64 ;  /* 0x000000ffff7d7224 */ /* 0x000fe200078e0040 */
[----:B------:R-:W-:Y:S01]  /*10ea0*/  MOV R64, R65 ;  /* 0x0000004100407202 */ /* 0x000fe20000000f00 */
[----:B------:R-:W-:Y:S02]  /*10eb0*/  IMAD.MOV.U32 R66, RZ, RZ, R123 ;  /* 0x000000ffff427224 */ /* 0x000fe400078e007b */
[----:B------:R-:W-:Y:S02]  /*10ec0*/  IMAD.MOV.U32 R123, RZ, RZ, R122 ;  /* 0x000000ffff7b7224 */ /* 0x000fe400078e007a */
.L_x_902:
[----:B------:R-:W-:Y:S05]  /*10ed0*/  BSYNC B0 ;  /* 0x0000000000007941 */ /* 0x000fea0003800000 */
.L_x_900:
        /* <DEDUP_REMOVED lines=9> */
.L_x_904:
[----:B------:R-:W-:Y:S01]  /*10f70*/  IMAD.MOV.U32 R122, RZ, RZ, R63 ;  /* 0x000000ffff7a7224 */ /* 0x000fe200078e003f */
[----:B------:R-:W-:Y:S01]  /*10f80*/  MOV R63, R64 ;  /* 0x00000040003f7202 */ /* 0x000fe20000000f00 */
[----:B------:R-:W-:Y:S02]  /*10f90*/  IMAD.MOV.U32 R65, RZ, RZ, R120 ;  /* 0x000000ffff417224 */ /* 0x000fe400078e0078 */
[----:B------:R-:W-:Y:S02]  /*10fa0*/  IMAD.MOV.U32 R120, RZ, RZ, R123 ;  /* 0x000000ffff787224 */ /* 0x000fe400078e007b */
.L_x_905:
[----:B------:R-:W-:Y:S05]  /*10fb0*/  BSYNC B0 ;  /* 0x0000000000007941 */ /* 0x000fea0003800000 */
.L_x_903:
        /* <DEDUP_REMOVED lines=9> */
.L_x_907:
[----:B------:R-:W-:Y:S01]  /*11050*/  IMAD.MOV.U32 R123, RZ, RZ, R62 ;  /* 0x000000ffff7b7224 */ /* 0x000fe200078e003e */
[----:B------:R-:W-:Y:S01]  /*11060*/  MOV R62, R63 ;  /* 0x0000003f003e7202 */ /* 0x000fe20000000f00 */
[----:B------:R-:W-:Y:S02]  /*11070*/  IMAD.MOV.U32 R64, RZ, RZ, R121 ;  /* 0x000000ffff407224 */ /* 0x000fe400078e0079 */
[----:B------:R-:W-:Y:S02]  /*11080*/  IMAD.MOV.U32 R121, RZ, RZ, R120 ;  /* 0x000000ffff797224 */ /* 0x000fe400078e0078 */
.L_x_908:
[----:B------:R-:W-:Y:S05]  /*11090*/  BSYNC B0 ;  /* 0x0000000000007941 */ /* 0x000fea0003800000 */
.L_x_906:
        /* <DEDUP_REMOVED lines=9> */
.L_x_910:
[----:B------:R-:W-:Y:S01]  /*11130*/  IMAD.MOV.U32 R120, RZ, RZ, R61 ;  /* 0x000000ffff787224 */ /* 0x000fe200078e003d */
[----:B------:R-:W-:Y:S01]  /*11140*/  MOV R61, R62 ;  /* 0x0000003e003d7202 */ /* 0x000fe20000000f00 */
[----:B------:R-:W-:Y:S02]  /*11150*/  IMAD.MOV.U32 R63, RZ, RZ, R118 ;  /* 0x000000ffff3f7224 */ /* 0x000fe400078e0076 */
[----:B------:R-:W-:Y:S02]  /*11160*/  IMAD.MOV.U32 R118, RZ, RZ, R121 ;  /* 0x000000ffff767224 */ /* 0x000fe400078e0079 */
.L_x_911:
[----:B------:R-:W-:Y:S05]  /*11170*/  BSYNC B0 ;  /* 0x0000000000007941 */ /* 0x000fea0003800000 */
.L_x_909:
        /* <DEDUP_REMOVED lines=9> */
.L_x_913:
[----:B------:R-:W-:Y:S01]  /*11210*/  IMAD.MOV.U32 R121, RZ, RZ, R60 ;  /* 0x000000ffff797224 */ /* 0x000fe200078e003c */
[----:B------:R-:W-:Y:S01]  /*11220*/  MOV R60, R61 ;  /* 0x0000003d003c7202 */ /* 0x000fe20000000f00 */
[----:B------:R-:W-:Y:S02]  /*11230*/  IMAD.MOV.U32 R62, RZ, RZ, R119 ;  /* 0x000000ffff3e7224 */ /* 0x000fe400078e0077 */
[----:B------:R-:W-:Y:S02]  /*11240*/  IMAD.MOV.U32 R119, RZ, RZ, R118 ;  /* 0x000000ffff777224 */ /* 0x000fe400078e0076 */
.L_x_914:
[----:B------:R-:W-:Y:S05]  /*11250*/  BSYNC B0 ;  /* 0x0000000000007941 */ /* 0x000fea0003800000 */
.L_x_912:
        /* <DEDUP_REMOVED lines=9> */
.L_x_916:
[----:B------:R-:W-:Y:S01]  /*112f0*/  IMAD.MOV.U32 R118, RZ, RZ, R59 ;  /* 0x000000ffff767224 */ /* 0x000fe200078e003b */
[----:B------:R-:W-:Y:S01]  /*11300*/  MOV R59, R60 ;  /* 0x0000003c003b7202 */ /* 0x000fe20000000f00 */
[----:B------:R-:W-:Y:S02]  /*11310*/  IMAD.MOV.U32 R61, RZ, RZ, R116 ;  /* 0x000000ffff3d7224 */ /* 0x000fe400078e0074 */
[----:B------:R-:W-:Y:S02]  /*11320*/  IMAD.MOV.U32 R116, RZ, RZ, R119 ;  /* 0x000000ffff747224 */ /* 0x000fe400078e0077 */
.L_x_917:
[----:B------:R-:W-:Y:S05]  /*11330*/  BSYNC B0 ;  /* 0x0000000000007941 */ /* 0x000fea0003800000 */
.L_x_915:
        /* <DEDUP_REMOVED lines=9> */
.L_x_919:
[----:B------:R-:W-:Y:S01]  /*113d0*/  IMAD.MOV.U32 R119, RZ, RZ, R58 ;  /* 0x000000ffff777224 */ /* 0x000fe200078e003a */
[----:B------:R-:W-:Y:S01]  /*113e0*/  MOV R58, R59 ;  /* 0x0000003b003a7202 */ /* 0x000fe20000000f00 */
[----:B------:R-:W-:Y:S02]  /*113f0*/  IMAD.MOV.U32 R60, RZ, RZ, R117 ;  /* 0x000000ffff3c7224 */ /* 0x000fe400078e0075 */
[----:B------:R-:W-:Y:S02]  /*11400*/  IMAD.MOV.U32 R117, RZ, RZ, R116 ;  /* 0x000000ffff757224 */ /* 0x000fe400078e0074 */
.L_x_920:
[----:B------:R-:W-:Y:S05]  /*11410*/  BSYNC B0 ;  /* 0x0000000000007941 */ /* 0x000fea0003800000 */
.L_x_918:
        /* <DEDUP_REMOVED lines=9> */
.L_x_922:
[----:B------:R-:W-:Y:S01]  /*114b0*/  IMAD.MOV.U32 R116, RZ, RZ, R57 ;  /* 0x000000ffff747224 */ /* 0x000fe200078e0039 */
[----:B------:R-:W-:Y:S01]  /*114c0*/  MOV R57, R58 ;  /* 0x0000003a00397202 */ /* 0x000fe20000000f00 */
[----:B------:R-:W-:Y:S02]  /*114d0*/  IMAD.MOV.U32 R59, RZ, RZ, R114 ;  /* 0x000000ffff3b7224 */ /* 0x000fe400078e0072 */
[----:B------:R-:W-:Y:S02]  /*114e0*/  IMAD.MOV.U32 R114, RZ, RZ, R117 ;  /* 0x000000ffff727224 */ /* 0x000fe400078e0075 */
.L_x_923:
[----:B------:R-:W-:Y:S05]  /*114f0*/  BSYNC B0 ;  /* 0x0000000000007941 */ /* 0x000fea0003800000 */
.L_x_921:
        /* <DEDUP_REMOVED lines=9> */
.L_x_925:
[----:B------:R-:W-:Y:S01]  /*11590*/  IMAD.MOV.U32 R117, RZ, RZ, R56 ;  /* 0x000000ffff757224 */ /* 0x000fe200078e0038 */
[----:B------:R-:W-:Y:S01]  /*115a0*/  MOV R56, R57 ;  /* 0x0000003900387202 */ /* 0x000fe20000000f00 */
[----:B------:R-:W-:Y:S02]  /*115b0*/  IMAD.MOV.U32 R58, RZ, RZ, R115 ;  /* 0x000000ffff3a7224 */ /* 0x000fe400078e0073 */
[----:B------:R-:W-:Y:S02]  /*115c0*/  IMAD.MOV.U32 R115, RZ, RZ, R114 ;  /* 0x000000ffff737224 */ /* 0x000fe400078e0072 */
.L_x_926:
[----:B------:R-:W-:Y:S05]  /*115d0*/  BSYNC B0 ;  /* 0x0000000000007941 */ /* 0x000fea0003800000 */
.L_x_924:
        /* <DEDUP_REMOVED lines=9> */
.L_x_928:
[----:B------:R-:W-:Y:S01]  /*11670*/  IMAD.MOV.U32 R114, RZ, RZ, R55 ;  /* 0x000000ffff727224 */ /* 0x000fe200078e0037 */
[----:B------:R-:W-:Y:S01]  /*11680*/  MOV R55, R56 ;  /* 0x0000003800377202 */ /* 0x000fe20000000f00 */
[----:B------:R-:W-:Y:S02]  /*11690*/  IMAD.MOV.U32 R57, RZ, RZ, R112 ;  /* 0x000000ffff397224 */ /* 0x000fe400078e0070 */
[----:B------:R-:W-:Y:S02]  /*116a0*/  IMAD.MOV.U32 R112, RZ, RZ, R115 ;  /* 0x000000ffff707224 */ /* 0x000fe400078e0073 */
.L_x_929:
[----:B------:R-:W-:Y:S05]  /*116b0*/  BSYNC B0 ;  /* 0x0000000000007941 */ /* 0x000fea0003800000 */
.L_x_927:
        /* <DEDUP_REMOVED lines=9> */
.L_x_931:
[----:B------:R-:W-:Y:S01]  /*11750*/  IMAD.MOV.U32 R115, RZ, RZ, R54 ;  /* 0x000000ffff737224 */ /* 0x000fe200078e0036 */
[----:B------:R-:W-:Y:S01]  /*11760*/  MOV R54, R55 ;  /* 0x0000003700367202 */ /* 0x000fe20000000f00 */
[----:B------:R-:W-:Y:S02]  /*11770*/  IMAD.MOV.U32 R56, RZ, RZ, R113 ;  /* 0x000000ffff387224 */ /* 0x000fe400078e0071 */
[----:B------:R-:W-:Y:S02]  /*11780*/  IMAD.MOV.U32 R113, RZ, RZ, R112 ;  /* 0x000000ffff717224 */ /* 0x000fe400078e0070 */
.L_x_932:
[----:B------:R-:W-:Y:S05]  /*11790*/  BSYNC B0 ;  /* 0x0000000000007941 */ /* 0x000fea0003800000 */
.L_x_930:
        /* <DEDUP_REMOVED lines=9> */
.L_x_934:
[----:B------:R-:W-:Y:S01]  /*11830*/  IMAD.MOV.U32 R112, RZ, RZ, R53 ;  /* 0x000000ffff707224 */ /* 0x000fe200078e0035 */
[----:B------:R-:W-:Y:S01]  /*11840*/  MOV R53, R54 ;  /* 0x0000003600357202 */ /* 0x000fe20000000f00 */
[----:B------:R-:W-:Y:S02]  /*11850*/  IMAD.MOV.U32 R55, RZ, RZ, R110 ;  /* 0x000000ffff377224 */ /* 0x000fe400078e006e */
[----:B------:R-:W-:Y:S02]  /*11860*/  IMAD.MOV.U32 R110, RZ, RZ, R113 ;  /* 0x000000ffff6e7224 */ /* 0x000fe400078e0071 */
.L_x_935:
[----:B------:R-:W-:Y:S05]  /*11870*/  BSYNC B0 ;  /* 0x0000000000007941 */ /* 0x000fea0003800000 */
.L_x_933:
        /* <DEDUP_REMOVED lines=9> */
.L_x_937:
[----:B------:R-:W-:Y:S01]  /*11910*/  IMAD.MOV.U32 R113, RZ, RZ, R52 ;  /* 0x000000ffff717224 */ /* 0x000fe200078e0034 */
[----:B------:R-:W-:Y:S01]  /*11920*/  MOV R52, R53 ;  /* 0x0000003500347202 */ /* 0x000fe20000000f00 */
[----:B------:R-:W-:Y:S02]  /*11930*/  IMAD.MOV.U32 R54, RZ, RZ, R111 ;  /* 0x000000ffff367224 */ /* 0x000fe400078e006f */
[----:B------:R-:W-:Y:S02]  /*11940*/  IMAD.MOV.U32 R111, RZ, RZ, R110 ;  /* 0x000000ffff6f7224 */ /* 0x000fe400078e006e */
.L_x_938:
[----:B------:R-:W-:Y:S05]  /*11950*/  BSYNC B0 ;  /* 0x0000000000007941 */ /* 0x000fea0003800000 */
.L_x_936:
        /* <DEDUP_REMOVED lines=9> */
.L_x_940:
[----:B------:R-:W-:Y:S01]  /*119f0*/  IMAD.MOV.U32 R110, RZ, RZ, R51 ;  /* 0x000000ffff6e7224 */ /* 0x000fe200078e0033 */
[----:B------:R-:W-:Y:S01]  /*11a00*/  MOV R51, R52 ;  /* 0x0000003400337202 */ /* 0x000fe20000000f00 */
[----:B------:R-:W-:Y:S02]  /*11a10*/  IMAD.MOV.U32 R53, RZ, RZ, R108 ;  /* 0x000000ffff357224 */ /* 0x000fe400078e006c */
[----:B------:R-:W-:Y:S02]  /*11a20*/  IMAD.MOV.U32 R108, RZ, RZ, R111 ;  /* 0x000000ffff6c7224 */ /* 0x000fe400078e006f */
.L_x_941:
[----:B------:R-:W-:Y:S05]  /*11a30*/  BSYNC B0 ;  /* 0x0000000000007941 */ /* 0x000fea0003800000 */
.L_x_939:
        /* <DEDUP_REMOVED lines=9> */
.L_x_943:
[----:B------:R-:W-:Y:S01]  /*11ad0*/  IMAD.MOV.U32 R111, RZ, RZ, R50 ;  /* 0x000000ffff6f7224 */ /* 0x000fe200078e0032 */
[----:B------:R-:W-:Y:S01]  /*11ae0*/  MOV R50, R51 ;  /* 0x0000003300327202 */ /* 0x000fe20000000f00 */
[----:B------:R-:W-:Y:S02]  /*11af0*/  IMAD.MOV.U32 R52, RZ, RZ, R109 ;  /* 0x000000ffff347224 */ /* 0x000fe400078e006d */
[----:B------:R-:W-:Y:S02]  /*11b00*/  IMAD.MOV.U32 R109, RZ, RZ, R108 ;  /* 0x000000ffff6d7224 */ /* 0x000fe400078e006c */
.L_x_944:
[----:B------:R-:W-:Y:S05]  /*11b10*/  BSYNC B0 ;  /* 0x0000000000007941 */ /* 0x000fea0003800000 */
.L_x_942:
        /* <DEDUP_REMOVED lines=9> */
.L_x_946:
[----:B------:R-:W-:Y:S01]  /*11bb0*/  IMAD.MOV.U32 R108, RZ, RZ, R49 ;  /* 0x000000ffff6c7224 */ /* 0x000fe200078e0031 */
[----:B------:R-:W-:Y:S01]  /*11bc0*/  MOV R49, R50 ;  /* 0x0000003200317202 */ /* 0x000fe20000000f00 */
[----:B------:R-:W-:Y:S02]  /*11bd0*/  IMAD.MOV.U32 R51, RZ, RZ, R106 ;  /* 0x000000ffff337224 */ /* 0x000fe400078e006a */
[----:B------:R-:W-:Y:S02]  /*11be0*/  IMAD.MOV.U32 R106, RZ, RZ, R109 ;  /* 0x000000ffff6a7224 */ /* 0x000fe400078e006d */
.L_x_947:
[----:B------:R-:W-:Y:S05]  /*11bf0*/  BSYNC B0 ;  /* 0x0000000000007941 */ /* 0x000fea0003800000 */
.L_x_945:
        /* <DEDUP_REMOVED lines=9> */
.L_x_949:
[----:B------:R-:W-:Y:S01]  /*11c90*/  IMAD.MOV.U32 R109, RZ, RZ, R48 ;  /* 0x000000ffff6d7224 */ /* 0x000fe200078e0030 */
[----:B------:R-:W-:Y:S01]  /*11ca0*/  MOV R48, R49 ;  /* 0x0000003100307202 */ /* 0x000fe20000000f00 */
[----:B------:R-:W-:Y:S02]  /*11cb0*/  IMAD.MOV.U32 R50, RZ, RZ, R107 ;  /* 0x000000ffff327224 */ /* 0x000fe400078e006b */
[----:B------:R-:W-:Y:S02]  /*11cc0*/  IMAD.MOV.U32 R107, RZ, RZ, R106 ;  /* 0x000000ffff6b7224 */ /* 0x000fe400078e006a */
.L_x_950:
[----:B------:R-:W-:Y:S05]  /*11cd0*/  BSYNC B0 ;  /* 0x0000000000007941 */ /* 0x000fea0003800000 */
.L_x_948:
        /* <DEDUP_REMOVED lines=9> */
.L_x_952:
[----:B------:R-:W-:Y:S01]  /*11d70*/  IMAD.MOV.U32 R106, RZ, RZ, R47 ;  /* 0x000000ffff6a7224 */ /* 0x000fe200078e002f */
[----:B------:R-:W-:Y:S01]  /*11d80*/  MOV R47, R48 ;  /* 0x00000030002f7202 */ /* 0x000fe20000000f00 */
[----:B------:R-:W-:Y:S02]  /*11d90*/  IMAD.MOV.U32 R49, RZ, RZ, R104 ;  /* 0x000000ffff317224 */ /* 0x000fe400078e0068 */
[----:B------:R-:W-:Y:S02]  /*11da0*/  IMAD.MOV.U32 R104, RZ, RZ, R107 ;  /* 0x000000ffff687224 */ /* 0x000fe400078e006b */
.L_x_953:
[----:B------:R-:W-:Y:S05]  /*11db0*/  BSYNC B0 ;  /* 0x0000000000007941 */ /* 0x000fea0003800000 */
.L_x_951:
        /* <DEDUP_REMOVED lines=9> */
.L_x_955:
[----:B------:R-:W-:Y:S01]  /*11e50*/  IMAD.MOV.U32 R107, RZ, RZ, R46 ;  /* 0x000000ffff6b7224 */ /* 0x000fe200078e002e */
[----:B------:R-:W-:Y:S01]  /*11e60*/  MOV R46, R47 ;  /* 0x0000002f002e7202 */ /* 0x000fe20000000f00 */
[----:B------:R-:W-:Y:S02]  /*11e70*/  IMAD.MOV.U32 R48, RZ, RZ, R105 ;  /* 0x000000ffff307224 */ /* 0x000fe400078e0069 */
[----:B------:R-:W-:Y:S02]  /*11e80*/  IMAD.MOV.U32 R105, RZ, RZ, R104 ;  /* 0x000000ffff697224 */ /* 0x000fe400078e0068 */
.L_x_956:
[----:B------:R-:W-:Y:S05]  /*11e90*/  BSYNC B0 ;  /* 0x0000000000007941 */ /* 0x000fea0003800000 */
.L_x_954:
        /* <DEDUP_REMOVED lines=9> */
.L_x_958:
[----:B------:R-:W-:Y:S02]  /*11f30*/  IMAD.MOV.U32 R104, RZ, RZ, R133 ;  /* 0x000000ffff687224 */ /* 0x000fe400078e0085 */
[----:B------:R-:W-:Y:S01]  /*11f40*/  IMAD.MOV.U32 R47, RZ, RZ, R0 ;  /* 0x000000ffff2f7224 */ /* 0x000fe200078e0000 */
[----:B------:R-:W-:Y:S01]  /*11f50*/  MOV R0, R105 ;  /* 0x0000006900007202 */ /* 0x000fe20000000f00 */
[----:B------:R-:W-:Y:S02]  /*11f60*/  IMAD.MOV.U32 R133, RZ, RZ, R46 ;  /* 0x000000ffff857224 */ /* 0x000fe400078e002e */
.L_x_959:
[----:B------:R-:W-:Y:S05]  /*11f70*/  BSYNC B0 ;  /* 0x0000000000007941 */ /* 0x000fea0003800000 */
.L_x_957:
        /* <DEDUP_REMOVED lines=18> */
.L_x_961:
[----:B------:R-:W-:Y:S01]  /*120a0*/  MOV R46, R103 ;  /* 0x00000067002e7202 */ /* 0x000fe20000000f00 */
[----:B------:R-:W-:Y:S02]  /*120b0*/  IMAD.MOV.U32 R105, RZ, RZ, R44 ;  /* 0x000000ffff697224 */ /* 0x000fe400078e002c */
[----:B------:R-:W-:Y:S02]  /*120c0*/  IMAD.MOV.U32 R103, RZ, RZ, R102 ;  /* 0x000000ffff677224 */ /* 0x000fe400078e0066 */
[----:B------:R-:W-:Y:S02]  /*120d0*/  IMAD.MOV.U32 R44, RZ, RZ, R45 ;  /* 0x000000ffff2c7224 */ /* 0x000fe400078e002d */
.L_x_962:
[----:B------:R-:W-:Y:S05]  /*120e0*/  BSYNC B0 ;  /* 0x0000000000007941 */ /* 0x000fea0003800000 */
.L_x_960:
        /* <DEDUP_REMOVED lines=9> */
.L_x_964:
[----:B------:R-:W-:Y:S01]  /*12180*/  MOV R45, R100 ;  /* 0x00000064002d7202 */ /* 0x000fe20000000f00 */
[----:B------:R-:W-:Y:S02]  /*12190*/  IMAD.MOV.U32 R102, RZ, RZ, R43 ;  /* 0x000000ffff667224 */ /* 0x000fe400078e002b */
[----:B------:R-:W-:Y:S02]  /*121a0*/  IMAD.MOV.U32 R100, RZ, RZ, R103 ;  /* 0x000000ffff647224 */ /* 0x000fe400078e0067 */
[----:B------:R-:W-:Y:S02]  /*121b0*/  IMAD.MOV.U32 R43, RZ, RZ, R44 ;  /* 0x000000ffff2b7224 */ /* 0x000fe400078e002c */
.L_x_965:
[----:B------:R-:W-:Y:S05]  /*121c0*/  BSYNC B0 ;  /* 0x0000000000007941 */ /* 0x000fea0003800000 */
.L_x_963:
        /* <DEDUP_REMOVED lines=9> */
.L_x_967:
[----:B------:R-:W-:Y:S01]  /*12260*/  MOV R44, R101 ;  /* 0x00000065002c7202 */ /* 0x000fe20000000f00 */
[----:B------:R-:W-:Y:S02]  /*12270*/  IMAD.MOV.U32 R103, RZ, RZ, R42 ;  /* 0x000000ffff677224 */ /* 0x000fe400078e002a */
[----:B------:R-:W-:Y:S02]  /*12280*/  IMAD.MOV.U32 R101, RZ, RZ, R100 ;  /* 0x000000ffff657224 */ /* 0x000fe400078e0064 */
[----:B------:R-:W-:Y:S02]  /*12290*/  IMAD.MOV.U32 R42, RZ, RZ, R43 ;  /* 0x000000ffff2a7224 */ /* 0x000fe400078e002b */
.L_x_968:
[----:B------:R-:W-:Y:S05]  /*122a0*/  BSYNC B0 ;  /* 0x0000000000007941 */ /* 0x000fea0003800000 */
.L_x_966:
        /* <DEDUP_REMOVED lines=9> */
.L_x_970:
[----:B------:R-:W-:Y:S01]  /*12340*/  MOV R43, R98 ;  /* 0x00000062002b7202 */ /* 0x000fe20000000f00 */
[----:B------:R-:W-:Y:S02]  /*12350*/  IMAD.MOV.U32 R100, RZ, RZ, R41 ;  /* 0x000000ffff647224 */ /* 0x000fe400078e0029 */
[----:B------:R-:W-:Y:S02]  /*12360*/  IMAD.MOV.U32 R98, RZ, RZ, R101 ;  /* 0x000000ffff627224 */ /* 0x000fe400078e0065 */
[----:B------:R-:W-:Y:S02]  /*12370*/  IMAD.MOV.U32 R41, RZ, RZ, R42 ;  /* 0x000000ffff297224 */ /* 0x000fe400078e002a */
.L_x_971:
[----:B------:R-:W-:Y:S05]  /*12380*/  BSYNC B0 ;  /* 0x0000000000007941 */ /* 0x000fea0003800000 */
.L_x_969:
        /* <DEDUP_REMOVED lines=9> */
.L_x_973:
[----:B------:R-:W-:Y:S01]  /*12420*/  MOV R42, R99 ;  /* 0x00000063002a7202 */ /* 0x000fe20000000f00 */
[----:B------:R-:W-:Y:S02]  /*12430*/  IMAD.MOV.U32 R101, RZ, RZ, R40 ;  /* 0x000000ffff657224 */ /* 0x000fe400078e0028 */
[----:B------:R-:W-:Y:S02]  /*12440*/  IMAD.MOV.U32 R99, RZ, RZ, R98 ;  /* 0x000000ffff637224 */ /* 0x000fe400078e0062 */
[----:B------:R-:W-:Y:S02]  /*12450*/  IMAD.MOV.U32 R40, RZ, RZ, R41 ;  /* 0x000000ffff287224 */ /* 0x000fe400078e0029 */
.L_x_974:
[----:B------:R-:W-:Y:S05]  /*12460*/  BSYNC B0 ;  /* 0x0000000000007941 */ /* 0x000fea0003800000 */
.L_x_972:
        /* <DEDUP_REMOVED lines=9> */
.L_x_976:
[----:B------:R-:W-:Y:S01]  /*12500*/  MOV R41, R96 ;  /* 0x0000006000297202 */ /* 0x000fe20000000f00 */
[----:B------:R-:W-:Y:S02]  /*12510*/  IMAD.MOV.U32 R98, RZ, RZ, R39 ;  /* 0x000000ffff627224 */ /* 0x000fe400078e0027 */
[----:B------:R-:W-:Y:S02]  /*12520*/  IMAD.MOV.U32 R96, RZ, RZ, R99 ;  /* 0x000000ffff607224 */ /* 0x000fe400078e0063 */
[----:B------:R-:W-:Y:S02]  /*12530*/  IMAD.MOV.U32 R39, RZ, RZ, R40 ;  /* 0x000000ffff277224 */ /* 0x000fe400078e0028 */
.L_x_977:
[----:B------:R-:W-:Y:S05]  /*12540*/  BSYNC B0 ;  /* 0x0000000000007941 */ /* 0x000fea0003800000 */
.L_x_975:
        /* <DEDUP_REMOVED lines=9> */
.L_x_979:
[----:B------:R-:W-:Y:S01]  /*125e0*/  MOV R40, R97 ;  /* 0x0000006100287202 */ /* 0x000fe20000000f00 */
[----:B------:R-:W-:Y:S02]  /*125f0*/  IMAD.MOV.U32 R99, RZ, RZ, R38 ;  /* 0x000000ffff637224 */ /* 0x000fe400078e0026 */
[----:B------:R-:W-:Y:S02]  /*12600*/  IMAD.MOV.U32 R97, RZ, RZ, R96 ;  /* 0x000000ffff617224 */ /* 0x000fe400078e0060 */
[----:B------:R-:W-:Y:S02]  /*12610*/  IMAD.MOV.U32 R38, RZ, RZ, R39 ;  /* 0x000000ffff267224 */ /* 0x000fe400078e0027 */
.L_x_980:
[----:B------:R-:W-:Y:S05]  /*12620*/  BSYNC B0 ;  /* 0x0000000000007941 */ /* 0x000fea0003800000 */
.L_x_978:
        /* <DEDUP_REMOVED lines=9> */
.L_x_982:
[----:B------:R-:W-:Y:S01]  /*126c0*/  MOV R39, R94 ;  /* 0x0000005e00277202 */ /* 0x000fe20000000f00 */
[----:B------:R-:W-:Y:S02]  /*126d0*/  IMAD.MOV.U32 R96, RZ, RZ, R37 ;  /* 0x000000ffff607224 */ /* 0x000fe400078e0025 */
[----:B------:R-:W-:Y:S02]  /*126e0*/  IMAD.MOV.U32 R94, RZ, RZ, R97 ;  /* 0x000000ffff5e7224 */ /* 0x000fe400078e0061 */
[----:B------:R-:W-:Y:S02]  /*126f0*/  IMAD.MOV.U32 R37, RZ, RZ, R38 ;  /* 0x000000ffff257224 */ /* 0x000fe400078e0026 */
.L_x_983:
[----:B------:R-:W-:Y:S05]  /*12700*/  BSYNC B0 ;  /* 0x0000000000007941 */ /* 0x000fea0003800000 */
.L_x_981:
        /* <DEDUP_REMOVED lines=9> */
.L_x_985:
[----:B------:R-:W-:Y:S01]  /*127a0*/  MOV R38, R95 ;  /* 0x0000005f00267202 */ /* 0x000fe20000000f00 */
[----:B------:R-:W-:Y:S02]  /*127b0*/  IMAD.MOV.U32 R97, RZ, RZ, R36 ;  /* 0x000000ffff617224 */ /* 0x000fe400078e0024 */
[----:B------:R-:W-:Y:S02]  /*127c0*/  IMAD.MOV.U32 R95, RZ, RZ, R94 ;  /* 0x000000ffff5f7224 */ /* 0x000fe400078e005e */
[----:B------:R-:W-:Y:S02]  /*127d0*/  IMAD.MOV.U32 R36, RZ, RZ, R37 ;  /* 0x000000ffff247224 */ /* 0x000fe400078e0025 */
.L_x_986:
[----:B------:R-:W-:Y:S05]  /*127e0*/  BSYNC B0 ;  /* 0x0000000000007941 */ /* 0x000fea0003800000 */
.L_x_984:
        /* <DEDUP_REMOVED lines=9> */
.L_x_988:
[----:B------:R-:W-:Y:S01]  /*12880*/  MOV R37, R92 ;  /* 0x0000005c00257202 */ /* 0x000fe20000000f00 */
[----:B------:R-:W-:Y:S02]  /*12890*/  IMAD.MOV.U32 R94, RZ, RZ, R35 ;  /* 0x000000ffff5e7224 */ /* 0x000fe400078e0023 */
[----:B------:R-:W-:Y:S02]  /*128a0*/  IMAD.MOV.U32 R92, RZ, RZ, R95 ;  /* 0x000000ffff5c7224 */ /* 0x000fe400078e005f */
[----:B------:R-:W-:Y:S02]  /*128b0*/  IMAD.MOV.U32 R35, RZ, RZ, R36 ;  /* 0x000000ffff237224 */ /* 0x000fe400078e0024 */
.L_x_989:
[----:B------:R-:W-:Y:S05]  /*128c0*/  BSYNC B0 ;  /* 0x0000000000007941 */ /* 0x000fea0003800000 */
.L_x_987:
        /* <DEDUP_REMOVED lines=9> */
.L_x_991:
[----:B------:R-:W-:Y:S01]  /*12960*/  MOV R36, R93 ;  /* 0x0000005d00247202 */ /* 0x000fe20000000f00 */
[----:B------:R-:W-:Y:S02]  /*12970*/  IMAD.MOV.U32 R95, RZ, RZ, R34 ;  /* 0x000000ffff5f7224 */ /* 0x000fe400078e0022 */
[----:B------:R-:W-:Y:S02]  /*12980*/  IMAD.MOV.U32 R93, RZ, RZ, R92 ;  /* 0x000000ffff5d7224 */ /* 0x000fe400078e005c */
[----:B------:R-:W-:Y:S02]  /*12990*/  IMAD.MOV.U32 R34, RZ, RZ, R35 ;  /* 0x000000ffff227224 */ /* 0x000fe400078e0023 */
.L_x_992:
[----:B------:R-:W-:Y:S05]  /*129a0*/  BSYNC B0 ;  /* 0x0000000000007941 */ /* 0x000fea0003800000 */
.L_x_990:
        /* <DEDUP_REMOVED lines=9> */
.L_x_994:
[----:B------:R-:W-:Y:S01]  /*12a40*/  MOV R35, R90 ;  /* 0x0000005a00237202 */ /* 0x000fe20000000f00 */
[----:B------:R-:W-:Y:S02]  /*12a50*/  IMAD.MOV.U32 R92, RZ, RZ, R33 ;  /* 0x000000ffff5c7224 */ /* 0x000fe400078e0021 */
[----:B------:R-:W-:Y:S02]  /*12a60*/  IMAD.MOV.U32 R90, RZ, RZ, R93 ;  /* 0x000000ffff5a7224 */ /* 0x000fe400078e005d */
[----:B------:R-:W-:Y:S02]  /*12a70*/  IMAD.MOV.U32 R33, RZ, RZ, R34 ;  /* 0x000000ffff217224 */ /* 0x000fe400078e0022 */
.L_x_995:
[----:B------:R-:W-:Y:S05]  /*12a80*/  BSYNC B0 ;  /* 0x0000000000007941 */ /* 0x000fea0003800000 */
.L_x_993:
        /* <DEDUP_REMOVED lines=9> */
.L_x_997:
[----:B------:R-:W-:Y:S01]  /*12b20*/  MOV R34, R91 ;  /* 0x0000005b00227202 */ /* 0x000fe20000000f00 */
[----:B------:R-:W-:Y:S02]  /*12b30*/  IMAD.MOV.U32 R93, RZ, RZ, R32 ;  /* 0x000000ffff5d7224 */ /* 0x000fe400078e0020 */
[----:B------:R-:W-:Y:S02]  /*12b40*/  IMAD.MOV.U32 R91, RZ, RZ, R90 ;  /* 0x000000ffff5b7224 */ /* 0x000fe400078e005a */
[----:B------:R-:W-:Y:S02]  /*12b50*/  IMAD.MOV.U32 R32, RZ, RZ, R33 ;  /* 0x000000ffff207224 */ /* 0x000fe400078e0021 */
.L_x_998:
[----:B------:R-:W-:Y:S05]  /*12b60*/  BSYNC B0 ;  /* 0x0000000000007941 */ /* 0x000fea0003800000 */
.L_x_996:
        /* <DEDUP_REMOVED lines=9> */
.L_x_1000:
[----:B------:R-:W-:Y:S01]  /*12c00*/  MOV R33, R88 ;  /* 0x0000005800217202 */ /* 0x000fe20000000f00 */
[----:B------:R-:W-:Y:S02]  /*12c10*/  IMAD.MOV.U32 R90, RZ, RZ, R31 ;  /* 0x000000ffff5a7224 */ /* 0x000fe400078e001f */
[----:B------:R-:W-:Y:S02]  /*12c20*/  IMAD.MOV.U32 R88, RZ, RZ, R91 ;  /* 0x000000ffff587224 */ /* 0x000fe400078e005b */
[----:B------:R-:W-:Y:S02]  /*12c30*/  IMAD.MOV.U32 R31, RZ, RZ, R32 ;  /* 0x000000ffff1f7224 */ /* 0x000fe400078e0020 */
.L_x_1001:
[----:B------:R-:W-:Y:S05]  /*12c40*/  BSYNC B0 ;  /* 0x0000000000007941 */ /* 0x000fea0003800000 */
.L_x_999:
        /* <DEDUP_REMOVED lines=9> */
.L_x_1003:
[----:B------:R-:W-:Y:S01]  /*12ce0*/  MOV R32, R89 ;  /* 0x0000005900207202 */ /* 0x000fe20000000f00 */
[----:B------:R-:W-:Y:S02]  /*12cf0*/  IMAD.MOV.U32 R91, RZ, RZ, R30 ;  /* 0x000000ffff5b7224 */ /* 0x000fe400078e001e */
[----:B------:R-:W-:Y:S02]  /*12d00*/  IMAD.MOV.U32 R89, RZ, RZ, R88 ;  /* 0x000000ffff597224 */ /* 0x000fe400078e0058 */
[----:B------:R-:W-:Y:S02]  /*12d10*/  IMAD.MOV.U32 R30, RZ, RZ, R31 ;  /* 0x000000ffff1e7224 */ /* 0x000fe400078e001f */
.L_x_1004:
[----:B------:R-:W-:Y:S05]  /*12d20*/  BSYNC B0 ;  /* 0x0000000000007941 */ /* 0x000fea0003800000 */
.L_x_1002:
        /* <DEDUP_REMOVED lines=9> */
.L_x_1006:
[----:B------:R-:W-:Y:S01]  /*12dc0*/  MOV R31, R86 ;  /* 0x00000056001f7202 */ /* 0x000fe20000000f00 */
[----:B------:R-:W-:Y:S02]  /*12dd0*/  IMAD.MOV.U32 R88, RZ, RZ, R29 ;  /* 0x000000ffff587224 */ /* 0x000fe400078e001d */
[----:B------:R-:W-:Y:S02]  /*12de0*/  IMAD.MOV.U32 R86, RZ, RZ, R89 ;  /* 0x000000ffff567224 */ /* 0x000fe400078e0059 */
[----:B------:R-:W-:Y:S02]  /*12df0*/  IMAD.MOV.U32 R29, RZ, RZ, R30 ;  /* 0x000000ffff1d7224 */ /* 0x000fe400078e001e */
.L_x_1007:
[----:B------:R-:W-:Y:S05]  /*12e00*/  BSYNC B0 ;  /* 0x0000000000007941 */ /* 0x000fea0003800000 */
.L_x_1005:
        /* <DEDUP_REMOVED lines=9> */
.L_x_1009:
[----:B------:R-:W-:Y:S01]  /*12ea0*/  MOV R30, R87 ;  /* 0x00000057001e7202 */ /* 0x000fe20000000f00 */
[----:B------:R-:W-:Y:S02]  /*12eb0*/  IMAD.MOV.U32 R89, RZ, RZ, R28 ;  /* 0x000000ffff597224 */ /* 0x000fe400078e001c */
[----:B------:R-:W-:Y:S02]  /*12ec0*/  IMAD.MOV.U32 R87, RZ, RZ, R86 ;  /* 0x000000ffff577224 */ /* 0x000fe400078e0056 */
[----:B------:R-:W-:Y:S02]  /*12ed0*/  IMAD.MOV.U32 R28, RZ, RZ, R29 ;  /* 0x000000ffff1c7224 */ /* 0x000fe400078e001d */
.L_x_1010:
[----:B------:R-:W-:Y:S05]  /*12ee0*/  BSYNC B0 ;  /* 0x0000000000007941 */ /* 0x000fea0003800000 */
.L_x_1008:
        /* <DEDUP_REMOVED lines=9> */
.L_x_1012:
[----:B------:R-:W-:Y:S01]  /*12f80*/  MOV R29, R84 ;  /* 0x00000054001d7202 */ /* 0x000fe20000000f00 */
[----:B------:R-:W-:Y:S02]  /*12f90*/  IMAD.MOV.U32 R86, RZ, RZ, R27 ;  /* 0x000000ffff567224 */ /* 0x000fe400078e001b */
[----:B------:R-:W-:Y:S02]  /*12fa0*/  IMAD.MOV.U32 R84, RZ, RZ, R87 ;  /* 0x000000ffff547224 */ /* 0x000fe400078e0057 */
[----:B------:R-:W-:Y:S02]  /*12fb0*/  IMAD.MOV.U32 R27, RZ, RZ, R28 ;  /* 0x000000ffff1b7224 */ /* 0x000fe400078e001c */
.L_x_1013:
[----:B------:R-:W-:Y:S05]  /*12fc0*/  BSYNC B0 ;  /* 0x0000000000007941 */ /* 0x000fea0003800000 */
.L_x_1011:
        /* <DEDUP_REMOVED lines=9> */
.L_x_1015:
[----:B------:R-:W-:Y:S01]  /*13060*/  MOV R28, R85 ;  /* 0x00000055001c7202 */ /* 0x000fe20000000f00 */
[----:B------:R-:W-:Y:S02]  /*13070*/  IMAD.MOV.U32 R87, RZ, RZ, R26 ;  /* 0x000000ffff577224 */ /* 0x000fe400078e001a */
[----:B------:R-:W-:Y:S02]  /*13080*/  IMAD.MOV.U32 R85, RZ, RZ, R84 ;  /* 0x000000ffff557224 */ /* 0x000fe400078e0054 */
[----:B------:R-:W-:Y:S02]  /*13090*/  IMAD.MOV.U32 R26, RZ, RZ, R27 ;  /* 0x000000ffff1a7224 */ /* 0x000fe400078e001b */
.L_x_1016:
[----:B------:R-:W-:Y:S05]  /*130a0*/  BSYNC B0 ;  /* 0x0000000000007941 */ /* 0x000fea0003800000 */
.L_x_1014:
        /* <DEDUP_REMOVED lines=9> */
.L_x_1018:
[----:B------:R-:W-:Y:S01]  /*13140*/  MOV R27, R82 ;  /* 0x00000052001b7202 */ /* 0x000fe20000000f00 */
[----:B------:R-:W-:Y:S02]  /*13150*/  IMAD.MOV.U32 R84, RZ, RZ, R25 ;  /* 0x000000ffff547224 */ /* 0x000fe400078e0019 */
[----:B------:R-:W-:Y:S02]  /*13160*/  IMAD.MOV.U32 R82, RZ, RZ, R85 ;  /* 0x000000ffff527224 */ /* 0x000fe400078e0055 */
[----:B------:R-:W-:Y:S02]  /*13170*/  IMAD.MOV.U32 R25, RZ, RZ, R26 ;  /* 0x000000ffff197224 */ /* 0x000fe400078e001a */
.L_x_1019:
[----:B------:R-:W-:Y:S05]  /*13180*/  BSYNC B0 ;  /* 0x0000000000007941 */ /* 0x000fea0003800000 */
.L_x_1017:
        /* <DEDUP_REMOVED lines=9> */
.L_x_1021:
[----:B------:R-:W-:Y:S01]  /*13220*/  MOV R26, R83 ;  /* 0x00000053001a7202 */ /* 0x000fe20000000f00 */
[----:B------:R-:W-:Y:S02]  /*13230*/  IMAD.MOV.U32 R85, RZ, RZ, R24 ;  /* 0x000000ffff557224 */ /* 0x000fe400078e0018 */
[----:B------:R-:W-:Y:S02]  /*13240*/  IMAD.MOV.U32 R83, RZ, RZ, R82 ;  /* 0x000000ffff537224 */ /* 0x000fe400078e0052 */
[----:B------:R-:W-:Y:S02]  /*13250*/  IMAD.MOV.U32 R24, RZ, RZ, R25 ;  /* 0x000000ffff187224 */ /* 0x000fe400078e0019 */
.L_x_1022:
[----:B------:R-:W-:Y:S05]  /*13260*/  BSYNC B0 ;  /* 0x0000000000007941 */ /* 0x000fea0003800000 */
.L_x_1020:
        /* <DEDUP_REMOVED lines=9> */
.L_x_1024:
[----:B------:R-:W-:Y:S01]  /*13300*/  MOV R25, R80 ;  /* 0x0000005000197202 */ /* 0x000fe20000000f00 */
[----:B------:R-:W-:Y:S02]  /*13310*/  IMAD.MOV.U32 R82, RZ, RZ, R23 ;  /* 0x000000ffff527224 */ /* 0x000fe400078e0017 */
[----:B------:R-:W-:Y:S02]  /*13320*/  IMAD.MOV.U32 R80, RZ, RZ, R83 ;  /* 0x000000ffff507224 */ /* 0x000fe400078e0053 */
[----:B------:R-:W-:Y:S02]  /*13330*/  IMAD.MOV.U32 R23, RZ, RZ, R24 ;  /* 0x000000ffff177224 */ /* 0x000fe400078e0018 */
.L_x_1025:
[----:B------:R-:W-:Y:S05]  /*13340*/  BSYNC B0 ;  /* 0x0000000000007941 */ /* 0x000fea0003800000 */
.L_x_1023:
        /* <DEDUP_REMOVED lines=9> */
.L_x_1027:
[----:B------:R-:W-:Y:S01]  /*133e0*/  MOV R24, R81 ;  /* 0x0000005100187202 */ /* 0x000fe20000000f00 */
[----:B------:R-:W-:Y:S02]  /*133f0*/  IMAD.MOV.U32 R83, RZ, RZ, R22 ;  /* 0x000000ffff537224 */ /* 0x000fe400078e0016 */
[----:B------:R-:W-:Y:S02]  /*13400*/  IMAD.MOV.U32 R81, RZ, RZ, R80 ;  /* 0x000000ffff517224 */ /* 0x000fe400078e0050 */
[----:B------:R-:W-:Y:S02]  /*13410*/  IMAD.MOV.U32 R22, RZ, RZ, R23 ;  /* 0x000000ffff167224 */ /* 0x000fe400078e0017 */
.L_x_1028:
[----:B------:R-:W-:Y:S05]  /*13420*/  BSYNC B0 ;  /* 0x0000000000007941 */ /* 0x000fea0003800000 */
.L_x_1026:
        /* <DEDUP_REMOVED lines=9> */
.L_x_1030:
[----:B------:R-:W-:Y:S01]  /*134c0*/  MOV R23, R78 ;  /* 0x0000004e00177202 */ /* 0x000fe20000000f00 */
[----:B------:R-:W-:Y:S02]  /*134d0*/  IMAD.MOV.U32 R80, RZ, RZ, R21 ;  /* 0x000000ffff507224 */ /* 0x000fe400078e0015 */
[----:B------:R-:W-:Y:S02]  /*134e0*/  IMAD.MOV.U32 R78, RZ, RZ, R81 ;  /* 0x000000ffff4e7224 */ /* 0x000fe400078e0051 */
[----:B------:R-:W-:Y:S02]  /*134f0*/  IMAD.MOV.U32 R21, RZ, RZ, R22 ;  /* 0x000000ffff157224 */ /* 0x000fe400078e0016 */
.L_x_1031:
[----:B------:R-:W-:Y:S05]  /*13500*/  BSYNC B0 ;  /* 0x0000000000007941 */ /* 0x000fea0003800000 */
.L_x_1029:
        /* <DEDUP_REMOVED lines=9> */
.L_x_1033:
[----:B------:R-:W-:Y:S01]  /*135a0*/  MOV R22, R79 ;  /* 0x0000004f00167202 */ /* 0x000fe20000000f00 */
[----:B------:R-:W-:Y:S02]  /*135b0*/  IMAD.MOV.U32 R81, RZ, RZ, R20 ;  /* 0x000000ffff517224 */ /* 0x000fe400078e0014 */
[----:B------:R-:W-:Y:S02]  /*135c0*/  IMAD.MOV.U32 R79, RZ, RZ, R78 ;  /* 0x000000ffff4f7224 */ /* 0x000fe400078e004e */
[----:B------:R-:W-:Y:S02]  /*135d0*/  IMAD.MOV.U32 R20, RZ, RZ, R21 ;  /* 0x000000ffff147224 */ /* 0x000fe400078e0015 */
.L_x_1034:
[----:B------:R-:W-:Y:S05]  /*135e0*/  BSYNC B0 ;  /* 0x0000000000007941 */ /* 0x000fea0003800000 */
.L_x_1032:
        /* <DEDUP_REMOVED lines=9> */
.L_x_1036:
[----:B------:R-:W-:Y:S01]  /*13680*/  MOV R21, R76 ;  /* 0x0000004c00157202 */ /* 0x000fe20000000f00 */
[----:B------:R-:W-:Y:S02]  /*13690*/  IMAD.MOV.U32 R78, RZ, RZ, R19 ;  /* 0x000000ffff4e7224 */ /* 0x000fe400078e0013 */
[----:B------:R-:W-:Y:S02]  /*136a0*/  IMAD.MOV.U32 R76, RZ, RZ, R79 ;  /* 0x000000ffff4c7224 */ /* 0x000fe400078e004f */
[----:B------:R-:W-:Y:S02]  /*136b0*/  IMAD.MOV.U32 R19, RZ, RZ, R20 ;  /* 0x000000ffff137224 */ /* 0x000fe400078e0014 */
.L_x_1037:
[----:B------:R-:W-:Y:S05]  /*136c0*/  BSYNC B0 ;  /* 0x0000000000007941 */ /* 0x000fea0003800000 */
.L_x_1035:
        /* <DEDUP_REMOVED lines=9> */
.L_x_1039:
[----:B------:R-:W-:Y:S01]  /*13760*/  MOV R20, R77 ;  /* 0x0000004d00147202 */ /* 0x000fe20000000f00 */
[----:B------:R-:W-:Y:S02]  /*13770*/  IMAD.MOV.U32 R79, RZ, RZ, R18 ;  /* 0x000000ffff4f7224 */ /* 0x000fe400078e0012 */
[----:B------:R-:W-:Y:S02]  /*13780*/  IMAD.MOV.U32 R77, RZ, RZ, R76 ;  /* 0x000000ffff4d7224 */ /* 0x000fe400078e004c */
[----:B------:R-:W-:Y:S02]  /*13790*/  IMAD.MOV.U32 R18, RZ, RZ, R19 ;  /* 0x000000ffff127224 */ /* 0x000fe400078e0013 */
.L_x_1040:
[----:B------:R-:W-:Y:S05]  /*137a0*/  BSYNC B0 ;  /* 0x0000000000007941 */ /* 0x000fea0003800000 */
.L_x_1038:
        /* <DEDUP_REMOVED lines=9> */
.L_x_1042:
[----:B------:R-:W-:Y:S01]  /*13840*/  MOV R19, R74 ;  /* 0x0000004a00137202 */ /* 0x000fe20000000f00 */
[----:B------:R-:W-:Y:S02]  /*13850*/  IMAD.MOV.U32 R76, RZ, RZ, R17 ;  /* 0x000000ffff4c7224 */ /* 0x000fe400078e0011 */
[----:B------:R-:W-:Y:S02]  /*13860*/  IMAD.MOV.U32 R74, RZ, RZ, R77 ;  /* 0x000000ffff4a7224 */ /* 0x000fe400078e004d */
[----:B------:R-:W-:Y:S02]  /*13870*/  IMAD.MOV.U32 R17, RZ, RZ, R18 ;  /* 0x000000ffff117224 */ /* 0x000fe400078e0012 */
.L_x_1043:
[----:B------:R-:W-:Y:S05]  /*13880*/  BSYNC B0 ;  /* 0x0000000000007941 */ /* 0x000fea0003800000 */
.L_x_1041:
        /* <DEDUP_REMOVED lines=9> */
.L_x_1045:
[----:B------:R-:W-:Y:S01]  /*13920*/  MOV R18, R75 ;  /* 0x0000004b00127202 */ /* 0x000fe20000000f00 */
[----:B------:R-:W-:Y:S02]  /*13930*/  IMAD.MOV.U32 R77, RZ, RZ, R16 ;  /* 0x000000ffff4d7224 */ /* 0x000fe400078e0010 */
[----:B------:R-:W-:Y:S02]  /*13940*/  IMAD.MOV.U32 R75, RZ, RZ, R74 ;  /* 0x000000ffff4b7224 */ /* 0x000fe400078e004a */
[----:B------:R-:W-:Y:S02]  /*13950*/  IMAD.MOV.U32 R16, RZ, RZ, R17 ;  /* 0x000000ffff107224 */ /* 0x000fe400078e0011 */
.L_x_1046:
[----:B------:R-:W-:Y:S05]  /*13960*/  BSYNC B0 ;  /* 0x0000000000007941 */ /* 0x000fea0003800000 */
.L_x_1044:
        /* <DEDUP_REMOVED lines=9> */
.L_x_1048:
[----:B------:R-:W-:Y:S01]  /*13a00*/  MOV R17, R72 ;  /* 0x0000004800117202 */ /* 0x000fe20000000f00 */
[----:B------:R-:W-:Y:S02]  /*13a10*/  IMAD.MOV.U32 R74, RZ, RZ, R15 ;  /* 0x000000ffff4a7224 */ /* 0x000fe400078e000f */
[----:B------:R-:W-:Y:S02]  /*13a20*/  IMAD.MOV.U32 R72, RZ, RZ, R75 ;  /* 0x000000ffff487224 */ /* 0x000fe400078e004b */
[----:B------:R-:W-:Y:S02]  /*13a30*/  IMAD.MOV.U32 R15, RZ, RZ, R16 ;  /* 0x000000ffff0f7224 */ /* 0x000fe400078e0010 */
.L_x_1049:
[----:B------:R-:W-:Y:S05]  /*13a40*/  BSYNC B0 ;  /* 0x0000000000007941 */ /* 0x000fea0003800000 */
.L_x_1047:
        /* <DEDUP_REMOVED lines=9> */
.L_x_1051:
[----:B------:R-:W-:Y:S01]  /*13ae0*/  MOV R16, R73 ;  /* 0x0000004900107202 */ /* 0x000fe20000000f00 */
[----:B------:R-:W-:Y:S02]  /*13af0*/  IMAD.MOV.U32 R75, RZ, RZ, R14 ;  /* 0x000000ffff4b7224 */ /* 0x000fe400078e000e */
[----:B------:R-:W-:Y:S02]  /*13b00*/  IMAD.MOV.U32 R73, RZ, RZ, R72 ;  /* 0x000000ffff497224 */ /* 0x000fe400078e0048 */
[----:B------:R-:W-:Y:S02]  /*13b10*/  IMAD.MOV.U32 R14, RZ, RZ, R15 ;  /* 0x000000ffff0e7224 */ /* 0x000fe400078e000f */
.L_x_1052:
[----:B------:R-:W-:Y:S05]  /*13b20*/  BSYNC B0 ;  /* 0x0000000000007941 */ /* 0x000fea0003800000 */
.L_x_1050:
        /* <DEDUP_REMOVED lines=9> */
.L_x_1054:
[----:B------:R-:W-:Y:S01]  /*13bc0*/  MOV R15, R12 ;  /* 0x0000000c000f7202 */ /* 0x000fe20000000f00 */
[----:B------:R-:W-:Y:S02]  /*13bd0*/  IMAD.MOV.U32 R72, RZ, RZ, R13 ;  /* 0x000000ffff487224 */ /* 0x000fe400078e000d */
[----:B------:R-:W-:Y:S02]  /*13be0*/  IMAD.MOV.U32 R12, RZ, RZ, R73 ;  /* 0x000000ffff0c7224 */ /* 0x000fe400078e0049 */
[----:B------:R-:W-:Y:S02]  /*13bf0*/  IMAD.MOV.U32 R13, RZ, RZ, R14 ;  /* 0x000000ffff0d7224 */ /* 0x000fe400078e000e */
.L_x_1055:
[----:B------:R-:W-:Y:S05]  /*13c00*/  BSYNC B0 ;  /* 0x0000000000007941 */ /* 0x000fea0003800000 */
.L_x_1053:
        /* <DEDUP_REMOVED lines=9> */
.L_x_1057:
[----:B------:R-:W-:Y:S01]  /*13ca0*/  MOV R14, R11 ;  /* 0x0000000b000e7202 */ /* 0x000fe20000000f00 */
[----:B------:R-:W-:Y:S02]  /*13cb0*/  IMAD.MOV.U32 R73, RZ, RZ, R10 ;  /* 0x000000ffff497224 */ /* 0x000fe400078e000a */
[----:B------:R-:W-:Y:S02]  /*13cc0*/  IMAD.MOV.U32 R11, RZ, RZ, R12 ;  /* 0x000000ffff0b7224 */ /* 0x000fe400078e000c */
[----:B------:R-:W-:Y:S02]  /*13cd0*/  IMAD.MOV.U32 R10, RZ, RZ, R13 ;  /* 0x000000ffff0a7224 */ /* 0x000fe400078e000d */
.L_x_1058:
[----:B------:R-:W-:Y:S05]  /*13ce0*/  BSYNC B0 ;  /* 0x0000000000007941 */ /* 0x000fea0003800000 */
.L_x_1056:
        /* <DEDUP_REMOVED lines=9> */
.L_x_1060:
[----:B------:R-:W-:Y:S01]  /*13d80*/  MOV R13, R8 ;  /* 0x00000008000d7202 */ /* 0x000fe20000000f00 */
[----:B------:R-:W-:Y:S02]  /*13d90*/  IMAD.MOV.U32 R12, RZ, RZ, R9 ;  /* 0x000000ffff0c7224 */ /* 0x000fe400078e0009 */
[----:B------:R-:W-:Y:S02]  /*13da0*/  IMAD.MOV.U32 R8, RZ, RZ, R11 ;  /* 0x000000ffff087224 */ /* 0x000fe400078e000b */
[----:B------:R-:W-:Y:S02]  /*13db0*/  IMAD.MOV.U32 R9, RZ, RZ, R10 ;  /* 0x000000ffff097224 */ /* 0x000fe400078e000a */
.L_x_1061:
[----:B------:R-:W-:Y:S05]  /*13dc0*/  BSYNC B0 ;  /* 0x0000000000007941 */ /* 0x000fea0003800000 */
.L_x_1059:
        /* <DEDUP_REMOVED lines=9> */
.L_x_1063:
[----:B------:R-:W-:Y:S01]  /*13e60*/  MOV R10, R7 ;  /* 0x00000007000a7202 */ /* 0x000fe20000000f00 */
[----:B------:R-:W-:Y:S02]  /*13e70*/  IMAD.MOV.U32 R11, RZ, RZ, R6 ;  /* 0x000000ffff0b7224 */ /* 0x000fe400078e0006 */
[----:B------:R-:W-:Y:S02]  /*13e80*/  IMAD.MOV.U32 R7, RZ, RZ, R8 ;  /* 0x000000ffff077224 */ /* 0x000fe400078e0008 */
[----:B------:R-:W-:Y:S02]  /*13e90*/  IMAD.MOV.U32 R6, RZ, RZ, R9 ;  /* 0x000000ffff067224 */ /* 0x000fe400078e0009 */
.L_x_1064:
[----:B------:R-:W-:Y:S05]  /*13ea0*/  BSYNC B0 ;  /* 0x0000000000007941 */ /* 0x000fea0003800000 */
.L_x_1062:
        /* <DEDUP_REMOVED lines=9> */
.L_x_1066:
[----:B------:R-:W-:Y:S01]  /*13f40*/  MOV R9, R4 ;  /* 0x0000000400097202 */ /* 0x000fe20000000f00 */
[----:B------:R-:W-:Y:S02]  /*13f50*/  IMAD.MOV.U32 R8, RZ, RZ, R5 ;  /* 0x000000ffff087224 */ /* 0x000fe400078e0005 */
[----:B------:R-:W-:Y:S02]  /*13f60*/  IMAD.MOV.U32 R4, RZ, RZ, R7 ;  /* 0x000000ffff047224 */ /* 0x000fe400078e0007 */
[----:B------:R-:W-:Y:S02]  /*13f70*/  IMAD.MOV.U32 R5, RZ, RZ, R6 ;  /* 0x000000ffff057224 */ /* 0x000fe400078e0006 */
.L_x_1067:
[----:B------:R-:W-:Y:S05]  /*13f80*/  BSYNC B0 ;  /* 0x0000000000007941 */ /* 0x000fea0003800000 */
.L_x_1065:
        /* <DEDUP_REMOVED lines=9> */
.L_x_1069:
[----:B------:R-:W-:Y:S01]  /*14020*/  MOV R6, R131 ;  /* 0x0000008300067202 */ /* 0x000fe20000000f00 */
[----:B------:R-:W-:Y:S02]  /*14030*/  IMAD.MOV.U32 R7, RZ, RZ, R130 ;  /* 0x000000ffff077224 */ /* 0x000fe400078e0082 */
[----:B------:R-:W-:Y:S02]  /*14040*/  IMAD.MOV.U32 R131, RZ, RZ, R4 ;  /* 0x000000ffff837224 */ /* 0x000fe400078e0004 */
[----:B------:R-:W-:Y:S02]  /*14050*/  IMAD.MOV.U32 R130, RZ, RZ, R5 ;  /* 0x000000ffff827224 */ /* 0x000fe400078e0005 */
.L_x_1070:
[----:B------:R-:W-:Y:S05]  /*14060*/  BSYNC B0 ;  /* 0x0000000000007941 */ /* 0x000fea0003800000 */
.L_x_1068:
        /* <DEDUP_REMOVED lines=9> */
.L_x_1072:
[----:B------:R-:W-:Y:S01]  /*14100*/  MOV R5, R128 ;  /* 0x0000008000057202 */ /* 0x000fe20000000f00 */
[----:B------:R-:W-:Y:S02]  /*14110*/  IMAD.MOV.U32 R4, RZ, RZ, R71 ;  /* 0x000000ffff047224 */ /* 0x000fe400078e0047 */
[----:B------:R-:W-:Y:S02]  /*14120*/  IMAD.MOV.U32 R128, RZ, RZ, R131 ;  /* 0x000000ffff807224 */ /* 0x000fe400078e0083 */
[----:B------:R-:W-:Y:S02]  /*14130*/  IMAD.MOV.U32 R71, RZ, RZ, R130 ;  /* 0x000000ffff477224 */ /* 0x000fe400078e0082 */
.L_x_1073:
[----:B------:R-:W-:Y:S05]  /*14140*/  BSYNC B0 ;  /* 0x0000000000007941 */ /* 0x000fea0003800000 */
.L_x_1071:
        /* <DEDUP_REMOVED lines=9> */
.L_x_1075:
[----:B------:R-:W-:Y:S01]  /*141e0*/  MOV R130, R129 ;  /* 0x0000008100827202 */ /* 0x000fe20000000f00 */
[----:B------:R-:W-:Y:S02]  /*141f0*/  IMAD.MOV.U32 R131, RZ, RZ, R70 ;  /* 0x000000ffff837224 */ /* 0x000fe400078e0046 */
[----:B------:R-:W-:Y:S02]  /*14200*/  IMAD.MOV.U32 R129, RZ, RZ, R128 ;  /* 0x000000ffff817224 */ /* 0x000fe400078e0080 */
[----:B------:R-:W-:Y:S02]  /*14210*/  IMAD.MOV.U32 R70, RZ, RZ, R71 ;  /* 0x000000ffff467224 */ /* 0x000fe400078e0047 */
.L_x_1076:
[----:B------:R-:W-:Y:S05]  /*14220*/  BSYNC B0 ;  /* 0x0000000000007941 */ /* 0x000fea0003800000 */
.L_x_1074:
        /* <DEDUP_REMOVED lines=9> */
.L_x_1078:
[----:B------:R-:W-:Y:S01]  /*142c0*/  MOV R71, R126 ;  /* 0x0000007e00477202 */ /* 0x000fe20000000f00 */
[----:B------:R-:W-:Y:S02]  /*142d0*/  IMAD.MOV.U32 R128, RZ, RZ, R69 ;  /* 0x000000ffff807224 */ /* 0x000fe400078e0045 */
[----:B------:R-:W-:Y:S02]  /*142e0*/  IMAD.MOV.U32 R126, RZ, RZ, R129 ;  /* 0x000000ffff7e7224 */ /* 0x000fe400078e0081 */
[----:B------:R-:W-:Y:S02]  /*142f0*/  IMAD.MOV.U32 R69, RZ, RZ, R70 ;  /* 0x000000ffff457224 */ /* 0x000fe400078e0046 */
.L_x_1079:
[----:B------:R-:W-:Y:S05]  /*14300*/  BSYNC B0 ;  /* 0x0000000000007941 */ /* 0x000fea0003800000 */
.L_x_1077:
        /* <DEDUP_REMOVED lines=9> */
.L_x_1081:
[----:B------:R-:W-:Y:S01]  /*143a0*/  MOV R70, R127 ;  /* 0x0000007f00467202 */ /* 0x000fe20000000f00 */
[----:B------:R-:W-:Y:S02]  /*143b0*/  IMAD.MOV.U32 R129, RZ, RZ, R68 ;  /* 0x000000ffff817224 */ /* 0x000fe400078e0044 */
[----:B------:R-:W-:Y:S02]  /*143c0*/  IMAD.MOV.U32 R127, RZ, RZ, R126 ;  /* 0x000000ffff7f7224 */ /* 0x000fe400078e007e */
[----:B------:R-:W-:Y:S02]  /*143d0*/  IMAD.MOV.U32 R68, RZ, RZ, R69 ;  /* 0x000000ffff447224 */ /* 0x000fe400078e0045 */
.L_x_1082:
[----:B------:R-:W-:Y:S05]  /*143e0*/  BSYNC B0 ;  /* 0x0000000000007941 */ /* 0x000fea0003800000 */
.L_x_1080:
        /* <DEDUP_REMOVED lines=9> */
.L_x_1084:
[----:B------:R-:W-:Y:S01]  /*14480*/  MOV R69, R124 ;  /* 0x0000007c00457202 */ /* 0x000fe20000000f00 */
[----:B------:R-:W-:Y:S02]  /*14490*/  IMAD.MOV.U32 R126, RZ, RZ, R67 ;  /* 0x000000ffff7e7224 */ /* 0x000fe400078e0043 */
[----:B------:R-:W-:Y:S02]  /*144a0*/  IMAD.MOV.U32 R124, RZ, RZ, R127 ;  /* 0x000000ffff7c7224 */ /* 0x000fe400078e007f */
[----:B------:R-:W-:Y:S02]  /*144b0*/  IMAD.MOV.U32 R67, RZ, RZ, R68 ;  /* 0x000000ffff437224 */ /* 0x000fe400078e0044 */
.L_x_1085:
[----:B------:R-:W-:Y:S05]  /*144c0*/  BSYNC B0 ;  /* 0x0000000000007941 */ /* 0x000fea0003800000 */
.L_x_1083:
        /* <DEDUP_REMOVED lines=9> */
.L_x_1087:
[----:B------:R-:W-:Y:S01]  /*14560*/  MOV R68, R125 ;  /* 0x0000007d00447202 */ /* 0x000fe20000000f00 */
[----:B------:R-:W-:Y:S02]  /*14570*/  IMAD.MOV.U32 R127, RZ, RZ, R66 ;  /* 0x000000ffff7f7224 */ /* 0x000fe400078e0042 */
[----:B------:R-:W-:Y:S02]  /*14580*/  IMAD.MOV.U32 R125, RZ, RZ, R124 ;  /* 0x000000ffff7d7224 */ /* 0x000fe400078e007c */
[----:B------:R-:W-:Y:S02]  /*14590*/  IMAD.MOV.U32 R66, RZ, RZ, R67 ;  /* 0x000000ffff427224 */ /* 0x000fe400078e0043 */
.L_x_1088:
[----:B------:R-:W-:Y:S05]  /*145a0*/  BSYNC B0 ;  /* 0x0000000000007941 */ /* 0x000fea0003800000 */
.L_x_1086:
        /* <DEDUP_REMOVED lines=9> */
.L_x_1090:
[----:B------:R-:W-:Y:S01]  /*14640*/  MOV R67, R122 ;  /* 0x0000007a00437202 */ /* 0x000fe20000000f00 */
[----:B------:R-:W-:Y:S02]  /*14650*/  IMAD.MOV.U32 R124, RZ, RZ, R65 ;  /* 0x000000ffff7c7224 */ /* 0x000fe400078e0041 */
[----:B------:R-:W-:Y:S02]  /*14660*/  IMAD.MOV.U32 R122, RZ, RZ, R125 ;  /* 0x000000ffff7a7224 */ /* 0x000fe400078e007d */
[----:B------:R-:W-:Y:S02]  /*14670*/  IMAD.MOV.U32 R65, RZ, RZ, R66 ;  /* 0x000000ffff417224 */ /* 0x000fe400078e0042 */
.L_x_1091:
[----:B------:R-:W-:Y:S05]  /*14680*/  BSYNC B0 ;  /* 0x0000000000007941 */ /* 0x000fea0003800000 */
.L_x_1089:
        /* <DEDUP_REMOVED lines=9> */
.L_x_1093:
[----:B------:R-:W-:Y:S01]  /*14720*/  MOV R66, R123 ;  /* 0x0000007b00427202 */ /* 0x000fe20000000f00 */
[----:B------:R-:W-:Y:S02]  /*14730*/  IMAD.MOV.U32 R125, RZ, RZ, R64 ;  /* 0x000000ffff7d7224 */ /* 0x000fe400078e0040 */
[----:B------:R-:W-:Y:S02]  /*14740*/  IMAD.MOV.U32 R123, RZ, RZ, R122 ;  /* 0x000000ffff7b7224 */ /* 0x000fe400078e007a */
[----:B------:R-:W-:Y:S02]  /*14750*/  IMAD.MOV.U32 R64, RZ, RZ, R65 ;  /* 0x000000ffff407224 */ /* 0x000fe400078e0041 */
.L_x_1094:
[----:B------:R-:W-:Y:S05]  /*14760*/  BSYNC B0 ;  /* 0x0000000000007941 */ /* 0x000fea0003800000 */
.L_x_1092:
        /* <DEDUP_REMOVED lines=9> */
.L_x_1096:
[----:B------:R-:W-:Y:S01]  /*14800*/  MOV R65, R120 ;  /* 0x0000007800417202 */ /* 0x000fe20000000f00 */
[----:B------:R-:W-:Y:S02]  /*14810*/  IMAD.MOV.U32 R122, RZ, RZ, R63 ;  /* 0x000000ffff7a7224 */ /* 0x000fe400078e003f */
[----:B------:R-:W-:Y:S02]  /*14820*/  IMAD.MOV.U32 R120, RZ, RZ, R123 ;  /* 0x000000ffff787224 */ /* 0x000fe400078e007b */
[----:B------:R-:W-:Y:S02]  /*14830*/  IMAD.MOV.U32 R63, RZ, RZ, R64 ;  /* 0x000000ffff3f7224 */ /* 0x000fe400078e0040 */
.L_x_1097:
[----:B------:R-:W-:Y:S05]  /*14840*/  BSYNC B0 ;  /* 0x0000000000007941 */ /* 0x000fea0003800000 */
.L_x_1095:
        /* <DEDUP_REMOVED lines=9> */
.L_x_1099:
[----:B------:R-:W-:Y:S01]  /*148e0*/  MOV R64, R121 ;  /* 0x0000007900407202 */ /* 0x000fe20000000f00 */
[----:B------:R-:W-:Y:S02]  /*148f0*/  IMAD.MOV.U32 R123, RZ, RZ, R62 ;  /* 0x000000ffff7b7224 */ /* 0x000fe400078e003e */
[----:B------:R-:W-:Y:S02]  /*14900*/  IMAD.MOV.U32 R121, RZ, RZ, R120 ;  /* 0x000000ffff797224 */ /* 0x000fe400078e0078 */
[----:B------:R-:W-:Y:S02]  /*14910*/  IMAD.MOV.U32 R62, RZ, RZ, R63 ;  /* 0x000000ffff3e7224 */ /* 0x000fe400078e003f */
.L_x_1100:
[----:B------:R-:W-:Y:S05]  /*14920*/  BSYNC B0 ;  /* 0x0000000000007941 */ /* 0x000fea0003800000 */
.L_x_1098:
        /* <DEDUP_REMOVED lines=9> */
.L_x_1102:
[----:B------:R-:W-:Y:S01]  /*149c0*/  MOV R63, R118 ;  /* 0x00000076003f7202 */ /* 0x000fe20000000f00 */
[----:B------:R-:W-:Y:S02]  /*149d0*/  IMAD.MOV.U32 R120, RZ, RZ, R61 ;  /* 0x000000ffff787224 */ /* 0x000fe400078e003d */
[----:B------:R-:W-:Y:S02]  /*149e0*/  IMAD.MOV.U32 R118, RZ, RZ, R121 ;  /* 0x000000ffff767224 */ /* 0x000fe400078e0079 */
[----:B------:R-:W-:Y:S02]  /*149f0*/  IMAD.MOV.U32 R61, RZ, RZ, R62 ;  /* 0x000000ffff3d7224 */ /* 0x000fe400078e003e */
.L_x_1103:
[----:B------:R-:W-:Y:S05]  /*14a00*/  BSYNC B0 ;  /* 0x0000000000007941 */ /* 0x000fea0003800000 */
.L_x_1101:
        /* <DEDUP_REMOVED lines=9> */
.L_x_1105:
[----:B------:R-:W-:Y:S01]  /*14aa0*/  MOV R62, R119 ;  /* 0x00000077003e7202 */ /* 0x000fe20000000f00 */
[----:B------:R-:W-:Y:S02]  /*14ab0*/  IMAD.MOV.U32 R121, RZ, RZ, R60 ;  /* 0x000000ffff797224 */ /* 0x000fe400078e003c */
[----:B------:R-:W-:Y:S02]  /*14ac0*/  IMAD.MOV.U32 R119, RZ, RZ, R118 ;  /* 0x000000ffff777224 */ /* 0x000fe400078e0076 */
[----:B------:R-:W-:Y:S02]  /*14ad0*/  IMAD.MOV.U32 R60, RZ, RZ, R61 ;  /* 0x000000ffff3c7224 */ /* 0x000fe400078e003d */
.L_x_1106:
[----:B------:R-:W-:Y:S05]  /*14ae0*/  BSYNC B0 ;  /* 0x0000000000007941 */ /* 0x000fea0003800000 */
.L_x_1104:
        /* <DEDUP_REMOVED lines=9> */
.L_x_1108:
[----:B------:R-:W-:Y:S01]  /*14b80*/  MOV R61, R116 ;  /* 0x00000074003d7202 */ /* 0x000fe20000000f00 */
[----:B------:R-:W-:Y:S02]  /*14b90*/  IMAD.MOV.U32 R118, RZ, RZ, R59 ;  /* 0x000000ffff767224 */ /* 0x000fe400078e003b */
[----:B------:R-:W-:Y:S02]  /*14ba0*/  IMAD.MOV.U32 R116, RZ, RZ, R119 ;  /* 0x000000ffff747224 */ /* 0x000fe400078e0077 */
[----:B------:R-:W-:Y:S02]  /*14bb0*/  IMAD.MOV.U32 R59, RZ, RZ, R60 ;  /* 0x000000ffff3b7224 */ /* 0x000fe400078e003c */
.L_x_1109:
[----:B------:R-:W-:Y:S05]  /*14bc0*/  BSYNC B0 ;  /* 0x0000000000007941 */ /* 0x000fea0003800000 */
.L_x_1107:
        /* <DEDUP_REMOVED lines=9> */
.L_x_1111:
[----:B------:R-:W-:Y:S01]  /*14c60*/  MOV R60, R117 ;  /* 0x00000075003c7202 */ /* 0x000fe20000000f00 */
[----:B------:R-:W-:Y:S02]  /*14c70*/  IMAD.MOV.U32 R119, RZ, RZ, R58 ;  /* 0x000000ffff777224 */ /* 0x000fe400078e003a */
[----:B------:R-:W-:Y:S02]  /*14c80*/  IMAD.MOV.U32 R117, RZ, RZ, R116 ;  /* 0x000000ffff757224 */ /* 0x000fe400078e0074 */
[----:B------:R-:W-:Y:S02]  /*14c90*/  IMAD.MOV.U32 R58, RZ, RZ, R59 ;  /* 0x000000ffff3a7224 */ /* 0x000fe400078e003b */
.L_x_1112:
[----:B------:R-:W-:Y:S05]  /*14ca0*/  BSYNC B0 ;  /* 0x0000000000007941 */ /* 0x000fea0003800000 */
.L_x_1110:
        /* <DEDUP_REMOVED lines=9> */
.L_x_1114:
[----:B------:R-:W-:Y:S01]  /*14d40*/  MOV R59, R114 ;  /* 0x00000072003b7202 */ /* 0x000fe20000000f00 */
[----:B------:R-:W-:Y:S02]  /*14d50*/  IMAD.MOV.U32 R116, RZ, RZ, R57 ;  /* 0x000000ffff747224 */ /* 0x000fe400078e0039 */
[----:B------:R-:W-:Y:S02]  /*14d60*/  IMAD.MOV.U32 R114, RZ, RZ, R117 ;  /* 0x000000ffff727224 */ /* 0x000fe400078e0075 */
[----:B------:R-:W-:Y:S02]  /*14d70*/  IMAD.MOV.U32 R57, RZ, RZ, R58 ;  /* 0x000000ffff397224 */ /* 0x000fe400078e003a */
.L_x_1115:
[----:B------:R-:W-:Y:S05]  /*14d80*/  BSYNC B0 ;  /* 0x0000000000007941 */ /* 0x000fea0003800000 */
.L_x_1113:
        /* <DEDUP_REMOVED lines=9> */
.L_x_1117:
[----:B------:R-:W-:Y:S01]  /*14e20*/  MOV R58, R115 ;  /* 0x00000073003a7202 */ /* 0x000fe20000000f00 */
[----:B------:R-:W-:Y:S02]  /*14e30*/  IMAD.MOV.U32 R117, RZ, RZ, R56 ;  /* 0x000000ffff757224 */ /* 0x000fe400078e0038 */
[----:B------:R-:W-:Y:S02]  /*14e40*/  IMAD.MOV.U32 R115, RZ, RZ, R114 ;  /* 0x000000ffff737224 */ /* 0x000fe400078e0072 */
[----:B------:R-:W-:Y:S02]  /*14e50*/  IMAD.MOV.U32 R56, RZ, RZ, R57 ;  /* 0x000000ffff387224 */ /* 0x000fe400078e0039 */
.L_x_1118:
[----:B------:R-:W-:Y:S05]  /*14e60*/  BSYNC B0 ;  /* 0x0000000000007941 */ /* 0x000fea0003800000 */
.L_x_1116:
        /* <DEDUP_REMOVED lines=9> */
.L_x_1120:
[----:B------:R-:W-:Y:S01]  /*14f00*/  MOV R57, R112 ;  /* 0x0000007000397202 */ /* 0x000fe20000000f00 */
[----:B------:R-:W-:Y:S02]  /*14f10*/  IMAD.MOV.U32 R114, RZ, RZ, R55 ;  /* 0x000000ffff727224 */ /* 0x000fe400078e0037 */
[----:B------:R-:W-:Y:S02]  /*14f20*/  IMAD.MOV.U32 R112, RZ, RZ, R115 ;  /* 0x000000ffff707224 */ /* 0x000fe400078e0073 */
[----:B------:R-:W-:Y:S02]  /*14f30*/  IMAD.MOV.U32 R55, RZ, RZ, R56 ;  /* 0x000000ffff377224 */ /* 0x000fe400078e0038 */
.L_x_1121:
[----:B------:R-:W-:Y:S05]  /*14f40*/  BSYNC B0 ;  /* 0x0000000000007941 */ /* 0x000fea0003800000 */
.L_x_1119:
        /* <DEDUP_REMOVED lines=9> */
.L_x_1123:
[----:B------:R-:W-:Y:S01]  /*14fe0*/  MOV R56, R113 ;  /* 0x0000007100387202 */ /* 0x000fe20000000f00 */
[----:B------:R-:W-:Y:S02]  /*14ff0*/  IMAD.MOV.U32 R115, RZ, RZ, R54 ;  /* 0x000000ffff737224 */ /* 0x000fe400078e0036 */
[----:B------:R-:W-:Y:S02]  /*15000*/  IMAD.MOV.U32 R113, RZ, RZ, R112 ;  /* 0x000000ffff717224 */ /* 0x000fe400078e0070 */
[----:B------:R-:W-:Y:S02]  /*15010*/  IMAD.MOV.U32 R54, RZ, RZ, R55 ;  /* 0x000000ffff367224 */ /* 0x000fe400078e0037 */
.L_x_1124:
[----:B------:R-:W-:Y:S05]  /*15020*/  BSYNC B0 ;  /* 0x0000000000007941 */ /* 0x000fea0003800000 */
.L_x_1122:
        /* <DEDUP_REMOVED lines=9> */
.L_x_1126:
[----:B------:R-:W-:Y:S01]  /*150c0*/  MOV R55, R110 ;  /* 0x0000006e00377202 */ /* 0x000fe20000000f00 */
[----:B------:R-:W-:Y:S02]  /*150d0*/  IMAD.MOV.U32 R112, RZ, RZ, R53 ;  /* 0x000000ffff707224 */ /* 0x000fe400078e0035 */
[----:B------:R-:W-:Y:S02]  /*150e0*/  IMAD.MOV.U32 R110, RZ, RZ, R113 ;  /* 0x000000ffff6e7224 */ /* 0x000fe400078e0071 */
[----:B------:R-:W-:Y:S02]  /*150f0*/  IMAD.MOV.U32 R53, RZ, RZ, R54 ;  /* 0x000000ffff357224 */ /* 0x000fe400078e0036 */
.L_x_1127:
[----:B------:R-:W-:Y:S05]  /*15100*/  BSYNC B0 ;  /* 0x0000000000007941 */ /* 0x000fea0003800000 */
.L_x_1125:
        /* <DEDUP_REMOVED lines=9> */
.L_x_1129:
[----:B------:R-:W-:Y:S01]  /*151a0*/  MOV R54, R111 ;  /* 0x0000006f00367202 */ /* 0x000fe20000000f00 */
[----:B------:R-:W-:Y:S02]  /*151b0*/  IMAD.MOV.U32 R113, RZ, RZ, R52 ;  /* 0x000000ffff717224 */ /* 0x000fe400078e0034 */
[----:B------:R-:W-:Y:S02]  /*151c0*/  IMAD.MOV.U32 R111, RZ, RZ, R110 ;  /* 0x000000ffff6f7224 */ /* 0x000fe400078e006e */
[----:B------:R-:W-:Y:S02]  /*151d0*/  IMAD.MOV.U32 R52, RZ, RZ, R53 ;  /* 0x000000ffff347224 */ /* 0x000fe400078e0035 */
.L_x_1130:
[----:B------:R-:W-:Y:S05]  /*151e0*/  BSYNC B0 ;  /* 0x0000000000007941 */ /* 0x000fea0003800000 */
.L_x_1128:
        /* <DEDUP_REMOVED lines=9> */
.L_x_1132:
[----:B------:R-:W-:Y:S01]  /*15280*/  MOV R53, R108 ;  /* 0x0000006c00357202 */ /* 0x000fe20000000f00 */
[----:B------:R-:W-:Y:S02]  /*15290*/  IMAD.MOV.U32 R110, RZ, RZ, R51 ;  /* 0x000000ffff6e7224 */ /* 0x000fe400078e0033 */
[----:B------:R-:W-:Y:S02]  /*152a0*/  IMAD.MOV.U32 R108, RZ, RZ, R111 ;  /* 0x000000ffff6c7224 */ /* 0x000fe400078e006f */
[----:B------:R-:W-:Y:S02]  /*152b0*/  IMAD.MOV.U32 R51, RZ, RZ, R52 ;  /* 0x000000ffff337224 */ /* 0x000fe400078e0034 */
.L_x_1133:
[----:B------:R-:W-:Y:S05]  /*152c0*/  BSYNC B0 ;  /* 0x0000000000007941 */ /* 0x000fea0003800000 */
.L_x_1131:
        /* <DEDUP_REMOVED lines=9> */
.L_x_1135:
[----:B------:R-:W-:Y:S01]  /*15360*/  MOV R52, R109 ;  /* 0x0000006d00347202 */ /* 0x000fe20000000f00 */
[----:B------:R-:W-:Y:S02]  /*15370*/  IMAD.MOV.U32 R111, RZ, RZ, R50 ;  /* 0x000000ffff6f7224 */ /* 0x000fe400078e0032 */
[----:B------:R-:W-:Y:S02]  /*15380*/  IMAD.MOV.U32 R109, RZ, RZ, R108 ;  /* 0x000000ffff6d7224 */ /* 0x000fe400078e006c */
[----:B------:R-:W-:Y:S02]  /*15390*/  IMAD.MOV.U32 R50, RZ, RZ, R51 ;  /* 0x000000ffff327224 */ /* 0x000fe400078e0033 */
.L_x_1136:
[----:B------:R-:W-:Y:S05]  /*153a0*/  BSYNC B0 ;  /* 0x0000000000007941 */ /* 0x000fea0003800000 */
.L_x_1134:
        /* <DEDUP_REMOVED lines=9> */
.L_x_1138:
[----:B------:R-:W-:Y:S01]  /*15440*/  MOV R51, R106 ;  /* 0x0000006a00337202 */ /* 0x000fe20000000f00 */
[----:B------:R-:W-:Y:S02]  /*15450*/  IMAD.MOV.U32 R108, RZ, RZ, R49 ;  /* 0x000000ffff6c7224 */ /* 0x000fe400078e0031 */
[----:B------:R-:W-:Y:S02]  /*15460*/  IMAD.MOV.U32 R106, RZ, RZ, R109 ;  /* 0x000000ffff6a7224 */ /* 0x000fe400078e006d */
[----:B------:R-:W-:Y:S02]  /*15470*/  IMAD.MOV.U32 R49, RZ, RZ, R50 ;  /* 0x000000ffff317224 */ /* 0x000fe400078e0032 */
.L_x_1139:
[----:B------:R-:W-:Y:S05]  /*15480*/  BSYNC B0 ;  /* 0x0000000000007941 */ /* 0x000fea0003800000 */
.L_x_1137:
        /* <DEDUP_REMOVED lines=9> */
.L_x_1141:
[----:B------:R-:W-:Y:S01]  /*15520*/  MOV R50, R107 ;  /* 0x0000006b00327202 */ /* 0x000fe20000000f00 */
[----:B------:R-:W-:Y:S02]  /*15530*/  IMAD.MOV.U32 R109, RZ, RZ, R48 ;  /* 0x000000ffff6d7224 */ /* 0x000fe400078e0030 */
[----:B------:R-:W-:Y:S02]  /*15540*/  IMAD.MOV.U32 R107, RZ, RZ, R106 ;  /* 0x000000ffff6b7224 */ /* 0x000fe400078e006a */
[----:B------:R-:W-:Y:S02]  /*15550*/  IMAD.MOV.U32 R48, RZ, RZ, R49 ;  /* 0x000000ffff307224 */ /* 0x000fe400078e0031 */
.L_x_1142:
[----:B------:R-:W-:Y:S05]  /*15560*/  BSYNC B0 ;  /* 0x0000000000007941 */ /* 0x000fea0003800000 */
.L_x_1140:
        /* <DEDUP_REMOVED lines=9> */
.L_x_1144:
[----:B------:R-:W-:Y:S01]  /*15600*/  MOV R49, R104 ;  /* 0x0000006800317202 */ /* 0x000fe20000000f00 */
[----:B------:R-:W-:Y:S02]  /*15610*/  IMAD.MOV.U32 R106, RZ, RZ, R47 ;  /* 0x000000ffff6a7224 */ /* 0x000fe400078e002f */
[----:B------:R-:W-:Y:S02]  /*15620*/  IMAD.MOV.U32 R104, RZ, RZ, R107 ;  /* 0x000000ffff687224 */ /* 0x000fe400078e006b */
[----:B------:R-:W-:Y:S02]  /*15630*/  IMAD.MOV.U32 R47, RZ, RZ, R48 ;  /* 0x000000ffff2f7224 */ /* 0x000fe400078e0030 */
.L_x_1145:
[----:B------:R-:W-:Y:S05]  /*15640*/  BSYNC B0 ;  /* 0x0000000000007941 */ /* 0x000fea0003800000 */
.L_x_1143:
        /* <DEDUP_REMOVED lines=9> */
.L_x_1147:
[----:B------:R-:W-:Y:S01]  /*156e0*/  MOV R48, R133 ;  /* 0x0000008500307202 */ /* 0x000fe20000000f00 */
[----:B------:R-:W-:Y:S02]  /*156f0*/  IMAD.MOV.U32 R107, RZ, RZ, R0 ;  /* 0x000000ffff6b7224 */ /* 0x000fe400078e0000 */
[----:B------:R-:W-:Y:S02]  /*15700*/  IMAD.MOV.U32 R0, RZ, RZ, R47 ;  /* 0x000000ffff007224 */ /* 0x000fe400078e002f */
[----:B------:R-:W-:Y:S02]  /*15710*/  IMAD.MOV.U32 R133, RZ, RZ, R104 ;  /* 0x000000ffff857224 */ /* 0x000fe400078e0068 */
.L_x_1148:
[----:B------:R-:W-:Y:S05]  /*15720*/  BSYNC B0 ;  /* 0x0000000000007941 */ /* 0x000fea0003800000 */
.L_x_1146:
        /* <DEDUP_REMOVED lines=18> */
.L_x_1150:
[----:B------:R-:W-:Y:S02]  /*15850*/  IMAD.MOV.U32 R104, RZ, RZ, R45 ;  /* 0x000000ffff687224 */ /* 0x000fe400078e002d */
[----:B------:R-:W-:Y:S02]  /*15860*/  IMAD.MOV.U32 R47, RZ, RZ, R102 ;  /* 0x000000ffff2f7224 */ /* 0x000fe400078e0066 */
[----:B------:R-:W-:Y:S02]  /*15870*/  IMAD.MOV.U32 R45, RZ, RZ, R46 ;  /* 0x000000ffff2d7224 */ /* 0x000fe400078e002e */
[----:B------:R-:W-:Y:S02]  /*15880*/  IMAD.MOV.U32 R102, RZ, RZ, R105 ;  /* 0x000000ffff667224 */ /* 0x000fe400078e0069 */
.L_x_1151:
[----:B------:R-:W-:Y:S05]  /*15890*/  BSYNC B0 ;  /* 0x0000000000007941 */ /* 0x000fea0003800000 */
.L_x_1149:
        /* <DEDUP_REMOVED lines=9> */
.L_x_1153:
[----:B------:R-:W-:Y:S02]  /*15930*/  IMAD.MOV.U32 R105, RZ, RZ, R44 ;  /* 0x000000ffff697224 */ /* 0x000fe400078e002c */
[----:B------:R-:W-:Y:S02]  /*15940*/  IMAD.MOV.U32 R46, RZ, RZ, R103 ;  /* 0x000000ffff2e7224 */ /* 0x000fe400078e0067 */
[----:B------:R-:W-:Y:S02]  /*15950*/  IMAD.MOV.U32 R44, RZ, RZ, R45 ;  /* 0x000000ffff2c7224 */ /* 0x000fe400078e002d */
[----:B------:R-:W-:Y:S02]  /*15960*/  IMAD.MOV.U32 R103, RZ, RZ, R102 ;  /* 0x000000ffff677224 */ /* 0x000fe400078e0066 */
.L_x_1154:
[----:B------:R-:W-:Y:S05]  /*15970*/  BSYNC B0 ;  /* 0x0000000000007941 */ /* 0x000fea0003800000 */
.L_x_1152:
        /* <DEDUP_REMOVED lines=9> */
.L_x_1156:
[----:B------:R-:W-:Y:S02]  /*15a10*/  IMAD.MOV.U32 R102, RZ, RZ, R43 ;  /* 0x000000ffff667224 */ /* 0x000fe400078e002b */
[----:B------:R-:W-:Y:S02]  /*15a20*/  IMAD.MOV.U32 R45, RZ, RZ, R100 ;  /* 0x000000ffff2d7224 */ /* 0x000fe400078e0064 */
[----:B------:R-:W-:Y:S02]  /*15a30*/  IMAD.MOV.U32 R43, RZ, RZ, R44 ;  /* 0x000000ffff2b7224 */ /* 0x000fe400078e002c */
[----:B------:R-:W-:Y:S02]  /*15a40*/  IMAD.MOV.U32 R100, RZ, RZ, R103 ;  /* 0x000000ffff647224 */ /* 0x000fe400078e0067 */
.L_x_1157:
[----:B------:R-:W-:Y:S05]  /*15a50*/  BSYNC B0 ;  /* 0x0000000000007941 */ /* 0x000fea0003800000 */
.L_x_1155:
        /* <DEDUP_REMOVED lines=9> */
.L_x_1159:
[----:B------:R-:W-:Y:S02]  /*15af0*/  IMAD.MOV.U32 R103, RZ, RZ, R42 ;  /* 0x000000ffff677224 */ /* 0x000fe400078e002a */
[----:B------:R-:W-:Y:S02]  /*15b00*/  IMAD.MOV.U32 R44, RZ, RZ, R101 ;  /* 0x000000ffff2c7224 */ /* 0x000fe400078e0065 */
[----:B------:R-:W-:Y:S02]  /*15b10*/  IMAD.MOV.U32 R42, RZ, RZ, R43 ;  /* 0x000000ffff2a7224 */ /* 0x000fe400078e002b */
[----:B------:R-:W-:Y:S02]  /*15b20*/  IMAD.MOV.U32 R101, RZ, RZ, R100 ;  /* 0x000000ffff657224 */ /* 0x000fe400078e0064 */
.L_x_1160:
[----:B------:R-:W-:Y:S05]  /*15b30*/  BSYNC B0 ;  /* 0x0000000000007941 */ /* 0x000fea0003800000 */
.L_x_1158:
        /* <DEDUP_REMOVED lines=9> */
.L_x_1162:
[----:B------:R-:W-:Y:S02]  /*15bd0*/  IMAD.MOV.U32 R100, RZ, RZ, R41 ;  /* 0x000000ffff647224 */ /* 0x000fe400078e0029 */
[----:B------:R-:W-:Y:S02]  /*15be0*/  IMAD.MOV.U32 R43, RZ, RZ, R98 ;  /* 0x000000ffff2b7224 */ /* 0x000fe400078e0062 */
[----:B------:R-:W-:Y:S02]  /*15bf0*/  IMAD.MOV.U32 R41, RZ, RZ, R42 ;  /* 0x000000ffff297224 */ /* 0x000fe400078e002a */
[----:B------:R-:W-:Y:S02]  /*15c00*/  IMAD.MOV.U32 R98, RZ, RZ, R101 ;  /* 0x000000ffff627224 */ /* 0x000fe400078e0065 */
.L_x_1163:
[----:B------:R-:W-:Y:S05]  /*15c10*/  BSYNC B0 ;  /* 0x0000000000007941 */ /* 0x000fea0003800000 */
.L_x_1161:
        /* <DEDUP_REMOVED lines=9> */
.L_x_1165:
[----:B------:R-:W-:Y:S02]  /*15cb0*/  IMAD.MOV.U32 R101, RZ, RZ, R40 ;  /* 0x000000ffff657224 */ /* 0x000fe400078e0028 */
[----:B------:R-:W-:Y:S02]  /*15cc0*/  IMAD.MOV.U32 R42, RZ, RZ, R99 ;  /* 0x000000ffff2a7224 */ /* 0x000fe400078e0063 */
[----:B------:R-:W-:Y:S02]  /*15cd0*/  IMAD.MOV.U32 R40, RZ, RZ, R41 ;  /* 0x000000ffff287224 */ /* 0x000fe400078e0029 */
[----:B------:R-:W-:Y:S02]  /*15ce0*/  IMAD.MOV.U32 R99, RZ, RZ, R98 ;  /* 0x000000ffff637224 */ /* 0x000fe400078e0062 */
.L_x_1166:
[----:B------:R-:W-:Y:S05]  /*15cf0*/  BSYNC B0 ;  /* 0x0000000000007941 */ /* 0x000fea0003800000 */
.L_x_1164:
        /* <DEDUP_REMOVED lines=9> */
.L_x_1168:
[----:B------:R-:W-:Y:S02]  /*15d90*/  IMAD.MOV.U32 R98, RZ, RZ, R39 ;  /* 0x000000ffff627224 */ /* 0x000fe400078e0027 */
[----:B------:R-:W-:Y:S02]  /*15da0*/  IMAD.MOV.U32 R41, RZ, RZ, R96 ;  /* 0x000000ffff297224 */ /* 0x000fe400078e0060 */
[----:B------:R-:W-:Y:S02]  /*15db0*/  IMAD.MOV.U32 R39, RZ, RZ, R40 ;  /* 0x000000ffff277224 */ /* 0x000fe400078e0028 */
[----:B------:R-:W-:Y:S02]  /*15dc0*/  IMAD.MOV.U32 R96, RZ, RZ, R99 ;  /* 0x000000ffff607224 */ /* 0x000fe400078e0063 */
.L_x_1169:
[----:B------:R-:W-:Y:S05]  /*15dd0*/  BSYNC B0 ;  /* 0x0000000000007941 */ /* 0x000fea0003800000 */
.L_x_1167:
        /* <DEDUP_REMOVED lines=9> */
.L_x_1171:
[----:B------:R-:W-:Y:S02]  /*15e70*/  IMAD.MOV.U32 R99, RZ, RZ, R38 ;  /* 0x000000ffff637224 */ /* 0x000fe400078e0026 */
[----:B------:R-:W-:Y:S02]  /*15e80*/  IMAD.MOV.U32 R40, RZ, RZ, R97 ;  /* 0x000000ffff287224 */ /* 0x000fe400078e0061 */
[----:B------:R-:W-:Y:S02]  /*15e90*/  IMAD.MOV.U32 R38, RZ, RZ, R39 ;  /* 0x000000ffff267224 */ /* 0x000fe400078e0027 */
[----:B------:R-:W-:Y:S02]  /*15ea0*/  IMAD.MOV.U32 R97, RZ, RZ, R96 ;  /* 0x000000ffff617224 */ /* 0x000fe400078e0060 */
.L_x_1172:
[----:B------:R-:W-:Y:S05]  /*15eb0*/  BSYNC B0 ;  /* 0x0000000000007941 */ /* 0x000fea0003800000 */
.L_x_1170:
        /* <DEDUP_REMOVED lines=9> */
.L_x_1174:
[----:B------:R-:W-:Y:S02]  /*15f50*/  IMAD.MOV.U32 R96, RZ, RZ, R37 ;  /* 0x000000ffff607224 */ /* 0x000fe400078e0025 */
[----:B------:R-:W-:Y:S02]  /*15f60*/  IMAD.MOV.U32 R39, RZ, RZ, R94 ;  /* 0x000000ffff277224 */ /* 0x000fe400078e005e */
[----:B------:R-:W-:Y:S02]  /*15f70*/  IMAD.MOV.U32 R37, RZ, RZ, R38 ;  /* 0x000000ffff257224 */ /* 0x000fe400078e0026 */
[----:B------:R-:W-:Y:S02]  /*15f80*/  IMAD.MOV.U32 R94, RZ, RZ, R97 ;  /* 0x000000ffff5e7224 */ /* 0x000fe400078e0061 */
.L_x_1175:
[----:B------:R-:W-:Y:S05]  /*15f90*/  BSYNC B0 ;  /* 0x0000000000007941 */ /* 0x000fea0003800000 */
.L_x_1173:
        /* <DEDUP_REMOVED lines=9> */
.L_x_1177:
[----:B------:R-:W-:Y:S02]  /*16030*/  IMAD.MOV.U32 R97, RZ, RZ, R36 ;  /* 0x000000ffff617224 */ /* 0x000fe400078e0024 */
[----:B------:R-:W-:Y:S02]  /*16040*/  IMAD.MOV.U32 R38, RZ, RZ, R95 ;  /* 0x000000ffff267224 */ /* 0x000fe400078e005f */
[----:B------:R-:W-:Y:S02]  /*16050*/  IMAD.MOV.U32 R36, RZ, RZ, R37 ;  /* 0x000000ffff247224 */ /* 0x000fe400078e0025 */
[----:B------:R-:W-:Y:S02]  /*16060*/  IMAD.MOV.U32 R95, RZ, RZ, R94 ;  /* 0x000000ffff5f7224 */ /* 0x000fe400078e005e */
.L_x_1178:
[----:B------:R-:W-:Y:S05]  /*16070*/  BSYNC B0 ;  /* 0x0000000000007941 */ /* 0x000fea0003800000 */
.L_x_1176:
        /* <DEDUP_REMOVED lines=9> */
.L_x_1180:
[----:B------:R-:W-:Y:S02]  /*16110*/  IMAD.MOV.U32 R94, RZ, RZ, R35 ;  /* 0x000000ffff5e7224 */ /* 0x000fe400078e0023 */
[----:B------:R-:W-:Y:S02]  /*16120*/  IMAD.MOV.U32 R37, RZ, RZ, R92 ;  /* 0x000000ffff257224 */ /* 0x000fe400078e005c */
[----:B------:R-:W-:Y:S02]  /*16130*/  IMAD.MOV.U32 R35, RZ, RZ, R36 ;  /* 0x000000ffff237224 */ /* 0x000fe400078e0024 */
[----:B------:R-:W-:Y:S02]  /*16140*/  IMAD.MOV.U32 R92, RZ, RZ, R95 ;  /* 0x000000ffff5c7224 */ /* 0x000fe400078e005f */
.L_x_1181:
[----:B------:R-:W-:Y:S05]  /*16150*/  BSYNC B0 ;  /* 0x0000000000007941 */ /* 0x000fea0003800000 */
.L_x_1179:
        /* <DEDUP_REMOVED lines=9> */
.L_x_1183:
[----:B------:R-:W-:Y:S02]  /*161f0*/  IMAD.MOV.U32 R95, RZ, RZ, R34 ;  /* 0x000000ffff5f7224 */ /* 0x000fe400078e0022 */
[----:B------:R-:W-:Y:S02]  /*16200*/  IMAD.MOV.U32 R36, RZ, RZ, R93 ;  /* 0x000000ffff247224 */ /* 0x000fe400078e005d */
[----:B------:R-:W-:Y:S02]  /*16210*/  IMAD.MOV.U32 R34, RZ, RZ, R35 ;  /* 0x000000ffff227224 */ /* 0x000fe400078e0023 */
[----:B------:R-:W-:Y:S02]  /*16220*/  IMAD.MOV.U32 R93, RZ, RZ, R92 ;  /* 0x000000ffff5d7224 */ /* 0x000fe400078e005c */
.L_x_1184:
[----:B------:R-:W-:Y:S05]  /*16230*/  BSYNC B0 ;  /* 0x0000000000007941 */ /* 0x000fea0003800000 */
.L_x_1182:
        /* <DEDUP_REMOVED lines=9> */
.L_x_1186:
[----:B------:R-:W-:Y:S02]  /*162d0*/  IMAD.MOV.U32 R92, RZ, RZ, R33 ;  /* 0x000000ffff5c7224 */ /* 0x000fe400078e0021 */
[----:B------:R-:W-:Y:S02]  /*162e0*/  IMAD.MOV.U32 R35, RZ, RZ, R90 ;  /* 0x000000ffff237224 */ /* 0x000fe400078e005a */
[----:B------:R-:W-:Y:S02]  /*162f0*/  IMAD.MOV.U32 R33, RZ, RZ, R34 ;  /* 0x000000ffff217224 */ /* 0x000fe400078e0022 */
[----:B------:R-:W-:Y:S02]  /*16300*/  IMAD.MOV.U32 R90, RZ, RZ, R93 ;  /* 0x000000ffff5a7224 */ /* 0x000fe400078e005d */
.L_x_1187:
[----:B------:R-:W-:Y:S05]  /*16310*/  BSYNC B0 ;  /* 0x0000000000007941 */ /* 0x000fea0003800000 */
.L_x_1185:
        /* <DEDUP_REMOVED lines=9> */
.L_x_1189:
[----:B------:R-:W-:Y:S02]  /*163b0*/  IMAD.MOV.U32 R93, RZ, RZ, R32 ;  /* 0x000000ffff5d7224 */ /* 0x000fe400078e0020 */
[----:B------:R-:W-:Y:S02]  /*163c0*/  IMAD.MOV.U32 R34, RZ, RZ, R91 ;  /* 0x000000ffff227224 */ /* 0x000fe400078e005b */
[----:B------:R-:W-:Y:S02]  /*163d0*/  IMAD.MOV.U32 R32, RZ, RZ, R33 ;  /* 0x000000ffff207224 */ /* 0x000fe400078e0021 */
[----:B------:R-:W-:Y:S02]  /*163e0*/  IMAD.MOV.U32 R91, RZ, RZ, R90 ;  /* 0x000000ffff5b7224 */ /* 0x000fe400078e005a */
.L_x_1190:
[----:B------:R-:W-:Y:S05]  /*163f0*/  BSYNC B0 ;  /* 0x0000000000007941 */ /* 0x000fea0003800000 */
.L_x_1188:
        /* <DEDUP_REMOVED lines=9> */
.L_x_1192:
[----:B------:R-:W-:Y:S02]  /*16490*/  IMAD.MOV.U32 R90, RZ, RZ, R31 ;  /* 0x000000ffff5a7224 */ /* 0x000fe400078e001f */
[----:B------:R-:W-:Y:S02]  /*164a0*/  IMAD.MOV.U32 R33, RZ, RZ, R88 ;  /* 0x000000ffff217224 */ /* 0x000fe400078e0058 */
[----:B------:R-:W-:Y:S02]  /*164b0*/  IMAD.MOV.U32 R31, RZ, RZ, R32 ;  /* 0x000000ffff1f7224 */ /* 0x000fe400078e0020 */
[----:B------:R-:W-:Y:S02]  /*164c0*/  IMAD.MOV.U32 R88, RZ, RZ, R91 ;  /* 0x000000ffff587224 */ /* 0x000fe400078e005b */
.L_x_1193:
[----:B------:R-:W-:Y:S05]  /*164d0*/  BSYNC B0 ;  /* 0x0000000000007941 */ /* 0x000fea0003800000 */
.L_x_1191:
        /* <DEDUP_REMOVED lines=9> */
.L_x_1195:
[----:B------:R-:W-:Y:S02]  /*16570*/  IMAD.MOV.U32 R91, RZ, RZ, R30 ;  /* 0x000000ffff5b7224 */ /* 0x000fe400078e001e */
[----:B------:R-:W-:Y:S02]  /*16580*/  IMAD.MOV.U32 R32, RZ, RZ, R89 ;  /* 0x000000ffff207224 */ /* 0x000fe400078e0059 */
[----:B------:R-:W-:Y:S02]  /*16590*/  IMAD.MOV.U32 R30, RZ, RZ, R31 ;  /* 0x000000ffff1e7224 */ /* 0x000fe400078e001f */
[----:B------:R-:W-:Y:S02]  /*165a0*/  IMAD.MOV.U32 R89, RZ, RZ, R88 ;  /* 0x000000ffff597224 */ /* 0x000fe400078e0058 */
.L_x_1196:
[----:B------:R-:W-:Y:S05]  /*165b0*/  BSYNC B0 ;  /* 0x0000000000007941 */ /* 0x000fea0003800000 */
.L_x_1194:
        /* <DEDUP_REMOVED lines=9> */
.L_x_1198:
[----:B------:R-:W-:Y:S02]  /*16650*/  IMAD.MOV.U32 R88, RZ, RZ, R29 ;  /* 0x000000ffff587224 */ /* 0x000fe400078e001d */
[----:B------:R-:W-:Y:S02]  /*16660*/  IMAD.MOV.U32 R31, RZ, RZ, R86 ;  /* 0x000000ffff1f7224 */ /* 0x000fe400078e0056 */
[----:B------:R-:W-:Y:S02]  /*16670*/  IMAD.MOV.U32 R29, RZ, RZ, R30 ;  /* 0x000000ffff1d7224 */ /* 0x000fe400078e001e */
[----:B------:R-:W-:Y:S02]  /*16680*/  IMAD.MOV.U32 R86, RZ, RZ, R89 ;  /* 0x000000ffff567224 */ /* 0x000fe400078e0059 */
.L_x_1199:
[----:B------:R-:W-:Y:S05]  /*16690*/  BSYNC B0 ;  /* 0x0000000000007941 */ /* 0x000fea0003800000 */
.L_x_1197:
        /* <DEDUP_REMOVED lines=9> */
.L_x_1201:
[----:B------:R-:W-:Y:S02]  /*16730*/  IMAD.MOV.U32 R89, RZ, RZ, R28 ;  /* 0x000000ffff597224 */ /* 0x000fe400078e001c */
[----:B------:R-:W-:Y:S02]  /*16740*/  IMAD.MOV.U32 R30, RZ, RZ, R87 ;  /* 0x000000ffff1e7224 */ /* 0x000fe400078e0057 */
[----:B------:R-:W-:Y:S02]  /*16750*/  IMAD.MOV.U32 R28, RZ, RZ, R29 ;  /* 0x000000ffff1c7224 */ /* 0x000fe400078e001d */
[----:B------:R-:W-:Y:S02]  /*16760*/  IMAD.MOV.U32 R87, RZ, RZ, R86 ;  /* 0x000000ffff577224 */ /* 0x000fe400078e0056 */
.L_x_1202:
[----:B------:R-:W-:Y:S05]  /*16770*/  BSYNC B0 ;  /* 0x0000000000007941 */ /* 0x000fea0003800000 */
.L_x_1200:
        /* <DEDUP_REMOVED lines=9> */
.L_x_1204:
[----:B------:R-:W-:Y:S02]  /*16810*/  IMAD.MOV.U32 R86, RZ, RZ, R27 ;  /* 0x000000ffff567224 */ /* 0x000fe400078e001b */
[----:B------:R-:W-:Y:S02]  /*16820*/  IMAD.MOV.U32 R29, RZ, RZ, R84 ;  /* 0x000000ffff1d7224 */ /* 0x000fe400078e0054 */
[----:B------:R-:W-:Y:S02]  /*16830*/  IMAD.MOV.U32 R27, RZ, RZ, R28 ;  /* 0x000000ffff1b7224 */ /* 0x000fe400078e001c */
[----:B------:R-:W-:Y:S02]  /*16840*/  IMAD.MOV.U32 R84, RZ, RZ, R87 ;  /* 0x000000ffff547224 */ /* 0x000fe400078e0057 */
.L_x_1205:
[----:B------:R-:W-:Y:S05]  /*16850*/  BSYNC B0 ;  /* 0x0000000000007941 */ /* 0x000fea0003800000 */
.L_x_1203:
        /* <DEDUP_REMOVED lines=9> */
.L_x_1207:
[----:B------:R-:W-:Y:S02]  /*168f0*/  IMAD.MOV.U32 R87, RZ, RZ, R26 ;  /* 0x000000ffff577224 */ /* 0x000fe400078e001a */
[----:B------:R-:W-:Y:S02]  /*16900*/  IMAD.MOV.U32 R28, RZ, RZ, R85 ;  /* 0x000000ffff1c7224 */ /* 0x000fe400078e0055 */
[----:B------:R-:W-:Y:S02]  /*16910*/  IMAD.MOV.U32 R26, RZ, RZ, R27 ;  /* 0x000000ffff1a7224 */ /* 0x000fe400078e001b */
[----:B------:R-:W-:Y:S02]  /*16920*/  IMAD.MOV.U32 R85, RZ, RZ, R84 ;  /* 0x000000ffff557224 */ /* 0x000fe400078e0054 */
.L_x_1208:
[----:B------:R-:W-:Y:S05]  /*16930*/  BSYNC B0 ;  /* 0x0000000000007941 */ /* 0x000fea0003800000 */
.L_x_1206:
        /* <DEDUP_REMOVED lines=9> */
.L_x_1210:
[----:B------:R-:W-:Y:S02]  /*169d0*/  IMAD.MOV.U32 R84, RZ, RZ, R25 ;  /* 0x000000ffff547224 */ /* 0x000fe400078e0019 */
[----:B------:R-:W-:Y:S02]  /*169e0*/  IMAD.MOV.U32 R27, RZ, RZ, R82 ;  /* 0x000000ffff1b7224 */ /* 0x000fe400078e0052 */
[----:B------:R-:W-:Y:S02]  /*169f0*/  IMAD.MOV.U32 R25, RZ, RZ, R26 ;  /* 0x000000ffff197224 */ /* 0x000fe400078e001a */
[----:B------:R-:W-:Y:S02]  /*16a00*/  IMAD.MOV.U32 R82, RZ, RZ, R85 ;  /* 0x000000ffff527224 */ /* 0x000fe400078e0055 */
.L_x_1211:
[----:B------:R-:W-:Y:S05]  /*16a10*/  BSYNC B0 ;  /* 0x0000000000007941 */ /* 0x000fea0003800000 */
.L_x_1209:
        /* <DEDUP_REMOVED lines=9> */
.L_x_1213:
[----:B------:R-:W-:Y:S02]  /*16ab0*/  IMAD.MOV.U32 R85, RZ, RZ, R24 ;  /* 0x000000ffff557224 */ /* 0x000fe400078e0018 */
[----:B------:R-:W-:Y:S02]  /*16ac0*/  IMAD.MOV.U32 R26, RZ, RZ, R83 ;  /* 0x000000ffff1a7224 */ /* 0x000fe400078e0053 */
[----:B------:R-:W-:Y:S02]  /*16ad0*/  IMAD.MOV.U32 R24, RZ, RZ, R25 ;  /* 0x000000ffff187224 */ /* 0x000fe400078e0019 */
[----:B------:R-:W-:Y:S02]  /*16ae0*/  IMAD.MOV.U32 R83, RZ, RZ, R82 ;  /* 0x000000ffff537224 */ /* 0x000fe400078e0052 */
.L_x_1214:
[----:B------:R-:W-:Y:S05]  /*16af0*/  BSYNC B0 ;  /* 0x0000000000007941 */ /* 0x000fea0003800000 */
.L_x_1212:
        /* <DEDUP_REMOVED lines=9> */
.L_x_1216:
[----:B------:R-:W-:Y:S02]  /*16b90*/  IMAD.MOV.U32 R82, RZ, RZ, R23 ;  /* 0x000000ffff527224 */ /* 0x000fe400078e0017 */
[----:B------:R-:W-:Y:S02]  /*16ba0*/  IMAD.MOV.U32 R25, RZ, RZ, R80 ;  /* 0x000000ffff197224 */ /* 0x000fe400078e0050 */
[----:B------:R-:W-:Y:S02]  /*16bb0*/  IMAD.MOV.U32 R23, RZ, RZ, R24 ;  /* 0x000000ffff177224 */ /* 0x000fe400078e0018 */
[----:B------:R-:W-:Y:S02]  /*16bc0*/  IMAD.MOV.U32 R80, RZ, RZ, R83 ;  /* 0x000000ffff507224 */ /* 0x000fe400078e0053 */
.L_x_1217:
[----:B------:R-:W-:Y:S05]  /*16bd0*/  BSYNC B0 ;  /* 0x0000000000007941 */ /* 0x000fea0003800000 */
.L_x_1215:
        /* <DEDUP_REMOVED lines=9> */
.L_x_1219:
[----:B------:R-:W-:Y:S02]  /*16c70*/  IMAD.MOV.U32 R83, RZ, RZ, R22 ;  /* 0x000000ffff537224 */ /* 0x000fe400078e0016 */
[----:B------:R-:W-:Y:S02]  /*16c80*/  IMAD.MOV.U32 R24, RZ, RZ, R81 ;  /* 0x000000ffff187224 */ /* 0x000fe400078e0051 */
[----:B------:R-:W-:Y:S02]  /*16c90*/  IMAD.MOV.U32 R22, RZ, RZ, R23 ;  /* 0x000000ffff167224 */ /* 0x000fe400078e0017 */
[----:B------:R-:W-:Y:S02]  /*16ca0*/  IMAD.MOV.U32 R81, RZ, RZ, R80 ;  /* 0x000000ffff517224 */ /* 0x000fe400078e0050 */
.L_x_1220:
[----:B------:R-:W-:Y:S05]  /*16cb0*/  BSYNC B0 ;  /* 0x0000000000007941 */ /* 0x000fea0003800000 */
.L_x_1218:
        /* <DEDUP_REMOVED lines=9> */
.L_x_1222:
[----:B------:R-:W-:Y:S02]  /*16d50*/  IMAD.MOV.U32 R80, RZ, RZ, R21 ;  /* 0x000000ffff507224 */ /* 0x000fe400078e0015 */
[----:B------:R-:W-:Y:S02]  /*16d60*/  IMAD.MOV.U32 R23, RZ, RZ, R78 ;  /* 0x000000ffff177224 */ /* 0x000fe400078e004e */
[----:B------:R-:W-:Y:S02]  /*16d70*/  IMAD.MOV.U32 R21, RZ, RZ, R22 ;  /* 0x000000ffff157224 */ /* 0x000fe400078e0016 */
[----:B------:R-:W-:Y:S02]  /*16d80*/  IMAD.MOV.U32 R78, RZ, RZ, R81 ;  /* 0x000000ffff4e7224 */ /* 0x000fe400078e0051 */
.L_x_1223:
[----:B------:R-:W-:Y:S05]  /*16d90*/  BSYNC B0 ;  /* 0x0000000000007941 */ /* 0x000fea0003800000 */
.L_x_1221:
        /* <DEDUP_REMOVED lines=9> */
.L_x_1225:
[----:B------:R-:W-:Y:S02]  /*16e30*/  IMAD.MOV.U32 R81, RZ, RZ, R20 ;  /* 0x000000ffff517224 */ /* 0x000fe400078e0014 */
[----:B------:R-:W-:Y:S02]  /*16e40*/  IMAD.MOV.U32 R22, RZ, RZ, R79 ;  /* 0x000000ffff167224 */ /* 0x000fe400078e004f */
[----:B------:R-:W-:Y:S02]  /*16e50*/  IMAD.MOV.U32 R20, RZ, RZ, R21 ;  /* 0x000000ffff147224 */ /* 0x000fe400078e0015 */
[----:B------:R-:W-:Y:S02]  /*16e60*/  IMAD.MOV.U32 R79, RZ, RZ, R78 ;  /* 0x000000ffff4f7224 */ /* 0x000fe400078e004e */
.L_x_1226:
[----:B------:R-:W-:Y:S05]  /*16e70*/  BSYNC B0 ;  /* 0x0000000000007941 */ /* 0x000fea0003800000 */
.L_x_1224:
        /* <DEDUP_REMOVED lines=9> */
.L_x_1228:
[----:B------:R-:W-:Y:S02]  /*16f10*/  IMAD.MOV.U32 R78, RZ, RZ, R19 ;  /* 0x000000ffff4e7224 */ /* 0x000fe400078e0013 */
[----:B------:R-:W-:Y:S02]  /*16f20*/  IMAD.MOV.U32 R21, RZ, RZ, R76 ;  /* 0x000000ffff157224 */ /* 0x000fe400078e004c */
[----:B------:R-:W-:Y:S02]  /*16f30*/  IMAD.MOV.U32 R19, RZ, RZ, R20 ;  /* 0x000000ffff137224 */ /* 0x000fe400078e0014 */
[----:B------:R-:W-:Y:S02]  /*16f40*/  IMAD.MOV.U32 R76, RZ, RZ, R79 ;  /* 0x000000ffff4c7224 */ /* 0x000fe400078e004f */
.L_x_1229:
[----:B------:R-:W-:Y:S05]  /*16f50*/  BSYNC B0 ;  /* 0x0000000000007941 */ /* 0x000fea0003800000 */
.L_x_1227:
        /* <DEDUP_REMOVED lines=9> */
.L_x_1231:
[----:B------:R-:W-:Y:S02]  /*16ff0*/  IMAD.MOV.U32 R79, RZ, RZ, R18 ;  /* 0x000000ffff4f7224 */ /* 0x000fe400078e0012 */
[----:B------:R-:W-:Y:S02]  /*17000*/  IMAD.MOV.U32 R20, RZ, RZ, R77 ;  /* 0x000000ffff147224 */ /* 0x000fe400078e004d */
[----:B------:R-:W-:Y:S02]  /*17010*/  IMAD.MOV.U32 R18, RZ, RZ, R19 ;  /* 0x000000ffff127224 */ /* 0x000fe400078e0013 */
[----:B------:R-:W-:Y:S02]  /*17020*/  IMAD.MOV.U32 R77, RZ, RZ, R76 ;  /* 0x000000ffff4d7224 */ /* 0x000fe400078e004c */
.L_x_1232:
[----:B------:R-:W-:Y:S05]  /*17030*/  BSYNC B0 ;  /* 0x0000000000007941 */ /* 0x000fea0003800000 */
.L_x_1230:
        /* <DEDUP_REMOVED lines=9> */
.L_x_1234:
[----:B------:R-:W-:Y:S02]  /*170d0*/  IMAD.MOV.U32 R76, RZ, RZ, R17 ;  /* 0x000000ffff4c7224 */ /* 0x000fe400078e0011 */
[----:B------:R-:W-:Y:S02]  /*170e0*/  IMAD.MOV.U32 R19, RZ, RZ, R74 ;  /* 0x000000ffff137224 */ /* 0x000fe400078e004a */
[----:B------:R-:W-:Y:S02]  /*170f0*/  IMAD.MOV.U32 R17, RZ, RZ, R18 ;  /* 0x000000ffff117224 */ /* 0x000fe400078e0012 */
[----:B------:R-:W-:Y:S02]  /*17100*/  IMAD.MOV.U32 R74, RZ, RZ, R77 ;  /* 0x000000ffff4a7224 */ /* 0x000fe400078e004d */
.L_x_1235:
[----:B------:R-:W-:Y:S05]  /*17110*/  BSYNC B0 ;  /* 0x0000000000007941 */ /* 0x000fea0003800000 */
.L_x_1233:
        /* <DEDUP_REMOVED lines=9> */
.L_x_1237:
[----:B------:R-:W-:Y:S02]  /*171b0*/  IMAD.MOV.U32 R77, RZ, RZ, R16 ;  /* 0x000000ffff4d7224 */ /* 0x000fe400078e0010 */
[----:B------:R-:W-:Y:S02]  /*171c0*/  IMAD.MOV.U32 R18, RZ, RZ, R75 ;  /* 0x000000ffff127224 */ /* 0x000fe400078e004b */
[----:B------:R-:W-:Y:S02]  /*171d0*/  IMAD.MOV.U32 R16, RZ, RZ, R17 ;  /* 0x000000ffff107224 */ /* 0x000fe400078e0011 */
[----:B------:R-:W-:Y:S02]  /*171e0*/  IMAD.MOV.U32 R75, RZ, RZ, R74 ;  /* 0x000000ffff4b7224 */ /* 0x000fe400078e004a */
.L_x_1238:
[----:B------:R-:W-:Y:S05]  /*171f0*/  BSYNC B0 ;  /* 0x0000000000007941 */ /* 0x000fea0003800000 */
.L_x_1236:
        /* <DEDUP_REMOVED lines=9> */
.L_x_1240:
[----:B------:R-:W-:Y:S02]  /*17290*/  IMAD.MOV.U32 R74, RZ, RZ, R15 ;  /* 0x000000ffff4a7224 */ /* 0x000fe400078e000f */
[----:B------:R-:W-:Y:S02]  /*172a0*/  IMAD.MOV.U32 R17, RZ, RZ, R72 ;  /* 0x000000ffff117224 */ /* 0x000fe400078e0048 */
[----:B------:R-:W-:Y:S02]  /*172b0*/  IMAD.MOV.U32 R15, RZ, RZ, R16 ;  /* 0x000000ffff0f7224 */ /* 0x000fe400078e0010 */
[----:B------:R-:W-:Y:S02]  /*172c0*/  IMAD.MOV.U32 R72, RZ, RZ, R75 ;  /* 0x000000ffff487224 */ /* 0x000fe400078e004b */
.L_x_1241:
[----:B------:R-:W-:Y:S05]  /*172d0*/  BSYNC B0 ;  /* 0x0000000000007941 */ /* 0x000fea0003800000 */
.L_x_1239:
        /* <DEDUP_REMOVED lines=9> */
.L_x_1243:
[----:B------:R-:W-:Y:S02]  /*17370*/  IMAD.MOV.U32 R75, RZ, RZ, R14 ;  /* 0x000000ffff4b7224 */ /* 0x000fe400078e000e */
[----:B------:R-:W-:Y:S02]  /*17380*/  IMAD.MOV.U32 R16, RZ, RZ, R73 ;  /* 0x000000ffff107224 */ /* 0x000fe400078e0049 */
[----:B------:R-:W-:Y:S02]  /*17390*/  IMAD.MOV.U32 R14, RZ, RZ, R15 ;  /* 0x000000ffff0e7224 */ /* 0x000fe400078e000f */
[----:B------:R-:W-:Y:S02]  /*173a0*/  IMAD.MOV.U32 R73, RZ, RZ, R72 ;  /* 0x000000ffff497224 */ /* 0x000fe400078e0048 */
.L_x_1244:
[----:B------:R-:W-:Y:S05]  /*173b0*/  BSYNC B0 ;  /* 0x0000000000007941 */ /* 0x000fea0003800000 */
.L_x_1242:
        /* <DEDUP_REMOVED lines=9> */
.L_x_1246:
[----:B------:R-:W-:Y:S02]  /*17450*/  IMAD.MOV.U32 R72, RZ, RZ, R13 ;  /* 0x000000ffff487224 */ /* 0x000fe400078e000d */
[----:B------:R-:W-:Y:S02]  /*17460*/  IMAD.MOV.U32 R15, RZ, RZ, R12 ;  /* 0x000000ffff0f7224 */ /* 0x000fe400078e000c */
[----:B------:R-:W-:Y:S02]  /*17470*/  IMAD.MOV.U32 R13, RZ, RZ, R14 ;  /* 0x000000ffff0d7224 */ /* 0x000fe400078e000e */
[----:B------:R-:W-:Y:S02]  /*17480*/  IMAD.MOV.U32 R12, RZ, RZ, R73 ;  /* 0x000000ffff0c7224 */ /* 0x000fe400078e0049 */
.L_x_1247:
[----:B------:R-:W-:Y:S05]  /*17490*/  BSYNC B0 ;  /* 0x0000000000007941 */ /* 0x000fea0003800000 */
.L_x_1245:
        /* <DEDUP_REMOVED lines=9> */
.L_x_1249:
[----:B------:R-:W-:Y:S02]  /*17530*/  IMAD.MOV.U32 R73, RZ, RZ, R10 ;  /* 0x000000ffff497224 */ /* 0x000fe400078e000a */
[----:B------:R-:W-:Y:S02]  /*17540*/  IMAD.MOV.U32 R14, RZ, RZ, R11 ;  /* 0x000000ffff0e7224 */ /* 0x000fe400078e000b */
[----:B------:R-:W-:Y:S02]  /*17550*/  IMAD.MOV.U32 R10, RZ, RZ, R13 ;  /* 0x000000ffff0a7224 */ /* 0x000fe400078e000d */
[----:B------:R-:W-:Y:S02]  /*17560*/  IMAD.MOV.U32 R11, RZ, RZ, R12 ;  /* 0x000000ffff0b7224 */ /* 0x000fe400078e000c */
.L_x_1250:
[----:B------:R-:W-:Y:S05]  /*17570*/  BSYNC B0 ;  /* 0x0000000000007941 */ /* 0x000fea0003800000 */
.L_x_1248:
        /* <DEDUP_REMOVED lines=9> */
.L_x_1252:
[----:B------:R-:W-:Y:S02]  /*17610*/  IMAD.MOV.U32 R12, RZ, RZ, R9 ;  /* 0x000000ffff0c7224 */ /* 0x000fe400078e0009 */
[----:B------:R-:W-:Y:S02]  /*17620*/  IMAD.MOV.U32 R13, RZ, RZ, R8 ;  /* 0x000000ffff0d7224 */ /* 0x000fe400078e0008 */
[----:B------:R-:W-:Y:S02]  /*17630*/  IMAD.MOV.U32 R9, RZ, RZ, R10 ;  /* 0x000000ffff097224 */ /* 0x000fe400078e000a */
[----:B------:R-:W-:Y:S02]  /*17640*/  IMAD.MOV.U32 R8, RZ, RZ, R11 ;  /* 0x000000ffff087224 */ /* 0x000fe400078e000b */
.L_x_1253:
[----:B------:R-:W-:Y:S05]  /*17650*/  BSYNC B0 ;  /* 0x0000000000007941 */ /* 0x000fea0003800000 */
.L_x_1251:
        /* <DEDUP_REMOVED lines=9> */
.L_x_1255:
[----:B------:R-:W-:Y:S02]  /*176f0*/  IMAD.MOV.U32 R11, RZ, RZ, R6 ;  /* 0x000000ffff0b7224 */ /* 0x000fe400078e0006 */
[----:B------:R-:W-:Y:S02]  /*17700*/  IMAD.MOV.U32 R10, RZ, RZ, R7 ;  /* 0x000000ffff0a7224 */ /* 0x000fe400078e0007 */
[----:B------:R-:W-:Y:S02]  /*17710*/  IMAD.MOV.U32 R6, RZ, RZ, R9 ;  /* 0x000000ffff067224 */ /* 0x000fe400078e0009 */
[----:B------:R-:W-:Y:S02]  /*17720*/  IMAD.MOV.U32 R7, RZ, RZ, R8 ;  /* 0x000000ffff077224 */ /* 0x000fe400078e0008 */
.L_x_1256:
[----:B------:R-:W-:Y:S05]  /*17730*/  BSYNC B0 ;  /* 0x0000000000007941 */ /* 0x000fea0003800000 */
.L_x_1254:
        /* <DEDUP_REMOVED lines=9> */
.L_x_1258:
[----:B------:R-:W-:Y:S02]  /*177d0*/  IMAD.MOV.U32 R8, RZ, RZ, R5 ;  /* 0x000000ffff087224 */ /* 0x000fe400078e0005 */
[----:B------:R-:W-:Y:S02]  /*177e0*/  IMAD.MOV.U32 R9, RZ, RZ, R4 ;  /* 0x000000ffff097224 */ /* 0x000fe400078e0004 */
[----:B------:R-:W-:Y:S02]  /*177f0*/  IMAD.MOV.U32 R5, RZ, RZ, R6 ;  /* 0x000000ffff057224 */ /* 0x000fe400078e0006 */
[----:B------:R-:W-:Y:S02]  /*17800*/  IMAD.MOV.U32 R4, RZ, RZ, R7 ;  /* 0x000000ffff047224 */ /* 0x000fe400078e0007 */
.L_x_1259:
[----:B------:R-:W-:Y:S05]  /*17810*/  BSYNC B0 ;  /* 0x0000000000007941 */ /* 0x000fea0003800000 */
.L_x_1257:
        /* <DEDUP_REMOVED lines=9> */
.L_x_1261:
[----:B------:R-:W-:Y:S02]  /*178b0*/  IMAD.MOV.U32 R7, RZ, RZ, R130 ;  /* 0x000000ffff077224 */ /* 0x000fe400078e0082 */
[----:B------:R-:W-:Y:S02]  /*178c0*/  IMAD.MOV.U32 R6, RZ, RZ, R131 ;  /* 0x000000ffff067224 */ /* 0x000fe400078e0083 */
[----:B------:R-:W-:Y:S02]  /*178d0*/  IMAD.MOV.U32 R130, RZ, RZ, R5 ;  /* 0x000000ffff827224 */ /* 0x000fe400078e0005 */
[----:B------:R-:W-:Y:S02]  /*178e0*/  IMAD.MOV.U32 R131, RZ, RZ, R4 ;  /* 0x000000ffff837224 */ /* 0x000fe400078e0004 */
.L_x_1262:
[----:B------:R-:W-:Y:S05]  /*178f0*/  BSYNC B0 ;  /* 0x0000000000007941 */ /* 0x000fea0003800000 */
.L_x_1260:
        /* <DEDUP_REMOVED lines=9> */
.L_x_1264:
[----:B------:R-:W-:Y:S02]  /*17990*/  IMAD.MOV.U32 R4, RZ, RZ, R71 ;  /* 0x000000ffff047224 */ /* 0x000fe400078e0047 */
[----:B------:R-:W-:Y:S02]  /*179a0*/  IMAD.MOV.U32 R5, RZ, RZ, R128 ;  /* 0x000000ffff057224 */ /* 0x000fe400078e0080 */
[----:B------:R-:W-:Y:S02]  /*179b0*/  IMAD.MOV.U32 R71, RZ, RZ, R130 ;  /* 0x000000ffff477224 */ /* 0x000fe400078e0082 */
[----:B------:R-:W-:Y:S02]  /*179c0*/  IMAD.MOV.U32 R128, RZ, RZ, R131 ;  /* 0x000000ffff807224 */ /* 0x000fe400078e0083 */
.L_x_1265:
[----:B------:R-:W-:Y:S05]  /*179d0*/  BSYNC B0 ;  /* 0x0000000000007941 */ /* 0x000fea0003800000 */
.L_x_1263:
        /* <DEDUP_REMOVED lines=9> */
.L_x_1267:
[----:B------:R-:W-:Y:S02]  /*17a70*/  IMAD.MOV.U32 R131, RZ, RZ, R70 ;  /* 0x000000ffff837224 */ /* 0x000fe400078e0046 */
[----:B------:R-:W-:Y:S02]  /*17a80*/  IMAD.MOV.U32 R130, RZ, RZ, R129 ;  /* 0x000000ffff827224 */ /* 0x000fe400078e0081 */
[----:B------:R-:W-:Y:S02]  /*17a90*/  IMAD.MOV.U32 R70, RZ, RZ, R71 ;  /* 0x000000ffff467224 */ /* 0x000fe400078e0047 */
[----:B------:R-:W-:Y:S02]  /*17aa0*/  IMAD.MOV.U32 R129, RZ, RZ, R128 ;  /* 0x000000ffff817224 */ /* 0x000fe400078e0080 */
.L_x_1268:
[----:B------:R-:W-:Y:S05]  /*17ab0*/  BSYNC B0 ;  /* 0x0000000000007941 */ /* 0x000fea0003800000 */
.L_x_1266:
        /* <DEDUP_REMOVED lines=9> */
.L_x_1270:
[----:B------:R-:W-:Y:S02]  /*17b50*/  IMAD.MOV.U32 R128, RZ, RZ, R69 ;  /* 0x000000ffff807224 */ /* 0x000fe400078e0045 */
[----:B------:R-:W-:Y:S02]  /*17b60*/  IMAD.MOV.U32 R71, RZ, RZ, R126 ;  /* 0x000000ffff477224 */ /* 0x000fe400078e007e */
[----:B------:R-:W-:Y:S02]  /*17b70*/  IMAD.MOV.U32 R69, RZ, RZ, R70 ;  /* 0x000000ffff457224 */ /* 0x000fe400078e0046 */
[----:B------:R-:W-:Y:S02]  /*17b80*/  IMAD.MOV.U32 R126, RZ, RZ, R129 ;  /* 0x000000ffff7e7224 */ /* 0x000fe400078e0081 */
.L_x_1271:
[----:B------:R-:W-:Y:S05]  /*17b90*/  BSYNC B0 ;  /* 0x0000000000007941 */ /* 0x000fea0003800000 */
.L_x_1269:
        /* <DEDUP_REMOVED lines=9> */
.L_x_1273:
[----:B------:R-:W-:Y:S02]  /*17c30*/  IMAD.MOV.U32 R129, RZ, RZ, R68 ;  /* 0x000000ffff817224 */ /* 0x000fe400078e0044 */
[----:B------:R-:W-:Y:S02]  /*17c40*/  IMAD.MOV.U32 R70, RZ, RZ, R127 ;  /* 0x000000ffff467224 */ /* 0x000fe400078e007f */
[----:B------:R-:W-:Y:S02]  /*17c50*/  IMAD.MOV.U32 R68, RZ, RZ, R69 ;  /* 0x000000ffff447224 */ /* 0x000fe400078e0045 */
[----:B------:R-:W-:Y:S02]  /*17c60*/  IMAD.MOV.U32 R127, RZ, RZ, R126 ;  /* 0x000000ffff7f7224 */ /* 0x000fe400078e007e */
.L_x_1274:
[----:B------:R-:W-:Y:S05]  /*17c70*/  BSYNC B0 ;  /* 0x0000000000007941 */ /* 0x000fea0003800000 */
.L_x_1272:
        /* <DEDUP_REMOVED lines=9> */
.L_x_1276:
[----:B------:R-:W-:Y:S02]  /*17d10*/  IMAD.MOV.U32 R126, RZ, RZ, R67 ;  /* 0x000000ffff7e7224 */ /* 0x000fe400078e0043 */
[----:B------:R-:W-:Y:S02]  /*17d20*/  IMAD.MOV.U32 R69, RZ, RZ, R124 ;  /* 0x000000ffff457224 */ /* 0x000fe400078e007c */
[----:B------:R-:W-:Y:S02]  /*17d30*/  IMAD.MOV.U32 R67, RZ, RZ, R68 ;  /* 0x000000ffff437224 */ /* 0x000fe400078e0044 */
[----:B------:R-:W-:Y:S02]  /*17d40*/  IMAD.MOV.U32 R124, RZ, RZ, R127 ;  /* 0x000000ffff7c7224 */ /* 0x000fe400078e007f */
.L_x_1277:
[----:B------:R-:W-:Y:S05]  /*17d50*/  BSYNC B0 ;  /* 0x0000000000007941 */ /* 0x000fea0003800000 */
.L_x_1275:
        /* <DEDUP_REMOVED lines=9> */
.L_x_1279:
[----:B------:R-:W-:Y:S02]  /*17df0*/  IMAD.MOV.U32 R127, RZ, RZ, R66 ;  /* 0x000000ffff7f7224 */ /* 0x000fe400078e0042 */
[----:B------:R-:W-:Y:S02]  /*17e00*/  IMAD.MOV.U32 R68, RZ, RZ, R125 ;  /* 0x000000ffff447224 */ /* 0x000fe400078e007d */
[----:B------:R-:W-:Y:S02]  /*17e10*/  IMAD.MOV.U32 R66, RZ, RZ, R67 ;  /* 0x000000ffff427224 */ /* 0x000fe400078e0043 */
[----:B------:R-:W-:Y:S02]  /*17e20*/  IMAD.MOV.U32 R125, RZ, RZ, R124 ;  /* 0x000000ffff7d7224 */ /* 0x000fe400078e007c */
.L_x_1280:
[----:B------:R-:W-:Y:S05]  /*17e30*/  BSYNC B0 ;  /* 0x0000000000007941 */ /* 0x000fea0003800000 */
.L_x_1278:
        /* <DEDUP_REMOVED lines=9> */
.L_x_1282:
[----:B------:R-:W-:Y:S02]  /*17ed0*/  IMAD.MOV.U32 R124, RZ, RZ, R65 ;  /* 0x000000ffff7c7224 */ /* 0x000fe400078e0041 */
[----:B------:R-:W-:Y:S02]  /*17ee0*/  IMAD.MOV.U32 R67, RZ, RZ, R122 ;  /* 0x000000ffff437224 */ /* 0x000fe400078e007a */
[----:B------:R-:W-:Y:S02]  /*17ef0*/  IMAD.MOV.U32 R65, RZ, RZ, R66 ;  /* 0x000000ffff417224 */ /* 0x000fe400078e0042 */
[----:B------:R-:W-:Y:S02]  /*17f00*/  IMAD.MOV.U32 R122, RZ, RZ, R125 ;  /* 0x000000ffff7a7224 */ /* 0x000fe400078e007d */
.L_x_1283:
[----:B------:R-:W-:Y:S05]  /*17f10*/  BSYNC B0 ;  /* 0x0000000000007941 */ /* 0x000fea0003800000 */
.L_x_1281:
        /* <DEDUP_REMOVED lines=9> */
.L_x_1285:
[----:B------:R-:W-:Y:S02]  /*17fb0*/  IMAD.MOV.U32 R125, RZ, RZ, R64 ;  /* 0x000000ffff7d7224 */ /* 0x000fe400078e0040 */
[----:B------:R-:W-:Y:S02]  /*17fc0*/  IMAD.MOV.U32 R66, RZ, RZ, R123 ;  /* 0x000000ffff427224 */ /* 0x000fe400078e007b */
[----:B------:R-:W-:Y:S02]  /*17fd0*/  IMAD.MOV.U32 R64, RZ, RZ, R65 ;  /* 0x000000ffff407224 */ /* 0x000fe400078e0041 */
[----:B------:R-:W-:Y:S02]  /*17fe0*/  IMAD.MOV.U32 R123, RZ, RZ, R122 ;  /* 0x000000ffff7b7224 */ /* 0x000fe400078e007a */
.L_x_1286:
[----:B------:R-:W-:Y:S05]  /*17ff0*/  BSYNC B0 ;  /* 0x0000000000007941 */ /* 0x000fea0003800000 */
.L_x_1284:
        /* <DEDUP_REMOVED lines=9> */
.L_x_1288:
[----:B------:R-:W-:Y:S02]  /*18090*/  IMAD.MOV.U32 R122, RZ, RZ, R63 ;  /* 0x000000ffff7a7224 */ /* 0x000fe400078e003f */
[----:B------:R-:W-:Y:S02]  /*180a0*/  IMAD.MOV.U32 R65, RZ, RZ, R120 ;  /* 0x000000ffff417224 */ /* 0x000fe400078e0078 */
[----:B------:R-:W-:Y:S02]  /*180b0*/  IMAD.MOV.U32 R63, RZ, RZ, R64 ;  /* 0x000000ffff3f7224 */ /* 0x000fe400078e0040 */
[----:B------:R-:W-:Y:S02]  /*180c0*/  IMAD.MOV.U32 R120, RZ, RZ, R123 ;  /* 0x000000ffff787224 */ /* 0x000fe400078e007b */
.L_x_1289:
[----:B------:R-:W-:Y:S05]  /*180d0*/  BSYNC B0 ;  /* 0x0000000000007941 */ /* 0x000fea0003800000 */
.L_x_1287:
        /* <DEDUP_REMOVED lines=9> */
.L_x_1291:
[----:B------:R-:W-:Y:S02]  /*18170*/  IMAD.MOV.U32 R123, RZ, RZ, R62 ;  /* 0x000000ffff7b7224 */ /* 0x000fe400078e003e */
[----:B------:R-:W-:Y:S02]  /*18180*/  IMAD.MOV.U32 R64, RZ, RZ, R121 ;  /* 0x000000ffff407224 */ /* 0x000fe400078e0079 */
[----:B------:R-:W-:Y:S02]  /*18190*/  IMAD.MOV.U32 R62, RZ, RZ, R63 ;  /* 0x000000ffff3e7224 */ /* 0x000fe400078e003f */
[----:B------:R-:W-:Y:S02]  /*181a0*/  IMAD.MOV.U32 R121, RZ, RZ, R120 ;  /* 0x000000ffff797224 */ /* 0x000fe400078e0078 */
.L_x_1292:
[----:B------:R-:W-:Y:S05]  /*181b0*/  BSYNC B0 ;  /* 0x0000000000007941 */ /* 0x000fea0003800000 */
.L_x_1290:
        /* <DEDUP_REMOVED lines=9> */
.L_x_1294:
[----:B------:R-:W-:Y:S02]  /*18250*/  IMAD.MOV.U32 R120, RZ, RZ, R61 ;  /* 0x000000ffff787224 */ /* 0x000fe400078e003d */
[----:B------:R-:W-:Y:S02]  /*18260*/  IMAD.MOV.U32 R63, RZ, RZ, R118 ;  /* 0x000000ffff3f7224 */ /* 0x000fe400078e0076 */
[----:B------:R-:W-:Y:S02]  /*18270*/  IMAD.MOV.U32 R61, RZ, RZ, R62 ;  /* 0x000000ffff3d7224 */ /* 0x000fe400078e003e */
[----:B------:R-:W-:Y:S02]  /*18280*/  IMAD.MOV.U32 R118, RZ, RZ, R121 ;  /* 0x000000ffff767224 */ /* 0x000fe400078e0079 */
.L_x_1295:
[----:B------:R-:W-:Y:S05]  /*18290*/  BSYNC B0 ;  /* 0x0000000000007941 */ /* 0x000fea0003800000 */
.L_x_1293:
        /* <DEDUP_REMOVED lines=9> */
.L_x_1297:
[----:B------:R-:W-:Y:S02]  /*18330*/  IMAD.MOV.U32 R121, RZ, RZ, R60 ;  /* 0x000000ffff797224 */ /* 0x000fe400078e003c */
[----:B------:R-:W-:Y:S02]  /*18340*/  IMAD.MOV.U32 R62, RZ, RZ, R119 ;  /* 0x000000ffff3e7224 */ /* 0x000fe400078e0077 */
[----:B------:R-:W-:Y:S02]  /*18350*/  IMAD.MOV.U32 R60, RZ, RZ, R61 ;  /* 0x000000ffff3c7224 */ /* 0x000fe400078e003d */
[----:B------:R-:W-:Y:S02]  /*18360*/  IMAD.MOV.U32 R119, RZ, RZ, R118 ;  /* 0x000000ffff777224 */ /* 0x000fe400078e0076 */
.L_x_1298:
[----:B------:R-:W-:Y:S05]  /*18370*/  BSYNC B0 ;  /* 0x0000000000007941 */ /* 0x000fea0003800000 */
.L_x_1296:
        /* <DEDUP_REMOVED lines=9> */
.L_x_1300:
[----:B------:R-:W-:Y:S02]  /*18410*/  IMAD.MOV.U32 R118, RZ, RZ, R59 ;  /* 0x000000ffff767224 */ /* 0x000fe400078e003b */
[----:B------:R-:W-:Y:S02]  /*18420*/  IMAD.MOV.U32 R61, RZ, RZ, R116 ;  /* 0x000000ffff3d7224 */ /* 0x000fe400078e0074 */
[----:B------:R-:W-:Y:S02]  /*18430*/  IMAD.MOV.U32 R59, RZ, RZ, R60 ;  /* 0x000000ffff3b7224 */ /* 0x000fe400078e003c */
[----:B------:R-:W-:Y:S02]  /*18440*/  IMAD.MOV.U32 R116, RZ, RZ, R119 ;  /* 0x000000ffff747224 */ /* 0x000fe400078e0077 */
.L_x_1301:
[----:B------:R-:W-:Y:S05]  /*18450*/  BSYNC B0 ;  /* 0x0000000000007941 */ /* 0x000fea0003800000 */
.L_x_1299:
        /* <DEDUP_REMOVED lines=9> */
.L_x_1303:
[----:B------:R-:W-:Y:S02]  /*184f0*/  IMAD.MOV.U32 R119, RZ, RZ, R58 ;  /* 0x000000ffff777224 */ /* 0x000fe400078e003a */
[----:B------:R-:W-:Y:S02]  /*18500*/  IMAD.MOV.U32 R60, RZ, RZ, R117 ;  /* 0x000000ffff3c7224 */ /* 0x000fe400078e0075 */
[----:B------:R-:W-:Y:S02]  /*18510*/  IMAD.MOV.U32 R58, RZ, RZ, R59 ;  /* 0x000000ffff3a7224 */ /* 0x000fe400078e003b */
[----:B------:R-:W-:Y:S02]  /*18520*/  IMAD.MOV.U32 R117, RZ, RZ, R116 ;  /* 0x000000ffff757224 */ /* 0x000fe400078e0074 */
.L_x_1304:
[----:B------:R-:W-:Y:S05]  /*18530*/  BSYNC B0 ;  /* 0x0000000000007941 */ /* 0x000fea0003800000 */
.L_x_1302:
        /* <DEDUP_REMOVED lines=9> */
.L_x_1306:
[----:B------:R-:W-:Y:S02]  /*185d0*/  IMAD.MOV.U32 R116, RZ, RZ, R57 ;  /* 0x000000ffff747224 */ /* 0x000fe400078e0039 */
[----:B------:R-:W-:Y:S02]  /*185e0*/  IMAD.MOV.U32 R59, RZ, RZ, R114 ;  /* 0x000000ffff3b7224 */ /* 0x000fe400078e0072 */
[----:B------:R-:W-:Y:S02]  /*185f0*/  IMAD.MOV.U32 R57, RZ, RZ, R58 ;  /* 0x000000ffff397224 */ /* 0x000fe400078e003a */
[----:B------:R-:W-:Y:S02]  /*18600*/  IMAD.MOV.U32 R114, RZ, RZ, R117 ;  /* 0x000000ffff727224 */ /* 0x000fe400078e0075 */
.L_x_1307:
[----:B------:R-:W-:Y:S05]  /*18610*/  BSYNC B0 ;  /* 0x0000000000007941 */ /* 0x000fea0003800000 */
.L_x_1305:
        /* <DEDUP_REMOVED lines=9> */
.L_x_1309:
[----:B------:R-:W-:Y:S02]  /*186b0*/  IMAD.MOV.U32 R117, RZ, RZ, R56 ;  /* 0x000000ffff757224 */ /* 0x000fe400078e0038 */
[----:B------:R-:W-:Y:S02]  /*186c0*/  IMAD.MOV.U32 R58, RZ, RZ, R115 ;  /* 0x000000ffff3a7224 */ /* 0x000fe400078e0073 */
[----:B------:R-:W-:Y:S02]  /*186d0*/  IMAD.MOV.U32 R56, RZ, RZ, R57 ;  /* 0x000000ffff387224 */ /* 0x000fe400078e0039 */
[----:B------:R-:W-:Y:S02]  /*186e0*/  IMAD.MOV.U32 R115, RZ, RZ, R114 ;  /* 0x000000ffff737224 */ /* 0x000fe400078e0072 */
.L_x_1310:
[----:B------:R-:W-:Y:S05]  /*186f0*/  BSYNC B0 ;  /* 0x0000000000007941 */ /* 0x000fea0003800000 */
.L_x_1308:
        /* <DEDUP_REMOVED lines=9> */
.L_x_1312:
[----:B------:R-:W-:Y:S02]  /*18790*/  IMAD.MOV.U32 R114, RZ, RZ, R55 ;  /* 0x000000ffff727224 */ /* 0x000fe400078e0037 */
[----:B------:R-:W-:Y:S02]  /*187a0*/  IMAD.MOV.U32 R57, RZ, RZ, R112 ;  /* 0x000000ffff397224 */ /* 0x000fe400078e0070 */
[----:B------:R-:W-:Y:S02]  /*187b0*/  IMAD.MOV.U32 R55, RZ, RZ, R56 ;  /* 0x000000ffff377224 */ /* 0x000fe400078e0038 */
[----:B------:R-:W-:Y:S02]  /*187c0*/  IMAD.MOV.U32 R112, RZ, RZ, R115 ;  /* 0x000000ffff707224 */ /* 0x000fe400078e0073 */
.L_x_1313:
[----:B------:R-:W-:Y:S05]  /*187d0*/  BSYNC B0 ;  /* 0x0000000000007941 */ /* 0x000fea0003800000 */
.L_x_1311:
        /* <DEDUP_REMOVED lines=9> */
.L_x_1315:
[----:B------:R-:W-:Y:S02]  /*18870*/  IMAD.MOV.U32 R115, RZ, RZ, R54 ;  /* 0x000000ffff737224 */ /* 0x000fe400078e0036 */
[----:B------:R-:W-:Y:S02]  /*18880*/  IMAD.MOV.U32 R56, RZ, RZ, R113 ;  /* 0x000000ffff387224 */ /* 0x000fe400078e0071 */
[----:B------:R-:W-:Y:S02]  /*18890*/  IMAD.MOV.U32 R54, RZ, RZ, R55 ;  /* 0x000000ffff367224 */ /* 0x000fe400078e0037 */
[----:B------:R-:W-:Y:S02]  /*188a0*/  IMAD.MOV.U32 R113, RZ, RZ, R112 ;  /* 0x000000ffff717224 */ /* 0x000fe400078e0070 */
.L_x_1316:
[----:B------:R-:W-:Y:S05]  /*188b0*/  BSYNC B0 ;  /* 0x0000000000007941 */ /* 0x000fea0003800000 */
.L_x_1314:
        /* <DEDUP_REMOVED lines=9> */
.L_x_1318:
[----:B------:R-:W-:Y:S02]  /*18950*/  IMAD.MOV.U32 R112, RZ, RZ, R53 ;  /* 0x000000ffff707224 */ /* 0x000fe400078e0035 */
[----:B------:R-:W-:Y:S02]  /*18960*/  IMAD.MOV.U32 R55, RZ, RZ, R110 ;  /* 0x000000ffff377224 */ /* 0x000fe400078e006e */
[----:B------:R-:W-:Y:S02]  /*18970*/  IMAD.MOV.U32 R53, RZ, RZ, R54 ;  /* 0x000000ffff357224 */ /* 0x000fe400078e0036 */
[----:B------:R-:W-:Y:S02]  /*18980*/  IMAD.MOV.U32 R110, RZ, RZ, R113 ;  /* 0x000000ffff6e7224 */ /* 0x000fe400078e0071 */
.L_x_1319:
[----:B------:R-:W-:Y:S05]  /*18990*/  BSYNC B0 ;  /* 0x0000000000007941 */ /* 0x000fea0003800000 */
.L_x_1317:
        /* <DEDUP_REMOVED lines=9> */
.L_x_1321:
[----:B------:R-:W-:Y:S02]  /*18a30*/  IMAD.MOV.U32 R113, RZ, RZ, R52 ;  /* 0x000000ffff717224 */ /* 0x000fe400078e0034 */
[----:B------:R-:W-:Y:S02]  /*18a40*/  IMAD.MOV.U32 R54, RZ, RZ, R111 ;  /* 0x000000ffff367224 */ /* 0x000fe400078e006f */
[----:B------:R-:W-:Y:S02]  /*18a50*/  IMAD.MOV.U32 R52, RZ, RZ, R53 ;  /* 0x000000ffff347224 */ /* 0x000fe400078e0035 */
[----:B------:R-:W-:Y:S02]  /*18a60*/  IMAD.MOV.U32 R111, RZ, RZ, R110 ;  /* 0x000000ffff6f7224 */ /* 0x000fe400078e006e */
.L_x_1322:
[----:B------:R-:W-:Y:S05]  /*18a70*/  BSYNC B0 ;  /* 0x0000000000007941 */ /* 0x000fea0003800000 */
.L_x_1320:
        /* <DEDUP_REMOVED lines=9> */
.L_x_1324:
[----:B------:R-:W-:Y:S02]  /*18b10*/  IMAD.MOV.U32 R110, RZ, RZ, R51 ;  /* 0x000000ffff6e7224 */ /* 0x000fe400078e0033 */
[----:B------:R-:W-:Y:S02]  /*18b20*/  IMAD.MOV.U32 R53, RZ, RZ, R108 ;  /* 0x000000ffff357224 */ /* 0x000fe400078e006c */
[----:B------:R-:W-:Y:S02]  /*18b30*/  IMAD.MOV.U32 R51, RZ, RZ, R52 ;  /* 0x000000ffff337224 */ /* 0x000fe400078e0034 */
[----:B------:R-:W-:Y:S02]  /*18b40*/  IMAD.MOV.U32 R108, RZ, RZ, R111 ;  /* 0x000000ffff6c7224 */ /* 0x000fe400078e006f */
.L_x_1325:
[----:B------:R-:W-:Y:S05]  /*18b50*/  BSYNC B0 ;  /* 0x0000000000007941 */ /* 0x000fea0003800000 */
.L_x_1323:
        /* <DEDUP_REMOVED lines=9> */
.L_x_1327:
[----:B------:R-:W-:Y:S02]  /*18bf0*/  IMAD.MOV.U32 R111, RZ, RZ, R50 ;  /* 0x000000ffff6f7224 */ /* 0x000fe400078e0032 */
[----:B------:R-:W-:Y:S02]  /*18c00*/  IMAD.MOV.U32 R52, RZ, RZ, R109 ;  /* 0x000000ffff347224 */ /* 0x000fe400078e006d */
[----:B------:R-:W-:Y:S02]  /*18c10*/  IMAD.MOV.U32 R50, RZ, RZ, R51 ;  /* 0x000000ffff327224 */ /* 0x000fe400078e0033 */
[----:B------:R-:W-:Y:S02]  /*18c20*/  IMAD.MOV.U32 R109, RZ, RZ, R108 ;  /* 0x000000ffff6d7224 */ /* 0x000fe400078e006c */
.L_x_1328:
[----:B------:R-:W-:Y:S05]  /*18c30*/  BSYNC B0 ;  /* 0x0000000000007941 */ /* 0x000fea0003800000 */
.L_x_1326:
        /* <DEDUP_REMOVED lines=9> */
.L_x_1330:
[----:B------:R-:W-:Y:S02]  /*18cd0*/  IMAD.MOV.U32 R108, RZ, RZ, R49 ;  /* 0x000000ffff6c7224 */ /* 0x000fe400078e0031 */
[----:B------:R-:W-:Y:S02]  /*18ce0*/  IMAD.MOV.U32 R51, RZ, RZ, R106 ;  /* 0x000000ffff337224 */ /* 0x000fe400078e006a */
[----:B------:R-:W-:Y:S02]  /*18cf0*/  IMAD.MOV.U32 R49, RZ, RZ, R50 ;  /* 0x000000ffff317224 */ /* 0x000fe400078e0032 */
[----:B------:R-:W-:Y:S02]  /*18d00*/  IMAD.MOV.U32 R106, RZ, RZ, R109 ;  /* 0x000000ffff6a7224 */ /* 0x000fe400078e006d */
.L_x_1331:
[----:B------:R-:W-:Y:S05]  /*18d10*/  BSYNC B0 ;  /* 0x0000000000007941 */ /* 0x000fea0003800000 */
.L_x_1329:
        /* <DEDUP_REMOVED lines=9> */
.L_x_1333:
[----:B------:R-:W-:Y:S02]  /*18db0*/  IMAD.MOV.U32 R109, RZ, RZ, R48 ;  /* 0x000000ffff6d7224 */ /* 0x000fe400078e0030 */
[----:B------:R-:W-:Y:S02]  /*18dc0*/  IMAD.MOV.U32 R50, RZ, RZ, R107 ;  /* 0x000000ffff327224 */ /* 0x000fe400078e006b */
[----:B------:R-:W-:Y:S02]  /*18dd0*/  IMAD.MOV.U32 R48, RZ, RZ, R49 ;  /* 0x000000ffff307224 */ /* 0x000fe400078e0031 */
[----:B------:R-:W-:Y:S02]  /*18de0*/  IMAD.MOV.U32 R107, RZ, RZ, R106 ;  /* 0x000000ffff6b7224 */ /* 0x000fe400078e006a */
.L_x_1334:
[----:B------:R-:W-:Y:S05]  /*18df0*/  BSYNC B0 ;  /* 0x0000000000007941 */ /* 0x000fea0003800000 */
.L_x_1332:
        /* <DEDUP_REMOVED lines=9> */
.L_x_1336:
[----:B------:R-:W-:Y:S02]  /*18e90*/  IMAD.MOV.U32 R106, RZ, RZ, R133 ;  /* 0x000000ffff6a7224 */ /* 0x000fe400078e0085 */
[----:B------:R-:W-:Y:S02]  /*18ea0*/  IMAD.MOV.U32 R49, RZ, RZ, R0 ;  /* 0x000000ffff317224 */ /* 0x000fe400078e0000 */
[----:B------:R-:W-:Y:S02]  /*18eb0*/  IMAD.MOV.U32 R0, RZ, RZ, R107 ;  /* 0x000000ffff007224 */ /* 0x000fe400078e006b */
[----:B------:R-:W-:Y:S02]  /*18ec0*/  IMAD.MOV.U32 R133, RZ, RZ, R48 ;  /* 0x000000ffff857224 */ /* 0x000fe400078e0030 */
.L_x_1337:
[----:B------:R-:W-:Y:S05]  /*18ed0*/  BSYNC B0 ;  /* 0x0000000000007941 */ /* 0x000fea0003800000 */
.L_x_1335:
        /* <DEDUP_REMOVED lines=18> */
.L_x_1339:
[----:B------:R-:W-:Y:S01]  /*19000*/  IMAD.MOV.U32 R48, RZ, RZ, R105 ;  /* 0x000000ffff307224 */ /* 0x000fe200078e0069 */
[----:B------:R-:W-:Y:S01]  /*19010*/  MOV R105, R104 ;  /* 0x0000006800697202 */ /* 0x000fe20000000f00 */
[----:B------:R-:W-:Y:S02]  /*19020*/  IMAD.MOV.U32 R107, RZ, RZ, R46 ;  /* 0x000000ffff6b7224 */ /* 0x000fe400078e002e */
[----:B------:R-:W-:Y:S02]  /*19030*/  IMAD.MOV.U32 R46, RZ, RZ, R47 ;  /* 0x000000ffff2e7224 */ /* 0x000fe400078e002f */
.L_x_1340:
[----:B------:R-:W-:Y:S05]  /*19040*/  BSYNC B0 ;  /* 0x0000000000007941 */ /* 0x000fea0003800000 */
.L_x_1338:
        /* <DEDUP_REMOVED lines=9> */
.L_x_1342:
[----:B------:R-:W-:Y:S01]  /*190e0*/  IMAD.MOV.U32 R47, RZ, RZ, R102 ;  /* 0x000000ffff2f7224 */ /* 0x000fe200078e0066 */
[----:B------:R-:W-:Y:S01]  /*190f0*/  MOV R102, R105 ;  /* 0x0000006900667202 */ /* 0x000fe20000000f00 */
[----:B------:R-:W-:Y:S02]  /*19100*/  IMAD.MOV.U32 R104, RZ, RZ, R45 ;  /* 0x000000ffff687224 */ /* 0x000fe400078e002d */
[----:B------:R-:W-:Y:S02]  /*19110*/  IMAD.MOV.U32 R45, RZ, RZ, R46 ;  /* 0x000000ffff2d7224 */ /* 0x000fe400078e002e */
.L_x_1343:
[----:B------:R-:W-:Y:S05]  /*19120*/  BSYNC B0 ;  /* 0x0000000000007941 */ /* 0x000fea0003800000 */
.L_x_1341:
        /* <DEDUP_REMOVED lines=9> */
.L_x_1345:
[----:B------:R-:W-:Y:S01]  /*191c0*/  IMAD.MOV.U32 R46, RZ, RZ, R103 ;  /* 0x000000ffff2e7224 */ /* 0x000fe200078e0067 */
[----:B------:R-:W-:Y:S01]  /*191d0*/  MOV R103, R102 ;  /* 0x0000006600677202 */ /* 0x000fe20000000f00 */
[----:B------:R-:W-:Y:S02]  /*191e0*/  IMAD.MOV.U32 R105, RZ, RZ, R44 ;  /* 0x000000ffff697224 */ /* 0x000fe400078e002c */
[----:B------:R-:W-:Y:S02]  /*191f0*/  IMAD.MOV.U32 R44, RZ, RZ, R45 ;  /* 0x000000ffff2c7224 */ /* 0x000fe400078e002d */
.L_x_1346:
[----:B------:R-:W-:Y:S05]  /*19200*/  BSYNC B0 ;  /* 0x0000000000007941 */ /* 0x000fea0003800000 */
.L_x_1344:
        /* <DEDUP_REMOVED lines=9> */
.L_x_1348:
[----:B------:R-:W-:Y:S01]  /*192a0*/  IMAD.MOV.U32 R45, RZ, RZ, R100 ;  /* 0x000000ffff2d7224 */ /* 0x000fe200078e0064 */
[----:B------:R-:W-:Y:S01]  /*192b0*/  MOV R100, R103 ;  /* 0x0000006700647202 */ /* 0x000fe20000000f00 */
[----:B------:R-:W-:Y:S02]  /*192c0*/  IMAD.MOV.U32 R102, RZ, RZ, R43 ;  /* 0x000000ffff667224 */ /* 0x000fe400078e002b */
[----:B------:R-:W-:Y:S02]  /*192d0*/  IMAD.MOV.U32 R43, RZ, RZ, R44 ;  /* 0x000000ffff2b7224 */ /* 0x000fe400078e002c */
.L_x_1349:
[----:B------:R-:W-:Y:S05]  /*192e0*/  BSYNC B0 ;  /* 0x0000000000007941 */ /* 0x000fea0003800000 */
.L_x_1347:
        /* <DEDUP_REMOVED lines=9> */
.L_x_1351:
[----:B------:R-:W-:Y:S01]  /*19380*/  IMAD.MOV.U32 R44, RZ, RZ, R101 ;  /* 0x000000ffff2c7224 */ /* 0x000fe200078e0065 */
[----:B------:R-:W-:Y:S01]  /*19390*/  MOV R101, R100 ;  /* 0x0000006400657202 */ /* 0x000fe20000000f00 */
[----:B------:R-:W-:Y:S02]  /*193a0*/  IMAD.MOV.U32 R103, RZ, RZ, R42 ;  /* 0x000000ffff677224 */ /* 0x000fe400078e002a */
[----:B------:R-:W-:Y:S02]  /*193b0*/  IMAD.MOV.U32 R42, RZ, RZ, R43 ;  /* 0x000000ffff2a7224 */ /* 0x000fe400078e002b */
.L_x_1352:
[----:B------:R-:W-:Y:S05]  /*193c0*/  BSYNC B0 ;  /* 0x0000000000007941 */ /* 0x000fea0003800000 */
.L_x_1350:
        /* <DEDUP_REMOVED lines=9> */
.L_x_1354:
[----:B------:R-:W-:Y:S01]  /*19460*/  IMAD.MOV.U32 R43, RZ, RZ, R98 ;  /* 0x000000ffff2b7224 */ /* 0x000fe200078e0062 */
[----:B------:R-:W-:Y:S01]  /*19470*/  MOV R98, R101 ;  /* 0x0000006500627202 */ /* 0x000fe20000000f00 */
[----:B------:R-:W-:Y:S02]  /*19480*/  IMAD.MOV.U32 R100, RZ, RZ, R41 ;  /* 0x000000ffff647224 */ /* 0x000fe400078e0029 */
[----:B------:R-:W-:Y:S02]  /*19490*/  IMAD.MOV.U32 R41, RZ, RZ, R42 ;  /* 0x000000ffff297224 */ /* 0x000fe400078e002a */
.L_x_1355:
[----:B------:R-:W-:Y:S05]  /*194a0*/  BSYNC B0 ;  /* 0x0000000000007941 */ /* 0x000fea0003800000 */
.L_x_1353:
        /* <DEDUP_REMOVED lines=9> */
.L_x_1357:
[----:B------:R-:W-:Y:S01]  /*19540*/  IMAD.MOV.U32 R42, RZ, RZ, R99 ;  /* 0x000000ffff2a7224 */ /* 0x000fe200078e0063 */
[----:B------:R-:W-:Y:S01]  /*19550*/  MOV R99, R98 ;  /* 0x0000006200637202 */ /* 0x000fe20000000f00 */
[----:B------:R-:W-:Y:S02]  /*19560*/  IMAD.MOV.U32 R101, RZ, RZ, R40 ;  /* 0x000000ffff657224 */ /* 0x000fe400078e0028 */
[----:B------:R-:W-:Y:S02]  /*19570*/  IMAD.MOV.U32 R40, RZ, RZ, R41 ;  /* 0x000000ffff287224 */ /* 0x000fe400078e0029 */
.L_x_1358:
[----:B------:R-:W-:Y:S05]  /*19580*/  BSYNC B0 ;  /* 0x0000000000007941 */ /* 0x000fea0003800000 */
.L_x_1356:
        /* <DEDUP_REMOVED lines=9> */
.L_x_1360:
[----:B------:R-:W-:Y:S01]  /*19620*/  IMAD.MOV.U32 R41, RZ, RZ, R96 ;  /* 0x000000ffff297224 */ /* 0x000fe200078e0060 */
[----:B------:R-:W-:Y:S01]  /*19630*/  MOV R96, R99 ;  /* 0x0000006300607202 */ /* 0x000fe20000000f00 */
[----:B------:R-:W-:Y:S02]  /*19640*/  IMAD.MOV.U32 R98, RZ, RZ, R39 ;  /* 0x000000ffff627224 */ /* 0x000fe400078e0027 */
[----:B------:R-:W-:Y:S02]  /*19650*/  IMAD.MOV.U32 R39, RZ, RZ, R40 ;  /* 0x000000ffff277224 */ /* 0x000fe400078e0028 */
.L_x_1361:
[----:B------:R-:W-:Y:S05]  /*19660*/  BSYNC B0 ;  /* 0x0000000000007941 */ /* 0x000fea0003800000 */
.L_x_1359:
        /* <DEDUP_REMOVED lines=9> */
.L_x_1363:
[----:B------:R-:W-:Y:S01]  /*19700*/  IMAD.MOV.U32 R40, RZ, RZ, R97 ;  /* 0x000000ffff287224 */ /* 0x000fe200078e0061 */
[----:B------:R-:W-:Y:S01]  /*19710*/  MOV R97, R96 ;  /* 0x0000006000617202 */ /* 0x000fe20000000f00 */
[----:B------:R-:W-:Y:S02]  /*19720*/  IMAD.MOV.U32 R99, RZ, RZ, R38 ;  /* 0x000000ffff637224 */ /* 0x000fe400078e0026 */
[----:B------:R-:W-:Y:S02]  /*19730*/  IMAD.MOV.U32 R38, RZ, RZ, R39 ;  /* 0x000000ffff267224 */ /* 0x000fe400078e0027 */
.L_x_1364:
[----:B------:R-:W-:Y:S05]  /*19740*/  BSYNC B0 ;  /* 0x0000000000007941 */ /* 0x000fea0003800000 */
.L_x_1362:
        /* <DEDUP_REMOVED lines=9> */
.L_x_1366:
[----:B------:R-:W-:Y:S01]  /*197e0*/  IMAD.MOV.U32 R39, RZ, RZ, R94 ;  /* 0x000000ffff277224 */ /* 0x000fe200078e005e */
[----:B------:R-:W-:Y:S01]  /*197f0*/  MOV R94, R97 ;  /* 0x00000061005e7202 */ /* 0x000fe20000000f00 */
[----:B------:R-:W-:Y:S02]  /*19800*/  IMAD.MOV.U32 R96, RZ, RZ, R37 ;  /* 0x000000ffff607224 */ /* 0x000fe400078e0025 */
[----:B------:R-:W-:Y:S02]  /*19810*/  IMAD.MOV.U32 R37, RZ, RZ, R38 ;  /* 0x000000ffff257224 */ /* 0x000fe400078e0026 */
.L_x_1367:
[----:B------:R-:W-:Y:S05]  /*19820*/  BSYNC B0 ;  /* 0x0000000000007941 */ /* 0x000fea0003800000 */
.L_x_1365:
        /* <DEDUP_REMOVED lines=9> */
.L_x_1369:
[----:B------:R-:W-:Y:S01]  /*198c0*/  IMAD.MOV.U32 R38, RZ, RZ, R95 ;  /* 0x000000ffff267224 */ /* 0x000fe200078e005f */
[----:B------:R-:W-:Y:S01]  /*198d0*/  MOV R95, R94 ;  /* 0x0000005e005f7202 */ /* 0x000fe20000000f00 */
[----:B------:R-:W-:Y:S02]  /*198e0*/  IMAD.MOV.U32 R97, RZ, RZ, R36 ;  /* 0x000000ffff617224 */ /* 0x000fe400078e0024 */
[----:B------:R-:W-:Y:S02]  /*198f0*/  IMAD.MOV.U32 R36, RZ, RZ, R37 ;  /* 0x000000ffff247224 */ /* 0x000fe400078e0025 */
.L_x_1370:
[----:B------:R-:W-:Y:S05]  /*19900*/  BSYNC B0 ;  /* 0x0000000000007941 */ /* 0x000fea0003800000 */
.L_x_1368:
        /* <DEDUP_REMOVED lines=9> */
.L_x_1372:
[----:B------:R-:W-:Y:S01]  /*199a0*/  IMAD.MOV.U32 R37, RZ, RZ, R92 ;  /* 0x000000ffff257224 */ /* 0x000fe200078e005c */
[----:B------:R-:W-:Y:S01]  /*199b0*/  MOV R92, R95 ;  /* 0x0000005f005c7202 */ /* 0x000fe20000000f00 */
[----:B------:R-:W-:Y:S02]  /*199c0*/  IMAD.MOV.U32 R94, RZ, RZ, R35 ;  /* 0x000000ffff5e7224 */ /* 0x000fe400078e0023 */
[----:B------:R-:W-:Y:S02]  /*199d0*/  IMAD.MOV.U32 R35, RZ, RZ, R36 ;  /* 0x000000ffff237224 */ /* 0x000fe400078e0024 */
.L_x_1373:
[----:B------:R-:W-:Y:S05]  /*199e0*/  BSYNC B0 ;  /* 0x0000000000007941 */ /* 0x000fea0003800000 */
.L_x_1371:
        /* <DEDUP_REMOVED lines=9> */
.L_x_1375:
[----:B------:R-:W-:Y:S01]  /*19a80*/  IMAD.MOV.U32 R36, RZ, RZ, R93 ;  /* 0x000000ffff247224 */ /* 0x000fe200078e005d */
[----:B------:R-:W-:Y:S01]  /*19a90*/  MOV R93, R92 ;  /* 0x0000005c005d7202 */ /* 0x000fe20000000f00 */
[----:B------:R-:W-:Y:S02]  /*19aa0*/  IMAD.MOV.U32 R95, RZ, RZ, R34 ;  /* 0x000000ffff5f7224 */ /* 0x000fe400078e0022 */
[----:B------:R-:W-:Y:S02]  /*19ab0*/  IMAD.MOV.U32 R34, RZ, RZ, R35 ;  /* 0x000000ffff227224 */ /* 0x000fe400078e0023 */
.L_x_1376:
[----:B------:R-:W-:Y:S05]  /*19ac0*/  BSYNC B0 ;  /* 0x0000000000007941 */ /* 0x000fea0003800000 */
.L_x_1374:
        /* <DEDUP_REMOVED lines=9> */
.L_x_1378:
[----:B------:R-:W-:Y:S01]  /*19b60*/  IMAD.MOV.U32 R35, RZ, RZ, R90 ;  /* 0x000000ffff237224 */ /* 0x000fe200078e005a */
[----:B------:R-:W-:Y:S01]  /*19b70*/  MOV R90, R93 ;  /* 0x0000005d005a7202 */ /* 0x000fe20000000f00 */
[----:B------:R-:W-:Y:S02]  /*19b80*/  IMAD.MOV.U32 R92, RZ, RZ, R33 ;  /* 0x000000ffff5c7224 */ /* 0x000fe400078e0021 */
[----:B------:R-:W-:Y:S02]  /*19b90*/  IMAD.MOV.U32 R33, RZ, RZ, R34 ;  /* 0x000000ffff217224 */ /* 0x000fe400078e0022 */
.L_x_1379:
[----:B------:R-:W-:Y:S05]  /*19ba0*/  BSYNC B0 ;  /* 0x0000000000007941 */ /* 0x000fea0003800000 */
.L_x_1377:
        /* <DEDUP_REMOVED lines=9> */
.L_x_1381:
[----:B------:R-:W-:Y:S01]  /*19c40*/  IMAD.MOV.U32 R34, RZ, RZ, R91 ;  /* 0x000000ffff227224 */ /* 0x000fe200078e005b */
[----:B------:R-:W-:Y:S01]  /*19c50*/  MOV R91, R90 ;  /* 0x0000005a005b7202 */ /* 0x000fe20000000f00 */
[----:B------:R-:W-:Y:S02]  /*19c60*/  IMAD.MOV.U32 R93, RZ, RZ, R32 ;  /* 0x000000ffff5d7224 */ /* 0x000fe400078e0020 */
[----:B------:R-:W-:Y:S02]  /*19c70*/  IMAD.MOV.U32 R32, RZ, RZ, R33 ;  /* 0x000000ffff207224 */ /* 0x000fe400078e0021 */
.L_x_1382:
[----:B------:R-:W-:Y:S05]  /*19c80*/  BSYNC B0 ;  /* 0x0000000000007941 */ /* 0x000fea0003800000 */
.L_x_1380:
        /* <DEDUP_REMOVED lines=9> */
.L_x_1384:
[----:B------:R-:W-:Y:S01]  /*19d20*/  IMAD.MOV.U32 R33, RZ, RZ, R88 ;  /* 0x000000ffff217224 */ /* 0x000fe200078e0058 */
[----:B------:R-:W-:Y:S01]  /*19d30*/  MOV R88, R91 ;  /* 0x0000005b00587202 */ /* 0x000fe20000000f00 */
[----:B------:R-:W-:Y:S02]  /*19d40*/  IMAD.MOV.U32 R90, RZ, RZ, R31 ;  /* 0x000000ffff5a7224 */ /* 0x000fe400078e001f */
[----:B------:R-:W-:Y:S02]  /*19d50*/  IMAD.MOV.U32 R31, RZ, RZ, R32 ;  /* 0x000000ffff1f7224 */ /* 0x000fe400078e0020 */
.L_x_1385:
[----:B------:R-:W-:Y:S05]  /*19d60*/  BSYNC B0 ;  /* 0x0000000000007941 */ /* 0x000fea0003800000 */
.L_x_1383:
        /* <DEDUP_REMOVED lines=9> */
.L_x_1387:
[----:B------:R-:W-:Y:S01]  /*19e00*/  IMAD.MOV.U32 R32, RZ, RZ, R89 ;  /* 0x000000ffff207224 */ /* 0x000fe200078e0059 */
[----:B------:R-:W-:Y:S01]  /*19e10*/  MOV R89, R88 ;  /* 0x0000005800597202 */ /* 0x000fe20000000f00 */
[----:B------:R-:W-:Y:S02]  /*19e20*/  IMAD.MOV.U32 R91, RZ, RZ, R30 ;  /* 0x000000ffff5b7224 */ /* 0x000fe400078e001e */
[----:B------:R-:W-:Y:S02]  /*19e30*/  IMAD.MOV.U32 R30, RZ, RZ, R31 ;  /* 0x000000ffff1e7224 */ /* 0x000fe400078e001f */
.L_x_1388:
[----:B------:R-:W-:Y:S05]  /*19e40*/  BSYNC B0 ;  /* 0x0000000000007941 */ /* 0x000fea0003800000 */
.L_x_1386:
        /* <DEDUP_REMOVED lines=9> */
.L_x_1390:
[----:B------:R-:W-:Y:S01]  /*19ee0*/  IMAD.MOV.U32 R31, RZ, RZ, R86 ;  /* 0x000000ffff1f7224 */ /* 0x000fe200078e0056 */
[----:B------:R-:W-:Y:S01]  /*19ef0*/  MOV R86, R89 ;  /* 0x0000005900567202 */ /* 0x000fe20000000f00 */
[----:B------:R-:W-:Y:S02]  /*19f00*/  IMAD.MOV.U32 R88, RZ, RZ, R29 ;  /* 0x000000ffff587224 */ /* 0x000fe400078e001d */
[----:B------:R-:W-:Y:S02]  /*19f10*/  IMAD.MOV.U32 R29, RZ, RZ, R30 ;  /* 0x000000ffff1d7224 */ /* 0x000fe400078e001e */
.L_x_1391:
[----:B------:R-:W-:Y:S05]  /*19f20*/  BSYNC B0 ;  /* 0x0000000000007941 */ /* 0x000fea0003800000 */
.L_x_1389:
        /* <DEDUP_REMOVED lines=9> */
.L_x_1393:
[----:B------:R-:W-:Y:S01]  /*19fc0*/  IMAD.MOV.U32 R30, RZ, RZ, R87 ;  /* 0x000000ffff1e7224 */ /* 0x000fe200078e0057 */
[----:B------:R-:W-:Y:S01]  /*19fd0*/  MOV R87, R86 ;  /* 0x0000005600577202 */ /* 0x000fe20000000f00 */
[----:B------:R-:W-:Y:S02]  /*19fe0*/  IMAD.MOV.U32 R89, RZ, RZ, R28 ;  /* 0x000000ffff597224 */ /* 0x000fe400078e001c */
[----:B------:R-:W-:Y:S02]  /*19ff0*/  IMAD.MOV.U32 R28, RZ, RZ, R29 ;  /* 0x000000ffff1c7224 */ /* 0x000fe400078e001d */
.L_x_1394:
[----:B------:R-:W-:Y:S05]  /*1a000*/  BSYNC B0 ;  /* 0x0000000000007941 */ /* 0x000fea0003800000 */
.L_x_1392:
        /* <DEDUP_REMOVED lines=9> */
.L_x_1396:
[----:B------:R-:W-:Y:S01]  /*1a0a0*/  IMAD.MOV.U32 R29, RZ, RZ, R84 ;  /* 0x000000ffff1d7224 */ /* 0x000fe200078e0054 */
[----:B------:R-:W-:Y:S01]  /*1a0b0*/  MOV R84, R87 ;  /* 0x0000005700547202 */ /* 0x000fe20000000f00 */
[----:B------:R-:W-:Y:S02]  /*1a0c0*/  IMAD.MOV.U32 R86, RZ, RZ, R27 ;  /* 0x000000ffff567224 */ /* 0x000fe400078e001b */
[----:B------:R-:W-:Y:S02]  /*1a0d0*/  IMAD.MOV.U32 R27, RZ, RZ, R28 ;  /* 0x000000ffff1b7224 */ /* 0x000fe400078e001c */
.L_x_1397:
[----:B------:R-:W-:Y:S05]  /*1a0e0*/  BSYNC B0 ;  /* 0x0000000000007941 */ /* 0x000fea0003800000 */
.L_x_1395:
        /* <DEDUP_REMOVED lines=9> */
.L_x_1399:
[----:B------:R-:W-:Y:S01]  /*1a180*/  IMAD.MOV.U32 R28, RZ, RZ, R85 ;  /* 0x000000ffff1c7224 */ /* 0x000fe200078e0055 */
[----:B------:R-:W-:Y:S01]  /*1a190*/  MOV R85, R84 ;  /* 0x0000005400557202 */ /* 0x000fe20000000f00 */
[----:B------:R-:W-:Y:S02]  /*1a1a0*/  IMAD.MOV.U32 R87, RZ, RZ, R26 ;  /* 0x000000ffff577224 */ /* 0x000fe400078e001a */
[----:B------:R-:W-:Y:S02]  /*1a1b0*/  IMAD.MOV.U32 R26, RZ, RZ, R27 ;  /* 0x000000ffff1a7224 */ /* 0x000fe400078e001b */
.L_x_1400:
[----:B------:R-:W-:Y:S05]  /*1a1c0*/  BSYNC B0 ;  /* 0x0000000000007941 */ /* 0x000fea0003800000 */
.L_x_1398:
        /* <DEDUP_REMOVED lines=9> */
.L_x_1402:
[----:B------:R-:W-:Y:S01]  /*1a260*/  IMAD.MOV.U32 R27, RZ, RZ, R82 ;  /* 0x000000ffff1b7224 */ /* 0x000fe200078e0052 */
[----:B------:R-:W-:Y:S01]  /*1a270*/  MOV R82, R85 ;  /* 0x0000005500527202 */ /* 0x000fe20000000f00 */
[----:B------:R-:W-:Y:S02]  /*1a280*/  IMAD.MOV.U32 R84, RZ, RZ, R25 ;  /* 0x000000ffff547224 */ /* 0x000fe400078e0019 */
[----:B------:R-:W-:Y:S02]  /*1a290*/  IMAD.MOV.U32 R25, RZ, RZ, R26 ;  /* 0x000000ffff197224 */ /* 0x000fe400078e001a */
.L_x_1403:
[----:B------:R-:W-:Y:S05]  /*1a2a0*/  BSYNC B0 ;  /* 0x0000000000007941 */ /* 0x000fea0003800000 */
.L_x_1401:
        /* <DEDUP_REMOVED lines=9> */
.L_x_1405:
[----:B------:R-:W-:Y:S01]  /*1a340*/  IMAD.MOV.U32 R26, RZ, RZ, R83 ;  /* 0x000000ffff1a7224 */ /* 0x000fe200078e0053 */
[----:B------:R-:W-:Y:S01]  /*1a350*/  MOV R83, R82 ;  /* 0x0000005200537202 */ /* 0x000fe20000000f00 */
[----:B------:R-:W-:Y:S02]  /*1a360*/  IMAD.MOV.U32 R85, RZ, RZ, R24 ;  /* 0x000000ffff557224 */ /* 0x000fe400078e0018 */
[----:B------:R-:W-:Y:S02]  /*1a370*/  IMAD.MOV.U32 R24, RZ, RZ, R25 ;  /* 0x000000ffff187224 */ /* 0x000fe400078e0019 */
.L_x_1406:
[----:B------:R-:W-:Y:S05]  /*1a380*/  BSYNC B0 ;  /* 0x0000000000007941 */ /* 0x000fea0003800000 */
.L_x_1404:
        /* <DEDUP_REMOVED lines=9> */
.L_x_1408:
[----:B------:R-:W-:Y:S01]  /*1a420*/  IMAD.MOV.U32 R25, RZ, RZ, R80 ;  /* 0x000000ffff197224 */ /* 0x000fe200078e0050 */
[----:B------:R-:W-:Y:S01]  /*1a430*/  MOV R80, R83 ;  /* 0x0000005300507202 */ /* 0x000fe20000000f00 */
[----:B------:R-:W-:Y:S02]  /*1a440*/  IMAD.MOV.U32 R82, RZ, RZ, R23 ;  /* 0x000000ffff527224 */ /* 0x000fe400078e0017 */
[----:B------:R-:W-:Y:S02]  /*1a450*/  IMAD.MOV.U32 R23, RZ, RZ, R24 ;  /* 0x000000ffff177224 */ /* 0x000fe400078e0018 */
.L_x_1409:
[----:B------:R-:W-:Y:S05]  /*1a460*/  BSYNC B0 ;  /* 0x0000000000007941 */ /* 0x000fea0003800000 */
.L_x_1407:
        /* <DEDUP_REMOVED lines=9> */
.L_x_1411:
[----:B------:R-:W-:Y:S01]  /*1a500*/  IMAD.MOV.U32 R24, RZ, RZ, R81 ;  /* 0x000000ffff187224 */ /* 0x000fe200078e0051 */
[----:B------:R-:W-:Y:S01]  /*1a510*/  MOV R81, R80 ;  /* 0x0000005000517202 */ /* 0x000fe20000000f00 */
[----:B------:R-:W-:Y:S02]  /*1a520*/  IMAD.MOV.U32 R83, RZ, RZ, R22 ;  /* 0x000000ffff537224 */ /* 0x000fe400078e0016 */
[----:B------:R-:W-:Y:S02]  /*1a530*/  IMAD.MOV.U32 R22, RZ, RZ, R23 ;  /* 0x000000ffff167224 */ /* 0x000fe400078e0017 */
.L_x_1412:
[----:B------:R-:W-:Y:S05]  /*1a540*/  BSYNC B0 ;  /* 0x0000000000007941 */ /* 0x000fea0003800000 */
.L_x_1410:
        /* <DEDUP_REMOVED lines=9> */
.L_x_1414:
[----:B------:R-:W-:Y:S01]  /*1a5e0*/  IMAD.MOV.U32 R23, RZ, RZ, R78 ;  /* 0x000000ffff177224 */ /* 0x000fe200078e004e */
[----:B------:R-:W-:Y:S01]  /*1a5f0*/  MOV R78, R81 ;  /* 0x00000051004e7202 */ /* 0x000fe20000000f00 */
[----:B------:R-:W-:Y:S02]  /*1a600*/  IMAD.MOV.U32 R80, RZ, RZ, R21 ;  /* 0x000000ffff507224 */ /* 0x000fe400078e0015 */
[----:B------:R-:W-:Y:S02]  /*1a610*/  IMAD.MOV.U32 R21, RZ, RZ, R22 ;  /* 0x000000ffff157224 */ /* 0x000fe400078e0016 */
.L_x_1415:
[----:B------:R-:W-:Y:S05]  /*1a620*/  BSYNC B0 ;  /* 0x0000000000007941 */ /* 0x000fea0003800000 */
.L_x_1413:
        /* <DEDUP_REMOVED lines=9> */
.L_x_1417:
[----:B------:R-:W-:Y:S01]  /*1a6c0*/  IMAD.MOV.U32 R22, RZ, RZ, R79 ;  /* 0x000000ffff167224 */ /* 0x000fe200078e004f */
[----:B------:R-:W-:Y:S01]  /*1a6d0*/  MOV R79, R78 ;  /* 0x0000004e004f7202 */ /* 0x000fe20000000f00 */
[----:B------:R-:W-:Y:S02]  /*1a6e0*/  IMAD.MOV.U32 R81, RZ, RZ, R20 ;  /* 0x000000ffff517224 */ /* 0x000fe400078e0014 */
[----:B------:R-:W-:Y:S02]  /*1a6f0*/  IMAD.MOV.U32 R20, RZ, RZ, R21 ;  /* 0x000000ffff147224 */ /* 0x000fe400078e0015 */
.L_x_1418:
[----:B------:R-:W-:Y:S05]  /*1a700*/  BSYNC B0 ;  /* 0x0000000000007941 */ /* 0x000fea0003800000 */
.L_x_1416:
        /* <DEDUP_REMOVED lines=9> */
.L_x_1420:
[----:B------:R-:W-:Y:S01]  /*1a7a0*/  IMAD.MOV.U32 R21, RZ, RZ, R76 ;  /* 0x000000ffff157224 */ /* 0x000fe200078e004c */
[----:B------:R-:W-:Y:S01]  /*1a7b0*/  MOV R76, R79 ;  /* 0x0000004f004c7202 */ /* 0x000fe20000000f00 */
[----:B------:R-:W-:Y:S02]  /*1a7c0*/  IMAD.MOV.U32 R78, RZ, RZ, R19 ;  /* 0x000000ffff4e7224 */ /* 0x000fe400078e0013 */
[----:B------:R-:W-:Y:S02]  /*1a7d0*/  IMAD.MOV.U32 R19, RZ, RZ, R20 ;  /* 0x000000ffff137224 */ /* 0x000fe400078e0014 */
.L_x_1421:
[----:B------:R-:W-:Y:S05]  /*1a7e0*/  BSYNC B0 ;  /* 0x0000000000007941 */ /* 0x000fea0003800000 */
.L_x_1419:
        /* <DEDUP_REMOVED lines=9> */
.L_x_1423:
[----:B------:R-:W-:Y:S01]  /*1a880*/  IMAD.MOV.U32 R20, RZ, RZ, R77 ;  /* 0x000000ffff147224 */ /* 0x000fe200078e004d */
[----:B------:R-:W-:Y:S01]  /*1a890*/  MOV R77, R76 ;  /* 0x0000004c004d7202 */ /* 0x000fe20000000f00 */
[----:B------:R-:W-:Y:S02]  /*1a8a0*/  IMAD.MOV.U32 R79, RZ, RZ, R18 ;  /* 0x000000ffff4f7224 */ /* 0x000fe400078e0012 */
[----:B------:R-:W-:Y:S02]  /*1a8b0*/  IMAD.MOV.U32 R18, RZ, RZ, R19 ;  /* 0x000000ffff127224 */ /* 0x000fe400078e0013 */
.L_x_1424:
[----:B------:R-:W-:Y:S05]  /*1a8c0*/  BSYNC B0 ;  /* 0x0000000000007941 */ /* 0x000fea0003800000 */
.L_x_1422:
        /* <DEDUP_REMOVED lines=9> */
.L_x_1426:
[----:B------:R-:W-:Y:S01]  /*1a960*/  IMAD.MOV.U32 R19, RZ, RZ, R74 ;  /* 0x000000ffff137224 */ /* 0x000fe200078e004a */
[----:B------:R-:W-:Y:S01]  /*1a970*/  MOV R74, R77 ;  /* 0x0000004d004a7202 */ /* 0x000fe20000000f00 */
[----:B------:R-:W-:Y:S02]  /*1a980*/  IMAD.MOV.U32 R76, RZ, RZ, R17 ;  /* 0x000000ffff4c7224 */ /* 0x000fe400078e0011 */
[----:B------:R-:W-:Y:S02]  /*1a990*/  IMAD.MOV.U32 R17, RZ, RZ, R18 ;  /* 0x000000ffff117224 */ /* 0x000fe400078e0012 */
.L_x_1427:
[----:B------:R-:W-:Y:S05]  /*1a9a0*/  BSYNC B0 ;  /* 0x0000000000007941 */ /* 0x000fea0003800000 */
.L_x_1425:
        /* <DEDUP_REMOVED lines=9> */
.L_x_1429:
[----:B------:R-:W-:Y:S01]  /*1aa40*/  IMAD.MOV.U32 R18, RZ, RZ, R75 ;  /* 0x000000ffff127224 */ /* 0x000fe200078e004b */
[----:B------:R-:W-:Y:S01]  /*1aa50*/  MOV R75, R74 ;  /* 0x0000004a004b7202 */ /* 0x000fe20000000f00 */
[----:B------:R-:W-:Y:S02]  /*1aa60*/  IMAD.MOV.U32 R77, RZ, RZ, R16 ;  /* 0x000000ffff4d7224 */ /* 0x000fe400078e0010 */
[----:B------:R-:W-:Y:S02]  /*1aa70*/  IMAD.MOV.U32 R16, RZ, RZ, R17 ;  /* 0x000000ffff107224 */ /* 0x000fe400078e0011 */
.L_x_1430:
[----:B------:R-:W-:Y:S05]  /*1aa80*/  BSYNC B0 ;  /* 0x0000000000007941 */ /* 0x000fea0003800000 */
.L_x_1428:
        /* <DEDUP_REMOVED lines=9> */
.L_x_1432:
[----:B------:R-:W-:Y:S01]  /*1ab20*/  IMAD.MOV.U32 R17, RZ, RZ, R72 ;  /* 0x000000ffff117224 */ /* 0x000fe200078e0048 */
[----:B------:R-:W-:Y:S01]  /*1ab30*/  MOV R72, R75 ;  /* 0x0000004b00487202 */ /* 0x000fe20000000f00 */
[----:B------:R-:W-:Y:S02]  /*1ab40*/  IMAD.MOV.U32 R74, RZ, RZ, R15 ;  /* 0x000000ffff4a7224 */ /* 0x000fe400078e000f */
[----:B------:R-:W-:Y:S02]  /*1ab50*/  IMAD.MOV.U32 R15, RZ, RZ, R16 ;  /* 0x000000ffff0f7224 */ /* 0x000fe400078e0010 */
.L_x_1433:
[----:B------:R-:W-:Y:S05]  /*1ab60*/  BSYNC B0 ;  /* 0x0000000000007941 */ /* 0x000fea0003800000 */
.L_x_1431:
        /* <DEDUP_REMOVED lines=9> */
.L_x_1435:
[----:B------:R-:W-:Y:S01]  /*1ac00*/  IMAD.MOV.U32 R16, RZ, RZ, R73 ;  /* 0x000000ffff107224 */ /* 0x000fe200078e0049 */
[----:B------:R-:W-:Y:S01]  /*1ac10*/  MOV R73, R72 ;  /* 0x0000004800497202 */ /* 0x000fe20000000f00 */
[----:B------:R-:W-:Y:S02]  /*1ac20*/  IMAD.MOV.U32 R75, RZ, RZ, R14 ;  /* 0x000000ffff4b7224 */ /* 0x000fe400078e000e */
[----:B------:R-:W-:Y:S02]  /*1ac30*/  IMAD.MOV.U32 R14, RZ, RZ, R15 ;  /* 0x000000ffff0e7224 */ /* 0x000fe400078e000f */
.L_x_1436:
[----:B------:R-:W-:Y:S05]  /*1ac40*/  BSYNC B0 ;  /* 0x0000000000007941 */ /* 0x000fea0003800000 */
.L_x_1434:
        /* <DEDUP_REMOVED lines=9> */
.L_x_1438:
[----:B------:R-:W-:Y:S01]  /*1ace0*/  IMAD.MOV.U32 R15, RZ, RZ, R12 ;  /* 0x000000ffff0f7224 */ /* 0x000fe200078e000c */
[----:B------:R-:W-:Y:S01]  /*1acf0*/  MOV R12, R73 ;  /* 0x00000049000c7202 */ /* 0x000fe20000000f00 */
[----:B------:R-:W-:Y:S02]  /*1ad00*/  IMAD.MOV.U32 R72, RZ, RZ, R13 ;  /* 0x000000ffff487224 */ /* 0x000fe400078e000d */
[----:B------:R-:W-:Y:S02]  /*1ad10*/  IMAD.MOV.U32 R13, RZ, RZ, R14 ;  /* 0x000000ffff0d7224 */ /* 0x000fe400078e000e */
.L_x_1439:
[----:B------:R-:W-:Y:S05]  /*1ad20*/  BSYNC B0 ;  /* 0x0000000000007941 */ /* 0x000fea0003800000 */
.L_x_1437:
        /* <DEDUP_REMOVED lines=9> */
.L_x_1441:
[----:B------:R-:W-:Y:S01]  /*1adc0*/  IMAD.MOV.U32 R14, RZ, RZ, R11 ;  /* 0x000000ffff0e7224 */ /* 0x000fe200078e000b */
[----:B------:R-:W-:Y:S01]  /*1add0*/  MOV R11, R12 ;  /* 0x0000000c000b7202 */ /* 0x000fe20000000f00 */
[----:B------:R-:W-:Y:S02]  /*1ade0*/  IMAD.MOV.U32 R73, RZ, RZ, R10 ;  /* 0x000000ffff497224 */ /* 0x000fe400078e000a */
[----:B------:R-:W-:Y:S02]  /*1adf0*/  IMAD.MOV.U32 R10, RZ, RZ, R13 ;  /* 0x000000ffff0a7224 */ /* 0x000fe400078e000d */
.L_x_1442:
[----:B------:R-:W-:Y:S05]  /*1ae00*/  BSYNC B0 ;  /* 0x0000000000007941 */ /* 0x000fea0003800000 */
.L_x_1440:
        /* <DEDUP_REMOVED lines=9> */
.L_x_1444:
[----:B------:R-:W-:Y:S01]  /*1aea0*/  IMAD.MOV.U32 R13, RZ, RZ, R8 ;  /* 0x000000ffff0d7224 */ /* 0x000fe200078e0008 */
[----:B------:R-:W-:Y:S01]  /*1aeb0*/  MOV R8, R11 ;  /* 0x0000000b00087202 */ /* 0x000fe20000000f00 */
[----:B------:R-:W-:Y:S02]  /*1aec0*/  IMAD.MOV.U32 R12, RZ, RZ, R9 ;  /* 0x000000ffff0c7224 */ /* 0x000fe400078e0009 */
[----:B------:R-:W-:Y:S02]  /*1aed0*/  IMAD.MOV.U32 R9, RZ, RZ, R10 ;  /* 0x000000ffff097224 */ /* 0x000fe400078e000a */
.L_x_1445:
[----:B------:R-:W-:Y:S05]  /*1aee0*/  BSYNC B0 ;  /* 0x0000000000007941 */ /* 0x000fea0003800000 */
.L_x_1443:
        /* <DEDUP_REMOVED lines=9> */
.L_x_1447:
[----:B------:R-:W-:Y:S01]  /*1af80*/  IMAD.MOV.U32 R10, RZ, RZ, R7 ;  /* 0x000000ffff0a7224 */ /* 0x000fe200078e0007 */
[----:B------:R-:W-:Y:S01]  /*1af90*/  MOV R7, R8 ;  /* 0x0000000800077202 */ /* 0x000fe20000000f00 */
[----:B------:R-:W-:Y:S02]  /*1afa0*/  IMAD.MOV.U32 R11, RZ, RZ, R6 ;  /* 0x000000ffff0b7224 */ /* 0x000fe400078e0006 */
[----:B------:R-:W-:Y:S02]  /*1afb0*/  IMAD.MOV.U32 R6, RZ, RZ, R9 ;  /* 0x000000ffff067224 */ /* 0x000fe400078e0009 */
.L_x_1448:
[----:B------:R-:W-:Y:S05]  /*1afc0*/  BSYNC B0 ;  /* 0x0000000000007941 */ /* 0x000fea0003800000 */
.L_x_1446:
        /* <DEDUP_REMOVED lines=9> */
.L_x_1450:
[----:B------:R-:W-:Y:S01]  /*1b060*/  IMAD.MOV.U32 R9, RZ, RZ, R4 ;  /* 0x000000ffff097224 */ /* 0x000fe200078e0004 */
[----:B------:R-:W-:Y:S01]  /*1b070*/  MOV R4, R7 ;  /* 0x0000000700047202 */ /* 0x000fe20000000f00 */
[----:B------:R-:W-:Y:S02]  /*1b080*/  IMAD.MOV.U32 R8, RZ, RZ, R5 ;  /* 0x000000ffff087224 */ /* 0x000fe400078e0005 */
[----:B------:R-:W-:Y:S02]  /*1b090*/  IMAD.MOV.U32 R5, RZ, RZ, R6 ;  /* 0x000000ffff057224 */ /* 0x000fe400078e0006 */
.L_x_1451:
[----:B------:R-:W-:Y:S05]  /*1b0a0*/  BSYNC B0 ;  /* 0x0000000000007941 */ /* 0x000fea0003800000 */
.L_x_1449:
        /* <DEDUP_REMOVED lines=9> */
.L_x_1453:
[----:B------:R-:W-:Y:S01]  /*1b140*/  IMAD.MOV.U32 R6, RZ, RZ, R131 ;  /* 0x000000ffff067224 */ /* 0x000fe200078e0083 */
[----:B------:R-:W-:Y:S01]  /*1b150*/  MOV R131, R4 ;  /* 0x0000000400837202 */ /* 0x000fe20000000f00 */
[----:B------:R-:W-:Y:S02]  /*1b160*/  IMAD.MOV.U32 R7, RZ, RZ, R130 ;  /* 0x000000ffff077224 */ /* 0x000fe400078e0082 */
[----:B------:R-:W-:Y:S02]  /*1b170*/  IMAD.MOV.U32 R130, RZ, RZ, R5 ;  /* 0x000000ffff827224 */ /* 0x000fe400078e0005 */
.L_x_1454:
[----:B------:R-:W-:Y:S05]  /*1b180*/  BSYNC B0 ;  /* 0x0000000000007941 */ /* 0x000fea0003800000 */
.L_x_1452:
        /* <DEDUP_REMOVED lines=9> */
.L_x_1456:
[----:B------:R-:W-:Y:S01]  /*1b220*/  IMAD.MOV.U32 R5, RZ, RZ, R128 ;  /* 0x000000ffff057224 */ /* 0x000fe200078e0080 */
[----:B------:R-:W-:Y:S01]  /*1b230*/  MOV R128, R131 ;  /* 0x0000008300807202 */ /* 0x000fe20000000f00 */
[----:B------:R-:W-:Y:S02]  /*1b240*/  IMAD.MOV.U32 R4, RZ, RZ, R71 ;  /* 0x000000ffff047224 */ /* 0x000fe400078e0047 */
[----:B------:R-:W-:Y:S02]  /*1b250*/  IMAD.MOV.U32 R71, RZ, RZ, R130 ;  /* 0x000000ffff477224 */ /* 0x000fe400078e0082 */
.L_x_1457:
[----:B------:R-:W-:Y:S05]  /*1b260*/  BSYNC B0 ;  /* 0x0000000000007941 */ /* 0x000fea0003800000 */
.L_x_1455:
        /* <DEDUP_REMOVED lines=9> */
.L_x_1459:
[----:B------:R-:W-:Y:S01]  /*1b300*/  IMAD.MOV.U32 R130, RZ, RZ, R129 ;  /* 0x000000ffff827224 */ /* 0x000fe200078e0081 */
[----:B------:R-:W-:Y:S01]  /*1b310*/  MOV R129, R128 ;  /* 0x0000008000817202 */ /* 0x000fe20000000f00 */
[----:B------:R-:W-:Y:S02]  /*1b320*/  IMAD.MOV.U32 R131, RZ, RZ, R70 ;  /* 0x000000ffff837224 */ /* 0x000fe400078e0046 */
[----:B------:R-:W-:Y:S02]  /*1b330*/  IMAD.MOV.U32 R70, RZ, RZ, R71 ;  /* 0x000000ffff467224 */ /* 0x000fe400078e0047 */
.L_x_1460:
[----:B------:R-:W-:Y:S05]  /*1b340*/  BSYNC B0 ;  /* 0x0000000000007941 */ /* 0x000fea0003800000 */
.L_x_1458:
        /* <DEDUP_REMOVED lines=9> */
.L_x_1462:
[----:B------:R-:W-:Y:S01]  /*1b3e0*/  IMAD.MOV.U32 R71, RZ, RZ, R126 ;  /* 0x000000ffff477224 */ /* 0x000fe200078e007e */
[----:B------:R-:W-:Y:S01]  /*1b3f0*/  MOV R126, R129 ;  /* 0x00000081007e7202 */ /* 0x000fe20000000f00 */
[----:B------:R-:W-:Y:S02]  /*1b400*/  IMAD.MOV.U32 R128, RZ, RZ, R69 ;  /* 0x000000ffff807224 */ /* 0x000fe400078e0045 */
[----:B------:R-:W-:Y:S02]  /*1b410*/  IMAD.MOV.U32 R69, RZ, RZ, R70 ;  /* 0x000000ffff457224 */ /* 0x000fe400078e0046 */
.L_x_1463:
[----:B------:R-:W-:Y:S05]  /*1b420*/  BSYNC B0 ;  /* 0x0000000000007941 */ /* 0x000fea0003800000 */
.L_x_1461:
        /* <DEDUP_REMOVED lines=9> */
.L_x_1465:
[----:B------:R-:W-:Y:S01]  /*1b4c0*/  IMAD.MOV.U32 R70, RZ, RZ, R127 ;  /* 0x000000ffff467224 */ /* 0x000fe200078e007f */
[----:B------:R-:W-:Y:S01]  /*1b4d0*/  MOV R127, R126 ;  /* 0x0000007e007f7202 */ /* 0x000fe20000000f00 */
[----:B------:R-:W-:Y:S02]  /*1b4e0*/  IMAD.MOV.U32 R129, RZ, RZ, R68 ;  /* 0x000000ffff817224 */ /* 0x000fe400078e0044 */
[----:B------:R-:W-:Y:S02]  /*1b4f0*/  IMAD.MOV.U32 R68, RZ, RZ, R69 ;  /* 0x000000ffff447224 */ /* 0x000fe400078e0045 */
.L_x_1466:
[----:B------:R-:W-:Y:S05]  /*1b500*/  BSYNC B0 ;  /* 0x0000000000007941 */ /* 0x000fea0003800000 */
.L_x_1464:
        /* <DEDUP_REMOVED lines=9> */
.L_x_1468:
[----:B------:R-:W-:Y:S01]  /*1b5a0*/  IMAD.MOV.U32 R69, RZ, RZ, R124 ;  /* 0x000000ffff457224 */ /* 0x000fe200078e007c */
[----:B------:R-:W-:Y:S01]  /*1b5b0*/  MOV R124, R127 ;  /* 0x0000007f007c7202 */ /* 0x000fe20000000f00 */
[----:B------:R-:W-:Y:S02]  /*1b5c0*/  IMAD.MOV.U32 R126, RZ, RZ, R67 ;  /* 0x000000ffff7e7224 */ /* 0x000fe400078e0043 */
[----:B------:R-:W-:Y:S02]  /*1b5d0*/  IMAD.MOV.U32 R67, RZ, RZ, R68 ;  /* 0x000000ffff437224 */ /* 0x000fe400078e0044 */
.L_x_1469:
[----:B------:R-:W-:Y:S05]  /*1b5e0*/  BSYNC B0 ;  /* 0x0000000000007941 */ /* 0x000fea0003800000 */
.L_x_1467:
        /* <DEDUP_REMOVED lines=9> */
.L_x_1471:
[----:B------:R-:W-:Y:S01]  /*1b680*/  IMAD.MOV.U32 R68, RZ, RZ, R125 ;  /* 0x000000ffff447224 */ /* 0x000fe200078e007d */
[----:B------:R-:W-:Y:S01]  /*1b690*/  MOV R125, R124 ;  /* 0x0000007c007d7202 */ /* 0x000fe20000000f00 */
[----:B------:R-:W-:Y:S02]  /*1b6a0*/  IMAD.MOV.U32 R127, RZ, RZ, R66 ;  /* 0x000000ffff7f7224 */ /* 0x000fe400078e0042 */
[----:B------:R-:W-:Y:S02]  /*1b6b0*/  IMAD.MOV.U32 R66, RZ, RZ, R67 ;  /* 0x000000ffff427224 */ /* 0x000fe400078e0043 */
.L_x_1472:
[----:B------:R-:W-:Y:S05]  /*1b6c0*/  BSYNC B0 ;  /* 0x0000000000007941 */ /* 0x000fea0003800000 */
.L_x_1470:
        /* <DEDUP_REMOVED lines=9> */
.L_x_1474:
[----:B------:R-:W-:Y:S01]  /*1b760*/  IMAD.MOV.U32 R67, RZ, RZ, R122 ;  /* 0x000000ffff437224 */ /* 0x000fe200078e007a */
[----:B------:R-:W-:Y:S01]  /*1b770*/  MOV R122, R125 ;  /* 0x0000007d007a7202 */ /* 0x000fe20000000f00 */
[----:B------:R-:W-:Y:S02]  /*1b780*/  IMAD.MOV.U32 R124, RZ, RZ, R65 ;  /* 0x000000ffff7c7224 */ /* 0x000fe400078e0041 */
[----:B------:R-:W-:Y:S02]  /*1b790*/  IMAD.MOV.U32 R65, RZ, RZ, R66 ;  /* 0x000000ffff417224 */ /* 0x000fe400078e0042 */
.L_x_1475:
[----:B------:R-:W-:Y:S05]  /*1b7a0*/  BSYNC B0 ;  /* 0x0000000000007941 */ /* 0x000fea0003800000 */
.L_x_1473:
        /* <DEDUP_REMOVED lines=9> */
.L_x_1477:
[----:B------:R-:W-:Y:S01]  /*1b840*/  IMAD.MOV.U32 R66, RZ, RZ, R123 ;  /* 0x000000ffff427224 */ /* 0x000fe200078e007b */
[----:B------:R-:W-:Y:S01]  /*1b850*/  MOV R123, R122 ;  /* 0x0000007a007b7202 */ /* 0x000fe20000000f00 */
[----:B------:R-:W-:Y:S02]  /*1b860*/  IMAD.MOV.U32 R125, RZ, RZ, R64 ;  /* 0x000000ffff7d7224 */ /* 0x000fe400078e0040 */
[----:B------:R-:W-:Y:S02]  /*1b870*/  IMAD.MOV.U32 R64, RZ, RZ, R65 ;  /* 0x000000ffff407224 */ /* 0x000fe400078e0041 */
.L_x_1478:
[----:B------:R-:W-:Y:S05]  /*1b880*/  BSYNC B0 ;  /* 0x0000000000007941 */ /* 0x000fea0003800000 */
.L_x_1476:
        /* <DEDUP_REMOVED lines=9> */
.L_x_1480:
[----:B------:R-:W-:Y:S01]  /*1b920*/  IMAD.MOV.U32 R65, RZ, RZ, R120 ;  /* 0x000000ffff417224 */ /* 0x000fe200078e0078 */
[----:B------:R-:W-:Y:S01]  /*1b930*/  MOV R120, R123 ;  /* 0x0000007b00787202 */ /* 0x000fe20000000f00 */
[----:B------:R-:W-:Y:S02]  /*1b940*/  IMAD.MOV.U32 R122, RZ, RZ, R63 ;  /* 0x000000ffff7a7224 */ /* 0x000fe400078e003f */
[----:B------:R-:W-:Y:S02]  /*1b950*/  IMAD.MOV.U32 R63, RZ, RZ, R64 ;  /* 0x000000ffff3f7224 */ /* 0x000fe400078e0040 */
.L_x_1481:
[----:B------:R-:W-:Y:S05]  /*1b960*/  BSYNC B0 ;  /* 0x0000000000007941 */ /* 0x000fea0003800000 */
.L_x_1479:
        /* <DEDUP_REMOVED lines=9> */
.L_x_1483:
[----:B------:R-:W-:Y:S01]  /*1ba00*/  IMAD.MOV.U32 R64, RZ, RZ, R121 ;  /* 0x000000ffff407224 */ /* 0x000fe200078e0079 */
[----:B------:R-:W-:Y:S01]  /*1ba10*/  MOV R121, R120 ;  /* 0x0000007800797202 */ /* 0x000fe20000000f00 */
[----:B------:R-:W-:Y:S02]  /*1ba20*/  IMAD.MOV.U32 R123, RZ, RZ, R62 ;  /* 0x000000ffff7b7224 */ /* 0x000fe400078e003e */
[----:B------:R-:W-:Y:S02]  /*1ba30*/  IMAD.MOV.U32 R62, RZ, RZ, R63 ;  /* 0x000000ffff3e7224 */ /* 0x000fe400078e003f */
.L_x_1484:
[----:B------:R-:W-:Y:S05]  /*1ba40*/  BSYNC B0 ;  /* 0x0000000000007941 */ /* 0x000fea0003800000 */
.L_x_1482:
        /* <DEDUP_REMOVED lines=9> */
.L_x_1486:
[----:B------:R-:W-:Y:S01]  /*1bae0*/  IMAD.MOV.U32 R63, RZ, RZ, R118 ;  /* 0x000000ffff3f7224 */ /* 0x000fe200078e0076 */
[----:B------:R-:W-:Y:S01]  /*1baf0*/  MOV R118, R121 ;  /* 0x0000007900767202 */ /* 0x000fe20000000f00 */
[----:B------:R-:W-:Y:S02]  /*1bb00*/  IMAD.MOV.U32 R120, RZ, RZ, R61 ;  /* 0x000000ffff787224 */ /* 0x000fe400078e003d */
[----:B------:R-:W-:Y:S02]  /*1bb10*/  IMAD.MOV.U32 R61, RZ, RZ, R62 ;  /* 0x000000ffff3d7224 */ /* 0x000fe400078e003e */
.L_x_1487:
[----:B------:R-:W-:Y:S05]  /*1bb20*/  BSYNC B0 ;  /* 0x0000000000007941 */ /* 0x000fea0003800000 */
.L_x_1485:
        /* <DEDUP_REMOVED lines=9> */
.L_x_1489:
[----:B------:R-:W-:Y:S01]  /*1bbc0*/  IMAD.MOV.U32 R62, RZ, RZ, R119 ;  /* 0x000000ffff3e7224 */ /* 0x000fe200078e0077 */
[----:B------:R-:W-:Y:S01]  /*1bbd0*/  MOV R119, R118 ;  /* 0x0000007600777202 */ /* 0x000fe20000000f00 */
[----:B------:R-:W-:Y:S02]  /*1bbe0*/  IMAD.MOV.U32 R121, RZ, RZ, R60 ;  /* 0x000000ffff797224 */ /* 0x000fe400078e003c */
[----:B------:R-:W-:Y:S02]  /*1bbf0*/  IMAD.MOV.U32 R60, RZ, RZ, R61 ;  /* 0x000000ffff3c7224 */ /* 0x000fe400078e003d */
.L_x_1490:
[----:B------:R-:W-:Y:S05]  /*1bc00*/  BSYNC B0 ;  /* 0x0000000000007941 */ /* 0x000fea0003800000 */
.L_x_1488:
        /* <DEDUP_REMOVED lines=9> */
.L_x_1492:
[----:B------:R-:W-:Y:S01]  /*1bca0*/  IMAD.MOV.U32 R61, RZ, RZ, R116 ;  /* 0x000000ffff3d7224 */ /* 0x000fe200078e0074 */
[----:B------:R-:W-:Y:S01]  /*1bcb0*/  MOV R116, R119 ;  /* 0x0000007700747202 */ /* 0x000fe20000000f00 */
[----:B------:R-:W-:Y:S02]  /*1bcc0*/  IMAD.MOV.U32 R118, RZ, RZ, R59 ;  /* 0x000000ffff767224 */ /* 0x000fe400078e003b */
[----:B------:R-:W-:Y:S02]  /*1bcd0*/  IMAD.MOV.U32 R59, RZ, RZ, R60 ;  /* 0x000000ffff3b7224 */ /* 0x000fe400078e003c */
.L_x_1493:
[----:B------:R-:W-:Y:S05]  /*1bce0*/  BSYNC B0 ;  /* 0x0000000000007941 */ /* 0x000fea0003800000 */
.L_x_1491:
        /* <DEDUP_REMOVED lines=9> */
.L_x_1495:
[----:B------:R-:W-:Y:S01]  /*1bd80*/  IMAD.MOV.U32 R60, RZ, RZ, R117 ;  /* 0x000000ffff3c7224 */ /* 0x000fe200078e0075 */
[----:B------:R-:W-:Y:S01]  /*1bd90*/  MOV R117, R116 ;  /* 0x0000007400757202 */ /* 0x000fe20000000f00 */
[----:B------:R-:W-:Y:S02]  /*1bda0*/  IMAD.MOV.U32 R119, RZ, RZ, R58 ;  /* 0x000000ffff777224 */ /* 0x000fe400078e003a */
[----:B------:R-:W-:Y:S02]  /*1bdb0*/  IMAD.MOV.U32 R58, RZ, RZ, R59 ;  /* 0x000000ffff3a7224 */ /* 0x000fe400078e003b */
.L_x_1496:
[----:B------:R-:W-:Y:S05]  /*1bdc0*/  BSYNC B0 ;  /* 0x0000000000007941 */ /* 0x000fea0003800000 */
.L_x_1494:
        /* <DEDUP_REMOVED lines=9> */
.L_x_1498:
[----:B------:R-:W-:Y:S01]  /*1be60*/  IMAD.MOV.U32 R59, RZ, RZ, R114 ;  /* 0x000000ffff3b7224 */ /* 0x000fe200078e0072 */
[----:B------:R-:W-:Y:S01]  /*1be70*/  MOV R114, R117 ;  /* 0x0000007500727202 */ /* 0x000fe20000000f00 */
[----:B------:R-:W-:Y:S02]  /*1be80*/  IMAD.MOV.U32 R116, RZ, RZ, R57 ;  /* 0x000000ffff747224 */ /* 0x000fe400078e0039 */
[----:B------:R-:W-:Y:S02]  /*1be90*/  IMAD.MOV.U32 R57, RZ, RZ, R58 ;  /* 0x000000ffff397224 */ /* 0x000fe400078e003a */
.L_x_1499:
[----:B------:R-:W-:Y:S05]  /*1bea0*/  BSYNC B0 ;  /* 0x0000000000007941 */ /* 0x000fea0003800000 */
.L_x_1497:
        /* <DEDUP_REMOVED lines=9> */
.L_x_1501:
[----:B------:R-:W-:Y:S01]  /*1bf40*/  IMAD.MOV.U32 R58, RZ, RZ, R115 ;  /* 0x000000ffff3a7224 */ /* 0x000fe200078e0073 */
[----:B------:R-:W-:Y:S01]  /*1bf50*/  MOV R115, R114 ;  /* 0x0000007200737202 */ /* 0x000fe20000000f00 */
[----:B------:R-:W-:Y:S02]  /*1bf60*/  IMAD.MOV.U32 R117, RZ, RZ, R56 ;  /* 0x000000ffff757224 */ /* 0x000fe400078e0038 */
[----:B------:R-:W-:Y:S02]  /*1bf70*/  IMAD.MOV.U32 R56, RZ, RZ, R57 ;  /* 0x000000ffff387224 */ /* 0x000fe400078e0039 */
.L_x_1502:
[----:B------:R-:W-:Y:S05]  /*1bf80*/  BSYNC B0 ;  /* 0x0000000000007941 */ /* 0x000fea0003800000 */
.L_x_1500:
        /* <DEDUP_REMOVED lines=9> */
.L_x_1504:
[----:B------:R-:W-:Y:S01]  /*1c020*/  IMAD.MOV.U32 R57, RZ, RZ, R112 ;  /* 0x000000ffff397224 */ /* 0x000fe200078e0070 */
[----:B------:R-:W-:Y:S01]  /*1c030*/  MOV R112, R115 ;  /* 0x0000007300707202 */ /* 0x000fe20000000f00 */
[----:B------:R-:W-:Y:S02]  /*1c040*/  IMAD.MOV.U32 R114, RZ, RZ, R55 ;  /* 0x000000ffff727224 */ /* 0x000fe400078e0037 */
[----:B------:R-:W-:Y:S02]  /*1c050*/  IMAD.MOV.U32 R55, RZ, RZ, R56 ;  /* 0x000000ffff377224 */ /* 0x000fe400078e0038 */
.L_x_1505:
[----:B------:R-:W-:Y:S05]  /*1c060*/  BSYNC B0 ;  /* 0x0000000000007941 */ /* 0x000fea0003800000 */
.L_x_1503:
        /* <DEDUP_REMOVED lines=9> */
.L_x_1507:
[----:B------:R-:W-:Y:S01]  /*1c100*/  IMAD.MOV.U32 R56, RZ, RZ, R113 ;  /* 0x000000ffff387224 */ /* 0x000fe200078e0071 */
[----:B------:R-:W-:Y:S01]  /*1c110*/  MOV R113, R112 ;  /* 0x0000007000717202 */ /* 0x000fe20000000f00 */
[----:B------:R-:W-:Y:S02]  /*1c120*/  IMAD.MOV.U32 R115, RZ, RZ, R54 ;  /* 0x000000ffff737224 */ /* 0x000fe400078e0036 */
[----:B------:R-:W-:Y:S02]  /*1c130*/  IMAD.MOV.U32 R54, RZ, RZ, R55 ;  /* 0x000000ffff367224 */ /* 0x000fe400078e0037 */
.L_x_1508:
[----:B------:R-:W-:Y:S05]  /*1c140*/  BSYNC B0 ;  /* 0x0000000000007941 */ /* 0x000fea0003800000 */
.L_x_1506:
        /* <DEDUP_REMOVED lines=9> */
.L_x_1510:
[----:B------:R-:W-:Y:S01]  /*1c1e0*/  IMAD.MOV.U32 R55, RZ, RZ, R110 ;  /* 0x000000ffff377224 */ /* 0x000fe200078e006e */
[----:B------:R-:W-:Y:S01]  /*1c1f0*/  MOV R110, R113 ;  /* 0x00000071006e7202 */ /* 0x000fe20000000f00 */
[----:B------:R-:W-:Y:S02]  /*1c200*/  IMAD.MOV.U32 R112, RZ, RZ, R53 ;  /* 0x000000ffff707224 */ /* 0x000fe400078e0035 */
[----:B------:R-:W-:Y:S02]  /*1c210*/  IMAD.MOV.U32 R53, RZ, RZ, R54 ;  /* 0x000000ffff357224 */ /* 0x000fe400078e0036 */
.L_x_1511:
[----:B------:R-:W-:Y:S05]  /*1c220*/  BSYNC B0 ;  /* 0x0000000000007941 */ /* 0x000fea0003800000 */
.L_x_1509:
        /* <DEDUP_REMOVED lines=9> */
.L_x_1513:
[----:B------:R-:W-:Y:S01]  /*1c2c0*/  IMAD.MOV.U32 R54, RZ, RZ, R111 ;  /* 0x000000ffff367224 */ /* 0x000fe200078e006f */
[----:B------:R-:W-:Y:S01]  /*1c2d0*/  MOV R111, R110 ;  /* 0x0000006e006f7202 */ /* 0x000fe20000000f00 */
[----:B------:R-:W-:Y:S02]  /*1c2e0*/  IMAD.MOV.U32 R113, RZ, RZ, R52 ;  /* 0x000000ffff717224 */ /* 0x000fe400078e0034 */
[----:B------:R-:W-:Y:S02]  /*1c2f0*/  IMAD.MOV.U32 R52, RZ, RZ, R53 ;  /* 0x000000ffff347224 */ /* 0x000fe400078e0035 */
.L_x_1514:
[----:B------:R-:W-:Y:S05]  /*1c300*/  BSYNC B0 ;  /* 0x0000000000007941 */ /* 0x000fea0003800000 */
.L_x_1512:
        /* <DEDUP_REMOVED lines=9> */
.L_x_1516:
[----:B------:R-:W-:Y:S01]  /*1c3a0*/  IMAD.MOV.U32 R53, RZ, RZ, R108 ;  /* 0x000000ffff357224 */ /* 0x000fe200078e006c */
[----:B------:R-:W-:Y:S01]  /*1c3b0*/  MOV R108, R111 ;  /* 0x0000006f006c7202 */ /* 0x000fe20000000f00 */
[----:B------:R-:W-:Y:S02]  /*1c3c0*/  IMAD.MOV.U32 R110, RZ, RZ, R51 ;  /* 0x000000ffff6e7224 */ /* 0x000fe400078e0033 */
[----:B------:R-:W-:Y:S02]  /*1c3d0*/  IMAD.MOV.U32 R51, RZ, RZ, R52 ;  /* 0x000000ffff337224 */ /* 0x000fe400078e0034 */
.L_x_1517:
[----:B------:R-:W-:Y:S05]  /*1c3e0*/  BSYNC B0 ;  /* 0x0000000000007941 */ /* 0x000fea0003800000 */
.L_x_1515:
        /* <DEDUP_REMOVED lines=9> */
.L_x_1519:
[----:B------:R-:W-:Y:S01]  /*1c480*/  IMAD.MOV.U32 R52, RZ, RZ, R109 ;  /* 0x000000ffff347224 */ /* 0x000fe200078e006d */
[----:B------:R-:W-:Y:S01]  /*1c490*/  MOV R109, R108 ;  /* 0x0000006c006d7202 */ /* 0x000fe20000000f00 */
[----:B------:R-:W-:Y:S02]  /*1c4a0*/  IMAD.MOV.U32 R111, RZ, RZ, R50 ;  /* 0x000000ffff6f7224 */ /* 0x000fe400078e0032 */
[----:B------:R-:W-:Y:S02]  /*1c4b0*/  IMAD.MOV.U32 R50, RZ, RZ, R51 ;  /* 0x000000ffff327224 */ /* 0x000fe400078e0033 */
.L_x_1520:
[----:B------:R-:W-:Y:S05]  /*1c4c0*/  BSYNC B0 ;  /* 0x0000000000007941 */ /* 0x000fea0003800000 */
.L_x_1518:
        /* <DEDUP_REMOVED lines=9> */
.L_x_1522:
[----:B------:R-:W-:Y:S01]  /*1c560*/  IMAD.MOV.U32 R51, RZ, RZ, R106 ;  /* 0x000000ffff337224 */ /* 0x000fe200078e006a */
[----:B------:R-:W-:Y:S01]  /*1c570*/  MOV R106, R109 ;  /* 0x0000006d006a7202 */ /* 0x000fe20000000f00 */
[----:B------:R-:W-:Y:S02]  /*1c580*/  IMAD.MOV.U32 R108, RZ, RZ, R49 ;  /* 0x000000ffff6c7224 */ /* 0x000fe400078e0031 */
[----:B------:R-:W-:Y:S02]  /*1c590*/  IMAD.MOV.U32 R49, RZ, RZ, R50 ;  /* 0x000000ffff317224 */ /* 0x000fe400078e0032 */
.L_x_1523:
[----:B------:R-:W-:Y:S05]  /*1c5a0*/  BSYNC B0 ;  /* 0x0000000000007941 */ /* 0x000fea0003800000 */
.L_x_1521:
        /* <DEDUP_REMOVED lines=9> */
.L_x_1525:
[----:B------:R-:W-:Y:S02]  /*1c640*/  IMAD.MOV.U32 R50, RZ, RZ, R133 ;  /* 0x000000ffff327224 */ /* 0x000fe400078e0085 */
[----:B------:R-:W-:Y:S01]  /*1c650*/  IMAD.MOV.U32 R109, RZ, RZ, R0 ;  /* 0x000000ffff6d7224 */ /* 0x000fe200078e0000 */
[----:B------:R-:W-:Y:S01]  /*1c660*/  MOV R0, R49 ;  /* 0x0000003100007202 */ /* 0x000fe20000000f00 */
[----:B------:R-:W-:Y:S02]  /*1c670*/  IMAD.MOV.U32 R133, RZ, RZ, R106 ;  /* 0x000000ffff857224 */ /* 0x000fe400078e006a */
.L_x_1526:
[----:B------:R-:W-:Y:S05]  /*1c680*/  BSYNC B0 ;  /* 0x0000000000007941 */ /* 0x000fea0003800000 */
.L_x_1524:
        /* <DEDUP_REMOVED lines=18> */
.L_x_1528:
[----:B------:R-:W-:Y:S01]  /*1c7b0*/  MOV R106, R47 ;  /* 0x0000002f006a7202 */ /* 0x000fe20000000f00 */
[----:B------:R-:W-:Y:S02]  /*1c7c0*/  IMAD.MOV.U32 R49, RZ, RZ, R104 ;  /* 0x000000ffff317224 */ /* 0x000fe400078e0068 */
[----:B------:R-:W-:Y:S02]  /*1c7d0*/  IMAD.MOV.U32 R47, RZ, RZ, R48 ;  /* 0x000000ffff2f7224 */ /* 0x000fe400078e0030 */
[----:B------:R-:W-:Y:S02]  /*1c7e0*/  IMAD.MOV.U32 R104, RZ, RZ, R107 ;  /* 0x000000ffff687224 */ /* 0x000fe400078e006b */
.L_x_1529:
[----:B------:R-:W-:Y:S05]  /*1c7f0*/  BSYNC B0 ;  /* 0x0000000000007941 */ /* 0x000fea0003800000 */
.L_x_1527:
        /* <DEDUP_REMOVED lines=9> */
.L_x_1531:
[----:B------:R-:W-:Y:S01]  /*1c890*/  MOV R107, R46 ;  /* 0x0000002e006b7202 */ /* 0x000fe20000000f00 */
[----:B------:R-:W-:Y:S02]  /*1c8a0*/  IMAD.MOV.U32 R48, RZ, RZ, R105 ;  /* 0x000000ffff307224 */ /* 0x000fe400078e0069 */
[----:B------:R-:W-:Y:S02]  /*1c8b0*/  IMAD.MOV.U32 R46, RZ, RZ, R47 ;  /* 0x000000ffff2e7224 */ /* 0x000fe400078e002f */
[----:B------:R-:W-:Y:S02]  /*1c8c0*/  IMAD.MOV.U32 R105, RZ, RZ, R104 ;  /* 0x000000ffff697224 */ /* 0x000fe400078e0068 */
.L_x_1532:
[----:B------:R-:W-:Y:S05]  /*1c8d0*/  BSYNC B0 ;  /* 0x0000000000007941 */ /* 0x000fea0003800000 */
.L_x_1530:
        /* <DEDUP_REMOVED lines=9> */
.L_x_1534:
[----:B------:R-:W-:Y:S01]  /*1c970*/  MOV R104, R45 ;  /* 0x0000002d00687202 */ /* 0x000fe20000000f00 */
[----:B------:R-:W-:Y:S02]  /*1c980*/  IMAD.MOV.U32 R47, RZ, RZ, R102 ;  /* 0x000000ffff2f7224 */ /* 0x000fe400078e0066 */
[----:B------:R-:W-:Y:S02]  /*1c990*/  IMAD.MOV.U32 R45, RZ, RZ, R46 ;  /* 0x000000ffff2d7224 */ /* 0x000fe400078e002e */
[----:B------:R-:W-:Y:S02]  /*1c9a0*/  IMAD.MOV.U32 R102, RZ, RZ, R105 ;  /* 0x000000ffff667224 */ /* 0x000fe400078e0069 */
.L_x_1535:
[----:B------:R-:W-:Y:S05]  /*1c9b0*/  BSYNC B0 ;  /* 0x0000000000007941 */ /* 0x000fea0003800000 */
.L_x_1533:
        /* <DEDUP_REMOVED lines=9> */
.L_x_1537:
[----:B------:R-:W-:Y:S01]  /*1ca50*/  MOV R105, R44 ;  /* 0x0000002c00697202 */ /* 0x000fe20000000f00 */
[----:B------:R-:W-:Y:S02]  /*1ca60*/  IMAD.MOV.U32 R46, RZ, RZ, R103 ;  /* 0x000000ffff2e7224 */ /* 0x000fe400078e0067 */
[----:B------:R-:W-:Y:S02]  /*1ca70*/  IMAD.MOV.U32 R44, RZ, RZ, R45 ;  /* 0x000000ffff2c7224 */ /* 0x000fe400078e002d */
[----:B------:R-:W-:Y:S02]  /*1ca80*/  IMAD.MOV.U32 R103, RZ, RZ, R102 ;  /* 0x000000ffff677224 */ /* 0x000fe400078e0066 */
.L_x_1538:
[----:B------:R-:W-:Y:S05]  /*1ca90*/  BSYNC B0 ;  /* 0x0000000000007941 */ /* 0x000fea0003800000 */
.L_x_1536:
        /* <DEDUP_REMOVED lines=9> */
.L_x_1540:
[----:B------:R-:W-:Y:S01]  /*1cb30*/  MOV R102, R43 ;  /* 0x0000002b00667202 */ /* 0x000fe20000000f00 */
[----:B------:R-:W-:Y:S02]  /*1cb40*/  IMAD.MOV.U32 R45, RZ, RZ, R100 ;  /* 0x000000ffff2d7224 */ /* 0x000fe400078e0064 */
[----:B------:R-:W-:Y:S02]  /*1cb50*/  IMAD.MOV.U32 R43, RZ, RZ, R44 ;  /* 0x000000ffff2b7224 */ /* 0x000fe400078e002c */
[----:B------:R-:W-:Y:S02]  /*1cb60*/  IMAD.MOV.U32 R100, RZ, RZ, R103 ;  /* 0x000000ffff647224 */ /* 0x000fe400078e0067 */
.L_x_1541:
[----:B------:R-:W-:Y:S05]  /*1cb70*/  BSYNC B0 ;  /* 0x0000000000007941 */ /* 0x000fea0003800000 */
.L_x_1539:
        /* <DEDUP_REMOVED lines=9> */
.L_x_1543:
[----:B------:R-:W-:Y:S01]  /*1cc10*/  MOV R103, R42 ;  /* 0x0000002a00677202 */ /* 0x000fe20000000f00 */
[----:B------:R-:W-:Y:S02]  /*1cc20*/  IMAD.MOV.U32 R44, RZ, RZ, R101 ;  /* 0x000000ffff2c7224 */ /* 0x000fe400078e0065 */
[----:B------:R-:W-:Y:S02]  /*1cc30*/  IMAD.MOV.U32 R42, RZ, RZ, R43 ;  /* 0x000000ffff2a7224 */ /* 0x000fe400078e002b */
[----:B------:R-:W-:Y:S02]  /*1cc40*/  IMAD.MOV.U32 R101, RZ, RZ, R100 ;  /* 0x000000ffff657224 */ /* 0x000fe400078e0064 */
.L_x_1544:
[----:B------:R-:W-:Y:S05]  /*1cc50*/  BSYNC B0 ;  /* 0x0000000000007941 */ /* 0x000fea0003800000 */
.L_x_1542:
        /* <DEDUP_REMOVED lines=9> */
.L_x_1546:
[----:B------:R-:W-:Y:S01]  /*1ccf0*/  MOV R100, R41 ;  /* 0x0000002900647202 */ /* 0x000fe20000000f00 */
[----:B------:R-:W-:Y:S02]  /*1cd00*/  IMAD.MOV.U32 R43, RZ, RZ, R98 ;  /* 0x000000ffff2b7224 */ /* 0x000fe400078e0062 */
[----:B------:R-:W-:Y:S02]  /*1cd10*/  IMAD.MOV.U32 R41, RZ, RZ, R42 ;  /* 0x000000ffff297224 */ /* 0x000fe400078e002a */
[----:B------:R-:W-:Y:S02]  /*1cd20*/  IMAD.MOV.U32 R98, RZ, RZ, R101 ;  /* 0x000000ffff627224 */ /* 0x000fe400078e0065 */
.L_x_1547:
[----:B------:R-:W-:Y:S05]  /*1cd30*/  BSYNC B0 ;  /* 0x0000000000007941 */ /* 0x000fea0003800000 */
.L_x_1545:
        /* <DEDUP_REMOVED lines=9> */
.L_x_1549:
[----:B------:R-:W-:Y:S01]  /*1cdd0*/  MOV R101, R40 ;  /* 0x0000002800657202 */ /* 0x000fe20000000f00 */
[----:B------:R-:W-:Y:S02]  /*1cde0*/  IMAD.MOV.U32 R42, RZ, RZ, R99 ;  /* 0x000000ffff2a7224 */ /* 0x000fe400078e0063 */
[----:B------:R-:W-:Y:S02]  /*1cdf0*/  IMAD.MOV.U32 R40, RZ, RZ, R41 ;  /* 0x000000ffff287224 */ /* 0x000fe400078e0029 */
[----:B------:R-:W-:Y:S02]  /*1ce00*/  IMAD.MOV.U32 R99, RZ, RZ, R98 ;  /* 0x000000ffff637224 */ /* 0x000fe400078e0062 */
.L_x_1550:
[----:B------:R-:W-:Y:S05]  /*1ce10*/  BSYNC B0 ;  /* 0x0000000000007941 */ /* 0x000fea0003800000 */
.L_x_1548:
        /* <DEDUP_REMOVED lines=9> */
.L_x_1552:
[----:B------:R-:W-:Y:S01]  /*1ceb0*/  MOV R98, R39 ;  /* 0x0000002700627202 */ /* 0x000fe20000000f00 */
[----:B------:R-:W-:Y:S02]  /*1cec0*/  IMAD.MOV.U32 R41, RZ, RZ, R96 ;  /* 0x000000ffff297224 */ /* 0x000fe400078e0060 */
[----:B------:R-:W-:Y:S02]  /*1ced0*/  IMAD.MOV.U32 R39, RZ, RZ, R40 ;  /* 0x000000ffff277224 */ /* 0x000fe400078e0028 */
[----:B------:R-:W-:Y:S02]  /*1cee0*/  IMAD.MOV.U32 R96, RZ, RZ, R99 ;  /* 0x000000ffff607224 */ /* 0x000fe400078e0063 */
.L_x_1553:
[----:B------:R-:W-:Y:S05]  /*1cef0*/  BSYNC B0 ;  /* 0x0000000000007941 */ /* 0x000fea0003800000 */
.L_x_1551:
        /* <DEDUP_REMOVED lines=9> */
.L_x_1555:
[----:B------:R-:W-:Y:S01]  /*1cf90*/  MOV R99, R38 ;  /* 0x0000002600637202 */ /* 0x000fe20000000f00 */
[----:B------:R-:W-:Y:S02]  /*1cfa0*/  IMAD.MOV.U32 R40, RZ, RZ, R97 ;  /* 0x000000ffff287224 */ /* 0x000fe400078e0061 */
[----:B------:R-:W-:Y:S02]  /*1cfb0*/  IMAD.MOV.U32 R38, RZ, RZ, R39 ;  /* 0x000000ffff267224 */ /* 0x000fe400078e0027 */
[----:B------:R-:W-:Y:S02]  /*1cfc0*/  IMAD.MOV.U32 R97, RZ, RZ, R96 ;  /* 0x000000ffff617224 */ /* 0x000fe400078e0060 */
.L_x_1556:
[----:B------:R-:W-:Y:S05]  /*1cfd0*/  BSYNC B0 ;  /* 0x0000000000007941 */ /* 0x000fea0003800000 */
.L_x_1554:
        /* <DEDUP_REMOVED lines=9> */
.L_x_1558:
[----:B------:R-:W-:Y:S01]  /*1d070*/  MOV R96, R37 ;  /* 0x0000002500607202 */ /* 0x000fe20000000f00 */
[----:B------:R-:W-:Y:S02]  /*1d080*/  IMAD.MOV.U32 R39, RZ, RZ, R94 ;  /* 0x000000ffff277224 */ /* 0x000fe400078e005e */
[----:B------:R-:W-:Y:S02]  /*1d090*/  IMAD.MOV.U32 R37, RZ, RZ, R38 ;  /* 0x000000ffff257224 */ /* 0x000fe400078e0026 */
[----:B------:R-:W-:Y:S02]  /*1d0a0*/  IMAD.MOV.U32 R94, RZ, RZ, R97 ;  /* 0x000000ffff5e7224 */ /* 0x000fe400078e0061 */
.L_x_1559:
[----:B------:R-:W-:Y:S05]  /*1d0b0*/  BSYNC B0 ;  /* 0x0000000000007941 */ /* 0x000fea0003800000 */
.L_x_1557:
        /* <DEDUP_REMOVED lines=9> */
.L_x_1561:
[----:B------:R-:W-:Y:S01]  /*1d150*/  MOV R97, R36 ;  /* 0x0000002400617202 */ /* 0x000fe20000000f00 */
[----:B------:R-:W-:Y:S02]  /*1d160*/  IMAD.MOV.U32 R38, RZ, RZ, R95 ;  /* 0x000000ffff267224 */ /* 0x000fe400078e005f */
[----:B------:R-:W-:Y:S02]  /*1d170*/  IMAD.MOV.U32 R36, RZ, RZ, R37 ;  /* 0x000000ffff247224 */ /* 0x000fe400078e0025 */
[----:B------:R-:W-:Y:S02]  /*1d180*/  IMAD.MOV.U32 R95, RZ, RZ, R94 ;  /* 0x000000ffff5f7224 */ /* 0x000fe400078e005e */
.L_x_1562:
[----:B------:R-:W-:Y:S05]  /*1d190*/  BSYNC B0 ;  /* 0x0000000000007941 */ /* 0x000fea0003800000 */
.L_x_1560:
        /* <DEDUP_REMOVED lines=9> */
.L_x_1564:
[----:B------:R-:W-:Y:S01]  /*1d230*/  MOV R94, R35 ;  /* 0x00000023005e7202 */ /* 0x000fe20000000f00 */
[----:B------:R-:W-:Y:S02]  /*1d240*/  IMAD.MOV.U32 R37, RZ, RZ, R92 ;  /* 0x000000ffff257224 */ /* 0x000fe400078e005c */
[----:B------:R-:W-:Y:S02]  /*1d250*/  IMAD.MOV.U32 R35, RZ, RZ, R36 ;  /* 0x000000ffff237224 */ /* 0x000fe400078e0024 */
[----:B------:R-:W-:Y:S02]  /*1d260*/  IMAD.MOV.U32 R92, RZ, RZ, R95 ;  /* 0x000000ffff5c7224 */ /* 0x000fe400078e005f */
.L_x_1565:
[----:B------:R-:W-:Y:S05]  /*1d270*/  BSYNC B0 ;  /* 0x0000000000007941 */ /* 0x000fea0003800000 */
.L_x_1563:
        /* <DEDUP_REMOVED lines=9> */
.L_x_1567:
[----:B------:R-:W-:Y:S01]  /*1d310*/  MOV R95, R34 ;  /* 0x00000022005f7202 */ /* 0x000fe20000000f00 */
[----:B------:R-:W-:Y:S02]  /*1d320*/  IMAD.MOV.U32 R36, RZ, RZ, R93 ;  /* 0x000000ffff247224 */ /* 0x000fe400078e005d */
[----:B------:R-:W-:Y:S02]  /*1d330*/  IMAD.MOV.U32 R34, RZ, RZ, R35 ;  /* 0x000000ffff227224 */ /* 0x000fe400078e0023 */
[----:B------:R-:W-:Y:S02]  /*1d340*/  IMAD.MOV.U32 R93, RZ, RZ, R92 ;  /* 0x000000ffff5d7224 */ /* 0x000fe400078e005c */
.L_x_1568:
[----:B------:R-:W-:Y:S05]  /*1d350*/  BSYNC B0 ;  /* 0x0000000000007941 */ /* 0x000fea0003800000 */
.L_x_1566:
        /* <DEDUP_REMOVED lines=9> */
.L_x_1570:
[----:B------:R-:W-:Y:S01]  /*1d3f0*/  MOV R92, R33 ;  /* 0x00000021005c7202 */ /* 0x000fe20000000f00 */
[----:B------:R-:W-:Y:S02]  /*1d400*/  IMAD.MOV.U32 R35, RZ, RZ, R90 ;  /* 0x000000ffff237224 */ /* 0x000fe400078e005a */
[----:B------:R-:W-:Y:S02]  /*1d410*/  IMAD.MOV.U32 R33, RZ, RZ, R34 ;  /* 0x000000ffff217224 */ /* 0x000fe400078e0022 */
[----:B------:R-:W-:Y:S02]  /*1d420*/  IMAD.MOV.U32 R90, RZ, RZ, R93 ;  /* 0x000000ffff5a7224 */ /* 0x000fe400078e005d */
.L_x_1571:
[----:B------:R-:W-:Y:S05]  /*1d430*/  BSYNC B0 ;  /* 0x0000000000007941 */ /* 0x000fea0003800000 */
.L_x_1569:
        /* <DEDUP_REMOVED lines=9> */
.L_x_1573:
[----:B------:R-:W-:Y:S01]  /*1d4d0*/  MOV R93, R32 ;  /* 0x00000020005d7202 */ /* 0x000fe20000000f00 */
[----:B------:R-:W-:Y:S02]  /*1d4e0*/  IMAD.MOV.U32 R34, RZ, RZ, R91 ;  /* 0x000000ffff227224 */ /* 0x000fe400078e005b */
[----:B------:R-:W-:Y:S02]  /*1d4f0*/  IMAD.MOV.U32 R32, RZ, RZ, R33 ;  /* 0x000000ffff207224 */ /* 0x000fe400078e0021 */
[----:B------:R-:W-:Y:S02]  /*1d500*/  IMAD.MOV.U32 R91, RZ, RZ, R90 ;  /* 0x000000ffff5b7224 */ /* 0x000fe400078e005a */
.L_x_1574:
[----:B------:R-:W-:Y:S05]  /*1d510*/  BSYNC B0 ;  /* 0x0000000000007941 */ /* 0x000fea0003800000 */
.L_x_1572:
        /* <DEDUP_REMOVED lines=9> */
.L_x_1576:
[----:B------:R-:W-:Y:S01]  /*1d5b0*/  MOV R90, R31 ;  /* 0x0000001f005a7202 */ /* 0x000fe20000000f00 */
[----:B------:R-:W-:Y:S02]  /*1d5c0*/  IMAD.MOV.U32 R33, RZ, RZ, R88 ;  /* 0x000000ffff217224 */ /* 0x000fe400078e0058 */
[----:B------:R-:W-:Y:S02]  /*1d5d0*/  IMAD.MOV.U32 R31, RZ, RZ, R32 ;  /* 0x000000ffff1f7224 */ /* 0x000fe400078e0020 */
[----:B------:R-:W-:Y:S02]  /*1d5e0*/  IMAD.MOV.U32 R88, RZ, RZ, R91 ;  /* 0x000000ffff587224 */ /* 0x000fe400078e005b */
.L_x_1577:
[----:B------:R-:W-:Y:S05]  /*1d5f0*/  BSYNC B0 ;  /* 0x0000000000007941 */ /* 0x000fea0003800000 */
.L_x_1575:
        /* <DEDUP_REMOVED lines=9> */
.L_x_1579:
[----:B------:R-:W-:Y:S01]  /*1d690*/  MOV R91, R30 ;  /* 0x0000001e005b7202 */ /* 0x000fe20000000f00 */
[----:B------:R-:W-:Y:S02]  /*1d6a0*/  IMAD.MOV.U32 R32, RZ, RZ, R89 ;  /* 0x000000ffff207224 */ /* 0x000fe400078e0059 */
[----:B------:R-:W-:Y:S02]  /*1d6b0*/  IMAD.MOV.U32 R30, RZ, RZ, R31 ;  /* 0x000000ffff1e7224 */ /* 0x000fe400078e001f */
[----:B------:R-:W-:Y:S02]  /*1d6c0*/  IMAD.MOV.U32 R89, RZ, RZ, R88 ;  /* 0x000000ffff597224 */ /* 0x000fe400078e0058 */
.L_x_1580:
[----:B------:R-:W-:Y:S05]  /*1d6d0*/  BSYNC B0 ;  /* 0x0000000000007941 */ /* 0x000fea0003800000 */
.L_x_1578:
        /* <DEDUP_REMOVED lines=9> */
.L_x_1582:
[----:B------:R-:W-:Y:S01]  /*1d770*/  MOV R88, R29 ;  /* 0x0000001d00587202 */ /* 0x000fe20000000f00 */
[----:B------:R-:W-:Y:S02]  /*1d780*/  IMAD.MOV.U32 R31, RZ, RZ, R86 ;  /* 0x000000ffff1f7224 */ /* 0x000fe400078e0056 */
[----:B------:R-:W-:Y:S02]  /*1d790*/  IMAD.MOV.U32 R29, RZ, RZ, R30 ;  /* 0x000000ffff1d7224 */ /* 0x000fe400078e001e */
[----:B------:R-:W-:Y:S02]  /*1d7a0*/  IMAD.MOV.U32 R86, RZ, RZ, R89 ;  /* 0x000000ffff567224 */ /* 0x000fe400078e0059 */
.L_x_1583:
[----:B------:R-:W-:Y:S05]  /*1d7b0*/  BSYNC B0 ;  /* 0x0000000000007941 */ /* 0x000fea0003800000 */
.L_x_1581:
        /* <DEDUP_REMOVED lines=9> */
.L_x_1585:
[----:B------:R-:W-:Y:S01]  /*1d850*/  MOV R89, R28 ;  /* 0x0000001c00597202 */ /* 0x000fe20000000f00 */
[----:B------:R-:W-:Y:S02]  /*1d860*/  IMAD.MOV.U32 R30, RZ, RZ, R87 ;  /* 0x000000ffff1e7224 */ /* 0x000fe400078e0057 */
[----:B------:R-:W-:Y:S02]  /*1d870*/  IMAD.MOV.U32 R28, RZ, RZ, R29 ;  /* 0x000000ffff1c7224 */ /* 0x000fe400078e001d */
[----:B------:R-:W-:Y:S02]  /*1d880*/  IMAD.MOV.U32 R87, RZ, RZ, R86 ;  /* 0x000000ffff577224 */ /* 0x000fe400078e0056 */
.L_x_1586:
[----:B------:R-:W-:Y:S05]  /*1d890*/  BSYNC B0 ;  /* 0x0000000000007941 */ /* 0x000fea0003800000 */
.L_x_1584:
        /* <DEDUP_REMOVED lines=9> */
.L_x_1588:
[----:B------:R-:W-:Y:S01]  /*1d930*/  MOV R86, R27 ;  /* 0x0000001b00567202 */ /* 0x000fe20000000f00 */
[----:B------:R-:W-:Y:S02]  /*1d940*/  IMAD.MOV.U32 R29, RZ, RZ, R84 ;  /* 0x000000ffff1d7224 */ /* 0x000fe400078e0054 */
[----:B------:R-:W-:Y:S02]  /*1d950*/  IMAD.MOV.U32 R27, RZ, RZ, R28 ;  /* 0x000000ffff1b7224 */ /* 0x000fe400078e001c */
[----:B------:R-:W-:Y:S02]  /*1d960*/  IMAD.MOV.U32 R84, RZ, RZ, R87 ;  /* 0x000000ffff547224 */ /* 0x000fe400078e0057 */
.L_x_1589:
[----:B------:R-:W-:Y:S05]  /*1d970*/  BSYNC B0 ;  /* 0x0000000000007941 */ /* 0x000fea0003800000 */
.L_x_1587:
        /* <DEDUP_REMOVED lines=9> */
.L_x_1591:
[----:B------:R-:W-:Y:S01]  /*1da10*/  MOV R87, R26 ;  /* 0x0000001a00577202 */ /* 0x000fe20000000f00 */
[----:B------:R-:W-:Y:S02]  /*1da20*/  IMAD.MOV.U32 R28, RZ, RZ, R85 ;  /* 0x000000ffff1c7224 */ /* 0x000fe400078e0055 */
[----:B------:R-:W-:Y:S02]  /*1da30*/  IMAD.MOV.U32 R26, RZ, RZ, R27 ;  /* 0x000000ffff1a7224 */ /* 0x000fe400078e001b */
[----:B------:R-:W-:Y:S02]  /*1da40*/  IMAD.MOV.U32 R85, RZ, RZ, R84 ;  /* 0x000000ffff557224 */ /* 0x000fe400078e0054 */
.L_x_1592:
[----:B------:R-:W-:Y:S05]  /*1da50*/  BSYNC B0 ;  /* 0x0000000000007941 */ /* 0x000fea0003800000 */
.L_x_1590:
        /* <DEDUP_REMOVED lines=9> */
.L_x_1594:
[----:B------:R-:W-:Y:S01]  /*1daf0*/  MOV R84, R25 ;  /* 0x0000001900547202 */ /* 0x000fe20000000f00 */
[----:B------:R-:W-:Y:S02]  /*1db00*/  IMAD.MOV.U32 R27, RZ, RZ, R82 ;  /* 0x000000ffff1b7224 */ /* 0x000fe400078e0052 */
[----:B------:R-:W-:Y:S02]  /*1db10*/  IMAD.MOV.U32 R25, RZ, RZ, R26 ;  /* 0x000000ffff197224 */ /* 0x000fe400078e001a */
[----:B------:R-:W-:Y:S02]  /*1db20*/  IMAD.MOV.U32 R82, RZ, RZ, R85 ;  /* 0x000000ffff527224 */ /* 0x000fe400078e0055 */
.L_x_1595:
[----:B------:R-:W-:Y:S05]  /*1db30*/  BSYNC B0 ;  /* 0x0000000000007941 */ /* 0x000fea0003800000 */
.L_x_1593:
        /* <DEDUP_REMOVED lines=9> */
.L_x_1597:
[----:B------:R-:W-:Y:S01]  /*1dbd0*/  MOV R85, R24 ;  /* 0x0000001800557202 */ /* 0x000fe20000000f00 */
[----:B------:R-:W-:Y:S02]  /*1dbe0*/  IMAD.MOV.U32 R26, RZ, RZ, R83 ;  /* 0x000000ffff1a7224 */ /* 0x000fe400078e0053 */
[----:B------:R-:W-:Y:S02]  /*1dbf0*/  IMAD.MOV.U32 R24, RZ, RZ, R25 ;  /* 0x000000ffff187224 */ /* 0x000fe400078e0019 */
[----:B------:R-:W-:Y:S02]  /*1dc00*/  IMAD.MOV.U32 R83, RZ, RZ, R82 ;  /* 0x000000ffff537224 */ /* 0x000fe400078e0052 */
.L_x_1598:
[----:B------:R-:W-:Y:S05]  /*1dc10*/  BSYNC B0 ;  /* 0x0000000000007941 */ /* 0x000fea0003800000 */
.L_x_1596:
        /* <DEDUP_REMOVED lines=9> */
.L_x_1600:
[----:B------:R-:W-:Y:S01]  /*1dcb0*/  MOV R82, R23 ;  /* 0x0000001700527202 */ /* 0x000fe20000000f00 */
[----:B------:R-:W-:Y:S02]  /*1dcc0*/  IMAD.MOV.U32 R25, RZ, RZ, R80 ;  /* 0x000000ffff197224 */ /* 0x000fe400078e0050 */
[----:B------:R-:W-:Y:S02]  /*1dcd0*/  IMAD.MOV.U32 R23, RZ, RZ, R24 ;  /* 0x000000ffff177224 */ /* 0x000fe400078e0018 */
[----:B------:R-:W-:Y:S02]  /*1dce0*/  IMAD.MOV.U32 R80, RZ, RZ, R83 ;  /* 0x000000ffff507224 */ /* 0x000fe400078e0053 */
.L_x_1601:
[----:B------:R-:W-:Y:S05]  /*1dcf0*/  BSYNC B0 ;  /* 0x0000000000007941 */ /* 0x000fea0003800000 */
.L_x_1599:
        /* <DEDUP_REMOVED lines=9> */
.L_x_1603:
[----:B------:R-:W-:Y:S01]  /*1dd90*/  MOV R83, R22 ;  /* 0x0000001600537202 */ /* 0x000fe20000000f00 */
[----:B------:R-:W-:Y:S02]  /*1dda0*/  IMAD.MOV.U32 R24, RZ, RZ, R81 ;  /* 0x000000ffff187224 */ /* 0x000fe400078e0051 */
[----:B------:R-:W-:Y:S02]  /*1ddb0*/  IMAD.MOV.U32 R22, RZ, RZ, R23 ;  /* 0x000000ffff167224 */ /* 0x000fe400078e0017 */
[----:B------:R-:W-:Y:S02]  /*1ddc0*/  IMAD.MOV.U32 R81, RZ, RZ, R80 ;  /* 0x000000ffff517224 */ /* 0x000fe400078e0050 */
.L_x_1604:
[----:B------:R-:W-:Y:S05]  /*1ddd0*/  BSYNC B0 ;  /* 0x0000000000007941 */ /* 0x000fea0003800000 */
.L_x_1602:
        /* <DEDUP_REMOVED lines=9> */
.L_x_1606:
[----:B------:R-:W-:Y:S01]  /*1de70*/  MOV R80, R21 ;  /* 0x0000001500507202 */ /* 0x000fe20000000f00 */
[----:B------:R-:W-:Y:S02]  /*1de80*/  IMAD.MOV.U32 R23, RZ, RZ, R78 ;  /* 0x000000ffff177224 */ /* 0x000fe400078e004e */
[----:B------:R-:W-:Y:S02]  /*1de90*/  IMAD.MOV.U32 R21, RZ, RZ, R22 ;  /* 0x000000ffff157224 */ /* 0x000fe400078e0016 */
[----:B------:R-:W-:Y:S02]  /*1dea0*/  IMAD.MOV.U32 R78, RZ, RZ, R81 ;  /* 0x000000ffff4e7224 */ /* 0x000fe400078e0051 */
.L_x_1607:
[----:B------:R-:W-:Y:S05]  /*1deb0*/  BSYNC B0 ;  /* 0x0000000000007941 */ /* 0x000fea0003800000 */
.L_x_1605:
        /* <DEDUP_REMOVED lines=9> */
.L_x_1609:
[----:B------:R-:W-:Y:S01]  /*1df50*/  MOV R81, R20 ;  /* 0x0000001400517202 */ /* 0x000fe20000000f00 */
[----:B------:R-:W-:Y:S02]  /*1df60*/  IMAD.MOV.U32 R22, RZ, RZ, R79 ;  /* 0x000000ffff167224 */ /* 0x000fe400078e004f */
[----:B------:R-:W-:Y:S02]  /*1df70*/  IMAD.MOV.U32 R20, RZ, RZ, R21 ;  /* 0x000000ffff147224 */ /* 0x000fe400078e0015 */
[----:B------:R-:W-:Y:S02]  /*1df80*/  IMAD.MOV.U32 R79, RZ, RZ, R78 ;  /* 0x000000ffff4f7224 */ /* 0x000fe400078e004e */
.L_x_1610:
[----:B------:R-:W-:Y:S05]  /*1df90*/  BSYNC B0 ;  /* 0x0000000000007941 */ /* 0x000fea0003800000 */
.L_x_1608:
        /* <DEDUP_REMOVED lines=9> */
.L_x_1612:
[----:B------:R-:W-:Y:S01]  /*1e030*/  MOV R78, R19 ;  /* 0x00000013004e7202 */ /* 0x000fe20000000f00 */
[----:B------:R-:W-:Y:S02]  /*1e040*/  IMAD.MOV.U32 R21, RZ, RZ, R76 ;  /* 0x000000ffff157224 */ /* 0x000fe400078e004c */
[----:B------:R-:W-:Y:S02]  /*1e050*/  IMAD.MOV.U32 R19, RZ, RZ, R20 ;  /* 0x000000ffff137224 */ /* 0x000fe400078e0014 */
[----:B------:R-:W-:Y:S02]  /*1e060*/  IMAD.MOV.U32 R76, RZ, RZ, R79 ;  /* 0x000000ffff4c7224 */ /* 0x000fe400078e004f */
.L_x_1613:
[----:B------:R-:W-:Y:S05]  /*1e070*/  BSYNC B0 ;  /* 0x0000000000007941 */ /* 0x000fea0003800000 */
.L_x_1611:
        /* <DEDUP_REMOVED lines=9> */
.L_x_1615:
[----:B------:R-:W-:Y:S01]  /*1e110*/  MOV R79, R18 ;  /* 0x00000012004f7202 */ /* 0x000fe20000000f00 */
[----:B------:R-:W-:Y:S02]  /*1e120*/  IMAD.MOV.U32 R20, RZ, RZ, R77 ;  /* 0x000000ffff147224 */ /* 0x000fe400078e004d */
[----:B------:R-:W-:Y:S02]  /*1e130*/  IMAD.MOV.U32 R18, RZ, RZ, R19 ;  /* 0x000000ffff127224 */ /* 0x000fe400078e0013 */
[----:B------:R-:W-:Y:S02]  /*1e140*/  IMAD.MOV.U32 R77, RZ, RZ, R76 ;  /* 0x000000ffff4d7224 */ /* 0x000fe400078e004c */
.L_x_1616:
[----:B------:R-:W-:Y:S05]  /*1e150*/  BSYNC B0 ;  /* 0x0000000000007941 */ /* 0x000fea0003800000 */
.L_x_1614:
        /* <DEDUP_REMOVED lines=9> */
.L_x_1618:
[----:B------:R-:W-:Y:S01]  /*1e1f0*/  MOV R76, R17 ;  /* 0x00000011004c7202 */ /* 0x000fe20000000f00 */
[----:B------:R-:W-:Y:S02]  /*1e200*/  IMAD.MOV.U32 R19, RZ, RZ, R74 ;  /* 0x000000ffff137224 */ /* 0x000fe400078e004a */
[----:B------:R-:W-:Y:S02]  /*1e210*/  IMAD.MOV.U32 R17, RZ, RZ, R18 ;  /* 0x000000ffff117224 */ /* 0x000fe400078e0012 */
[----:B------:R-:W-:Y:S02]  /*1e220*/  IMAD.MOV.U32 R74, RZ, RZ, R77 ;  /* 0x000000ffff4a7224 */ /* 0x000fe400078e004d */
.L_x_1619:
[----:B------:R-:W-:Y:S05]  /*1e230*/  BSYNC B0 ;  /* 0x0000000000007941 */ /* 0x000fea0003800000 */
.L_x_1617:
        /* <DEDUP_REMOVED lines=9> */
.L_x_1621:
[----:B------:R-:W-:Y:S01]  /*1e2d0*/  MOV R77, R16 ;  /* 0x00000010004d7202 */ /* 0x000fe20000000f00 */
[----:B------:R-:W-:Y:S02]  /*1e2e0*/  IMAD.MOV.U32 R18, RZ, RZ, R75 ;  /* 0x000000ffff127224 */ /* 0x000fe400078e004b */
[----:B------:R-:W-:Y:S02]  /*1e2f0*/  IMAD.MOV.U32 R16, RZ, RZ, R17 ;  /* 0x000000ffff107224 */ /* 0x000fe400078e0011 */
[----:B------:R-:W-:Y:S02]  /*1e300*/  IMAD.MOV.U32 R75, RZ, RZ, R74 ;  /* 0x000000ffff4b7224 */ /* 0x000fe400078e004a */
.L_x_1622:
[----:B------:R-:W-:Y:S05]  /*1e310*/  BSYNC B0 ;  /* 0x0000000000007941 */ /* 0x000fea0003800000 */
.L_x_1620:
        /* <DEDUP_REMOVED lines=9> */
.L_x_1624:
[----:B------:R-:W-:Y:S01]  /*1e3b0*/  MOV R74, R15 ;  /* 0x0000000f004a7202 */ /* 0x000fe20000000f00 */
[----:B------:R-:W-:Y:S02]  /*1e3c0*/  IMAD.MOV.U32 R17, RZ, RZ, R72 ;  /* 0x000000ffff117224 */ /* 0x000fe400078e0048 */
[----:B------:R-:W-:Y:S02]  /*1e3d0*/  IMAD.MOV.U32 R15, RZ, RZ, R16 ;  /* 0x000000ffff0f7224 */ /* 0x000fe400078e0010 */
[----:B------:R-:W-:Y:S02]  /*1e3e0*/  IMAD.MOV.U32 R72, RZ, RZ, R75 ;  /* 0x000000ffff487224 */ /* 0x000fe400078e004b */
.L_x_1625:
[----:B------:R-:W-:Y:S05]  /*1e3f0*/  BSYNC B0 ;  /* 0x0000000000007941 */ /* 0x000fea0003800000 */
.L_x_1623:
        /* <DEDUP_REMOVED lines=9> */
.L_x_1627:
[----:B------:R-:W-:Y:S01]  /*1e490*/  MOV R75, R14 ;  /* 0x0000000e004b7202 */ /* 0x000fe20000000f00 */
[----:B------:R-:W-:Y:S02]  /*1e4a0*/  IMAD.MOV.U32 R16, RZ, RZ, R73 ;  /* 0x000000ffff107224 */ /* 0x000fe400078e0049 */
[----:B------:R-:W-:Y:S02]  /*1e4b0*/  IMAD.MOV.U32 R14, RZ, RZ, R15 ;  /* 0x000000ffff0e7224 */ /* 0x000fe400078e000f */
[----:B------:R-:W-:Y:S02]  /*1e4c0*/  IMAD.MOV.U32 R73, RZ, RZ, R72 ;  /* 0x000000ffff497224 */ /* 0x000fe400078e0048 */
.L_x_1628:
[----:B------:R-:W-:Y:S05]  /*1e4d0*/  BSYNC B0 ;  /* 0x0000000000007941 */ /* 0x000fea0003800000 */
.L_x_1626:
        /* <DEDUP_REMOVED lines=9> */
.L_x_1630:
[----:B------:R-:W-:Y:S01]  /*1e570*/  MOV R72, R13 ;  /* 0x0000000d00487202 */ /* 0x000fe20000000f00 */
[----:B------:R-:W-:Y:S02]  /*1e580*/  IMAD.MOV.U32 R15, RZ, RZ, R12 ;  /* 0x000000ffff0f7224 */ /* 0x000fe400078e000c */
[----:B------:R-:W-:Y:S02]  /*1e590*/  IMAD.MOV.U32 R13, RZ, RZ, R14 ;  /* 0x000000ffff0d7224 */ /* 0x000fe400078e000e */
[----:B------:R-:W-:Y:S02]  /*1e5a0*/  IMAD.MOV.U32 R12, RZ, RZ, R73 ;  /* 0x000000ffff0c7224 */ /* 0x000fe400078e0049 */
.L_x_1631:
[----:B------:R-:W-:Y:S05]  /*1e5b0*/  BSYNC B0 ;  /* 0x0000000000007941 */ /* 0x000fea0003800000 */
.L_x_1629:
        /* <DEDUP_REMOVED lines=9> */
.L_x_1633:
[----:B------:R-:W-:Y:S01]  /*1e650*/  MOV R73, R10 ;  /* 0x0000000a00497202 */ /* 0x000fe20000000f00 */
[----:B------:R-:W-:Y:S02]  /*1e660*/  IMAD.MOV.U32 R14, RZ, RZ, R11 ;  /* 0x000000ffff0e7224 */ /* 0x000fe400078e000b */
[----:B------:R-:W-:Y:S02]  /*1e670*/  IMAD.MOV.U32 R10, RZ, RZ, R13 ;  /* 0x000000ffff0a7224 */ /* 0x000fe400078e000d */
[----:B------:R-:W-:Y:S02]  /*1e680*/  IMAD.MOV.U32 R11, RZ, RZ, R12 ;  /* 0x000000ffff0b7224 */ /* 0x000fe400078e000c */
.L_x_1634:
[----:B------:R-:W-:Y:S05]  /*1e690*/  BSYNC B0 ;  /* 0x0000000000007941 */ /* 0x000fea0003800000 */
.L_x_1632:
        /* <DEDUP_REMOVED lines=9> */
.L_x_1636:
[----:B------:R-:W-:Y:S01]  /*1e730*/  MOV R12, R9 ;  /* 0x00000009000c7202 */ /* 0x000fe20000000f00 */
[----:B------:R-:W-:Y:S02]  /*1e740*/  IMAD.MOV.U32 R13, RZ, RZ, R8 ;  /* 0x000000ffff0d7224 */ /* 0x000fe400078e0008 */
[----:B------:R-:W-:Y:S02]  /*1e750*/  IMAD.MOV.U32 R9, RZ, RZ, R10 ;  /* 0x000000ffff097224 */ /* 0x000fe400078e000a */
[----:B------:R-:W-:Y:S02]  /*1e760*/  IMAD.MOV.U32 R8, RZ, RZ, R11 ;  /* 0x000000ffff087224 */ /* 0x000fe400078e000b */
.L_x_1637:
[----:B------:R-:W-:Y:S05]  /*1e770*/  BSYNC B0 ;  /* 0x0000000000007941 */ /* 0x000fea0003800000 */
.L_x_1635:
        /* <DEDUP_REMOVED lines=9> */
.L_x_1639:
[----:B------:R-:W-:Y:S01]  /*1e810*/  MOV R11, R6 ;  /* 0x00000006000b7202 */ /* 0x000fe20000000f00 */
[----:B------:R-:W-:Y:S02]  /*1e820*/  IMAD.MOV.U32 R10, RZ, RZ, R7 ;  /* 0x000000ffff0a7224 */ /* 0x000fe400078e0007 */
[----:B------:R-:W-:Y:S02]  /*1e830*/  IMAD.MOV.U32 R6, RZ, RZ, R9 ;  /* 0x000000ffff067224 */ /* 0x000fe400078e0009 */
[----:B------:R-:W-:Y:S02]  /*1e840*/  IMAD.MOV.U32 R7, RZ, RZ, R8 ;  /* 0x000000ffff077224 */ /* 0x000fe400078e0008 */
.L_x_1640:
[----:B------:R-:W-:Y:S05]  /*1e850*/  BSYNC B0 ;  /* 0x0000000000007941 */ /* 0x000fea0003800000 */
.L_x_1638:
        /* <DEDUP_REMOVED lines=9> */
.L_x_1642:
[----:B------:R-:W-:Y:S01]  /*1e8f0*/  MOV R8, R5 ;  /* 0x0000000500087202 */ /* 0x000fe20000000f00 */
[----:B------:R-:W-:Y:S02]  /*1e900*/  IMAD.MOV.U32 R9, RZ, RZ, R4 ;  /* 0x000000ffff097224 */ /* 0x000fe400078e0004 */
[----:B------:R-:W-:Y:S02]  /*1e910*/  IMAD.MOV.U32 R5, RZ, RZ, R6 ;  /* 0x000000ffff057224 */ /* 0x000fe400078e0006 */
[----:B------:R-:W-:Y:S02]  /*1e920*/  IMAD.MOV.U32 R4, RZ, RZ, R7 ;  /* 0x000000ffff047224 */ /* 0x000fe400078e0007 */
.L_x_1643:
[----:B------:R-:W-:Y:S05]  /*1e930*/  BSYNC B0 ;  /* 0x0000000000007941 */ /* 0x000fea0003800000 */
.L_x_1641:
        /* <DEDUP_REMOVED lines=9> */
.L_x_1645:
[----:B------:R-:W-:Y:S01]  /*1e9d0*/  MOV R7, R130 ;  /* 0x0000008200077202 */ /* 0x000fe20000000f00 */
[----:B------:R-:W-:Y:S02]  /*1e9e0*/  IMAD.MOV.U32 R6, RZ, RZ, R131 ;  /* 0x000000ffff067224 */ /* 0x000fe400078e0083 */
[----:B------:R-:W-:Y:S02]  /*1e9f0*/  IMAD.MOV.U32 R130, RZ, RZ, R5 ;  /* 0x000000ffff827224 */ /* 0x000fe400078e0005 */
[----:B------:R-:W-:Y:S02]  /*1ea00*/  IMAD.MOV.U32 R131, RZ, RZ, R4 ;  /* 0x000000ffff837224 */ /* 0x000fe400078e0004 */
.L_x_1646:
[----:B------:R-:W-:Y:S05]  /*1ea10*/  BSYNC B0 ;  /* 0x0000000000007941 */ /* 0x000fea0003800000 */
.L_x_1644:
        /* <DEDUP_REMOVED lines=9> */
.L_x_1648:
[----:B------:R-:W-:Y:S01]  /*1eab0*/  MOV R4, R71 ;  /* 0x0000004700047202 */ /* 0x000fe20000000f00 */
[----:B------:R-:W-:Y:S02]  /*1eac0*/  IMAD.MOV.U32 R5, RZ, RZ, R128 ;  /* 0x000000ffff057224 */ /* 0x000fe400078e0080 */
[----:B------:R-:W-:Y:S02]  /*1ead0*/  IMAD.MOV.U32 R71, RZ, RZ, R130 ;  /* 0x000000ffff477224 */ /* 0x000fe400078e0082 */
[----:B------:R-:W-:Y:S02]  /*1eae0*/  IMAD.MOV.U32 R128, RZ, RZ, R131 ;  /* 0x000000ffff807224 */ /* 0x000fe400078e0083 */
.L_x_1649:
[----:B------:R-:W-:Y:S05]  /*1eaf0*/  BSYNC B0 ;  /* 0x0000000000007941 */ /* 0x000fea0003800000 */
.L_x_1647:
        /* <DEDUP_REMOVED lines=9> */
.L_x_1651:
[----:B------:R-:W-:Y:S01]  /*1eb90*/  MOV R131, R70 ;  /* 0x0000004600837202 */ /* 0x000fe20000000f00 */
[----:B------:R-:W-:Y:S02]  /*1eba0*/  IMAD.MOV.U32 R130, RZ, RZ, R129 ;  /* 0x000000ffff827224 */ /* 0x000fe400078e0081 */
[----:B------:R-:W-:Y:S02]  /*1ebb0*/  IMAD.MOV.U32 R70, RZ, RZ, R71 ;  /* 0x000000ffff467224 */ /* 0x000fe400078e0047 */
[----:B------:R-:W-:Y:S02]  /*1ebc0*/  IMAD.MOV.U32 R129, RZ, RZ, R128 ;  /* 0x000000ffff817224 */ /* 0x000fe400078e0080 */
.L_x_1652:
[----:B------:R-:W-:Y:S05]  /*1ebd0*/  BSYNC B0 ;  /* 0x0000000000007941 */ /* 0x000fea0003800000 */
.L_x_1650:
        /* <DEDUP_REMOVED lines=9> */
.L_x_1654:
[----:B------:R-:W-:Y:S01]  /*1ec70*/  MOV R128, R69 ;  /* 0x0000004500807202 */ /* 0x000fe20000000f00 */
[----:B------:R-:W-:Y:S02]  /*1ec80*/  IMAD.MOV.U32 R71, RZ, RZ, R126 ;  /* 0x000000ffff477224 */ /* 0x000fe400078e007e */
[----:B------:R-:W-:Y:S02]  /*1ec90*/  IMAD.MOV.U32 R69, RZ, RZ, R70 ;  /* 0x000000ffff457224 */ /* 0x000fe400078e0046 */
[----:B------:R-:W-:Y:S02]  /*1eca0*/  IMAD.MOV.U32 R126, RZ, RZ, R129 ;  /* 0x000000ffff7e7224 */ /* 0x000fe400078e0081 */
.L_x_1655:
[----:B------:R-:W-:Y:S05]  /*1ecb0*/  BSYNC B0 ;  /* 0x0000000000007941 */ /* 0x000fea0003800000 */
.L_x_1653:
        /* <DEDUP_REMOVED lines=9> */
.L_x_1657:
[----:B------:R-:W-:Y:S01]  /*1ed50*/  MOV R129, R68 ;  /* 0x0000004400817202 */ /* 0x000fe20000000f00 */
[----:B------:R-:W-:Y:S02]  /*1ed60*/  IMAD.MOV.U32 R70, RZ, RZ, R127 ;  /* 0x000000ffff467224 */ /* 0x000fe400078e007f */
[----:B------:R-:W-:Y:S02]  /*1ed70*/  IMAD.MOV.U32 R68, RZ, RZ, R69 ;  /* 0x000000ffff447224 */ /* 0x000fe400078e0045 */
[----:B------:R-:W-:Y:S02]  /*1ed80*/  IMAD.MOV.U32 R127, RZ, RZ, R126 ;  /* 0x000000ffff7f7224 */ /* 0x000fe400078e007e */
.L_x_1658:
[----:B------:R-:W-:Y:S05]  /*1ed90*/  BSYNC B0 ;  /* 0x0000000000007941 */ /* 0x000fea0003800000 */
.L_x_1656:
        /* <DEDUP_REMOVED lines=9> */
.L_x_1660:
[----:B------:R-:W-:Y:S01]  /*1ee30*/  MOV R126, R67 ;  /* 0x00000043007e7202 */ /* 0x000fe20000000f00 */
[----:B------:R-:W-:Y:S02]  /*1ee40*/  IMAD.MOV.U32 R69, RZ, RZ, R124 ;  /* 0x000000ffff457224 */ /* 0x000fe400078e007c */
[----:B------:R-:W-:Y:S02]  /*1ee50*/  IMAD.MOV.U32 R67, RZ, RZ, R68 ;  /* 0x000000ffff437224 */ /* 0x000fe400078e0044 */
[----:B------:R-:W-:Y:S02]  /*1ee60*/  IMAD.MOV.U32 R124, RZ, RZ, R127 ;  /* 0x000000ffff7c7224 */ /* 0x000fe400078e007f */
.L_x_1661:
[----:B------:R-:W-:Y:S05]  /*1ee70*/  BSYNC B0 ;  /* 0x0000000000007941 */ /* 0x000fea0003800000 */
.L_x_1659:
        /* <DEDUP_REMOVED lines=9> */
.L_x_1663:
[----:B------:R-:W-:Y:S01]  /*1ef10*/  MOV R127, R66 ;  /* 0x00000042007f7202 */ /* 0x000fe20000000f00 */
[----:B------:R-:W-:Y:S02]  /*1ef20*/  IMAD.MOV.U32 R68, RZ, RZ, R125 ;  /* 0x000000ffff447224 */ /* 0x000fe400078e007d */
[----:B------:R-:W-:Y:S02]  /*1ef30*/  IMAD.MOV.U32 R66, RZ, RZ, R67 ;  /* 0x000000ffff427224 */ /* 0x000fe400078e0043 */
[----:B------:R-:W-:Y:S02]  /*1ef40*/  IMAD.MOV.U32 R125, RZ, RZ, R124 ;  /* 0x000000ffff7d7224 */ /* 0x000fe400078e007c */
.L_x_1664:
[----:B------:R-:W-:Y:S05]  /*1ef50*/  BSYNC B0 ;  /* 0x0000000000007941 */ /* 0x000fea0003800000 */
.L_x_1662:
        /* <DEDUP_REMOVED lines=9> */
.L_x_1666:
[----:B------:R-:W-:Y:S01]  /*1eff0*/  MOV R124, R65 ;  /* 0x00000041007c7202 */ /* 0x000fe20000000f00 */
[----:B------:R-:W-:Y:S02]  /*1f000*/  IMAD.MOV.U32 R67, RZ, RZ, R122 ;  /* 0x000000ffff437224 */ /* 0x000fe400078e007a */
[----:B------:R-:W-:Y:S02]  /*1f010*/  IMAD.MOV.U32 R65, RZ, RZ, R66 ;  /* 0x000000ffff417224 */ /* 0x000fe400078e0042 */
[----:B------:R-:W-:Y:S02]  /*1f020*/  IMAD.MOV.U32 R122, RZ, RZ, R125 ;  /* 0x000000ffff7a7224 */ /* 0x000fe400078e007d */
.L_x_1667:
[----:B------:R-:W-:Y:S05]  /*1f030*/  BSYNC B0 ;  /* 0x0000000000007941 */ /* 0x000fea0003800000 */
.L_x_1665:
        /* <DEDUP_REMOVED lines=9> */
.L_x_1669:
[----:B------:R-:W-:Y:S01]  /*1f0d0*/  MOV R125, R64 ;  /* 0x00000040007d7202 */ /* 0x000fe20000000f00 */
[----:B------:R-:W-:Y:S02]  /*1f0e0*/  IMAD.MOV.U32 R66, RZ, RZ, R123 ;  /* 0x000000ffff427224 */ /* 0x000fe400078e007b */
[----:B------:R-:W-:Y:S02]  /*1f0f0*/  IMAD.MOV.U32 R64, RZ, RZ, R65 ;  /* 0x000000ffff407224 */ /* 0x000fe400078e0041 */
[----:B------:R-:W-:Y:S02]  /*1f100*/  IMAD.MOV.U32 R123, RZ, RZ, R122 ;  /* 0x000000ffff7b7224 */ /* 0x000fe400078e007a */
.L_x_1670:
[----:B------:R-:W-:Y:S05]  /*1f110*/  BSYNC B0 ;  /* 0x0000000000007941 */ /* 0x000fea0003800000 */
.L_x_1668:
        /* <DEDUP_REMOVED lines=9> */
.L_x_1672:
[----:B------:R-:W-:Y:S01]  /*1f1b0*/  MOV R122, R63 ;  /* 0x0000003f007a7202 */ /* 0x000fe20000000f00 */
[----:B------:R-:W-:Y:S02]  /*1f1c0*/  IMAD.MOV.U32 R65, RZ, RZ, R120 ;  /* 0x000000ffff417224 */ /* 0x000fe400078e0078 */
[----:B------:R-:W-:Y:S02]  /*1f1d0*/  IMAD.MOV.U32 R63, RZ, RZ, R64 ;  /* 0x000000ffff3f7224 */ /* 0x000fe400078e0040 */
[----:B------:R-:W-:Y:S02]  /*1f1e0*/  IMAD.MOV.U32 R120, RZ, RZ, R123 ;  /* 0x000000ffff787224 */ /* 0x000fe400078e007b */
.L_x_1673:
[----:B------:R-:W-:Y:S05]  /*1f1f0*/  BSYNC B0 ;  /* 0x0000000000007941 */ /* 0x000fea0003800000 */
.L_x_1671:
        /* <DEDUP_REMOVED lines=9> */
.L_x_1675:
[----:B------:R-:W-:Y:S01]  /*1f290*/  MOV R123, R62 ;  /* 0x0000003e007b7202 */ /* 0x000fe20000000f00 */
[----:B------:R-:W-:Y:S02]  /*1f2a0*/  IMAD.MOV.U32 R64, RZ, RZ, R121 ;  /* 0x000000ffff407224 */ /* 0x000fe400078e0079 */
[----:B------:R-:W-:Y:S02]  /*1f2b0*/  IMAD.MOV.U32 R62, RZ, RZ, R63 ;  /* 0x000000ffff3e7224 */ /* 0x000fe400078e003f */
[----:B------:R-:W-:Y:S02]  /*1f2c0*/  IMAD.MOV.U32 R121, RZ, RZ, R120 ;  /* 0x000000ffff797224 */ /* 0x000fe400078e0078 */
.L_x_1676:
[----:B------:R-:W-:Y:S05]  /*1f2d0*/  BSYNC B0 ;  /* 0x0000000000007941 */ /* 0x000fea0003800000 */
.L_x_1674:
        /* <DEDUP_REMOVED lines=9> */
.L_x_1678:
[----:B------:R-:W-:Y:S01]  /*1f370*/  MOV R120, R61 ;  /* 0x0000003d00787202 */ /* 0x000fe20000000f00 */
[----:B------:R-:W-:Y:S02]  /*1f380*/  IMAD.MOV.U32 R63, RZ, RZ, R118 ;  /* 0x000000ffff3f7224 */ /* 0x000fe400078e0076 */
[----:B------:R-:W-:Y:S02]  /*1f390*/  IMAD.MOV.U32 R61, RZ, RZ, R62 ;  /* 0x000000ffff3d7224 */ /* 0x000fe400078e003e */
[----:B------:R-:W-:Y:S02]  /*1f3a0*/  IMAD.MOV.U32 R118, RZ, RZ, R121 ;  /* 0x000000ffff767224 */ /* 0x000fe400078e0079 */
.L_x_1679:
[----:B------:R-:W-:Y:S05]  /*1f3b0*/  BSYNC B0 ;  /* 0x0000000000007941 */ /* 0x000fea0003800000 */
.L_x_1677:
        /* <DEDUP_REMOVED lines=9> */
.L_x_1681:
[----:B------:R-:W-:Y:S01]  /*1f450*/  MOV R121, R60 ;  /* 0x0000003c00797202 */ /* 0x000fe20000000f00 */
[----:B------:R-:W-:Y:S02]  /*1f460*/  IMAD.MOV.U32 R62, RZ, RZ, R119 ;  /* 0x000000ffff3e7224 */ /* 0x000fe400078e0077 */
[----:B------:R-:W-:Y:S02]  /*1f470*/  IMAD.MOV.U32 R60, RZ, RZ, R61 ;  /* 0x000000ffff3c7224 */ /* 0x000fe400078e003d */
[----:B------:R-:W-:Y:S02]  /*1f480*/  IMAD.MOV.U32 R119, RZ, RZ, R118 ;  /* 0x000000ffff777224 */ /* 0x000fe400078e0076 */
.L_x_1682:
[----:B------:R-:W-:Y:S05]  /*1f490*/  BSYNC B0 ;  /* 0x0000000000007941 */ /* 0x000fea0003800000 */
.L_x_1680:
        /* <DEDUP_REMOVED lines=9> */
.L_x_1684:
[----:B------:R-:W-:Y:S01]  /*1f530*/  MOV R118, R59 ;  /* 0x0000003b00767202 */ /* 0x000fe20000000f00 */
[----:B------:R-:W-:Y:S02]  /*1f540*/  IMAD.MOV.U32 R61, RZ, RZ, R116 ;  /* 0x000000ffff3d7224 */ /* 0x000fe400078e0074 */
[----:B------:R-:W-:Y:S02]  /*1f550*/  IMAD.MOV.U32 R59, RZ, RZ, R60 ;  /* 0x000000ffff3b7224 */ /* 0x000fe400078e003c */
[----:B------:R-:W-:Y:S02]  /*1f560*/  IMAD.MOV.U32 R116, RZ, RZ, R119 ;  /* 0x000000ffff747224 */ /* 0x000fe400078e0077 */
.L_x_1685:
[----:B------:R-:W-:Y:S05]  /*1f570*/  BSYNC B0 ;  /* 0x0000000000007941 */ /* 0x000fea0003800000 */
.L_x_1683:
        /* <DEDUP_REMOVED lines=9> */
.L_x_1687:
[----:B------:R-:W-:Y:S01]  /*1f610*/  MOV R119, R58 ;  /* 0x0000003a00777202 */ /* 0x000fe20000000f00 */
[----:B------:R-:W-:Y:S02]  /*1f620*/  IMAD.MOV.U32 R60, RZ, RZ, R117 ;  /* 0x000000ffff3c7224 */ /* 0x000fe400078e0075 */
[----:B------:R-:W-:Y:S02]  /*1f630*/  IMAD.MOV.U32 R58, RZ, RZ, R59 ;  /* 0x000000ffff3a7224 */ /* 0x000fe400078e003b */
[----:B------:R-:W-:Y:S02]  /*1f640*/  IMAD.MOV.U32 R117, RZ, RZ, R116 ;  /* 0x000000ffff757224 */ /* 0x000fe400078e0074 */
.L_x_1688:
[----:B------:R-:W-:Y:S05]  /*1f650*/  BSYNC B0 ;  /* 0x0000000000007941 */ /* 0x000fea0003800000 */
.L_x_1686:
        /* <DEDUP_REMOVED lines=9> */
.L_x_1690:
[----:B------:R-:W-:Y:S01]  /*1f6f0*/  MOV R116, R57 ;  /* 0x0000003900747202 */ /* 0x000fe20000000f00 */
[----:B------:R-:W-:Y:S02]  /*1f700*/  IMAD.MOV.U32 R59, RZ, RZ, R114 ;  /* 0x000000ffff3b7224 */ /* 0x000fe400078e0072 */
[----:B------:R-:W-:Y:S02]  /*1f710*/  IMAD.MOV.U32 R57, RZ, RZ, R58 ;  /* 0x000000ffff397224 */ /* 0x000fe400078e003a */
[----:B------:R-:W-:Y:S02]  /*1f720*/  IMAD.MOV.U32 R114, RZ, RZ, R117 ;  /* 0x000000ffff727224 */ /* 0x000fe400078e0075 */
.L_x_1691:
[----:B------:R-:W-:Y:S05]  /*1f730*/  BSYNC B0 ;  /* 0x0000000000007941 */ /* 0x000fea0003800000 */
.L_x_1689:
        /* <DEDUP_REMOVED lines=9> */
.L_x_1693:
[----:B------:R-:W-:Y:S01]  /*1f7d0*/  MOV R117, R56 ;  /* 0x0000003800757202 */ /* 0x000fe20000000f00 */
[----:B------:R-:W-:Y:S02]  /*1f7e0*/  IMAD.MOV.U32 R58, RZ, RZ, R115 ;  /* 0x000000ffff3a7224 */ /* 0x000fe400078e0073 */
[----:B------:R-:W-:Y:S02]  /*1f7f0*/  IMAD.MOV.U32 R56, RZ, RZ, R57 ;  /* 0x000000ffff387224 */ /* 0x000fe400078e0039 */
[----:B------:R-:W-:Y:S02]  /*1f800*/  IMAD.MOV.U32 R115, RZ, RZ, R114 ;  /* 0x000000ffff737224 */ /* 0x000fe400078e0072 */
.L_x_1694:
[----:B------:R-:W-:Y:S05]  /*1f810*/  BSYNC B0 ;  /* 0x0000000000007941 */ /* 0x000fea0003800000 */
.L_x_1692:
        /* <DEDUP_REMOVED lines=9> */
.L_x_1696:
[----:B------:R-:W-:Y:S01]  /*1f8b0*/  MOV R114, R55 ;  /* 0x0000003700727202 */ /* 0x000fe20000000f00 */
[----:B------:R-:W-:Y:S02]  /*1f8c0*/  IMAD.MOV.U32 R57, RZ, RZ, R112 ;  /* 0x000000ffff397224 */ /* 0x000fe400078e0070 */
[----:B------:R-:W-:Y:S02]  /*1f8d0*/  IMAD.MOV.U32 R55, RZ, RZ, R56 ;  /* 0x000000ffff377224 */ /* 0x000fe400078e0038 */
[----:B------:R-:W-:Y:S02]  /*1f8e0*/  IMAD.MOV.U32 R112, RZ, RZ, R115 ;  /* 0x000000ffff707224 */ /* 0x000fe400078e0073 */
.L_x_1697:
[----:B------:R-:W-:Y:S05]  /*1f8f0*/  BSYNC B0 ;  /* 0x0000000000007941 */ /* 0x000fea0003800000 */
.L_x_1695:
        /* <DEDUP_REMOVED lines=9> */
.L_x_1699:
[----:B------:R-:W-:Y:S01]  /*1f990*/  MOV R115, R54 ;  /* 0x0000003600737202 */ /* 0x000fe20000000f00 */
[----:B------:R-:W-:Y:S02]  /*1f9a0*/  IMAD.MOV.U32 R56, RZ, RZ, R113 ;  /* 0x000000ffff387224 */ /* 0x000fe400078e0071 */
[----:B------:R-:W-:Y:S02]  /*1f9b0*/  IMAD.MOV.U32 R54, RZ, RZ, R55 ;  /* 0x000000ffff367224 */ /* 0x000fe400078e0037 */
[----:B------:R-:W-:Y:S02]  /*1f9c0*/  IMAD.MOV.U32 R113, RZ, RZ, R112 ;  /* 0x000000ffff717224 */ /* 0x000fe400078e0070 */
.L_x_1700:
[----:B------:R-:W-:Y:S05]  /*1f9d0*/  BSYNC B0 ;  /* 0x0000000000007941 */ /* 0x000fea0003800000 */
.L_x_1698:
        /* <DEDUP_REMOVED lines=9> */
.L_x_1702:
[----:B------:R-:W-:Y:S01]  /*1fa70*/  MOV R112, R53 ;  /* 0x0000003500707202 */ /* 0x000fe20000000f00 */
[----:B------:R-:W-:Y:S02]  /*1fa80*/  IMAD.MOV.U32 R55, RZ, RZ, R110 ;  /* 0x000000ffff377224 */ /* 0x000fe400078e006e */
[----:B------:R-:W-:Y:S02]  /*1fa90*/  IMAD.MOV.U32 R53, RZ, RZ, R54 ;  /* 0x000000ffff357224 */ /* 0x000fe400078e0036 */
[----:B------:R-:W-:Y:S02]  /*1faa0*/  IMAD.MOV.U32 R110, RZ, RZ, R113 ;  /* 0x000000ffff6e7224 */ /* 0x000fe400078e0071 */
.L_x_1703:
[----:B------:R-:W-:Y:S05]  /*1fab0*/  BSYNC B0 ;  /* 0x0000000000007941 */ /* 0x000fea0003800000 */
.L_x_1701:
        /* <DEDUP_REMOVED lines=9> */
.L_x_1705:
[----:B------:R-:W-:Y:S01]  /*1fb50*/  MOV R113, R52 ;  /* 0x0000003400717202 */ /* 0x000fe20000000f00 */
[----:B------:R-:W-:Y:S02]  /*1fb60*/  IMAD.MOV.U32 R54, RZ, RZ, R111 ;  /* 0x000000ffff367224 */ /* 0x000fe400078e006f */
[----:B------:R-:W-:Y:S02]  /*1fb70*/  IMAD.MOV.U32 R52, RZ, RZ, R53 ;  /* 0x000000ffff347224 */ /* 0x000fe400078e0035 */
[----:B------:R-:W-:Y:S02]  /*1fb80*/  IMAD.MOV.U32 R111, RZ, RZ, R110 ;  /* 0x000000ffff6f7224 */ /* 0x000fe400078e006e */
.L_x_1706:
[----:B------:R-:W-:Y:S05]  /*1fb90*/  BSYNC B0 ;  /* 0x0000000000007941 */ /* 0x000fea0003800000 */
.L_x_1704:
        /* <DEDUP_REMOVED lines=9> */
.L_x_1708:
[----:B------:R-:W-:Y:S01]  /*1fc30*/  MOV R110, R51 ;  /* 0x00000033006e7202 */ /* 0x000fe20000000f00 */
[----:B------:R-:W-:Y:S02]  /*1fc40*/  IMAD.MOV.U32 R53, RZ, RZ, R108 ;  /* 0x000000ffff357224 */ /* 0x000fe400078e006c */
[----:B------:R-:W-:Y:S02]  /*1fc50*/  IMAD.MOV.U32 R51, RZ, RZ, R52 ;  /* 0x000000ffff337224 */ /* 0x000fe400078e0034 */
[----:B------:R-:W-:Y:S02]  /*1fc60*/  IMAD.MOV.U32 R108, RZ, RZ, R111 ;  /* 0x000000ffff6c7224 */ /* 0x000fe400078e006f */
.L_x_1709:
[----:B------:R-:W-:Y:S05]  /*1fc70*/  BSYNC B0 ;  /* 0x0000000000007941 */ /* 0x000fea0003800000 */
.L_x_1707:
        /* <DEDUP_REMOVED lines=9> */
.L_x_1711:
[----:B------:R-:W-:Y:S01]  /*1fd10*/  MOV R111, R50 ;  /* 0x00000032006f7202 */ /* 0x000fe20000000f00 */
[----:B------:R-:W-:Y:S02]  /*1fd20*/  IMAD.MOV.U32 R52, RZ, RZ, R109 ;  /* 0x000000ffff347224 */ /* 0x000fe400078e006d */
[----:B------:R-:W-:Y:S02]  /*1fd30*/  IMAD.MOV.U32 R50, RZ, RZ, R51 ;  /* 0x000000ffff327224 */ /* 0x000fe400078e0033 */
[----:B------:R-:W-:Y:S02]  /*1fd40*/  IMAD.MOV.U32 R109, RZ, RZ, R108 ;  /* 0x000000ffff6d7224 */ /* 0x000fe400078e006c */
.L_x_1712:
[----:B------:R-:W-:Y:S05]  /*1fd50*/  BSYNC B0 ;  /* 0x0000000000007941 */ /* 0x000fea0003800000 */
.L_x_1710:
        /* <DEDUP_REMOVED lines=9> */
.L_x_1714:
[----:B------:R-:W-:Y:S01]  /*1fdf0*/  MOV R108, R133 ;  /* 0x00000085006c7202 */ /* 0x000fe20000000f00 */
[----:B------:R-:W-:Y:S02]  /*1fe00*/  IMAD.MOV.U32 R51, RZ, RZ, R0 ;  /* 0x000000ffff337224 */ /* 0x000fe400078e0000 */
[----:B------:R-:W-:Y:S02]  /*1fe10*/  IMAD.MOV.U32 R0, RZ, RZ, R109 ;  /* 0x000000ffff007224 */ /* 0x000fe400078e006d */
[----:B------:R-:W-:Y:S02]  /*1fe20*/  IMAD.MOV.U32 R133, RZ, RZ, R50 ;  /* 0x000000ffff857224 */ /* 0x000fe400078e0032 */
.L_x_1715:
[----:B------:R-:W-:Y:S05]  /*1fe30*/  BSYNC B0 ;  /* 0x0000000000007941 */ /* 0x000fea0003800000 */
.L_x_1713:
        /* <DEDUP_REMOVED lines=18> */
.L_x_1717:
[----:B------:R-:W-:Y:S02]  /*1ff60*/  IMAD.MOV.U32 R50, RZ, RZ, R107 ;  /* 0x000000ffff327224 */ /* 0x000fe400078e006b */
[----:B------:R-:W-:Y:S02]  /*1ff70*/  IMAD.MOV.U32 R109, RZ, RZ, R48 ;  /* 0x000000ffff6d7224 */ /* 0x000fe400078e0030 */
[----:B------:R-:W-:Y:S02]  /*1ff80*/  IMAD.MOV.U32 R107, RZ, RZ, R106 ;  /* 0x000000ffff6b7224 */ /* 0x000fe400078e006a */
[----:B------:R-:W-:Y:S02]  /*1ff90*/  IMAD.MOV.U32 R48, RZ, RZ, R49 ;  /* 0x000000ffff307224 */ /* 0x000fe400078e0031 */
.L_x_1718:
[----:B------:R-:W-:Y:S05]  /*1ffa0*/  BSYNC B0 ;  /* 0x0000000000007941 */ /* 0x000fea0003800000 */
.L_x_1716:
        /* <DEDUP_REMOVED lines=9> */
.L_x_1720:
[----:B------:R-:W-:Y:S02]  /*20040*/  IMAD.MOV.U32 R49, RZ, RZ, R104 ;  /* 0x000000ffff317224 */ /* 0x000fe400078e0068 */
[----:B------:R-:W-:Y:S02]  /*20050*/  IMAD.MOV.U32 R106, RZ, RZ, R47 ;  /* 0x000000ffff6a7224 */ /* 0x000fe400078e002f */
[----:B------:R-:W-:Y:S02]  /*20060*/  IMAD.MOV.U32 R104, RZ, RZ, R107 ;  /* 0x000000ffff687224 */ /* 0x000fe400078e006b */
[----:B------:R-:W-:Y:S02]  /*20070*/  IMAD.MOV.U32 R47, RZ, RZ, R48 ;  /* 0x000000ffff2f7224 */ /* 0x000fe400078e0030 */
.L_x_1721:
[----:B------:R-:W-:Y:S05]  /*20080*/  BSYNC B0 ;  /* 0x0000000000007941 */ /* 0x000fea0003800000 */
.L_x_1719:
        /* <DEDUP_REMOVED lines=9> */
.L_x_1723:
[----:B------:R-:W-:Y:S02]  /*20120*/  IMAD.MOV.U32 R48, RZ, RZ, R105 ;  /* 0x000000ffff307224 */ /* 0x000fe400078e0069 */
[----:B------:R-:W-:Y:S02]  /*20130*/  IMAD.MOV.U32 R107, RZ, RZ, R46 ;  /* 0x000000ffff6b7224 */ /* 0x000fe400078e002e */
[----:B------:R-:W-:Y:S02]  /*20140*/  IMAD.MOV.U32 R105, RZ, RZ, R104 ;  /* 0x000000ffff697224 */ /* 0x000fe400078e0068 */
[----:B------:R-:W-:Y:S02]  /*20150*/  IMAD.MOV.U32 R46, RZ, RZ, R47 ;  /* 0x000000ffff2e7224 */ /* 0x000fe400078e002f */
.L_x_1724:
[----:B------:R-:W-:Y:S05]  /*20160*/  BSYNC B0 ;  /* 0x0000000000007941 */ /* 0x000fea0003800000 */
.L_x_1722:
        /* <DEDUP_REMOVED lines=9> */
.L_x_1726:
[----:B------:R-:W-:Y:S02]  /*20200*/  IMAD.MOV.U32 R47, RZ, RZ, R102 ;  /* 0x000000ffff2f7224 */ /* 0x000fe400078e0066 */
[----:B------:R-:W-:Y:S02]  /*20210*/  IMAD.MOV.U32 R104, RZ, RZ, R45 ;  /* 0x000000ffff687224 */ /* 0x000fe400078e002d */
[----:B------:R-:W-:Y:S02]  /*20220*/  IMAD.MOV.U32 R102, RZ, RZ, R105 ;  /* 0x000000ffff667224 */ /* 0x000fe400078e0069 */
[----:B------:R-:W-:Y:S02]  /*20230*/  IMAD.MOV.U32 R45, RZ, RZ, R46 ;  /* 0x000000ffff2d7224 */ /* 0x000fe400078e002e */
.L_x_1727:
[----:B------:R-:W-:Y:S05]  /*20240*/  BSYNC B0 ;  /* 0x0000000000007941 */ /* 0x000fea0003800000 */
.L_x_1725:
        /* <DEDUP_REMOVED lines=9> */
.L_x_1729:
[----:B------:R-:W-:Y:S02]  /*202e0*/  IMAD.MOV.U32 R46, RZ, RZ, R103 ;  /* 0x000000ffff2e7224 */ /* 0x000fe400078e0067 */
[----:B------:R-:W-:Y:S02]  /*202f0*/  IMAD.MOV.U32 R105, RZ, RZ, R44 ;  /* 0x000000ffff697224 */ /* 0x000fe400078e002c */
[----:B------:R-:W-:Y:S02]  /*20300*/  IMAD.MOV.U32 R103, RZ, RZ, R102 ;  /* 0x000000ffff677224 */ /* 0x000fe400078e0066 */
[----:B------:R-:W-:Y:S02]  /*20310*/  IMAD.MOV.U32 R44, RZ, RZ, R45 ;  /* 0x000000ffff2c7224 */ /* 0x000fe400078e002d */
.L_x_1730:
[----:B------:R-:W-:Y:S05]  /*20320*/  BSYNC B0 ;  /* 0x0000000000007941 */ /* 0x000fea0003800000 */
.L_x_1728:
        /* <DEDUP_REMOVED lines=9> */
.L_x_1732:
[----:B------:R-:W-:Y:S02]  /*203c0*/  IMAD.MOV.U32 R45, RZ, RZ, R100 ;  /* 0x000000ffff2d7224 */ /* 0x000fe400078e0064 */
[----:B------:R-:W-:Y:S02]  /*203d0*/  IMAD.MOV.U32 R102, RZ, RZ, R43 ;  /* 0x000000ffff667224 */ /* 0x000fe400078e002b */
[----:B------:R-:W-:Y:S02]  /*203e0*/  IMAD.MOV.U32 R100, RZ, RZ, R103 ;  /* 0x000000ffff647224 */ /* 0x000fe400078e0067 */
[----:B------:R-:W-:Y:S02]  /*203f0*/  IMAD.MOV.U32 R43, RZ, RZ, R44 ;  /* 0x000000ffff2b7224 */ /* 0x000fe400078e002c */
.L_x_1733:
[----:B------:R-:W-:Y:S05]  /*20400*/  BSYNC B0 ;  /* 0x0000000000007941 */ /* 0x000fea0003800000 */
.L_x_1731:
        /* <DEDUP_REMOVED lines=9> */
.L_x_1735:
[----:B------:R-:W-:Y:S02]  /*204a0*/  IMAD.MOV.U32 R44, RZ, RZ, R101 ;  /* 0x000000ffff2c7224 */ /* 0x000fe400078e0065 */
[----:B------:R-:W-:Y:S02]  /*204b0*/  IMAD.MOV.U32 R103, RZ, RZ, R42 ;  /* 0x000000ffff677224 */ /* 0x000fe400078e002a */
[----:B------:R-:W-:Y:S02]  /*204c0*/  IMAD.MOV.U32 R101, RZ, RZ, R100 ;  /* 0x000000ffff657224 */ /* 0x000fe400078e0064 */
[----:B------:R-:W-:Y:S02]  /*204d0*/  IMAD.MOV.U32 R42, RZ, RZ, R43 ;  /* 0x000000ffff2a7224 */ /* 0x000fe400078e002b */
.L_x_1736:
[----:B------:R-:W-:Y:S05]  /*204e0*/  BSYNC B0 ;  /* 0x0000000000007941 */ /* 0x000fea0003800000 */
.L_x_1734:
        /* <DEDUP_REMOVED lines=9> */
.L_x_1738:
[----:B------:R-:W-:Y:S02]  /*20580*/  IMAD.MOV.U32 R43, RZ, RZ, R98 ;  /* 0x000000ffff2b7224 */ /* 0x000fe400078e0062 */
[----:B------:R-:W-:Y:S02]  /*20590*/  IMAD.MOV.U32 R100, RZ, RZ, R41 ;  /* 0x000000ffff647224 */ /* 0x000fe400078e0029 */
[----:B------:R-:W-:Y:S02]  /*205a0*/  IMAD.MOV.U32 R98, RZ, RZ, R101 ;  /* 0x000000ffff627224 */ /* 0x000fe400078e0065 */
[----:B------:R-:W-:Y:S02]  /*205b0*/  IMAD.MOV.U32 R41, RZ, RZ, R42 ;  /* 0x000000ffff297224 */ /* 0x000fe400078e002a */
.L_x_1739:
[----:B------:R-:W-:Y:S05]  /*205c0*/  BSYNC B0 ;  /* 0x0000000000007941 */ /* 0x000fea0003800000 */
.L_x_1737:
        /* <DEDUP_REMOVED lines=9> */
.L_x_1741:
[----:B------:R-:W-:Y:S02]  /*20660*/  IMAD.MOV.U32 R42, RZ, RZ, R99 ;  /* 0x000000ffff2a7224 */ /* 0x000fe400078e0063 */
[----:B------:R-:W-:Y:S02]  /*20670*/  IMAD.MOV.U32 R101, RZ, RZ, R40 ;  /* 0x000000ffff657224 */ /* 0x000fe400078e0028 */
[----:B------:R-:W-:Y:S02]  /*20680*/  IMAD.MOV.U32 R99, RZ, RZ, R98 ;  /* 0x000000ffff637224 */ /* 0x000fe400078e0062 */
[----:B------:R-:W-:Y:S02]  /*20690*/  IMAD.MOV.U32 R40, RZ, RZ, R41 ;  /* 0x000000ffff287224 */ /* 0x000fe400078e0029 */
.L_x_1742:
[----:B------:R-:W-:Y:S05]  /*206a0*/  BSYNC B0 ;  /* 0x0000000000007941 */ /* 0x000fea0003800000 */
.L_x_1740:
        /* <DEDUP_REMOVED lines=9> */
.L_x_1744:
[----:B------:R-:W-:Y:S02]  /*20740*/  IMAD.MOV.U32 R41, RZ, RZ, R96 ;  /* 0x000000ffff297224 */ /* 0x000fe400078e0060 */
[----:B------:R-:W-:Y:S02]  /*20750*/  IMAD.MOV.U32 R98, RZ, RZ, R39 ;  /* 0x000000ffff627224 */ /* 0x000fe400078e0027 */
[----:B------:R-:W-:Y:S02]  /*20760*/  IMAD.MOV.U32 R96, RZ, RZ, R99 ;  /* 0x000000ffff607224 */ /* 0x000fe400078e0063 */
[----:B------:R-:W-:Y:S02]  /*20770*/  IMAD.MOV.U32 R39, RZ, RZ, R40 ;  /* 0x000000ffff277224 */ /* 0x000fe400078e0028 */
.L_x_1745:
[----:B------:R-:W-:Y:S05]  /*20780*/  BSYNC B0 ;  /* 0x0000000000007941 */ /* 0x000fea0003800000 */
.L_x_1743:
        /* <DEDUP_REMOVED lines=9> */
.L_x_1747:
[----:B------:R-:W-:Y:S02]  /*20820*/  IMAD.MOV.U32 R40, RZ, RZ, R97 ;  /* 0x000000ffff287224 */ /* 0x000fe400078e0061 */
[----:B------:R-:W-:Y:S02]  /*20830*/  IMAD.MOV.U32 R99, RZ, RZ, R38 ;  /* 0x000000ffff637224 */ /* 0x000fe400078e0026 */
[----:B------:R-:W-:Y:S02]  /*20840*/  IMAD.MOV.U32 R97, RZ, RZ, R96 ;  /* 0x000000ffff617224 */ /* 0x000fe400078e0060 */
[----:B------:R-:W-:Y:S02]  /*20850*/  IMAD.MOV.U32 R38, RZ, RZ, R39 ;  /* 0x000000ffff267224 */ /* 0x000fe400078e0027 */
.L_x_1748:
[----:B------:R-:W-:Y:S05]  /*20860*/  BSYNC B0 ;  /* 0x0000000000007941 */ /* 0x000fea0003800000 */
.L_x_1746:
        /* <DEDUP_REMOVED lines=9> */
.L_x_1750:
[----:B------:R-:W-:Y:S02]  /*20900*/  IMAD.MOV.U32 R39, RZ, RZ, R94 ;  /* 0x000000ffff277224 */ /* 0x000fe400078e005e */
[----:B------:R-:W-:Y:S02]  /*20910*/  IMAD.MOV.U32 R96, RZ, RZ, R37 ;  /* 0x000000ffff607224 */ /* 0x000fe400078e0025 */
[----:B------:R-:W-:Y:S02]  /*20920*/  IMAD.MOV.U32 R94, RZ, RZ, R97 ;  /* 0x000000ffff5e7224 */ /* 0x000fe400078e0061 */
[----:B------:R-:W-:Y:S02]  /*20930*/  IMAD.MOV.U32 R37, RZ, RZ, R38 ;  /* 0x000000ffff257224 */ /* 0x000fe400078e0026 */
.L_x_1751:
[----:B------:R-:W-:Y:S05]  /*20940*/  BSYNC B0 ;  /* 0x0000000000007941 */ /* 0x000fea0003800000 */
.L_x_1749:
        /* <DEDUP_REMOVED lines=9> */
.L_x_1753:
[----:B------:R-:W-:Y:S02]  /*209e0*/  IMAD.MOV.U32 R38, RZ, RZ, R95 ;  /* 0x000000ffff267224 */ /* 0x000fe400078e005f */
[----:B------:R-:W-:Y:S02]  /*209f0*/  IMAD.MOV.U32 R97, RZ, RZ, R36 ;  /* 0x000000ffff617224 */ /* 0x000fe400078e0024 */
[----:B------:R-:W-:Y:S02]  /*20a00*/  IMAD.MOV.U32 R95, RZ, RZ, R94 ;  /* 0x000000ffff5f7224 */ /* 0x000fe400078e005e */
[----:B------:R-:W-:Y:S02]  /*20a10*/  IMAD.MOV.U32 R36, RZ, RZ, R37 ;  /* 0x000000ffff247224 */ /* 0x000fe400078e0025 */
.L_x_1754:
[----:B------:R-:W-:Y:S05]  /*20a20*/  BSYNC B0 ;  /* 0x0000000000007941 */ /* 0x000fea0003800000 */
.L_x_1752:
        /* <DEDUP_REMOVED lines=9> */
.L_x_1756:
[----:B------:R-:W-:Y:S02]  /*20ac0*/  IMAD.MOV.U32 R37, RZ, RZ, R92 ;  /* 0x000000ffff257224 */ /* 0x000fe400078e005c */
[----:B------:R-:W-:Y:S02]  /*20ad0*/  IMAD.MOV.U32 R94, RZ, RZ, R35 ;  /* 0x000000ffff5e7224 */ /* 0x000fe400078e0023 */
[----:B------:R-:W-:Y:S02]  /*20ae0*/  IMAD.MOV.U32 R92, RZ, RZ, R95 ;  /* 0x000000ffff5c7224 */ /* 0x000fe400078e005f */
[----:B------:R-:W-:Y:S02]  /*20af0*/  IMAD.MOV.U32 R35, RZ, RZ, R36 ;  /* 0x000000ffff237224 */ /* 0x000fe400078e0024 */
.L_x_1757:
[----:B------:R-:W-:Y:S05]  /*20b00*/  BSYNC B0 ;  /* 0x0000000000007941 */ /* 0x000fea0003800000 */
.L_x_1755:
        /* <DEDUP_REMOVED lines=9> */
.L_x_1759:
[----:B------:R-:W-:Y:S02]  /*20ba0*/  IMAD.MOV.U32 R36, RZ, RZ, R93 ;  /* 0x000000ffff247224 */ /* 0x000fe400078e005d */
[----:B------:R-:W-:Y:S02]  /*20bb0*/  IMAD.MOV.U32 R95, RZ, RZ, R34 ;  /* 0x000000ffff5f7224 */ /* 0x000fe400078e0022 */
[----:B------:R-:W-:Y:S02]  /*20bc0*/  IMAD.MOV.U32 R93, RZ, RZ, R92 ;  /* 0x000000ffff5d7224 */ /* 0x000fe400078e005c */
[----:B------:R-:W-:Y:S02]  /*20bd0*/  IMAD.MOV.U32 R34, RZ, RZ, R35 ;  /* 0x000000ffff227224 */ /* 0x000fe400078e0023 */
.L_x_1760:
[----:B------:R-:W-:Y:S05]  /*20be0*/  BSYNC B0 ;  /* 0x0000000000007941 */ /* 0x000fea0003800000 */
.L_x_1758:
        /* <DEDUP_REMOVED lines=9> */
.L_x_1762:
[----:B------:R-:W-:Y:S02]  /*20c80*/  IMAD.MOV.U32 R35, RZ, RZ, R90 ;  /* 0x000000ffff237224 */ /* 0x000fe400078e005a */
[----:B------:R-:W-:Y:S02]  /*20c90*/  IMAD.MOV.U32 R92, RZ, RZ, R33 ;  /* 0x000000ffff5c7224 */ /* 0x000fe400078e0021 */
[----:B------:R-:W-:Y:S02]  /*20ca0*/  IMAD.MOV.U32 R90, RZ, RZ, R93 ;  /* 0x000000ffff5a7224 */ /* 0x000fe400078e005d */
[----:B------:R-:W-:Y:S02]  /*20cb0*/  IMAD.MOV.U32 R33, RZ, RZ, R34 ;  /* 0x000000ffff217224 */ /* 0x000fe400078e0022 */
.L_x_1763:
[----:B------:R-:W-:Y:S05]  /*20cc0*/  BSYNC B0 ;  /* 0x0000000000007941 */ /* 0x000fea0003800000 */
.L_x_1761:
        /* <DEDUP_REMOVED lines=9> */
.L_x_1765:
[----:B------:R-:W-:Y:S02]  /*20d60*/  IMAD.MOV.U32 R34, RZ, RZ, R91 ;  /* 0x000000ffff227224 */ /* 0x000fe400078e005b */
[----:B------:R-:W-:Y:S02]  /*20d70*/  IMAD.MOV.U32 R93, RZ, RZ, R32 ;  /* 0x000000ffff5d7224 */ /* 0x000fe400078e0020 */
[----:B------:R-:W-:Y:S02]  /*20d80*/  IMAD.MOV.U32 R91, RZ, RZ, R90 ;  /* 0x000000ffff5b7224 */ /* 0x000fe400078e005a */
[----:B------:R-:W-:Y:S02]  /*20d90*/  IMAD.MOV.U32 R32, RZ, RZ, R33 ;  /* 0x000000ffff207224 */ /* 0x000fe400078e0021 */
.L_x_1766:
[----:B------:R-:W-:Y:S05]  /*20da0*/  BSYNC B0 ;  /* 0x0000000000007941 */ /* 0x000fea0003800000 */
.L_x_1764:
        /* <DEDUP_REMOVED lines=9> */
.L_x_1768:
[----:B------:R-:W-:Y:S02]  /*20e40*/  IMAD.MOV.U32 R33, RZ, RZ, R88 ;  /* 0x000000ffff217224 */ /* 0x000fe400078e0058 */
[----:B------:R-:W-:Y:S02]  /*20e50*/  IMAD.MOV.U32 R90, RZ, RZ, R31 ;  /* 0x000000ffff5a7224 */ /* 0x000fe400078e001f */
[----:B------:R-:W-:Y:S02]  /*20e60*/  IMAD.MOV.U32 R88, RZ, RZ, R91 ;  /* 0x000000ffff587224 */ /* 0x000fe400078e005b */
[----:B------:R-:W-:Y:S02]  /*20e70*/  IMAD.MOV.U32 R31, RZ, RZ, R32 ;  /* 0x000000ffff1f7224 */ /* 0x000fe400078e0020 */
.L_x_1769:
[----:B------:R-:W-:Y:S05]  /*20e80*/  BSYNC B0 ;  /* 0x0000000000007941 */ /* 0x000fea0003800000 */
.L_x_1767:
        /* <DEDUP_REMOVED lines=9> */
.L_x_1771:
[----:B------:R-:W-:Y:S02]  /*20f20*/  IMAD.MOV.U32 R32, RZ, RZ, R89 ;  /* 0x000000ffff207224 */ /* 0x000fe400078e0059 */
[----:B------:R-:W-:Y:S02]  /*20f30*/  IMAD.MOV.U32 R91, RZ, RZ, R30 ;  /* 0x000000ffff5b7224 */ /* 0x000fe400078e001e */
[----:B------:R-:W-:Y:S02]  /*20f40*/  IMAD.MOV.U32 R89, RZ, RZ, R88 ;  /* 0x000000ffff597224 */ /* 0x000fe400078e0058 */
[----:B------:R-:W-:Y:S02]  /*20f50*/  IMAD.MOV.U32 R30, RZ, RZ, R31 ;  /* 0x000000ffff1e7224 */ /* 0x000fe400078e001f */
.L_x_1772:
[----:B------:R-:W-:Y:S05]  /*20f60*/  BSYNC B0 ;  /* 0x0000000000007941 */ /* 0x000fea0003800000 */
.L_x_1770:
        /* <DEDUP_REMOVED lines=9> */
.L_x_1774:
[----:B------:R-:W-:Y:S02]  /*21000*/  IMAD.MOV.U32 R31, RZ, RZ, R86 ;  /* 0x000000ffff1f7224 */ /* 0x000fe400078e0056 */
[----:B------:R-:W-:Y:S02]  /*21010*/  IMAD.MOV.U32 R88, RZ, RZ, R29 ;  /* 0x000000ffff587224 */ /* 0x000fe400078e001d */
[----:B------:R-:W-:Y:S02]  /*21020*/  IMAD.MOV.U32 R86, RZ, RZ, R89 ;  /* 0x000000ffff567224 */ /* 0x000fe400078e0059 */
[----:B------:R-:W-:Y:S02]  /*21030*/  IMAD.MOV.U32 R29, RZ, RZ, R30 ;  /* 0x000000ffff1d7224 */ /* 0x000fe400078e001e */
.L_x_1775:
[----:B------:R-:W-:Y:S05]  /*21040*/  BSYNC B0 ;  /* 0x0000000000007941 */ /* 0x000fea0003800000 */
.L_x_1773:
        /* <DEDUP_REMOVED lines=9> */
.L_x_1777:
[----:B------:R-:W-:Y:S02]  /*210e0*/  IMAD.MOV.U32 R30, RZ, RZ, R87 ;  /* 0x000000ffff1e7224 */ /* 0x000fe400078e0057 */
[----:B------:R-:W-:Y:S02]  /*210f0*/  IMAD.MOV.U32 R89, RZ, RZ, R28 ;  /* 0x000000ffff597224 */ /* 0x000fe400078e001c */
[----:B------:R-:W-:Y:S02]  /*21100*/  IMAD.MOV.U32 R87, RZ, RZ, R86 ;  /* 0x000000ffff577224 */ /* 0x000fe400078e0056 */
[----:B------:R-:W-:Y:S02]  /*21110*/  IMAD.MOV.U32 R28, RZ, RZ, R29 ;  /* 0x000000ffff1c7224 */ /* 0x000fe400078e001d */
.L_x_1778:
[----:B------:R-:W-:Y:S05]  /*21120*/  BSYNC B0 ;  /* 0x0000000000007941 */ /* 0x000fea0003800000 */
.L_x_1776:
        /* <DEDUP_REMOVED lines=9> */
.L_x_1780:
[----:B------:R-:W-:Y:S02]  /*211c0*/  IMAD.MOV.U32 R29, RZ, RZ, R84 ;  /* 0x000000ffff1d7224 */ /* 0x000fe400078e0054 */
[----:B------:R-:W-:Y:S02]  /*211d0*/  IMAD.MOV.U32 R86, RZ, RZ, R27 ;  /* 0x000000ffff567224 */ /* 0x000fe400078e001b */
[----:B------:R-:W-:Y:S02]  /*211e0*/  IMAD.MOV.U32 R84, RZ, RZ, R87 ;  /* 0x000000ffff547224 */ /* 0x000fe400078e0057 */
[----:B------:R-:W-:Y:S02]  /*211f0*/  IMAD.MOV.U32 R27, RZ, RZ, R28 ;  /* 0x000000ffff1b7224 */ /* 0x000fe400078e001c */
.L_x_1781:
[----:B------:R-:W-:Y:S05]  /*21200*/  BSYNC B0 ;  /* 0x0000000000007941 */ /* 0x000fea0003800000 */
.L_x_1779:
        /* <DEDUP_REMOVED lines=9> */
.L_x_1783:
[----:B------:R-:W-:Y:S02]  /*212a0*/  IMAD.MOV.U32 R28, RZ, RZ, R85 ;  /* 0x000000ffff1c7224 */ /* 0x000fe400078e0055 */
[----:B------:R-:W-:Y:S02]  /*212b0*/  IMAD.MOV.U32 R87, RZ, RZ, R26 ;  /* 0x000000ffff577224 */ /* 0x000fe400078e001a */
[----:B------:R-:W-:Y:S02]  /*212c0*/  IMAD.MOV.U32 R85, RZ, RZ, R84 ;  /* 0x000000ffff557224 */ /* 0x000fe400078e0054 */
[----:B------:R-:W-:Y:S02]  /*212d0*/  IMAD.MOV.U32 R26, RZ, RZ, R27 ;  /* 0x000000ffff1a7224 */ /* 0x000fe400078e001b */
.L_x_1784:
[----:B------:R-:W-:Y:S05]  /*212e0*/  BSYNC B0 ;  /* 0x0000000000007941 */ /* 0x000fea0003800000 */
.L_x_1782:
        /* <DEDUP_REMOVED lines=9> */
.L_x_1786:
[----:B------:R-:W-:Y:S02]  /*21380*/  IMAD.MOV.U32 R27, RZ, RZ, R82 ;  /* 0x000000ffff1b7224 */ /* 0x000fe400078e0052 */
[----:B------:R-:W-:Y:S02]  /*21390*/  IMAD.MOV.U32 R84, RZ, RZ, R25 ;  /* 0x000000ffff547224 */ /* 0x000fe400078e0019 */
[----:B------:R-:W-:Y:S02]  /*213a0*/  IMAD.MOV.U32 R82, RZ, RZ, R85 ;  /* 0x000000ffff527224 */ /* 0x000fe400078e0055 */
[----:B------:R-:W-:Y:S02]  /*213b0*/  IMAD.MOV.U32 R25, RZ, RZ, R26 ;  /* 0x000000ffff197224 */ /* 0x000fe400078e001a */
.L_x_1787:
[----:B------:R-:W-:Y:S05]  /*213c0*/  BSYNC B0 ;  /* 0x0000000000007941 */ /* 0x000fea0003800000 */
.L_x_1785:
        /* <DEDUP_REMOVED lines=9> */
.L_x_1789:
[----:B------:R-:W-:Y:S02]  /*21460*/  IMAD.MOV.U32 R26, RZ, RZ, R83 ;  /* 0x000000ffff1a7224 */ /* 0x000fe400078e0053 */
[----:B------:R-:W-:Y:S02]  /*21470*/  IMAD.MOV.U32 R85, RZ, RZ, R24 ;  /* 0x000000ffff557224 */ /* 0x000fe400078e0018 */
[----:B------:R-:W-:Y:S02]  /*21480*/  IMAD.MOV.U32 R83, RZ, RZ, R82 ;  /* 0x000000ffff537224 */ /* 0x000fe400078e0052 */
[----:B------:R-:W-:Y:S02]  /*21490*/  IMAD.MOV.U32 R24, RZ, RZ, R25 ;  /* 0x000000ffff187224 */ /* 0x000fe400078e0019 */
.L_x_1790:
[----:B------:R-:W-:Y:S05]  /*214a0*/  BSYNC B0 ;  /* 0x0000000000007941 */ /* 0x000fea0003800000 */
.L_x_1788:
        /* <DEDUP_REMOVED lines=9> */
.L_x_1792:
[----:B------:R-:W-:Y:S02]  /*21540*/  IMAD.MOV.U32 R25, RZ, RZ, R80 ;  /* 0x000000ffff197224 */ /* 0x000fe400078e0050 */
[----:B------:R-:W-:Y:S02]  /*21550*/  IMAD.MOV.U32 R82, RZ, RZ, R23 ;  /* 0x000000ffff527224 */ /* 0x000fe400078e0017 */
[----:B------:R-:W-:Y:S02]  /*21560*/  IMAD.MOV.U32 R80, RZ, RZ, R83 ;  /* 0x000000ffff507224 */ /* 0x000fe400078e0053 */
[----:B------:R-:W-:Y:S02]  /*21570*/  IMAD.MOV.U32 R23, RZ, RZ, R24 ;  /* 0x000000ffff177224 */ /* 0x000fe400078e0018 */
.L_x_1793:
[----:B------:R-:W-:Y:S05]  /*21580*/  BSYNC B0 ;  /* 0x0000000000007941 */ /* 0x000fea0003800000 */
.L_x_1791:
        /* <DEDUP_REMOVED lines=9> */
.L_x_1795:
[----:B------:R-:W-:Y:S02]  /*21620*/  IMAD.MOV.U32 R24, RZ, RZ, R81 ;  /* 0x000000ffff187224 */ /* 0x000fe400078e0051 */
[----:B------:R-:W-:Y:S02]  /*21630*/  IMAD.MOV.U32 R83, RZ, RZ, R22 ;  /* 0x000000ffff537224 */ /* 0x000fe400078e0016 */
[----:B------:R-:W-:Y:S02]  /*21640*/  IMAD.MOV.U32 R81, RZ, RZ, R80 ;  /* 0x000000ffff517224 */ /* 0x000fe400078e0050 */
[----:B------:R-:W-:Y:S02]  /*21650*/  IMAD.MOV.U32 R22, RZ, RZ, R23 ;  /* 0x000000ffff167224 */ /* 0x000fe400078e0017 */
.L_x_1796:
[----:B------:R-:W-:Y:S05]  /*21660*/  BSYNC B0 ;  /* 0x0000000000007941 */ /* 0x000fea0003800000 */
.L_x_1794:
        /* <DEDUP_REMOVED lines=9> */
.L_x_1798:
[----:B------:R-:W-:Y:S02]  /*21700*/  IMAD.MOV.U32 R23, RZ, RZ, R78 ;  /* 0x000000ffff177224 */ /* 0x000fe400078e004e */
[----:B------:R-:W-:Y:S02]  /*21710*/  IMAD.MOV.U32 R80, RZ, RZ, R21 ;  /* 0x000000ffff507224 */ /* 0x000fe400078e0015 */
[----:B------:R-:W-:Y:S02]  /*21720*/  IMAD.MOV.U32 R78, RZ, RZ, R81 ;  /* 0x000000ffff4e7224 */ /* 0x000fe400078e0051 */
[----:B------:R-:W-:Y:S02]  /*21730*/  IMAD.MOV.U32 R21, RZ, RZ, R22 ;  /* 0x000000ffff157224 */ /* 0x000fe400078e0016 */
.L_x_1799:
[----:B------:R-:W-:Y:S05]  /*21740*/  BSYNC B0 ;  /* 0x0000000000007941 */ /* 0x000fea0003800000 */
.L_x_1797:
        /* <DEDUP_REMOVED lines=9> */
.L_x_1801:
[----:B------:R-:W-:Y:S02]  /*217e0*/  IMAD.MOV.U32 R22, RZ, RZ, R79 ;  /* 0x000000ffff167224 */ /* 0x000fe400078e004f */
[----:B------:R-:W-:Y:S02]  /*217f0*/  IMAD.MOV.U32 R81, RZ, RZ, R20 ;  /* 0x000000ffff517224 */ /* 0x000fe400078e0014 */
[----:B------:R-:W-:Y:S02]  /*21800*/  IMAD.MOV.U32 R79, RZ, RZ, R78 ;  /* 0x000000ffff4f7224 */ /* 0x000fe400078e004e */
[----:B------:R-:W-:Y:S02]  /*21810*/  IMAD.MOV.U32 R20, RZ, RZ, R21 ;  /* 0x000000ffff147224 */ /* 0x000fe400078e0015 */
.L_x_1802:
[----:B------:R-:W-:Y:S05]  /*21820*/  BSYNC B0 ;  /* 0x0000000000007941 */ /* 0x000fea0003800000 */
.L_x_1800:
        /* <DEDUP_REMOVED lines=9> */
.L_x_1804:
[----:B------:R-:W-:Y:S02]  /*218c0*/  IMAD.MOV.U32 R21, RZ, RZ, R76 ;  /* 0x000000ffff157224 */ /* 0x000fe400078e004c */
[----:B------:R-:W-:Y:S02]  /*218d0*/  IMAD.MOV.U32 R78, RZ, RZ, R19 ;  /* 0x000000ffff4e7224 */ /* 0x000fe400078e0013 */
[----:B------:R-:W-:Y:S02]  /*218e0*/  IMAD.MOV.U32 R76, RZ, RZ, R79 ;  /* 0x000000ffff4c7224 */ /* 0x000fe400078e004f */
[----:B------:R-:W-:Y:S02]  /*218f0*/  IMAD.MOV.U32 R19, RZ, RZ, R20 ;  /* 0x000000ffff137224 */ /* 0x000fe400078e0014 */
.L_x_1805:
[----:B------:R-:W-:Y:S05]  /*21900*/  BSYNC B0 ;  /* 0x0000000000007941 */ /* 0x000fea0003800000 */
.L_x_1803:
        /* <DEDUP_REMOVED lines=9> */
.L_x_1807:
[----:B------:R-:W-:Y:S02]  /*219a0*/  IMAD.MOV.U32 R20, RZ, RZ, R77 ;  /* 0x000000ffff147224 */ /* 0x000fe400078e004d */
[----:B------:R-:W-:Y:S02]  /*219b0*/  IMAD.MOV.U32 R79, RZ, RZ, R18 ;  /* 0x000000ffff4f7224 */ /* 0x000fe400078e0012 */
[----:B------:R-:W-:Y:S02]  /*219c0*/  IMAD.MOV.U32 R77, RZ, RZ, R76 ;  /* 0x000000ffff4d7224 */ /* 0x000fe400078e004c */
[----:B------:R-:W-:Y:S02]  /*219d0*/  IMAD.MOV.U32 R18, RZ, RZ, R19 ;  /* 0x000000ffff127224 */ /* 0x000fe400078e0013 */
.L_x_1808:
[----:B------:R-:W-:Y:S05]  /*219e0*/  BSYNC B0 ;  /* 0x0000000000007941 */ /* 0x000fea0003800000 */
.L_x_1806:
        /* <DEDUP_REMOVED lines=9> */
.L_x_1810:
[----:B------:R-:W-:Y:S02]  /*21a80*/  IMAD.MOV.U32 R19, RZ, RZ, R74 ;  /* 0x000000ffff137224 */ /* 0x000fe400078e004a */
[----:B------:R-:W-:Y:S02]  /*21a90*/  IMAD.MOV.U32 R76, RZ, RZ, R17 ;  /* 0x000000ffff4c7224 */ /* 0x000fe400078e0011 */
[----:B------:R-:W-:Y:S02]  /*21aa0*/  IMAD.MOV.U32 R74, RZ, RZ, R77 ;  /* 0x000000ffff4a7224 */ /* 0x000fe400078e004d */
[----:B------:R-:W-:Y:S02]  /*21ab0*/  IMAD.MOV.U32 R17, RZ, RZ, R18 ;  /* 0x000000ffff117224 */ /* 0x000fe400078e0012 */
.L_x_1811:
[----:B------:R-:W-:Y:S05]  /*21ac0*/  BSYNC B0 ;  /* 0x0000000000007941 */ /* 0x000fea0003800000 */
.L_x_1809:
        /* <DEDUP_REMOVED lines=9> */
.L_x_1813:
[----:B------:R-:W-:Y:S02]  /*21b60*/  IMAD.MOV.U32 R18, RZ, RZ, R75 ;  /* 0x000000ffff127224 */ /* 0x000fe400078e004b */
[----:B------:R-:W-:Y:S02]  /*21b70*/  IMAD.MOV.U32 R77, RZ, RZ, R16 ;  /* 0x000000ffff4d7224 */ /* 0x000fe400078e0010 */
[----:B------:R-:W-:Y:S02]  /*21b80*/  IMAD.MOV.U32 R75, RZ, RZ, R74 ;  /* 0x000000ffff4b7224 */ /* 0x000fe400078e004a */
[----:B------:R-:W-:Y:S02]  /*21b90*/  IMAD.MOV.U32 R16, RZ, RZ, R17 ;  /* 0x000000ffff107224 */ /* 0x000fe400078e0011 */
.L_x_1814:
[----:B------:R-:W-:Y:S05]  /*21ba0*/  BSYNC B0 ;  /* 0x0000000000007941 */ /* 0x000fea0003800000 */
.L_x_1812:
        /* <DEDUP_REMOVED lines=9> */
.L_x_1816:
[----:B------:R-:W-:Y:S02]  /*21c40*/  IMAD.MOV.U32 R17, RZ, RZ, R72 ;  /* 0x000000ffff117224 */ /* 0x000fe400078e0048 */
[----:B------:R-:W-:Y:S02]  /*21c50*/  IMAD.MOV.U32 R74, RZ, RZ, R15 ;  /* 0x000000ffff4a7224 */ /* 0x000fe400078e000f */
[----:B------:R-:W-:Y:S02]  /*21c60*/  IMAD.MOV.U32 R72, RZ, RZ, R75 ;  /* 0x000000ffff487224 */ /* 0x000fe400078e004b */
[----:B------:R-:W-:Y:S02]  /*21c70*/  IMAD.MOV.U32 R15, RZ, RZ, R16 ;  /* 0x000000ffff0f7224 */ /* 0x000fe400078e0010 */
.L_x_1817:
[----:B------:R-:W-:Y:S05]  /*21c80*/  BSYNC B0 ;  /* 0x0000000000007941 */ /* 0x000fea0003800000 */
.L_x_1815:
        /* <DEDUP_REMOVED lines=9> */
.L_x_1819:
[----:B------:R-:W-:Y:S02]  /*21d20*/  IMAD.MOV.U32 R16, RZ, RZ, R73 ;  /* 0x000000ffff107224 */ /* 0x000fe400078e0049 */
[----:B------:R-:W-:Y:S02]  /*21d30*/  IMAD.MOV.U32 R75, RZ, RZ, R14 ;  /* 0x000000ffff4b7224 */ /* 0x000fe400078e000e */
[----:B------:R-:W-:Y:S02]  /*21d40*/  IMAD.MOV.U32 R73, RZ, RZ, R72 ;  /* 0x000000ffff497224 */ /* 0x000fe400078e0048 */
[----:B------:R-:W-:Y:S02]  /*21d50*/  IMAD.MOV.U32 R14, RZ, RZ, R15 ;  /* 0x000000ffff0e7224 */ /* 0x000fe400078e000f */
.L_x_1820:
[----:B------:R-:W-:Y:S05]  /*21d60*/  BSYNC B0 ;  /* 0x0000000000007941 */ /* 0x000fea0003800000 */
.L_x_1818:
        /* <DEDUP_REMOVED lines=9> */
.L_x_1822:
[----:B------:R-:W-:Y:S02]  /*21e00*/  IMAD.MOV.U32 R15, RZ, RZ, R12 ;  /* 0x000000ffff0f7224 */ /* 0x000fe400078e000c */
[----:B------:R-:W-:Y:S02]  /*21e10*/  IMAD.MOV.U32 R72, RZ, RZ, R13 ;  /* 0x000000ffff487224 */ /* 0x000fe400078e000d */
[----:B------:R-:W-:Y:S02]  /*21e20*/  IMAD.MOV.U32 R12, RZ, RZ, R73 ;  /* 0x000000ffff0c7224 */ /* 0x000fe400078e0049 */
[----:B------:R-:W-:Y:S02]  /*21e30*/  IMAD.MOV.U32 R13, RZ, RZ, R14 ;  /* 0x000000ffff0d7224 */ /* 0x000fe400078e000e */
.L_x_1823:
[----:B------:R-:W-:Y:S05]  /*21e40*/  BSYNC B0 ;  /* 0x0000000000007941 */ /* 0x000fea0003800000 */
.L_x_1821:
        /* <DEDUP_REMOVED lines=9> */
.L_x_1825:
[----:B------:R-:W-:Y:S02]  /*21ee0*/  IMAD.MOV.U32 R14, RZ, RZ, R11 ;  /* 0x000000ffff0e7224 */ /* 0x000fe400078e000b */
[----:B------:R-:W-:Y:S02]  /*21ef0*/  IMAD.MOV.U32 R73, RZ, RZ, R10 ;  /* 0x000000ffff497224 */ /* 0x000fe400078e000a */
[----:B------:R-:W-:Y:S02]  /*21f00*/  IMAD.MOV.U32 R11, RZ, RZ, R12 ;  /* 0x000000ffff0b7224 */ /* 0x000fe400078e000c */
[----:B------:R-:W-:Y:S02]  /*21f10*/  IMAD.MOV.U32 R10, RZ, RZ, R13 ;  /* 0x000000ffff0a7224 */ /* 0x000fe400078e000d */
.L_x_1826:
[----:B------:R-:W-:Y:S05]  /*21f20*/  BSYNC B0 ;  /* 0x0000000000007941 */ /* 0x000fea0003800000 */
.L_x_1824:
        /* <DEDUP_REMOVED lines=9> */
.L_x_1828:
[----:B------:R-:W-:Y:S02]  /*21fc0*/  IMAD.MOV.U32 R13, RZ, RZ, R8 ;  /* 0x000000ffff0d7224 */ /* 0x000fe400078e0008 */
[----:B------:R-:W-:Y:S02]  /*21fd0*/  IMAD.MOV.U32 R12, RZ, RZ, R9 ;  /* 0x000000ffff0c7224 */ /* 0x000fe400078e0009 */
[----:B------:R-:W-:Y:S02]  /*21fe0*/  IMAD.MOV.U32 R8, RZ, RZ, R11 ;  /* 0x000000ffff087224 */ /* 0x000fe400078e000b */
[----:B------:R-:W-:Y:S02]  /*21ff0*/  IMAD.MOV.U32 R9, RZ, RZ, R10 ;  /* 0x000000ffff097224 */ /* 0x000fe400078e000a */
.L_x_1829:
[----:B------:R-:W-:Y:S05]  /*22000*/  BSYNC B0 ;  /* 0x0000000000007941 */ /* 0x000fea0003800000 */
.L_x_1827:
        /* <DEDUP_REMOVED lines=9> */
.L_x_1831:
[----:B------:R-:W-:Y:S02]  /*220a0*/  IMAD.MOV.U32 R10, RZ, RZ, R7 ;  /* 0x000000ffff0a7224 */ /* 0x000fe400078e0007 */
[----:B------:R-:W-:Y:S02]  /*220b0*/  IMAD.MOV.U32 R11, RZ, RZ, R6 ;  /* 0x000000ffff0b7224 */ /* 0x000fe400078e0006 */
[----:B------:R-:W-:Y:S02]  /*220c0*/  IMAD.MOV.U32 R7, RZ, RZ, R8 ;  /* 0x000000ffff077224 */ /* 0x000fe400078e0008 */
[----:B------:R-:W-:Y:S02]  /*220d0*/  IMAD.MOV.U32 R6, RZ, RZ, R9 ;  /* 0x000000ffff067224 */ /* 0x000fe400078e0009 */
.L_x_1832:
[----:B------:R-:W-:Y:S05]  /*220e0*/  BSYNC B0 ;  /* 0x0000000000007941 */ /* 0x000fea0003800000 */
.L_x_1830:
        /* <DEDUP_REMOVED lines=9> */
.L_x_1834:
[----:B------:R-:W-:Y:S02]  /*22180*/  IMAD.MOV.U32 R9, RZ, RZ, R4 ;  /* 0x000000ffff097224 */ /* 0x000fe400078e0004 */
[----:B------:R-:W-:Y:S02]  /*22190*/  IMAD.MOV.U32 R8, RZ, RZ, R5 ;  /* 0x000000ffff087224 */ /* 0x000fe400078e0005 */
[----:B------:R-:W-:Y:S02]  /*221a0*/  IMAD.MOV.U32 R4, RZ, RZ, R7 ;  /* 0x000000ffff047224 */ /* 0x000fe400078e0007 */
[----:B------:R-:W-:Y:S02]  /*221b0*/  IMAD.MOV.U32 R5, RZ, RZ, R6 ;  /* 0x000000ffff057224 */ /* 0x000fe400078e0006 */
.L_x_1835:
[----:B------:R-:W-:Y:S05]  /*221c0*/  BSYNC B0 ;  /* 0x0000000000007941 */ /* 0x000fea0003800000 */
.L_x_1833:
        /* <DEDUP_REMOVED lines=9> */
.L_x_1837:
[----:B------:R-:W-:Y:S02]  /*22260*/  IMAD.MOV.U32 R6, RZ, RZ, R131 ;  /* 0x000000ffff067224 */ /* 0x000fe400078e0083 */
[----:B------:R-:W-:Y:S02]  /*22270*/  IMAD.MOV.U32 R7, RZ, RZ, R130 ;  /* 0x000000ffff077224 */ /* 0x000fe400078e0082 */
[----:B------:R-:W-:Y:S02]  /*22280*/  IMAD.MOV.U32 R131, RZ, RZ, R4 ;  /* 0x000000ffff837224 */ /* 0x000fe400078e0004 */
[----:B------:R-:W-:Y:S02]  /*22290*/  IMAD.MOV.U32 R130, RZ, RZ, R5 ;  /* 0x000000ffff827224 */ /* 0x000fe400078e0005 */
.L_x_1838:
[----:B------:R-:W-:Y:S05]  /*222a0*/  BSYNC B0 ;  /* 0x0000000000007941 */ /* 0x000fea0003800000 */
.L_x_1836:
        /* <DEDUP_REMOVED lines=9> */
.L_x_1840:
[----:B------:R-:W-:Y:S02]  /*22340*/  IMAD.MOV.U32 R5, RZ, RZ, R128 ;  /* 0x000000ffff057224 */ /* 0x000fe400078e0080 */
[----:B------:R-:W-:Y:S02]  /*22350*/  IMAD.MOV.U32 R4, RZ, RZ, R71 ;  /* 0x000000ffff047224 */ /* 0x000fe400078e0047 */
[----:B------:R-:W-:Y:S02]  /*22360*/  IMAD.MOV.U32 R128, RZ, RZ, R131 ;  /* 0x000000ffff807224 */ /* 0x000fe400078e0083 */
[----:B------:R-:W-:Y:S02]  /*22370*/  IMAD.MOV.U32 R71, RZ, RZ, R130 ;  /* 0x000000ffff477224 */ /* 0x000fe400078e0082 */
.L_x_1841:
[----:B------:R-:W-:Y:S05]  /*22380*/  BSYNC B0 ;  /* 0x0000000000007941 */ /* 0x000fea0003800000 */
.L_x_1839:
        /* <DEDUP_REMOVED lines=9> */
.L_x_1843:
[----:B------:R-:W-:Y:S02]  /*22420*/  IMAD.MOV.U32 R130, RZ, RZ, R129 ;  /* 0x000000ffff827224 */ /* 0x000fe400078e0081 */
[----:B------:R-:W-:Y:S02]  /*22430*/  IMAD.MOV.U32 R131, RZ, RZ, R70 ;  /* 0x000000ffff837224 */ /* 0x000fe400078e0046 */
[----:B------:R-:W-:Y:S02]  /*22440*/  IMAD.MOV.U32 R129, RZ, RZ, R128 ;  /* 0x000000ffff817224 */ /* 0x000fe400078e0080 */
[----:B------:R-:W-:Y:S02]  /*22450*/  IMAD.MOV.U32 R70, RZ, RZ, R71 ;  /* 0x000000ffff467224 */ /* 0x000fe400078e0047 */
.L_x_1844:
[----:B------:R-:W-:Y:S05]  /*22460*/  BSYNC B0 ;  /* 0x0000000000007941 */ /* 0x000fea0003800000 */
.L_x_1842:
        /* <DEDUP_REMOVED lines=9> */
.L_x_1846:
[----:B------:R-:W-:Y:S02]  /*22500*/  IMAD.MOV.U32 R71, RZ, RZ, R126 ;  /* 0x000000ffff477224 */ /* 0x000fe400078e007e */
[----:B------:R-:W-:Y:S02]  /*22510*/  IMAD.MOV.U32 R128, RZ, RZ, R69 ;  /* 0x000000ffff807224 */ /* 0x000fe400078e0045 */
[----:B------:R-:W-:Y:S02]  /*22520*/  IMAD.MOV.U32 R126, RZ, RZ, R129 ;  /* 0x000000ffff7e7224 */ /* 0x000fe400078e0081 */
[----:B------:R-:W-:Y:S02]  /*22530*/  IMAD.MOV.U32 R69, RZ, RZ, R70 ;  /* 0x000000ffff457224 */ /* 0x000fe400078e0046 */
.L_x_1847:
[----:B------:R-:W-:Y:S05]  /*22540*/  BSYNC B0 ;  /* 0x0000000000007941 */ /* 0x000fea0003800000 */
.L_x_1845:
        /* <DEDUP_REMOVED lines=9> */
.L_x_1849:
[----:B------:R-:W-:Y:S02]  /*225e0*/  IMAD.MOV.U32 R70, RZ, RZ, R127 ;  /* 0x000000ffff467224 */ /* 0x000fe400078e007f */
[----:B------:R-:W-:Y:S02]  /*225f0*/  IMAD.MOV.U32 R129, RZ, RZ, R68 ;  /* 0x000000ffff817224 */ /* 0x000fe400078e0044 */
[----:B------:R-:W-:Y:S02]  /*22600*/  IMAD.MOV.U32 R127, RZ, RZ, R126 ;  /* 0x000000ffff7f7224 */ /* 0x000fe400078e007e */
[----:B------:R-:W-:Y:S02]  /*22610*/  IMAD.MOV.U32 R68, RZ, RZ, R69 ;  /* 0x000000ffff447224 */ /* 0x000fe400078e0045 */
.L_x_1850:
[----:B------:R-:W-:Y:S05]  /*22620*/  BSYNC B0 ;  /* 0x0000000000007941 */ /* 0x000fea0003800000 */
.L_x_1848:
        /* <DEDUP_REMOVED lines=9> */
.L_x_1852:
[----:B------:R-:W-:Y:S02]  /*226c0*/  IMAD.MOV.U32 R69, RZ, RZ, R124 ;  /* 0x000000ffff457224 */ /* 0x000fe400078e007c */
[----:B------:R-:W-:Y:S02]  /*226d0*/  IMAD.MOV.U32 R126, RZ, RZ, R67 ;  /* 0x000000ffff7e7224 */ /* 0x000fe400078e0043 */
[----:B------:R-:W-:Y:S02]  /*226e0*/  IMAD.MOV.U32 R124, RZ, RZ, R127 ;  /* 0x000000ffff7c7224 */ /* 0x000fe400078e007f */
[----:B------:R-:W-:Y:S02]  /*226f0*/  IMAD.MOV.U32 R67, RZ, RZ, R68 ;  /* 0x000000ffff437224 */ /* 0x000fe400078e0044 */
.L_x_1853:
[----:B------:R-:W-:Y:S05]  /*22700*/  BSYNC B0 ;  /* 0x0000000000007941 */ /* 0x000fea0003800000 */
.L_x_1851:
        /* <DEDUP_REMOVED lines=9> */
.L_x_1855:
[----:B------:R-:W-:Y:S02]  /*227a0*/  IMAD.MOV.U32 R68, RZ, RZ, R125 ;  /* 0x000000ffff447224 */ /* 0x000fe400078e007d */
[----:B------:R-:W-:Y:S02]  /*227b0*/  IMAD.MOV.U32 R127, RZ, RZ, R66 ;  /* 0x000000ffff7f7224 */ /* 0x000fe400078e0042 */
[----:B------:R-:W-:Y:S02]  /*227c0*/  IMAD.MOV.U32 R125, RZ, RZ, R124 ;  /* 0x000000ffff7d7224 */ /* 0x000fe400078e007c */
[----:B------:R-:W-:Y:S02]  /*227d0*/  IMAD.MOV.U32 R66, RZ, RZ, R67 ;  /* 0x000000ffff427224 */ /* 0x000fe400078e0043 */
.L_x_1856:
[----:B------:R-:W-:Y:S05]  /*227e0*/  BSYNC B0 ;  /* 0x0000000000007941 */ /* 0x000fea0003800000 */
.L_x_1854:
        /* <DEDUP_REMOVED lines=9> */
.L_x_1858:
[----:B------:R-:W-:Y:S02]  /*22880*/  IMAD.MOV.U32 R67, RZ, RZ, R122 ;  /* 0x000000ffff437224 */ /* 0x000fe400078e007a */
[----:B------:R-:W-:Y:S02]  /*22890*/  IMAD.MOV.U32 R124, RZ, RZ, R65 ;  /* 0x000000ffff7c7224 */ /* 0x000fe400078e0041 */
[----:B------:R-:W-:Y:S02]  /*228a0*/  IMAD.MOV.U32 R122, RZ, RZ, R125 ;  /* 0x000000ffff7a7224 */ /* 0x000fe400078e007d */
[----:B------:R-:W-:Y:S02]  /*228b0*/  IMAD.MOV.U32 R65, RZ, RZ, R66 ;  /* 0x000000ffff417224 */ /* 0x000fe400078e0042 */
.L_x_1859:
[----:B------:R-:W-:Y:S05]  /*228c0*/  BSYNC B0 ;  /* 0x0000000000007941 */ /* 0x000fea0003800000 */
.L_x_1857:
        /* <DEDUP_REMOVED lines=9> */
.L_x_1861:
[----:B------:R-:W-:Y:S02]  /*22960*/  IMAD.MOV.U32 R66, RZ, RZ, R123 ;  /* 0x000000ffff427224 */ /* 0x000fe400078e007b */
[----:B------:R-:W-:Y:S02]  /*22970*/  IMAD.MOV.U32 R125, RZ, RZ, R64 ;  /* 0x000000ffff7d7224 */ /* 0x000fe400078e0040 */
[----:B------:R-:W-:Y:S02]  /*22980*/  IMAD.MOV.U32 R123, RZ, RZ, R122 ;  /* 0x000000ffff7b7224 */ /* 0x000fe400078e007a */
[----:B------:R-:W-:Y:S02]  /*22990*/  IMAD.MOV.U32 R64, RZ, RZ, R65 ;  /* 0x000000ffff407224 */ /* 0x000fe400078e0041 */
.L_x_1862:
[----:B------:R-:W-:Y:S05]  /*229a0*/  BSYNC B0 ;  /* 0x0000000000007941 */ /* 0x000fea0003800000 */
.L_x_1860:
        /* <DEDUP_REMOVED lines=9> */
.L_x_1864:
[----:B------:R-:W-:Y:S02]  /*22a40*/  IMAD.MOV.U32 R65, RZ, RZ, R120 ;  /* 0x000000ffff417224 */ /* 0x000fe400078e0078 */
[----:B------:R-:W-:Y:S02]  /*22a50*/  IMAD.MOV.U32 R122, RZ, RZ, R63 ;  /* 0x000000ffff7a7224 */ /* 0x000fe400078e003f */
[----:B------:R-:W-:Y:S02]  /*22a60*/  IMAD.MOV.U32 R120, RZ, RZ, R123 ;  /* 0x000000ffff787224 */ /* 0x000fe400078e007b */
[----:B------:R-:W-:Y:S02]  /*22a70*/  IMAD.MOV.U32 R63, RZ, RZ, R64 ;  /* 0x000000ffff3f7224 */ /* 0x000fe400078e0040 */
.L_x_1865:
[----:B------:R-:W-:Y:S05]  /*22a80*/  BSYNC B0 ;  /* 0x0000000000007941 */ /* 0x000fea0003800000 */
.L_x_1863:
        /* <DEDUP_REMOVED lines=9> */
.L_x_1867:
[----:B------:R-:W-:Y:S02]  /*22b20*/  IMAD.MOV.U32 R64, RZ, RZ, R121 ;  /* 0x000000ffff407224 */ /* 0x000fe400078e0079 */
[----:B------:R-:W-:Y:S02]  /*22b30*/  IMAD.MOV.U32 R123, RZ, RZ, R62 ;  /* 0x000000ffff7b7224 */ /* 0x000fe400078e003e */
[----:B------:R-:W-:Y:S02]  /*22b40*/  IMAD.MOV.U32 R121, RZ, RZ, R120 ;  /* 0x000000ffff797224 */ /* 0x000fe400078e0078 */
[----:B------:R-:W-:Y:S02]  /*22b50*/  IMAD.MOV.U32 R62, RZ, RZ, R63 ;  /* 0x000000ffff3e7224 */ /* 0x000fe400078e003f */
.L_x_1868:
[----:B------:R-:W-:Y:S05]  /*22b60*/  BSYNC B0 ;  /* 0x0000000000007941 */ /* 0x000fea0003800000 */
.L_x_1866:
        /* <DEDUP_REMOVED lines=9> */
.L_x_1870:
[----:B------:R-:W-:Y:S02]  /*22c00*/  IMAD.MOV.U32 R63, RZ, RZ, R118 ;  /* 0x000000ffff3f7224 */ /* 0x000fe400078e0076 */
[----:B------:R-:W-:Y:S02]  /*22c10*/  IMAD.MOV.U32 R120, RZ, RZ, R61 ;  /* 0x000000ffff787224 */ /* 0x000fe400078e003d */
[----:B------:R-:W-:Y:S02]  /*22c20*/  IMAD.MOV.U32 R118, RZ, RZ, R121 ;  /* 0x000000ffff767224 */ /* 0x000fe400078e0079 */
[----:B------:R-:W-:Y:S02]  /*22c30*/  IMAD.MOV.U32 R61, RZ, RZ, R62 ;  /* 0x000000ffff3d7224 */ /* 0x000fe400078e003e */
.L_x_1871:
[----:B------:R-:W-:Y:S05]  /*22c40*/  BSYNC B0 ;  /* 0x0000000000007941 */ /* 0x000fea0003800000 */
.L_x_1869:
        /* <DEDUP_REMOVED lines=9> */
.L_x_1873:
[----:B------:R-:W-:Y:S02]  /*22ce0*/  IMAD.MOV.U32 R62, RZ, RZ, R119 ;  /* 0x000000ffff3e7224 */ /* 0x000fe400078e0077 */
[----:B------:R-:W-:Y:S02]  /*22cf0*/  IMAD.MOV.U32 R121, RZ, RZ, R60 ;  /* 0x000000ffff797224 */ /* 0x000fe400078e003c */
[----:B------:R-:W-:Y:S02]  /*22d00*/  IMAD.MOV.U32 R119, RZ, RZ, R118 ;  /* 0x000000ffff777224 */ /* 0x000fe400078e0076 */
[----:B------:R-:W-:Y:S02]  /*22d10*/  IMAD.MOV.U32 R60, RZ, RZ, R61 ;  /* 0x000000ffff3c7224 */ /* 0x000fe400078e003d */
.L_x_1874:
[----:B------:R-:W-:Y:S05]  /*22d20*/  BSYNC B0 ;  /* 0x0000000000007941 */ /* 0x000fea0003800000 */
.L_x_1872:
        /* <DEDUP_REMOVED lines=9> */
.L_x_1876:
[----:B------:R-:W-:Y:S02]  /*22dc0*/  IMAD.MOV.U32 R61, RZ, RZ, R116 ;  /* 0x000000ffff3d7224 */ /* 0x000fe400078e0074 */
[----:B------:R-:W-:Y:S02]  /*22dd0*/  IMAD.MOV.U32 R118, RZ, RZ, R59 ;  /* 0x000000ffff767224 */ /* 0x000fe400078e003b */
[----:B------:R-:W-:Y:S02]  /*22de0*/  IMAD.MOV.U32 R116, RZ, RZ, R119 ;  /* 0x000000ffff747224 */ /* 0x000fe400078e0077 */
[----:B------:R-:W-:Y:S02]  /*22df0*/  IMAD.MOV.U32 R59, RZ, RZ, R60 ;  /* 0x000000ffff3b7224 */ /* 0x000fe400078e003c */
.L_x_1877:
[----:B------:R-:W-:Y:S05]  /*22e00*/  BSYNC B0 ;  /* 0x0000000000007941 */ /* 0x000fea0003800000 */
.L_x_1875:
        /* <DEDUP_REMOVED lines=9> */
.L_x_1879:
[----:B------:R-:W-:Y:S02]  /*22ea0*/  IMAD.MOV.U32 R60, RZ, RZ, R117 ;  /* 0x000000ffff3c7224 */ /* 0x000fe400078e0075 */
[----:B------:R-:W-:Y:S02]  /*22eb0*/  IMAD.MOV.U32 R119, RZ, RZ, R58 ;  /* 0x000000ffff777224 */ /* 0x000fe400078e003a */
[----:B------:R-:W-:Y:S02]  /*22ec0*/  IMAD.MOV.U32 R117, RZ, RZ, R116 ;  /* 0x000000ffff757224 */ /* 0x000fe400078e0074 */
[----:B------:R-:W-:Y:S02]  /*22ed0*/  IMAD.MOV.U32 R58, RZ, RZ, R59 ;  /* 0x000000ffff3a7224 */ /* 0x000fe400078e003b */
.L_x_1880:
[----:B------:R-:W-:Y:S05]  /*22ee0*/  BSYNC B0 ;  /* 0x0000000000007941 */ /* 0x000fea0003800000 */
.L_x_1878:
        /* <DEDUP_REMOVED lines=9> */
.L_x_1882:
[----:B------:R-:W-:Y:S02]  /*22f80*/  IMAD.MOV.U32 R59, RZ, RZ, R114 ;  /* 0x000000ffff3b7224 */ /* 0x000fe400078e0072 */
[----:B------:R-:W-:Y:S02]  /*22f90*/  IMAD.MOV.U32 R116, RZ, RZ, R57 ;  /* 0x000000ffff747224 */ /* 0x000fe400078e0039 */
[----:B------:R-:W-:Y:S02]  /*22fa0*/  IMAD.MOV.U32 R114, RZ, RZ, R117 ;  /* 0x000000ffff727224 */ /* 0x000fe400078e0075 */
[----:B------:R-:W-:Y:S02]  /*22fb0*/  IMAD.MOV.U32 R57, RZ, RZ, R58 ;  /* 0x000000ffff397224 */ /* 0x000fe400078e003a */
.L_x_1883:
[----:B------:R-:W-:Y:S05]  /*22fc0*/  BSYNC B0 ;  /* 0x0000000000007941 */ /* 0x000fea0003800000 */
.L_x_1881:
        /* <DEDUP_REMOVED lines=9> */
.L_x_1885:
[----:B------:R-:W-:Y:S02]  /*23060*/  IMAD.MOV.U32 R58, RZ, RZ, R115 ;  /* 0x000000ffff3a7224 */ /* 0x000fe400078e0073 */
[----:B------:R-:W-:Y:S02]  /*23070*/  IMAD.MOV.U32 R117, RZ, RZ, R56 ;  /* 0x000000ffff757224 */ /* 0x000fe400078e0038 */
[----:B------:R-:W-:Y:S02]  /*23080*/  IMAD.MOV.U32 R115, RZ, RZ, R114 ;  /* 0x000000ffff737224 */ /* 0x000fe400078e0072 */
[----:B------:R-:W-:Y:S02]  /*23090*/  IMAD.MOV.U32 R56, RZ, RZ, R57 ;  /* 0x000000ffff387224 */ /* 0x000fe400078e0039 */
.L_x_1886:
[----:B------:R-:W-:Y:S05]  /*230a0*/  BSYNC B0 ;  /* 0x0000000000007941 */ /* 0x000fea0003800000 */
.L_x_1884:
        /* <DEDUP_REMOVED lines=9> */
.L_x_1888:
[----:B------:R-:W-:Y:S02]  /*23140*/  IMAD.MOV.U32 R57, RZ, RZ, R112 ;  /* 0x000000ffff397224 */ /* 0x000fe400078e0070 */
[----:B------:R-:W-:Y:S02]  /*23150*/  IMAD.MOV.U32 R114, RZ, RZ, R55 ;  /* 0x000000ffff727224 */ /* 0x000fe400078e0037 */
[----:B------:R-:W-:Y:S02]  /*23160*/  IMAD.MOV.U32 R112, RZ, RZ, R115 ;  /* 0x000000ffff707224 */ /* 0x000fe400078e0073 */
[----:B------:R-:W-:Y:S02]  /*23170*/  IMAD.MOV.U32 R55, RZ, RZ, R56 ;  /* 0x000000ffff377224 */ /* 0x000fe400078e0038 */
.L_x_1889:
[----:B------:R-:W-:Y:S05]  /*23180*/  BSYNC B0 ;  /* 0x0000000000007941 */ /* 0x000fea0003800000 */
.L_x_1887:
        /* <DEDUP_REMOVED lines=9> */
.L_x_1891:
[----:B------:R-:W-:Y:S02]  /*23220*/  IMAD.MOV.U32 R56, RZ, RZ, R113 ;  /* 0x000000ffff387224 */ /* 0x000fe400078e0071 */
[----:B------:R-:W-:Y:S02]  /*23230*/  IMAD.MOV.U32 R115, RZ, RZ, R54 ;  /* 0x000000ffff737224 */ /* 0x000fe400078e0036 */
[----:B------:R-:W-:Y:S02]  /*23240*/  IMAD.MOV.U32 R113, RZ, RZ, R112 ;  /* 0x000000ffff717224 */ /* 0x000fe400078e0070 */
[----:B------:R-:W-:Y:S02]  /*23250*/  IMAD.MOV.U32 R54, RZ, RZ, R55 ;  /* 0x000000ffff367224 */ /* 0x000fe400078e0037 */
.L_x_1892:
[----:B------:R-:W-:Y:S05]  /*23260*/  BSYNC B0 ;  /* 0x0000000000007941 */ /* 0x000fea0003800000 */
.L_x_1890:
        /* <DEDUP_REMOVED lines=9> */
.L_x_1894:
[----:B------:R-:W-:Y:S02]  /*23300*/  IMAD.MOV.U32 R55, RZ, RZ, R110 ;  /* 0x000000ffff377224 */ /* 0x000fe400078e006e */
[----:B------:R-:W-:Y:S02]  /*23310*/  IMAD.MOV.U32 R112, RZ, RZ, R53 ;  /* 0x000000ffff707224 */ /* 0x000fe400078e0035 */
[----:B------:R-:W-:Y:S02]  /*23320*/  IMAD.MOV.U32 R110, RZ, RZ, R113 ;  /* 0x000000ffff6e7224 */ /* 0x000fe400078e0071 */
[----:B------:R-:W-:Y:S02]  /*23330*/  IMAD.MOV.U32 R53, RZ, RZ, R54 ;  /* 0x000000ffff357224 */ /* 0x000fe400078e0036 */
.L_x_1895:
[----:B------:R-:W-:Y:S05]  /*23340*/  BSYNC B0 ;  /* 0x0000000000007941 */ /* 0x000fea0003800000 */
.L_x_1893:
        /* <DEDUP_REMOVED lines=9> */
.L_x_1897:
[----:B------:R-:W-:Y:S02]  /*233e0*/  IMAD.MOV.U32 R54, RZ, RZ, R111 ;  /* 0x000000ffff367224 */ /* 0x000fe400078e006f */
[----:B------:R-:W-:Y:S02]  /*233f0*/  IMAD.MOV.U32 R113, RZ, RZ, R52 ;  /* 0x000000ffff717224 */ /* 0x000fe400078e0034 */
[----:B------:R-:W-:Y:S02]  /*23400*/  IMAD.MOV.U32 R111, RZ, RZ, R110 ;  /* 0x000000ffff6f7224 */ /* 0x000fe400078e006e */
[----:B------:R-:W-:Y:S02]  /*23410*/  IMAD.MOV.U32 R52, RZ, RZ, R53 ;  /* 0x000000ffff347224 */ /* 0x000fe400078e0035 */
.L_x_1898:
[----:B------:R-:W-:Y:S05]  /*23420*/  BSYNC B0 ;  /* 0x0000000000007941 */ /* 0x000fea0003800000 */
.L_x_1896:
        /* <DEDUP_REMOVED lines=9> */
.L_x_1900:
[----:B------:R-:W-:Y:S02]  /*234c0*/  IMAD.MOV.U32 R53, RZ, RZ, R108 ;  /* 0x000000ffff357224 */ /* 0x000fe400078e006c */
[----:B------:R-:W-:Y:S02]  /*234d0*/  IMAD.MOV.U32 R110, RZ, RZ, R51 ;  /* 0x000000ffff6e7224 */ /* 0x000fe400078e0033 */
[----:B------:R-:W-:Y:S02]  /*234e0*/  IMAD.MOV.U32 R108, RZ, RZ, R111 ;  /* 0x000000ffff6c7224 */ /* 0x000fe400078e006f */
[----:B------:R-:W-:Y:S02]  /*234f0*/  IMAD.MOV.U32 R51, RZ, RZ, R52 ;  /* 0x000000ffff337224 */ /* 0x000fe400078e0034 */
.L_x_1901:
[----:B------:R-:W-:Y:S05]  /*23500*/  BSYNC B0 ;  /* 0x0000000000007941 */ /* 0x000fea0003800000 */
.L_x_1899:
        /* <DEDUP_REMOVED lines=9> */
.L_x_1903:
[----:B------:R-:W-:Y:S02]  /*235a0*/  IMAD.MOV.U32 R52, RZ, RZ, R133 ;  /* 0x000000ffff347224 */ /* 0x000fe400078e0085 */
[----:B------:R-:W-:Y:S02]  /*235b0*/  IMAD.MOV.U32 R111, RZ, RZ, R0 ;  /* 0x000000ffff6f7224 */ /* 0x000fe400078e0000 */
[----:B------:R-:W-:Y:S02]  /*235c0*/  IMAD.MOV.U32 R0, RZ, RZ, R51 ;  /* 0x000000ffff007224 */ /* 0x000fe400078e0033 */
[----:B------:R-:W-:Y:S02]  /*235d0*/  IMAD.MOV.U32 R133, RZ, RZ, R108 ;  /* 0x000000ffff857224 */ /* 0x000fe400078e006c */
.L_x_1904:
[----:B------:R-:W-:Y:S05]  /*235e0*/  BSYNC B0 ;  /* 0x0000000000007941 */ /* 0x000fea0003800000 */
.L_x_1902:
        /* <DEDUP_REMOVED lines=18> */
.L_x_1906:
[----:B------:R-:W-:Y:S01]  /*23710*/  IMAD.MOV.U32 R108, RZ, RZ, R49 ;  /* 0x000000ffff6c7224 */ /* 0x000fe200078e0031 */
[----:B------:R-:W-:Y:S01]  /*23720*/  MOV R49, R50 ;  /* 0x0000003200317202 */ /* 0x000fe20000000f00 */
[----:B------:R-:W-:Y:S02]  /*23730*/  IMAD.MOV.U32 R51, RZ, RZ, R106 ;  /* 0x000000ffff337224 */ /* 0x000fe400078e006a */
[----:B------:R-:W-:Y:S02]  /*23740*/  IMAD.MOV.U32 R106, RZ, RZ, R109 ;  /* 0x000000ffff6a7224 */ /* 0x000fe400078e006d */
.L_x_1907:
[----:B------:R-:W-:Y:S05]  /*23750*/  BSYNC B0 ;  /* 0x0000000000007941 */ /* 0x000fea0003800000 */
.L_x_1905:
        /* <DEDUP_REMOVED lines=9> */
.L_x_1909:
[----:B------:R-:W-:Y:S01]  /*237f0*/  IMAD.MOV.U32 R109, RZ, RZ, R48 ;  /* 0x000000ffff6d7224 */ /* 0x000fe200078e0030 */
[----:B------:R-:W-:Y:S01]  /*23800*/  MOV R48, R49 ;  /* 0x0000003100307202 */ /* 0x000fe20000000f00 */
[----:B------:R-:W-:Y:S02]  /*23810*/  IMAD.MOV.U32 R50, RZ, RZ, R107 ;  /* 0x000000ffff327224 */ /* 0x000fe400078e006b */
[----:B------:R-:W-:Y:S02]  /*23820*/  IMAD.MOV.U32 R107, RZ, RZ, R106 ;  /* 0x000000ffff6b7224 */ /* 0x000fe400078e006a */
.L_x_1910:
[----:B------:R-:W-:Y:S05]  /*23830*/  BSYNC B0 ;  /* 0x0000000000007941 */ /* 0x000fea0003800000 */
.L_x_1908:
        /* <DEDUP_REMOVED lines=9> */
.L_x_1912:
[----:B------:R-:W-:Y:S01]  /*238d0*/  IMAD.MOV.U32 R106, RZ, RZ, R47 ;  /* 0x000000ffff6a7224 */ /* 0x000fe200078e002f */
[----:B------:R-:W-:Y:S01]  /*238e0*/  MOV R47, R48 ;  /* 0x00000030002f7202 */ /* 0x000fe20000000f00 */
[----:B------:R-:W-:Y:S02]  /*238f0*/  IMAD.MOV.U32 R49, RZ, RZ, R104 ;  /* 0x000000ffff317224 */ /* 0x000fe400078e0068 */
[----:B------:R-:W-:Y:S02]  /*23900*/  IMAD.MOV.U32 R104, RZ, RZ, R107 ;  /* 0x000000ffff687224 */ /* 0x000fe400078e006b */
.L_x_1913:
[----:B------:R-:W-:Y:S05]  /*23910*/  BSYNC B0 ;  /* 0x0000000000007941 */ /* 0x000fea0003800000 */
.L_x_1911:
        /* <DEDUP_REMOVED lines=9> */
.L_x_1915:
[----:B------:R-:W-:Y:S01]  /*239b0*/  IMAD.MOV.U32 R107, RZ, RZ, R46 ;  /* 0x000000ffff6b7224 */ /* 0x000fe200078e002e */
[----:B------:R-:W-:Y:S01]  /*239c0*/  MOV R46, R47 ;  /* 0x0000002f002e7202 */ /* 0x000fe20000000f00 */
[----:B------:R-:W-:Y:S02]  /*239d0*/  IMAD.MOV.U32 R48, RZ, RZ, R105 ;  /* 0x000000ffff307224 */ /* 0x000fe400078e0069 */
[----:B------:R-:W-:Y:S02]  /*239e0*/  IMAD.MOV.U32 R105, RZ, RZ, R104 ;  /* 0x000000ffff697224 */ /* 0x000fe400078e0068 */
.L_x_1916:
[----:B------:R-:W-:Y:S05]  /*239f0*/  BSYNC B0 ;  /* 0x0000000000007941 */ /* 0x000fea0003800000 */
.L_x_1914:
        /* <DEDUP_REMOVED lines=9> */
.L_x_1918:
[----:B------:R-:W-:Y:S01]  /*23a90*/  IMAD.MOV.U32 R104, RZ, RZ, R45 ;  /* 0x000000ffff687224 */ /* 0x000fe200078e002d */
[----:B------:R-:W-:Y:S01]  /*23aa0*/  MOV R45, R46 ;  /* 0x0000002e002d7202 */ /* 0x000fe20000000f00 */
[----:B------:R-:W-:Y:S02]  /*23ab0*/  IMAD.MOV.U32 R47, RZ, RZ, R102 ;  /* 0x000000ffff2f7224 */ /* 0x000fe400078e0066 */
[----:B------:R-:W-:Y:S02]  /*23ac0*/  IMAD.MOV.U32 R102, RZ, RZ, R105 ;  /* 0x000000ffff667224 */ /* 0x000fe400078e0069 */
.L_x_1919:
[----:B------:R-:W-:Y:S05]  /*23ad0*/  BSYNC B0 ;  /* 0x0000000000007941 */ /* 0x000fea0003800000 */
.L_x_1917:
        /* <DEDUP_REMOVED lines=9> */
.L_x_1921:
[----:B------:R-:W-:Y:S01]  /*23b70*/  IMAD.MOV.U32 R105, RZ, RZ, R44 ;  /* 0x000000ffff697224 */ /* 0x000fe200078e002c */
[----:B------:R-:W-:Y:S01]  /*23b80*/  MOV R44, R45 ;  /* 0x0000002d002c7202 */ /* 0x000fe20000000f00 */
[----:B------:R-:W-:Y:S02]  /*23b90*/  IMAD.MOV.U32 R46, RZ, RZ, R103 ;  /* 0x000000ffff2e7224 */ /* 0x000fe400078e0067 */
[----:B------:R-:W-:Y:S02]  /*23ba0*/  IMAD.MOV.U32 R103, RZ, RZ, R102 ;  /* 0x000000ffff677224 */ /* 0x000fe400078e0066 */
.L_x_1922:
[----:B------:R-:W-:Y:S05]  /*23bb0*/  BSYNC B0 ;  /* 0x0000000000007941 */ /* 0x000fea0003800000 */
.L_x_1920:
        /* <DEDUP_REMOVED lines=9> */
.L_x_1924:
[----:B------:R-:W-:Y:S01]  /*23c50*/  IMAD.MOV.U32 R102, RZ, RZ, R43 ;  /* 0x000000ffff667224 */ /* 0x000fe200078e002b */
[----:B------:R-:W-:Y:S01]  /*23c60*/  MOV R43, R44 ;  /* 0x0000002c002b7202 */ /* 0x000fe20000000f00 */
[----:B------:R-:W-:Y:S02]  /*23c70*/  IMAD.MOV.U32 R45, RZ, RZ, R100 ;  /* 0x000000ffff2d7224 */ /* 0x000fe400078e0064 */
[----:B------:R-:W-:Y:S02]  /*23c80*/  IMAD.MOV.U32 R100, RZ, RZ, R103 ;  /* 0x000000ffff647224 */ /* 0x000fe400078e0067 */
.L_x_1925:
[----:B------:R-:W-:Y:S05]  /*23c90*/  BSYNC B0 ;  /* 0x0000000000007941 */ /* 0x000fea0003800000 */
.L_x_1923:
        /* <DEDUP_REMOVED lines=9> */
.L_x_1927:
[----:B------:R-:W-:Y:S01]  /*23d30*/  IMAD.MOV.U32 R103, RZ, RZ, R42 ;  /* 0x000000ffff677224 */ /* 0x000fe200078e002a */
[----:B------:R-:W-:Y:S01]  /*23d40*/  MOV R42, R43 ;  /* 0x0000002b002a7202 */ /* 0x000fe20000000f00 */
[----:B------:R-:W-:Y:S02]  /*23d50*/  IMAD.MOV.U32 R44, RZ, RZ, R101 ;  /* 0x000000ffff2c7224 */ /* 0x000fe400078e0065 */
[----:B------:R-:W-:Y:S02]  /*23d60*/  IMAD.MOV.U32 R101, RZ, RZ, R100 ;  /* 0x000000ffff657224 */ /* 0x000fe400078e0064 */
.L_x_1928:
[----:B------:R-:W-:Y:S05]  /*23d70*/  BSYNC B0 ;  /* 0x0000000000007941 */ /* 0x000fea0003800000 */
.L_x_1926:
        /* <DEDUP_REMOVED lines=9> */
.L_x_1930:
[----:B------:R-:W-:Y:S01]  /*23e10*/  IMAD.MOV.U32 R100, RZ, RZ, R41 ;  /* 0x000000ffff647224 */ /* 0x000fe200078e0029 */
[----:B------:R-:W-:Y:S01]  /*23e20*/  MOV R41, R42 ;  /* 0x0000002a00297202 */ /* 0x000fe20000000f00 */
[----:B------:R-:W-:Y:S02]  /*23e30*/  IMAD.MOV.U32 R43, RZ, RZ, R98 ;  /* 0x000000ffff2b7224 */ /* 0x000fe400078e0062 */
[----:B------:R-:W-:Y:S02]  /*23e40*/  IMAD.MOV.U32 R98, RZ, RZ, R101 ;  /* 0x000000ffff627224 */ /* 0x000fe400078e0065 */
.L_x_1931:
[----:B------:R-:W-:Y:S05]  /*23e50*/  BSYNC B0 ;  /* 0x0000000000007941 */ /* 0x000fea0003800000 */
.L_x_1929:
        /* <DEDUP_REMOVED lines=9> */
.L_x_1933:
[----:B------:R-:W-:Y:S01]  /*23ef0*/  IMAD.MOV.U32 R101, RZ, RZ, R40 ;  /* 0x000000ffff657224 */ /* 0x000fe200078e0028 */
[----:B------:R-:W-:Y:S01]  /*23f00*/  MOV R40, R41 ;  /* 0x0000002900287202 */ /* 0x000fe20000000f00 */
[----:B------:R-:W-:Y:S02]  /*23f10*/  IMAD.MOV.U32 R42, RZ, RZ, R99 ;  /* 0x000000ffff2a7224 */ /* 0x000fe400078e0063 */
[----:B------:R-:W-:Y:S02]  /*23f20*/  IMAD.MOV.U32 R99, RZ, RZ, R98 ;  /* 0x000000ffff637224 */ /* 0x000fe400078e0062 */
.L_x_1934:
[----:B------:R-:W-:Y:S05]  /*23f30*/  BSYNC B0 ;  /* 0x0000000000007941 */ /* 0x000fea0003800000 */
.L_x_1932:
        /* <DEDUP_REMOVED lines=9> */
.L_x_1936:
[----:B------:R-:W-:Y:S01]  /*23fd0*/  IMAD.MOV.U32 R98, RZ, RZ, R39 ;  /* 0x000000ffff627224 */ /* 0x000fe200078e0027 */
[----:B------:R-:W-:Y:S01]  /*23fe0*/  MOV R39, R40 ;  /* 0x0000002800277202 */ /* 0x000fe20000000f00 */
[----:B------:R-:W-:Y:S02]  /*23ff0*/  IMAD.MOV.U32 R41, RZ, RZ, R96 ;  /* 0x000000ffff297224 */ /* 0x000fe400078e0060 */
[----:B------:R-:W-:Y:S02]  /*24000*/  IMAD.MOV.U32 R96, RZ, RZ, R99 ;  /* 0x000000ffff607224 */ /* 0x000fe400078e0063 */
.L_x_1937:
[----:B------:R-:W-:Y:S05]  /*24010*/  BSYNC B0 ;  /* 0x0000000000007941 */ /* 0x000fea0003800000 */
.L_x_1935:
        /* <DEDUP_REMOVED lines=9> */
.L_x_1939:
[----:B------:R-:W-:Y:S01]  /*240b0*/  IMAD.MOV.U32 R99, RZ, RZ, R38 ;  /* 0x000000ffff637224 */ /* 0x000fe200078e0026 */
[----:B------:R-:W-:Y:S01]  /*240c0*/  MOV R38, R39 ;  /* 0x0000002700267202 */ /* 0x000fe20000000f00 */
[----:B------:R-:W-:Y:S02]  /*240d0*/  IMAD.MOV.U32 R40, RZ, RZ, R97 ;  /* 0x000000ffff287224 */ /* 0x000fe400078e0061 */
[----:B------:R-:W-:Y:S02]  /*240e0*/  IMAD.MOV.U32 R97, RZ, RZ, R96 ;  /* 0x000000ffff617224 */ /* 0x000fe400078e0060 */
.L_x_1940:
[----:B------:R-:W-:Y:S05]  /*240f0*/  BSYNC B0 ;  /* 0x0000000000007941 */ /* 0x000fea0003800000 */
.L_x_1938:
        /* <DEDUP_REMOVED lines=9> */
.L_x_1942:
[----:B------:R-:W-:Y:S01]  /*24190*/  IMAD.MOV.U32 R96, RZ, RZ, R37 ;  /* 0x000000ffff607224 */ /* 0x000fe200078e0025 */
[----:B------:R-:W-:Y:S01]  /*241a0*/  MOV R37, R38 ;  /* 0x0000002600257202 */ /* 0x000fe20000000f00 */
[----:B------:R-:W-:Y:S02]  /*241b0*/  IMAD.MOV.U32 R39, RZ, RZ, R94 ;  /* 0x000000ffff277224 */ /* 0x000fe400078e005e */
[----:B------:R-:W-:Y:S02]  /*241c0*/  IMAD.MOV.U32 R94, RZ, RZ, R97 ;  /* 0x000000ffff5e7224 */ /* 0x000fe400078e0061 */
.L_x_1943:
[----:B------:R-:W-:Y:S05]  /*241d0*/  BSYNC B0 ;  /* 0x0000000000007941 */ /* 0x000fea0003800000 */
.L_x_1941:
        /* <DEDUP_REMOVED lines=9> */
.L_x_1945:
[----:B------:R-:W-:Y:S01]  /*24270*/  IMAD.MOV.U32 R97, RZ, RZ, R36 ;  /* 0x000000ffff617224 */ /* 0x000fe200078e0024 */
[----:B------:R-:W-:Y:S01]  /*24280*/  MOV R36, R37 ;  /* 0x0000002500247202 */ /* 0x000fe20000000f00 */
[----:B------:R-:W-:Y:S02]  /*24290*/  IMAD.MOV.U32 R38, RZ, RZ, R95 ;  /* 0x000000ffff267224 */ /* 0x000fe400078e005f */
[----:B------:R-:W-:Y:S02]  /*242a0*/  IMAD.MOV.U32 R95, RZ, RZ, R94 ;  /* 0x000000ffff5f7224 */ /* 0x000fe400078e005e */
.L_x_1946:
[----:B------:R-:W-:Y:S05]  /*242b0*/  BSYNC B0 ;  /* 0x0000000000007941 */ /* 0x000fea0003800000 */
.L_x_1944:
        /* <DEDUP_REMOVED lines=9> */
.L_x_1948:
[----:B------:R-:W-:Y:S01]  /*24350*/  IMAD.MOV.U32 R94, RZ, RZ, R35 ;  /* 0x000000ffff5e7224 */ /* 0x000fe200078e0023 */
[----:B------:R-:W-:Y:S01]  /*24360*/  MOV R35, R36 ;  /* 0x0000002400237202 */ /* 0x000fe20000000f00 */
[----:B------:R-:W-:Y:S02]  /*24370*/  IMAD.MOV.U32 R37, RZ, RZ, R92 ;  /* 0x000000ffff257224 */ /* 0x000fe400078e005c */
[----:B------:R-:W-:Y:S02]  /*24380*/  IMAD.MOV.U32 R92, RZ, RZ, R95 ;  /* 0x000000ffff5c7224 */ /* 0x000fe400078e005f */
.L_x_1949:
[----:B------:R-:W-:Y:S05]  /*24390*/  BSYNC B0 ;  /* 0x0000000000007941 */ /* 0x000fea0003800000 */
.L_x_1947:
        /* <DEDUP_REMOVED lines=9> */
.L_x_1951:
[----:B------:R-:W-:Y:S01]  /*24430*/  IMAD.MOV.U32 R95, RZ, RZ, R34 ;  /* 0x000000ffff5f7224 */ /* 0x000fe200078e0022 */
[----:B------:R-:W-:Y:S01]  /*24440*/  MOV R34, R35 ;  /* 0x0000002300227202 */ /* 0x000fe20000000f00 */
[----:B------:R-:W-:Y:S02]  /*24450*/  IMAD.MOV.U32 R36, RZ, RZ, R93 ;  /* 0x000000ffff247224 */ /* 0x000fe400078e005d */
[----:B------:R-:W-:Y:S02]  /*24460*/  IMAD.MOV.U32 R93, RZ, RZ, R92 ;  /* 0x000000ffff5d7224 */ /* 0x000fe400078e005c */
.L_x_1952:
[----:B------:R-:W-:Y:S05]  /*24470*/  BSYNC B0 ;  /* 0x0000000000007941 */ /* 0x000fea0003800000 */
.L_x_1950:
        /* <DEDUP_REMOVED lines=9> */
.L_x_1954:
[----:B------:R-:W-:Y:S01]  /*24510*/  IMAD.MOV.U32 R92, RZ, RZ, R33 ;  /* 0x000000ffff5c7224 */ /* 0x000fe200078e0021 */
[----:B------:R-:W-:Y:S01]  /*24520*/  MOV R33, R34 ;  /* 0x0000002200217202 */ /* 0x000fe20000000f00 */
[----:B------:R-:W-:Y:S02]  /*24530*/  IMAD.MOV.U32 R35, RZ, RZ, R90 ;  /* 0x000000ffff237224 */ /* 0x000fe400078e005a */
[----:B------:R-:W-:Y:S02]  /*24540*/  IMAD.MOV.U32 R90, RZ, RZ, R93 ;  /* 0x000000ffff5a7224 */ /* 0x000fe400078e005d */
.L_x_1955:
[----:B------:R-:W-:Y:S05]  /*24550*/  BSYNC B0 ;  /* 0x0000000000007941 */ /* 0x000fea0003800000 */
.L_x_1953:
        /* <DEDUP_REMOVED lines=9> */
.L_x_1957:
[----:B------:R-:W-:Y:S01]  /*245f0*/  IMAD.MOV.U32 R93, RZ, RZ, R32 ;  /* 0x000000ffff5d7224 */ /* 0x000fe200078e0020 */
[----:B------:R-:W-:Y:S01]  /*24600*/  MOV R32, R33 ;  /* 0x0000002100207202 */ /* 0x000fe20000000f00 */
[----:B------:R-:W-:Y:S02]  /*24610*/  IMAD.MOV.U32 R34, RZ, RZ, R91 ;  /* 0x000000ffff227224 */ /* 0x000fe400078e005b */
[----:B------:R-:W-:Y:S02]  /*24620*/  IMAD.MOV.U32 R91, RZ, RZ, R90 ;  /* 0x000000ffff5b7224 */ /* 0x000fe400078e005a */
.L_x_1958:
[----:B------:R-:W-:Y:S05]  /*24630*/  BSYNC B0 ;  /* 0x0000000000007941 */ /* 0x000fea0003800000 */
.L_x_1956:
        /* <DEDUP_REMOVED lines=9> */
.L_x_1960:
[----:B------:R-:W-:Y:S01]  /*246d0*/  IMAD.MOV.U32 R90, RZ, RZ, R31 ;  /* 0x000000ffff5a7224 */ /* 0x000fe200078e001f */
[----:B------:R-:W-:Y:S01]  /*246e0*/  MOV R31, R32 ;  /* 0x00000020001f7202 */ /* 0x000fe20000000f00 */
[----:B------:R-:W-:Y:S02]  /*246f0*/  IMAD.MOV.U32 R33, RZ, RZ, R88 ;  /* 0x000000ffff217224 */ /* 0x000fe400078e0058 */
[----:B------:R-:W-:Y:S02]  /*24700*/  IMAD.MOV.U32 R88, RZ, RZ, R91 ;  /* 0x000000ffff587224 */ /* 0x000fe400078e005b */
.L_x_1961:
[----:B------:R-:W-:Y:S05]  /*24710*/  BSYNC B0 ;  /* 0x0000000000007941 */ /* 0x000fea0003800000 */
.L_x_1959:
        /* <DEDUP_REMOVED lines=9> */
.L_x_1963:
[----:B------:R-:W-:Y:S01]  /*247b0*/  IMAD.MOV.U32 R91, RZ, RZ, R30 ;  /* 0x000000ffff5b7224 */ /* 0x000fe200078e001e */
[----:B------:R-:W-:Y:S01]  /*247c0*/  MOV R30, R31 ;  /* 0x0000001f001e7202 */ /* 0x000fe20000000f00 */
[----:B------:R-:W-:Y:S02]  /*247d0*/  IMAD.MOV.U32 R32, RZ, RZ, R89 ;  /* 0x000000ffff207224 */ /* 0x000fe400078e0059 */
[----:B------:R-:W-:Y:S02]  /*247e0*/  IMAD.MOV.U32 R89, RZ, RZ, R88 ;  /* 0x000000ffff597224 */ /* 0x000fe400078e0058 */
.L_x_1964:
[----:B------:R-:W-:Y:S05]  /*247f0*/  BSYNC B0 ;  /* 0x0000000000007941 */ /* 0x000fea0003800000 */
.L_x_1962:
        /* <DEDUP_REMOVED lines=9> */
.L_x_1966:
[----:B------:R-:W-:Y:S01]  /*24890*/  IMAD.MOV.U32 R88, RZ, RZ, R29 ;  /* 0x000000ffff587224 */ /* 0x000fe200078e001d */
[----:B------:R-:W-:Y:S01]  /*248a0*/  MOV R29, R30 ;  /* 0x0000001e001d7202 */ /* 0x000fe20000000f00 */
[----:B------:R-:W-:Y:S02]  /*248b0*/  IMAD.MOV.U32 R31, RZ, RZ, R86 ;  /* 0x000000ffff1f7224 */ /* 0x000fe400078e0056 */
[----:B------:R-:W-:Y:S02]  /*248c0*/  IMAD.MOV.U32 R86, RZ, RZ, R89 ;  /* 0x000000ffff567224 */ /* 0x000fe400078e0059 */
.L_x_1967:
[----:B------:R-:W-:Y:S05]  /*248d0*/  BSYNC B0 ;  /* 0x0000000000007941 */ /* 0x000fea0003800000 */
.L_x_1965:
        /* <DEDUP_REMOVED lines=9> */
.L_x_1969:
[----:B------:R-:W-:Y:S01]  /*24970*/  IMAD.MOV.U32 R89, RZ, RZ, R28 ;  /* 0x000000ffff597224 */ /* 0x000fe200078e001c */
[----:B------:R-:W-:Y:S01]  /*24980*/  MOV R28, R29 ;  /* 0x0000001d001c7202 */ /* 0x000fe20000000f00 */
[----:B------:R-:W-:Y:S02]  /*24990*/  IMAD.MOV.U32 R30, RZ, RZ, R87 ;  /* 0x000000ffff1e7224 */ /* 0x000fe400078e0057 */
[----:B------:R-:W-:Y:S02]  /*249a0*/  IMAD.MOV.U32 R87, RZ, RZ, R86 ;  /* 0x000000ffff577224 */ /* 0x000fe400078e0056 */
.L_x_1970:
[----:B------:R-:W-:Y:S05]  /*249b0*/  BSYNC B0 ;  /* 0x0000000000007941 */ /* 0x000fea0003800000 */
.L_x_1968:
        /* <DEDUP_REMOVED lines=9> */
.L_x_1972:
[----:B------:R-:W-:Y:S01]  /*24a50*/  IMAD.MOV.U32 R86, RZ, RZ, R27 ;  /* 0x000000ffff567224 */ /* 0x000fe200078e001b */
[----:B------:R-:W-:Y:S01]  /*24a60*/  MOV R27, R28 ;  /* 0x0000001c001b7202 */ /* 0x000fe20000000f00 */
[----:B------:R-:W-:Y:S02]  /*24a70*/  IMAD.MOV.U32 R29, RZ, RZ, R84 ;  /* 0x000000ffff1d7224 */ /* 0x000fe400078e0054 */
[----:B------:R-:W-:Y:S02]  /*24a80*/  IMAD.MOV.U32 R84, RZ, RZ, R87 ;  /* 0x000000ffff547224 */ /* 0x000fe400078e0057 */
.L_x_1973:
[----:B------:R-:W-:Y:S05]  /*24a90*/  BSYNC B0 ;  /* 0x0000000000007941 */ /* 0x000fea0003800000 */
.L_x_1971:
        /* <DEDUP_REMOVED lines=9> */
.L_x_1975:
[----:B------:R-:W-:Y:S01]  /*24b30*/  IMAD.MOV.U32 R87, RZ, RZ, R26 ;  /* 0x000000ffff577224 */ /* 0x000fe200078e001a */
[----:B------:R-:W-:Y:S01]  /*24b40*/  MOV R26, R27 ;  /* 0x0000001b001a7202 */ /* 0x000fe20000000f00 */
[----:B------:R-:W-:Y:S02]  /*24b50*/  IMAD.MOV.U32 R28, RZ, RZ, R85 ;  /* 0x000000ffff1c7224 */ /* 0x000fe400078e0055 */
[----:B------:R-:W-:Y:S02]  /*24b60*/  IMAD.MOV.U32 R85, RZ, RZ, R84 ;  /* 0x000000ffff557224 */ /* 0x000fe400078e0054 */
.L_x_1976:
[----:B------:R-:W-:Y:S05]  /*24b70*/  BSYNC B0 ;  /* 0x0000000000007941 */ /* 0x000fea0003800000 */
.L_x_1974:
        /* <DEDUP_REMOVED lines=9> */
.L_x_1978:
[----:B------:R-:W-:Y:S01]  /*24c10*/  IMAD.MOV.U32 R84, RZ, RZ, R25 ;  /* 0x000000ffff547224 */ /* 0x000fe200078e0019 */
[----:B------:R-:W-:Y:S01]  /*24c20*/  MOV R25, R26 ;  /* 0x0000001a00197202 */ /* 0x000fe20000000f00 */
[----:B------:R-:W-:Y:S02]  /*24c30*/  IMAD.MOV.U32 R27, RZ, RZ, R82 ;  /* 0x000000ffff1b7224 */ /* 0x000fe400078e0052 */
[----:B------:R-:W-:Y:S02]  /*24c40*/  IMAD.MOV.U32 R82, RZ, RZ, R85 ;  /* 0x000000ffff527224 */ /* 0x000fe400078e0055 */
.L_x_1979:
[----:B------:R-:W-:Y:S05]  /*24c50*/  BSYNC B0 ;  /* 0x0000000000007941 */ /* 0x000fea0003800000 */
.L_x_1977:
        /* <DEDUP_REMOVED lines=9> */
.L_x_1981:
[----:B------:R-:W-:Y:S01]  /*24cf0*/  IMAD.MOV.U32 R85, RZ, RZ, R24 ;  /* 0x000000ffff557224 */ /* 0x000fe200078e0018 */
[----:B------:R-:W-:Y:S01]  /*24d00*/  MOV R24, R25 ;  /* 0x0000001900187202 */ /* 0x000fe20000000f00 */
[----:B------:R-:W-:Y:S02]  /*24d10*/  IMAD.MOV.U32 R26, RZ, RZ, R83 ;  /* 0x000000ffff1a7224 */ /* 0x000fe400078e0053 */
[----:B------:R-:W-:Y:S02]  /*24d20*/  IMAD.MOV.U32 R83, RZ, RZ, R82 ;  /* 0x000000ffff537224 */ /* 0x000fe400078e0052 */
.L_x_1982:
[----:B------:R-:W-:Y:S05]  /*24d30*/  BSYNC B0 ;  /* 0x0000000000007941 */ /* 0x000fea0003800000 */
.L_x_1980:
        /* <DEDUP_REMOVED lines=9> */
.L_x_1984:
[----:B------:R-:W-:Y:S01]  /*24dd0*/  IMAD.MOV.U32 R82, RZ, RZ, R23 ;  /* 0x000000ffff527224 */ /* 0x000fe200078e0017 */
[----:B------:R-:W-:Y:S01]  /*24de0*/  MOV R23, R24 ;  /* 0x0000001800177202 */ /* 0x000fe20000000f00 */
[----:B------:R-:W-:Y:S02]  /*24df0*/  IMAD.MOV.U32 R25, RZ, RZ, R80 ;  /* 0x000000ffff197224 */ /* 0x000fe400078e0050 */
[----:B------:R-:W-:Y:S02]  /*24e00*/  IMAD.MOV.U32 R80, RZ, RZ, R83 ;  /* 0x000000ffff507224 */ /* 0x000fe400078e0053 */
.L_x_1985:
[----:B------:R-:W-:Y:S05]  /*24e10*/  BSYNC B0 ;  /* 0x0000000000007941 */ /* 0x000fea0003800000 */
.L_x_1983:
        /* <DEDUP_REMOVED lines=9> */
.L_x_1987:
[----:B------:R-:W-:Y:S01]  /*24eb0*/  IMAD.MOV.U32 R83, RZ, RZ, R22 ;  /* 0x000000ffff537224 */ /* 0x000fe200078e0016 */
[----:B------:R-:W-:Y:S01]  /*24ec0*/  MOV R22, R23 ;  /* 0x0000001700167202 */ /* 0x000fe20000000f00 */
[----:B------:R-:W-:Y:S02]  /*24ed0*/  IMAD.MOV.U32 R24, RZ, RZ, R81 ;  /* 0x000000ffff187224 */ /* 0x000fe400078e0051 */
[----:B------:R-:W-:Y:S02]  /*24ee0*/  IMAD.MOV.U32 R81, RZ, RZ, R80 ;  /* 0x000000ffff517224 */ /* 0x000fe400078e0050 */
.L_x_1988:
[----:B------:R-:W-:Y:S05]  /*24ef0*/  BSYNC B0 ;  /* 0x0000000000007941 */ /* 0x000fea0003800000 */
.L_x_1986:
        /* <DEDUP_REMOVED lines=9> */
.L_x_1990:
[----:B------:R-:W-:Y:S01]  /*24f90*/  IMAD.MOV.U32 R80, RZ, RZ, R21 ;  /* 0x000000ffff507224 */ /* 0x000fe200078e0015 */
[----:B------:R-:W-:Y:S01]  /*24fa0*/  MOV R21, R22 ;  /* 0x0000001600157202 */ /* 0x000fe20000000f00 */
[----:B------:R-:W-:Y:S02]  /*24fb0*/  IMAD.MOV.U32 R23, RZ, RZ, R78 ;  /* 0x000000ffff177224 */ /* 0x000fe400078e004e */
[----:B------:R-:W-:Y:S02]  /*24fc0*/  IMAD.MOV.U32 R78, RZ, RZ, R81 ;  /* 0x000000ffff4e7224 */ /* 0x000fe400078e0051 */
.L_x_1991:
[----:B------:R-:W-:Y:S05]  /*24fd0*/  BSYNC B0 ;  /* 0x0000000000007941 */ /* 0x000fea0003800000 */
.L_x_1989:
        /* <DEDUP_REMOVED lines=9> */
.L_x_1993:
[----:B------:R-:W-:Y:S01]  /*25070*/  IMAD.MOV.U32 R81, RZ, RZ, R20 ;  /* 0x000000ffff517224 */ /* 0x000fe200078e0014 */
[----:B------:R-:W-:Y:S01]  /*25080*/  MOV R20, R21 ;  /* 0x0000001500147202 */ /* 0x000fe20000000f00 */
[----:B------:R-:W-:Y:S02]  /*25090*/  IMAD.MOV.U32 R22, RZ, RZ, R79 ;  /* 0x000000ffff167224 */ /* 0x000fe400078e004f */
[----:B------:R-:W-:Y:S02]  /*250a0*/  IMAD.MOV.U32 R79, RZ, RZ, R78 ;  /* 0x000000ffff4f7224 */ /* 0x000fe400078e004e */
.L_x_1994:
[----:B------:R-:W-:Y:S05]  /*250b0*/  BSYNC B0 ;  /* 0x0000000000007941 */ /* 0x000fea0003800000 */
.L_x_1992:
        /* <DEDUP_REMOVED lines=9> */
.L_x_1996:
[----:B------:R-:W-:Y:S01]  /*25150*/  IMAD.MOV.U32 R78, RZ, RZ, R19 ;  /* 0x000000ffff4e7224 */ /* 0x000fe200078e0013 */
[----:B------:R-:W-:Y:S01]  /*25160*/  MOV R19, R20 ;  /* 0x0000001400137202 */ /* 0x000fe20000000f00 */
[----:B------:R-:W-:Y:S02]  /*25170*/  IMAD.MOV.U32 R21, RZ, RZ, R76 ;  /* 0x000000ffff157224 */ /* 0x000fe400078e004c */
[----:B------:R-:W-:Y:S02]  /*25180*/  IMAD.MOV.U32 R76, RZ, RZ, R79 ;  /* 0x000000ffff4c7224 */ /* 0x000fe400078e004f */
.L_x_1997:
[----:B------:R-:W-:Y:S05]  /*25190*/  BSYNC B0 ;  /* 0x0000000000007941 */ /* 0x000fea0003800000 */
.L_x_1995:
        /* <DEDUP_REMOVED lines=9> */
.L_x_1999:
[----:B------:R-:W-:Y:S01]  /*25230*/  IMAD.MOV.U32 R79, RZ, RZ, R18 ;  /* 0x000000ffff4f7224 */ /* 0x000fe200078e0012 */
[----:B------:R-:W-:Y:S01]  /*25240*/  MOV R18, R19 ;  /* 0x0000001300127202 */ /* 0x000fe20000000f00 */
[----:B------:R-:W-:Y:S02]  /*25250*/  IMAD.MOV.U32 R20, RZ, RZ, R77 ;  /* 0x000000ffff147224 */ /* 0x000fe400078e004d */
[----:B------:R-:W-:Y:S02]  /*25260*/  IMAD.MOV.U32 R77, RZ, RZ, R76 ;  /* 0x000000ffff4d7224 */ /* 0x000fe400078e004c */
.L_x_2000:
[----:B------:R-:W-:Y:S05]  /*25270*/  BSYNC B0 ;  /* 0x0000000000007941 */ /* 0x000fea0003800000 */
.L_x_1998:
        /* <DEDUP_REMOVED lines=9> */
.L_x_2002:
[----:B------:R-:W-:Y:S01]  /*25310*/  IMAD.MOV.U32 R76, RZ, RZ, R17 ;  /* 0x000000ffff4c7224 */ /* 0x000fe200078e0011 */
[----:B------:R-:W-:Y:S01]  /*25320*/  MOV R17, R18 ;  /* 0x0000001200117202 */ /* 0x000fe20000000f00 */
[----:B------:R-:W-:Y:S02]  /*25330*/  IMAD.MOV.U32 R19, RZ, RZ, R74 ;  /* 0x000000ffff137224 */ /* 0x000fe400078e004a */
[----:B------:R-:W-:Y:S02]  /*25340*/  IMAD.MOV.U32 R74, RZ, RZ, R77 ;  /* 0x000000ffff4a7224 */ /* 0x000fe400078e004d */
.L_x_2003:
[----:B------:R-:W-:Y:S05]  /*25350*/  BSYNC B0 ;  /* 0x0000000000007941 */ /* 0x000fea0003800000 */
.L_x_2001:
        /* <DEDUP_REMOVED lines=9> */
.L_x_2005:
[----:B------:R-:W-:Y:S01]  /*253f0*/  IMAD.MOV.U32 R77, RZ, RZ, R16 ;  /* 0x000000ffff4d7224 */ /* 0x000fe200078e0010 */
[----:B------:R-:W-:Y:S01]  /*25400*/  MOV R16, R17 ;  /* 0x0000001100107202 */ /* 0x000fe20000000f00 */
[----:B------:R-:W-:Y:S02]  /*25410*/  IMAD.MOV.U32 R18, RZ, RZ, R75 ;  /* 0x000000ffff127224 */ /* 0x000fe400078e004b */
[----:B------:R-:W-:Y:S02]  /*25420*/  IMAD.MOV.U32 R75, RZ, RZ, R74 ;  /* 0x000000ffff4b7224 */ /* 0x000fe400078e004a */
.L_x_2006:
[----:B------:R-:W-:Y:S05]  /*25430*/  BSYNC B0 ;  /* 0x0000000000007941 */ /* 0x000fea0003800000 */
.L_x_2004:
        /* <DEDUP_REMOVED lines=9> */
.L_x_2008:
[----:B------:R-:W-:Y:S01]  /*254d0*/  IMAD.MOV.U32 R74, RZ, RZ, R15 ;  /* 0x000000ffff4a7224 */ /* 0x000fe200078e000f */
[----:B------:R-:W-:Y:S01]  /*254e0*/  MOV R15, R16 ;  /* 0x00000010000f7202 */ /* 0x000fe20000000f00 */
[----:B------:R-:W-:Y:S02]  /*254f0*/  IMAD.MOV.U32 R17, RZ, RZ, R72 ;  /* 0x000000ffff117224 */ /* 0x000fe400078e0048 */
[----:B------:R-:W-:Y:S02]  /*25500*/  IMAD.MOV.U32 R72, RZ, RZ, R75 ;  /* 0x000000ffff487224 */ /* 0x000fe400078e004b */
.L_x_2009:
[----:B------:R-:W-:Y:S05]  /*25510*/  BSYNC B0 ;  /* 0x0000000000007941 */ /* 0x000fea0003800000 */
.L_x_2007:
        /* <DEDUP_REMOVED lines=9> */
.L_x_2011:
[----:B------:R-:W-:Y:S01]  /*255b0*/  IMAD.MOV.U32 R75, RZ, RZ, R14 ;  /* 0x000000ffff4b7224 */ /* 0x000fe200078e000e */
[----:B------:R-:W-:Y:S01]  /*255c0*/  MOV R14, R15 ;  /* 0x0000000f000e7202 */ /* 0x000fe20000000f00 */
[----:B------:R-:W-:Y:S02]  /*255d0*/  IMAD.MOV.U32 R16, RZ, RZ, R73 ;  /* 0x000000ffff107224 */ /* 0x000fe400078e0049 */
[----:B------:R-:W-:Y:S02]  /*255e0*/  IMAD.MOV.U32 R73, RZ, RZ, R72 ;  /* 0x000000ffff497224 */ /* 0x000fe400078e0048 */
.L_x_2012:
[----:B------:R-:W-:Y:S05]  /*255f0*/  BSYNC B0 ;  /* 0x0000000000007941 */ /* 0x000fea0003800000 */
.L_x_2010:
        /* <DEDUP_REMOVED lines=9> */
.L_x_2014:
[----:B------:R-:W-:Y:S01]  /*25690*/  IMAD.MOV.U32 R72, RZ, RZ, R13 ;  /* 0x000000ffff487224 */ /* 0x000fe200078e000d */
[----:B------:R-:W-:Y:S01]  /*256a0*/  MOV R13, R14 ;  /* 0x0000000e000d7202 */ /* 0x000fe20000000f00 */
[----:B------:R-:W-:Y:S02]  /*256b0*/  IMAD.MOV.U32 R15, RZ, RZ, R12 ;  /* 0x000000ffff0f7224 */ /* 0x000fe400078e000c */
[----:B------:R-:W-:Y:S02]  /*256c0*/  IMAD.MOV.U32 R12, RZ, RZ, R73 ;  /* 0x000000ffff0c7224 */ /* 0x000fe400078e0049 */
.L_x_2015:
[----:B------:R-:W-:Y:S05]  /*256d0*/  BSYNC B0 ;  /* 0x0000000000007941 */ /* 0x000fea0003800000 */
.L_x_2013:
        /* <DEDUP_REMOVED lines=9> */
.L_x_2017:
[----:B------:R-:W-:Y:S01]  /*25770*/  IMAD.MOV.U32 R73, RZ, RZ, R10 ;  /* 0x000000ffff497224 */ /* 0x000fe200078e000a */
[----:B------:R-:W-:Y:S01]  /*25780*/  MOV R10, R13 ;  /* 0x0000000d000a7202 */ /* 0x000fe20000000f00 */
[----:B------:R-:W-:Y:S02]  /*25790*/  IMAD.MOV.U32 R14, RZ, RZ, R11 ;  /* 0x000000ffff0e7224 */ /* 0x000fe400078e000b */
[----:B------:R-:W-:Y:S02]  /*257a0*/  IMAD.MOV.U32 R11, RZ, RZ, R12 ;  /* 0x000000ffff0b7224 */ /* 0x000fe400078e000c */
.L_x_2018:
[----:B------:R-:W-:Y:S05]  /*257b0*/  BSYNC B0 ;  /* 0x0000000000007941 */ /* 0x000fea0003800000 */
.L_x_2016:
        /* <DEDUP_REMOVED lines=9> */
.L_x_2020:
[----:B------:R-:W-:Y:S01]  /*25850*/  IMAD.MOV.U32 R12, RZ, RZ, R9 ;  /* 0x000000ffff0c7224 */ /* 0x000fe200078e0009 */
[----:B------:R-:W-:Y:S01]  /*25860*/  MOV R9, R10 ;  /* 0x0000000a00097202 */ /* 0x000fe20000000f00 */
[----:B------:R-:W-:Y:S02]  /*25870*/  IMAD.MOV.U32 R13, RZ, RZ, R8 ;  /* 0x000000ffff0d7224 */ /* 0x000fe400078e0008 */
[----:B------:R-:W-:Y:S02]  /*25880*/  IMAD.MOV.U32 R8, RZ, RZ, R11 ;  /* 0x000000ffff087224 */ /* 0x000fe400078e000b */
.L_x_2021:
[----:B------:R-:W-:Y:S05]  /*25890*/  BSYNC B0 ;  /* 0x0000000000007941 */ /* 0x000fea0003800000 */
.L_x_2019:
        /* <DEDUP_REMOVED lines=9> */
.L_x_2023:
[----:B------:R-:W-:Y:S01]  /*25930*/  IMAD.MOV.U32 R11, RZ, RZ, R6 ;  /* 0x000000ffff0b7224 */ /* 0x000fe200078e0006 */
[----:B------:R-:W-:Y:S01]  /*25940*/  MOV R6, R9 ;  /* 0x0000000900067202 */ /* 0x000fe20000000f00 */
[----:B------:R-:W-:Y:S02]  /*25950*/  IMAD.MOV.U32 R10, RZ, RZ, R7 ;  /* 0x000000ffff0a7224 */ /* 0x000fe400078e0007 */
[----:B------:R-:W-:Y:S02]  /*25960*/  IMAD.MOV.U32 R7, RZ, RZ, R8 ;  /* 0x000000ffff077224 */ /* 0x000fe400078e0008 */
.L_x_2024:
[----:B------:R-:W-:Y:S05]  /*25970*/  BSYNC B0 ;  /* 0x0000000000007941 */ /* 0x000fea0003800000 */
.L_x_2022:
        /* <DEDUP_REMOVED lines=9> */
.L_x_2026:
[----:B------:R-:W-:Y:S01]  /*25a10*/  IMAD.MOV.U32 R8, RZ, RZ, R5 ;  /* 0x000000ffff087224 */ /* 0x000fe200078e0005 */
[----:B------:R-:W-:Y:S01]  /*25a20*/  MOV R5, R6 ;  /* 0x0000000600057202 */ /* 0x000fe20000000f00 */
[----:B------:R-:W-:Y:S02]  /*25a30*/  IMAD.MOV.U32 R9, RZ, RZ, R4 ;  /* 0x000000ffff097224 */ /* 0x000fe400078e0004 */
[----:B------:R-:W-:Y:S02]  /*25a40*/  IMAD.MOV.U32 R4, RZ, RZ, R7 ;  /* 0x000000ffff047224 */ /* 0x000fe400078e0007 */
.L_x_2027:
[----:B------:R-:W-:Y:S05]  /*25a50*/  BSYNC B0 ;  /* 0x0000000000007941 */ /* 0x000fea0003800000 */
.L_x_2025:
        /* <DEDUP_REMOVED lines=9> */
.L_x_2029:
[----:B------:R-:W-:Y:S01]  /*25af0*/  IMAD.MOV.U32 R7, RZ, RZ, R130 ;  /* 0x000000ffff077224 */ /* 0x000fe200078e0082 */
[----:B------:R-:W-:Y:S01]  /*25b00*/  MOV R130, R5 ;  /* 0x0000000500827202 */ /* 0x000fe20000000f00 */
[----:B------:R-:W-:Y:S02]  /*25b10*/  IMAD.MOV.U32 R6, RZ, RZ, R131 ;  /* 0x000000ffff067224 */ /* 0x000fe400078e0083 */
[----:B------:R-:W-:Y:S02]  /*25b20*/  IMAD.MOV.U32 R131, RZ, RZ, R4 ;  /* 0x000000ffff837224 */ /* 0x000fe400078e0004 */
.L_x_2030:
[----:B------:R-:W-:Y:S05]  /*25b30*/  BSYNC B0 ;  /* 0x0000000000007941 */ /* 0x000fea0003800000 */
.L_x_2028:
        /* <DEDUP_REMOVED lines=9> */
.L_x_2032:
[----:B------:R-:W-:Y:S01]  /*25bd0*/  IMAD.MOV.U32 R4, RZ, RZ, R71 ;  /* 0x000000ffff047224 */ /* 0x000fe200078e0047 */
[----:B------:R-:W-:Y:S01]  /*25be0*/  MOV R71, R130 ;  /* 0x0000008200477202 */ /* 0x000fe20000000f00 */
[----:B------:R-:W-:Y:S02]  /*25bf0*/  IMAD.MOV.U32 R5, RZ, RZ, R128 ;  /* 0x000000ffff057224 */ /* 0x000fe400078e0080 */
[----:B------:R-:W-:Y:S02]  /*25c00*/  IMAD.MOV.U32 R128, RZ, RZ, R131 ;  /* 0x000000ffff807224 */ /* 0x000fe400078e0083 */
.L_x_2033:
[----:B------:R-:W-:Y:S05]  /*25c10*/  BSYNC B0 ;  /* 0x0000000000007941 */ /* 0x000fea0003800000 */
.L_x_2031:
        /* <DEDUP_REMOVED lines=9> */
.L_x_2035:
[----:B------:R-:W-:Y:S01]  /*25cb0*/  IMAD.MOV.U32 R131, RZ, RZ, R70 ;  /* 0x000000ffff837224 */ /* 0x000fe200078e0046 */
[----:B------:R-:W-:Y:S01]  /*25cc0*/  MOV R70, R71 ;  /* 0x0000004700467202 */ /* 0x000fe20000000f00 */
[----:B------:R-:W-:Y:S02]  /*25cd0*/  IMAD.MOV.U32 R130, RZ, RZ, R129 ;  /* 0x000000ffff827224 */ /* 0x000fe400078e0081 */
[----:B------:R-:W-:Y:S02]  /*25ce0*/  IMAD.MOV.U32 R129, RZ, RZ, R128 ;  /* 0x000000ffff817224 */ /* 0x000fe400078e0080 */
.L_x_2036:
[----:B------:R-:W-:Y:S05]  /*25cf0*/  BSYNC B0 ;  /* 0x0000000000007941 */ /* 0x000fea0003800000 */
.L_x_2034:
        /* <DEDUP_REMOVED lines=9> */
.L_x_2038:
[----:B------:R-:W-:Y:S01]  /*25d90*/  IMAD.MOV.U32 R128, RZ, RZ, R69 ;  /* 0x000000ffff807224 */ /* 0x000fe200078e0045 */
[----:B------:R-:W-:Y:S01]  /*25da0*/  MOV R69, R70 ;  /* 0x0000004600457202 */ /* 0x000fe20000000f00 */
[----:B------:R-:W-:Y:S02]  /*25db0*/  IMAD.MOV.U32 R71, RZ, RZ, R126 ;  /* 0x000000ffff477224 */ /* 0x000fe400078e007e */
[----:B------:R-:W-:Y:S02]  /*25dc0*/  IMAD.MOV.U32 R126, RZ, RZ, R129 ;  /* 0x000000ffff7e7224 */ /* 0x000fe400078e0081 */
.L_x_2039:
[----:B------:R-:W-:Y:S05]  /*25dd0*/  BSYNC B0 ;  /* 0x0000000000007941 */ /* 0x000fea0003800000 */
.L_x_2037:
        /* <DEDUP_REMOVED lines=9> */
.L_x_2041:
[----:B------:R-:W-:Y:S01]  /*25e70*/  IMAD.MOV.U32 R129, RZ, RZ, R68 ;  /* 0x000000ffff817224 */ /* 0x000fe200078e0044 */
[----:B------:R-:W-:Y:S01]  /*25e80*/  MOV R68, R69 ;  /* 0x0000004500447202 */ /* 0x000fe20000000f00 */
[----:B------:R-:W-:Y:S02]  /*25e90*/  IMAD.MOV.U32 R70, RZ, RZ, R127 ;  /* 0x000000ffff467224 */ /* 0x000fe400078e007f */
[----:B------:R-:W-:Y:S02]  /*25ea0*/  IMAD.MOV.U32 R127, RZ, RZ, R126 ;  /* 0x000000ffff7f7224 */ /* 0x000fe400078e007e */
.L_x_2042:
[----:B------:R-:W-:Y:S05]  /*25eb0*/  BSYNC B0 ;  /* 0x0000000000007941 */ /* 0x000fea0003800000 */
.L_x_2040:
        /* <DEDUP_REMOVED lines=9> */
.L_x_2044:
[----:B------:R-:W-:Y:S01]  /*25f50*/  IMAD.MOV.U32 R126, RZ, RZ, R67 ;  /* 0x000000ffff7e7224 */ /* 0x000fe200078e0043 */
[----:B------:R-:W-:Y:S01]  /*25f60*/  MOV R67, R68 ;  /* 0x0000004400437202 */ /* 0x000fe20000000f00 */
[----:B------:R-:W-:Y:S02]  /*25f70*/  IMAD.MOV.U32 R69, RZ, RZ, R124 ;  /* 0x000000ffff457224 */ /* 0x000fe400078e007c */
[----:B------:R-:W-:Y:S02]  /*25f80*/  IMAD.MOV.U32 R124, RZ, RZ, R127 ;  /* 0x000000ffff7c7224 */ /* 0x000fe400078e007f */
.L_x_2045:
[----:B------:R-:W-:Y:S05]  /*25f90*/  BSYNC B0 ;  /* 0x0000000000007941 */ /* 0x000fea0003800000 */
.L_x_2043:
        /* <DEDUP_REMOVED lines=9> */
.L_x_2047:
[----:B------:R-:W-:Y:S01]  /*26030*/  IMAD.MOV.U32 R127, RZ, RZ, R66 ;  /* 0x000000ffff7f7224 */ /* 0x000fe200078e0042 */
[----:B------:R-:W-:Y:S01]  /*26040*/  MOV R66, R67 ;  /* 0x0000004300427202 */ /* 0x000fe20000000f00 */
[----:B------:R-:W-:Y:S02]  /*26050*/  IMAD.MOV.U32 R68, RZ, RZ, R125 ;  /* 0x000000ffff447224 */ /* 0x000fe400078e007d */
[----:B------:R-:W-:Y:S02]  /*26060*/  IMAD.MOV.U32 R125, RZ, RZ, R124 ;  /* 0x000000ffff7d7224 */ /* 0x000fe400078e007c */
.L_x_2048:
[----:B------:R-:W-:Y:S05]  /*26070*/  BSYNC B0 ;  /* 0x0000000000007941 */ /* 0x000fea0003800000 */
.L_x_2046:
        /* <DEDUP_REMOVED lines=9> */
.L_x_2050:
[----:B------:R-:W-:Y:S01]  /*26110*/  IMAD.MOV.U32 R124, RZ, RZ, R65 ;  /* 0x000000ffff7c7224 */ /* 0x000fe200078e0041 */
[----:B------:R-:W-:Y:S01]  /*26120*/  MOV R65, R66 ;  /* 0x0000004200417202 */ /* 0x000fe20000000f00 */
[----:B------:R-:W-:Y:S02]  /*26130*/  IMAD.MOV.U32 R67, RZ, RZ, R122 ;  /* 0x000000ffff437224 */ /* 0x000fe400078e007a */
[----:B------:R-:W-:Y:S02]  /*26140*/  IMAD.MOV.U32 R122, RZ, RZ, R125 ;  /* 0x000000ffff7a7224 */ /* 0x000fe400078e007d */
.L_x_2051:
[----:B------:R-:W-:Y:S05]  /*26150*/  BSYNC B0 ;  /* 0x0000000000007941 */ /* 0x000fea0003800000 */
.L_x_2049:
        /* <DEDUP_REMOVED lines=9> */
.L_x_2053:
[----:B------:R-:W-:Y:S01]  /*261f0*/  IMAD.MOV.U32 R125, RZ, RZ, R64 ;  /* 0x000000ffff7d7224 */ /* 0x000fe200078e0040 */
[----:B------:R-:W-:Y:S01]  /*26200*/  MOV R64, R65 ;  /* 0x0000004100407202 */ /* 0x000fe20000000f00 */
[----:B------:R-:W-:Y:S02]  /*26210*/  IMAD.MOV.U32 R66, RZ, RZ, R123 ;  /* 0x000000ffff427224 */ /* 0x000fe400078e007b */
[----:B------:R-:W-:Y:S02]  /*26220*/  IMAD.MOV.U32 R123, RZ, RZ, R122 ;  /* 0x000000ffff7b7224 */ /* 0x000fe400078e007a */
.L_x_2054:
[----:B------:R-:W-:Y:S05]  /*26230*/  BSYNC B0 ;  /* 0x0000000000007941 */ /* 0x000fea0003800000 */
.L_x_2052:
        /* <DEDUP_REMOVED lines=9> */
.L_x_2056:
[----:B------:R-:W-:Y:S01]  /*262d0*/  IMAD.MOV.U32 R122, RZ, RZ, R63 ;  /* 0x000000ffff7a7224 */ /* 0x000fe200078e003f */
[----:B------:R-:W-:Y:S01]  /*262e0*/  MOV R63, R64 ;  /* 0x00000040003f7202 */ /* 0x000fe20000000f00 */
[----:B------:R-:W-:Y:S02]  /*262f0*/  IMAD.MOV.U32 R65, RZ, RZ, R120 ;  /* 0x000000ffff417224 */ /* 0x000fe400078e0078 */
[----:B------:R-:W-:Y:S02]  /*26300*/  IMAD.MOV.U32 R120, RZ, RZ, R123 ;  /* 0x000000ffff787224 */ /* 0x000fe400078e007b */
.L_x_2057:
[----:B------:R-:W-:Y:S05]  /*26310*/  BSYNC B0 ;  /* 0x0000000000007941 */ /* 0x000fea0003800000 */
.L_x_2055:
        /* <DEDUP_REMOVED lines=9> */
.L_x_2059:
[----:B------:R-:W-:Y:S01]  /*263b0*/  IMAD.MOV.U32 R123, RZ, RZ, R62 ;  /* 0x000000ffff7b7224 */ /* 0x000fe200078e003e */
[----:B------:R-:W-:Y:S01]  /*263c0*/  MOV R62, R63 ;  /* 0x0000003f003e7202 */ /* 0x000fe20000000f00 */
[----:B------:R-:W-:Y:S02]  /*263d0*/  IMAD.MOV.U32 R64, RZ, RZ, R121 ;  /* 0x000000ffff407224 */ /* 0x000fe400078e0079 */
[----:B------:R-:W-:Y:S02]  /*263e0*/  IMAD.MOV.U32 R121, RZ, RZ, R120 ;  /* 0x000000ffff797224 */ /* 0x000fe400078e0078 */
.L_x_2060:
[----:B------:R-:W-:Y:S05]  /*263f0*/  BSYNC B0 ;  /* 0x0000000000007941 */ /* 0x000fea0003800000 */
.L_x_2058:
        /* <DEDUP_REMOVED lines=9> */
.L_x_2062:
[----:B------:R-:W-:Y:S01]  /*26490*/  IMAD.MOV.U32 R120, RZ, RZ, R61 ;  /* 0x000000ffff787224 */ /* 0x000fe200078e003d */
[----:B------:R-:W-:Y:S01]  /*264a0*/  MOV R61, R62 ;  /* 0x0000003e003d7202 */ /* 0x000fe20000000f00 */
[----:B------:R-:W-:Y:S02]  /*264b0*/  IMAD.MOV.U32 R63, RZ, RZ, R118 ;  /* 0x000000ffff3f7224 */ /* 0x000fe400078e0076 */
[----:B------:R-:W-:Y:S02]  /*264c0*/  IMAD.MOV.U32 R118, RZ, RZ, R121 ;  /* 0x000000ffff767224 */ /* 0x000fe400078e0079 */
.L_x_2063:
[----:B------:R-:W-:Y:S05]  /*264d0*/  BSYNC B0 ;  /* 0x0000000000007941 */ /* 0x000fea0003800000 */
.L_x_2061:
        /* <DEDUP_REMOVED lines=9> */
.L_x_2065:
[----:B------:R-:W-:Y:S01]  /*26570*/  IMAD.MOV.U32 R121, RZ, RZ, R60 ;  /* 0x000000ffff797224 */ /* 0x000fe200078e003c */
[----:B------:R-:W-:Y:S01]  /*26580*/  MOV R60, R61 ;  /* 0x0000003d003c7202 */ /* 0x000fe20000000f00 */
[----:B------:R-:W-:Y:S02]  /*26590*/  IMAD.MOV.U32 R62, RZ, RZ, R119 ;  /* 0x000000ffff3e7224 */ /* 0x000fe400078e0077 */
[----:B------:R-:W-:Y:S02]  /*265a0*/  IMAD.MOV.U32 R119, RZ, RZ, R118 ;  /* 0x000000ffff777224 */ /* 0x000fe400078e0076 */
.L_x_2066:
[----:B------:R-:W-:Y:S05]  /*265b0*/  BSYNC B0 ;  /* 0x0000000000007941 */ /* 0x000fea0003800000 */
.L_x_2064:
        /* <DEDUP_REMOVED lines=9> */
.L_x_2068:
[----:B------:R-:W-:Y:S01]  /*26650*/  IMAD.MOV.U32 R118, RZ, RZ, R59 ;  /* 0x000000ffff767224 */ /* 0x000fe200078e003b */
[----:B------:R-:W-:Y:S01]  /*26660*/  MOV R59, R60 ;  /* 0x0000003c003b7202 */ /* 0x000fe20000000f00 */
[----:B------:R-:W-:Y:S02]  /*26670*/  IMAD.MOV.U32 R61, RZ, RZ, R116 ;  /* 0x000000ffff3d7224 */ /* 0x000fe400078e0074 */
[----:B------:R-:W-:Y:S02]  /*26680*/  IMAD.MOV.U32 R116, RZ, RZ, R119 ;  /* 0x000000ffff747224 */ /* 0x000fe400078e0077 */
.L_x_2069:
[----:B------:R-:W-:Y:S05]  /*26690*/  BSYNC B0 ;  /* 0x0000000000007941 */ /* 0x000fea0003800000 */
.L_x_2067:
        /* <DEDUP_REMOVED lines=9> */
.L_x_2071:
[----:B------:R-:W-:Y:S01]  /*26730*/  IMAD.MOV.U32 R119, RZ, RZ, R58 ;  /* 0x000000ffff777224 */ /* 0x000fe200078e003a */
[----:B------:R-:W-:Y:S01]  /*26740*/  MOV R58, R59 ;  /* 0x0000003b003a7202 */ /* 0x000fe20000000f00 */
[----:B------:R-:W-:Y:S02]  /*26750*/  IMAD.MOV.U32 R60, RZ, RZ, R117 ;  /* 0x000000ffff3c7224 */ /* 0x000fe400078e0075 */
[----:B------:R-:W-:Y:S02]  /*26760*/  IMAD.MOV.U32 R117, RZ, RZ, R116 ;  /* 0x000000ffff757224 */ /* 0x000fe400078e0074 */
.L_x_2072:
[----:B------:R-:W-:Y:S05]  /*26770*/  BSYNC B0 ;  /* 0x0000000000007941 */ /* 0x000fea0003800000 */
.L_x_2070:
        /* <DEDUP_REMOVED lines=9> */
.L_x_2074:
[----:B------:R-:W-:Y:S01]  /*26810*/  IMAD.MOV.U32 R116, RZ, RZ, R57 ;  /* 0x000000ffff747224 */ /* 0x000fe200078e0039 */
[----:B------:R-:W-:Y:S01]  /*26820*/  MOV R57, R58 ;  /* 0x0000003a00397202 */ /* 0x000fe20000000f00 */
[----:B------:R-:W-:Y:S02]  /*26830*/  IMAD.MOV.U32 R59, RZ, RZ, R114 ;  /* 0x000000ffff3b7224 */ /* 0x000fe400078e0072 */
[----:B------:R-:W-:Y:S02]  /*26840*/  IMAD.MOV.U32 R114, RZ, RZ, R117 ;  /* 0x000000ffff727224 */ /* 0x000fe400078e0075 */
.L_x_2075:
[----:B------:R-:W-:Y:S05]  /*26850*/  BSYNC B0 ;  /* 0x0000000000007941 */ /* 0x000fea0003800000 */
.L_x_2073:
        /* <DEDUP_REMOVED lines=9> */
.L_x_2077:
[----:B------:R-:W-:Y:S01]  /*268f0*/  IMAD.MOV.U32 R117, RZ, RZ, R56 ;  /* 0x000000ffff757224 */ /* 0x000fe200078e0038 */
[----:B------:R-:W-:Y:S01]  /*26900*/  MOV R56, R57 ;  /* 0x0000003900387202 */ /* 0x000fe20000000f00 */
[----:B------:R-:W-:Y:S02]  /*26910*/  IMAD.MOV.U32 R58, RZ, RZ, R115 ;  /* 0x000000ffff3a7224 */ /* 0x000fe400078e0073 */
[----:B------:R-:W-:Y:S02]  /*26920*/  IMAD.MOV.U32 R115, RZ, RZ, R114 ;  /* 0x000000ffff737224 */ /* 0x000fe400078e0072 */
.L_x_2078:
[----:B------:R-:W-:Y:S05]  /*26930*/  BSYNC B0 ;  /* 0x0000000000007941 */ /* 0x000fea0003800000 */
.L_x_2076:
        /* <DEDUP_REMOVED lines=9> */
.L_x_2080:
[----:B------:R-:W-:Y:S01]  /*269d0*/  IMAD.MOV.U32 R114, RZ, RZ, R55 ;  /* 0x000000ffff727224 */ /* 0x000fe200078e0037 */
[----:B------:R-:W-:Y:S01]  /*269e0*/  MOV R55, R56 ;  /* 0x0000003800377202 */ /* 0x000fe20000000f00 */
[----:B------:R-:W-:Y:S02]  /*269f0*/  IMAD.MOV.U32 R57, RZ, RZ, R112 ;  /* 0x000000ffff397224 */ /* 0x000fe400078e0070 */
[----:B------:R-:W-:Y:S02]  /*26a00*/  IMAD.MOV.U32 R112, RZ, RZ, R115 ;  /* 0x000000ffff707224 */ /* 0x000fe400078e0073 */
.L_x_2081:
[----:B------:R-:W-:Y:S05]  /*26a10*/  BSYNC B0 ;  /* 0x0000000000007941 */ /* 0x000fea0003800000 */
.L_x_2079:
        /* <DEDUP_REMOVED lines=9> */
.L_x_2083:
[----:B------:R-:W-:Y:S01]  /*26ab0*/  IMAD.MOV.U32 R115, RZ, RZ, R54 ;  /* 0x000000ffff737224 */ /* 0x000fe200078e0036 */
[----:B------:R-:W-:Y:S01]  /*26ac0*/  MOV R54, R55 ;  /* 0x0000003700367202 */ /* 0x000fe20000000f00 */
[----:B------:R-:W-:Y:S02]  /*26ad0*/  IMAD.MOV.U32 R56, RZ, RZ, R113 ;  /* 0x000000ffff387224 */ /* 0x000fe400078e0071 */
[----:B------:R-:W-:Y:S02]  /*26ae0*/  IMAD.MOV.U32 R113, RZ, RZ, R112 ;  /* 0x000000ffff717224 */ /* 0x000fe400078e0070 */
.L_x_2084:
[----:B------:R-:W-:Y:S05]  /*26af0*/  BSYNC B0 ;  /* 0x0000000000007941 */ /* 0x000fea0003800000 */
.L_x_2082:
        /* <DEDUP_REMOVED lines=9> */
.L_x_2086:
[----:B------:R-:W-:Y:S01]  /*26b90*/  IMAD.MOV.U32 R112, RZ, RZ, R53 ;  /* 0x000000ffff707224 */ /* 0x000fe200078e0035 */
[----:B------:R-:W-:Y:S01]  /*26ba0*/  MOV R53, R54 ;  /* 0x0000003600357202 */ /* 0x000fe20000000f00 */
[----:B------:R-:W-:Y:S02]  /*26bb0*/  IMAD.MOV.U32 R55, RZ, RZ, R110 ;  /* 0x000000ffff377224 */ /* 0x000fe400078e006e */
[----:B------:R-:W-:Y:S02]  /*26bc0*/  IMAD.MOV.U32 R110, RZ, RZ, R113 ;  /* 0x000000ffff6e7224 */ /* 0x000fe400078e0071 */
.L_x_2087:
[----:B------:R-:W-:Y:S05]  /*26bd0*/  BSYNC B0 ;  /* 0x0000000000007941 */ /* 0x000fea0003800000 */
.L_x_2085:
        /* <DEDUP_REMOVED lines=9> */
.L_x_2089:
[----:B------:R-:W-:Y:S01]  /*26c70*/  IMAD.MOV.U32 R113, RZ, RZ, R52 ;  /* 0x000000ffff717224 */ /* 0x000fe200078e0034 */
[----:B------:R-:W-:Y:S01]  /*26c80*/  MOV R52, R53 ;  /* 0x0000003500347202 */ /* 0x000fe20000000f00 */
[----:B------:R-:W-:Y:S02]  /*26c90*/  IMAD.MOV.U32 R54, RZ, RZ, R111 ;  /* 0x000000ffff367224 */ /* 0x000fe400078e006f */
[----:B------:R-:W-:Y:S02]  /*26ca0*/  IMAD.MOV.U32 R111, RZ, RZ, R110 ;  /* 0x000000ffff6f7224 */ /* 0x000fe400078e006e */
.L_x_2090:
[----:B------:R-:W-:Y:S05]  /*26cb0*/  BSYNC B0 ;  /* 0x0000000000007941 */ /* 0x000fea0003800000 */
.L_x_2088:
        /* <DEDUP_REMOVED lines=9> */
.L_x_2092:
[----:B------:R-:W-:Y:S02]  /*26d50*/  IMAD.MOV.U32 R110, RZ, RZ, R133 ;  /* 0x000000ffff6e7224 */ /* 0x000fe400078e0085 */
[----:B------:R-:W-:Y:S01]  /*26d60*/  IMAD.MOV.U32 R53, RZ, RZ, R0 ;  /* 0x000000ffff357224 */ /* 0x000fe200078e0000 */
[----:B------:R-:W-:Y:S01]  /*26d70*/  MOV R0, R111 ;  /* 0x0000006f00007202 */ /* 0x000fe20000000f00 */
[----:B------:R-:W-:Y:S02]  /*26d80*/  IMAD.MOV.U32 R133, RZ, RZ, R52 ;  /* 0x000000ffff857224 */ /* 0x000fe400078e0034 */
.L_x_2093:
[----:B------:R-:W-:Y:S05]  /*26d90*/  BSYNC B0 ;  /* 0x0000000000007941 */ /* 0x000fea0003800000 */
.L_x_2091:
        /* <DEDUP_REMOVED lines=18> */
.L_x_2095:
[----:B------:R-:W-:Y:S01]  /*26ec0*/  MOV R52, R109 ;  /* 0x0000006d00347202 */ /* 0x000fe20000000f00 */
[----:B------:R-:W-:Y:S02]  /*26ed0*/  IMAD.MOV.U32 R111, RZ, RZ, R50 ;  /* 0x000000ffff6f7224 */ /* 0x000fe400078e0032 */
[----:B------:R-:W-:Y:S02]  /*26ee0*/  IMAD.MOV.U32 R109, RZ, RZ, R108 ;  /* 0x000000ffff6d7224 */ /* 0x000fe400078e006c */
[----:B------:R-:W-:Y:S02]  /*26ef0*/  IMAD.MOV.U32 R50, RZ, RZ, R51 ;  /* 0x000000ffff327224 */ /* 0x000fe400078e0033 */
.L_x_2096:
[----:B------:R-:W-:Y:S05]  /*26f00*/  BSYNC B0 ;  /* 0x0000000000007941 */ /* 0x000fea0003800000 */
.L_x_2094:
        /* <DEDUP_REMOVED lines=9> */
.L_x_2098:
[----:B------:R-:W-:Y:S01]  /*26fa0*/  MOV R51, R106 ;  /* 0x0000006a00337202 */ /* 0x000fe20000000f00 */
[----:B------:R-:W-:Y:S02]  /*26fb0*/  IMAD.MOV.U32 R108, RZ, RZ, R49 ;  /* 0x000000ffff6c7224 */ /* 0x000fe400078e0031 */
[----:B------:R-:W-:Y:S02]  /*26fc0*/  IMAD.MOV.U32 R106, RZ, RZ, R109 ;  /* 0x000000ffff6a7224 */ /* 0x000fe400078e006d */
[----:B------:R-:W-:Y:S02]  /*26fd0*/  IMAD.MOV.U32 R49, RZ, RZ, R50 ;  /* 0x000000ffff317224 */ /* 0x000fe400078e0032 */
.L_x_2099:
[----:B------:R-:W-:Y:S05]  /*26fe0*/  BSYNC B0 ;  /* 0x0000000000007941 */ /* 0x000fea0003800000 */
.L_x_2097:
        /* <DEDUP_REMOVED lines=9> */
.L_x_2101:
[----:B------:R-:W-:Y:S01]  /*27080*/  MOV R50, R107 ;  /* 0x0000006b00327202 */ /* 0x000fe20000000f00 */
[----:B------:R-:W-:Y:S02]  /*27090*/  IMAD.MOV.U32 R109, RZ, RZ, R48 ;  /* 0x000000ffff6d7224 */ /* 0x000fe400078e0030 */
[----:B------:R-:W-:Y:S02]  /*270a0*/  IMAD.MOV.U32 R107, RZ, RZ, R106 ;  /* 0x000000ffff6b7224 */ /* 0x000fe400078e006a */
[----:B------:R-:W-:Y:S02]  /*270b0*/  IMAD.MOV.U32 R48, RZ, RZ, R49 ;  /* 0x000000ffff307224 */ /* 0x000fe400078e0031 */
.L_x_2102:
[----:B------:R-:W-:Y:S05]  /*270c0*/  BSYNC B0 ;  /* 0x0000000000007941 */ /* 0x000fea0003800000 */
.L_x_2100:
        /* <DEDUP_REMOVED lines=9> */
.L_x_2104:
[----:B------:R-:W-:Y:S01]  /*27160*/  MOV R49, R104 ;  /* 0x0000006800317202 */ /* 0x000fe20000000f00 */
[----:B------:R-:W-:Y:S02]  /*27170*/  IMAD.MOV.U32 R106, RZ, RZ, R47 ;  /* 0x000000ffff6a7224 */ /* 0x000fe400078e002f */
[----:B------:R-:W-:Y:S02]  /*27180*/  IMAD.MOV.U32 R104, RZ, RZ, R107 ;  /* 0x000000ffff687224 */ /* 0x000fe400078e006b */
[----:B------:R-:W-:Y:S02]  /*27190*/  IMAD.MOV.U32 R47, RZ, RZ, R48 ;  /* 0x000000ffff2f7224 */ /* 0x000fe400078e0030 */
.L_x_2105:
[----:B------:R-:W-:Y:S05]  /*271a0*/  BSYNC B0 ;  /* 0x0000000000007941 */ /* 0x000fea0003800000 */
.L_x_2103:
        /* <DEDUP_REMOVED lines=9> */
.L_x_2107:
[----:B------:R-:W-:Y:S01]  /*27240*/  MOV R48, R105 ;  /* 0x0000006900307202 */ /* 0x000fe20000000f00 */
[----:B------:R-:W-:Y:S02]  /*27250*/  IMAD.MOV.U32 R107, RZ, RZ, R46 ;  /* 0x000000ffff6b7224 */ /* 0x000fe400078e002e */
[----:B------:R-:W-:Y:S02]  /*27260*/  IMAD.MOV.U32 R105, RZ, RZ, R104 ;  /* 0x000000ffff697224 */ /* 0x000fe400078e0068 */
[----:B------:R-:W-:Y:S02]  /*27270*/  IMAD.MOV.U32 R46, RZ, RZ, R47 ;  /* 0x000000ffff2e7224 */ /* 0x000fe400078e002f */
.L_x_2108:
[----:B------:R-:W-:Y:S05]  /*27280*/  BSYNC B0 ;  /* 0x0000000000007941 */ /* 0x000fea0003800000 */
.L_x_2106:
        /* <DEDUP_REMOVED lines=9> */
.L_x_2110:
[----:B------:R-:W-:Y:S01]  /*27320*/  MOV R47, R102 ;  /* 0x00000066002f7202 */ /* 0x000fe20000000f00 */
[----:B------:R-:W-:Y:S02]  /*27330*/  IMAD.MOV.U32 R104, RZ, RZ, R45 ;  /* 0x000000ffff687224 */ /* 0x000fe400078e002d */
[----:B------:R-:W-:Y:S02]  /*27340*/  IMAD.MOV.U32 R102, RZ, RZ, R105 ;  /* 0x000000ffff667224 */ /* 0x000fe400078e0069 */
[----:B------:R-:W-:Y:S02]  /*27350*/  IMAD.MOV.U32 R45, RZ, RZ, R46 ;  /* 0x000000ffff2d7224 */ /* 0x000fe400078e002e */
.L_x_2111:
[----:B------:R-:W-:Y:S05]  /*27360*/  BSYNC B0 ;  /* 0x0000000000007941 */ /* 0x000fea0003800000 */
.L_x_2109:
        /* <DEDUP_REMOVED lines=9> */
.L_x_2113:
[----:B------:R-:W-:Y:S01]  /*27400*/  MOV R46, R103 ;  /* 0x00000067002e7202 */ /* 0x000fe20000000f00 */
[----:B------:R-:W-:Y:S02]  /*27410*/  IMAD.MOV.U32 R105, RZ, RZ, R44 ;  /* 0x000000ffff697224 */ /* 0x000fe400078e002c */
[----:B------:R-:W-:Y:S02]  /*27420*/  IMAD.MOV.U32 R103, RZ, RZ, R102 ;  /* 0x000000ffff677224 */ /* 0x000fe400078e0066 */
[----:B------:R-:W-:Y:S02]  /*27430*/  IMAD.MOV.U32 R44, RZ, RZ, R45 ;  /* 0x000000ffff2c7224 */ /* 0x000fe400078e002d */
.L_x_2114:
[----:B------:R-:W-:Y:S05]  /*27440*/  BSYNC B0 ;  /* 0x0000000000007941 */ /* 0x000fea0003800000 */
.L_x_2112:
        /* <DEDUP_REMOVED lines=9> */
.L_x_2116:
[----:B------:R-:W-:Y:S01]  /*274e0*/  MOV R45, R100 ;  /* 0x00000064002d7202 */ /* 0x000fe20000000f00 */
[----:B------:R-:W-:Y:S02]  /*274f0*/  IMAD.MOV.U32 R102, RZ, RZ, R43 ;  /* 0x000000ffff667224 */ /* 0x000fe400078e002b */
[----:B------:R-:W-:Y:S02]  /*27500*/  IMAD.MOV.U32 R100, RZ, RZ, R103 ;  /* 0x000000ffff647224 */ /* 0x000fe400078e0067 */
[----:B------:R-:W-:Y:S02]  /*27510*/  IMAD.MOV.U32 R43, RZ, RZ, R44 ;  /* 0x000000ffff2b7224 */ /* 0x000fe400078e002c */
.L_x_2117:
[----:B------:R-:W-:Y:S05]  /*27520*/  BSYNC B0 ;  /* 0x0000000000007941 */ /* 0x000fea0003800000 */
.L_x_2115:
        /* <DEDUP_REMOVED lines=9> */
.L_x_2119:
[----:B------:R-:W-:Y:S01]  /*275c0*/  MOV R44, R101 ;  /* 0x00000065002c7202 */ /* 0x000fe20000000f00 */
[----:B------:R-:W-:Y:S02]  /*275d0*/  IMAD.MOV.U32 R103, RZ, RZ, R42 ;  /* 0x000000ffff677224 */ /* 0x000fe400078e002a */
[----:B------:R-:W-:Y:S02]  /*275e0*/  IMAD.MOV.U32 R101, RZ, RZ, R100 ;  /* 0x000000ffff657224 */ /* 0x000fe400078e0064 */
[----:B------:R-:W-:Y:S02]  /*275f0*/  IMAD.MOV.U32 R42, RZ, RZ, R43 ;  /* 0x000000ffff2a7224 */ /* 0x000fe400078e002b */
.L_x_2120:
[----:B------:R-:W-:Y:S05]  /*27600*/  BSYNC B0 ;  /* 0x0000000000007941 */ /* 0x000fea0003800000 */
.L_x_2118:
        /* <DEDUP_REMOVED lines=9> */
.L_x_2122:
[----:B------:R-:W-:Y:S01]  /*276a0*/  MOV R43, R98 ;  /* 0x00000062002b7202 */ /* 0x000fe20000000f00 */
[----:B------:R-:W-:Y:S02]  /*276b0*/  IMAD.MOV.U32 R100, RZ, RZ, R41 ;  /* 0x000000ffff647224 */ /* 0x000fe400078e0029 */
[----:B------:R-:W-:Y:S02]  /*276c0*/  IMAD.MOV.U32 R98, RZ, RZ, R101 ;  /* 0x000000ffff627224 */ /* 0x000fe400078e0065 */
[----:B------:R-:W-:Y:S02]  /*276d0*/  IMAD.MOV.U32 R41, RZ, RZ, R42 ;  /* 0x000000ffff297224 */ /* 0x000fe400078e002a */
.L_x_2123:
[----:B------:R-:W-:Y:S05]  /*276e0*/  BSYNC B0 ;  /* 0x0000000000007941 */ /* 0x000fea0003800000 */
.L_x_2121:
        /* <DEDUP_REMOVED lines=9> */
.L_x_2125:
[----:B------:R-:W-:Y:S01]  /*27780*/  MOV R42, R99 ;  /* 0x00000063002a7202 */ /* 0x000fe20000000f00 */
[----:B------:R-:W-:Y:S02]  /*27790*/  IMAD.MOV.U32 R101, RZ, RZ, R40 ;  /* 0x000000ffff657224 */ /* 0x000fe400078e0028 */
[----:B------:R-:W-:Y:S02]  /*277a0*/  IMAD.MOV.U32 R99, RZ, RZ, R98 ;  /* 0x000000ffff637224 */ /* 0x000fe400078e0062 */
[----:B------:R-:W-:Y:S02]  /*277b0*/  IMAD.MOV.U32 R40, RZ, RZ, R41 ;  /* 0x000000ffff287224 */ /* 0x000fe400078e0029 */
.L_x_2126:
[----:B------:R-:W-:Y:S05]  /*277c0*/  BSYNC B0 ;  /* 0x0000000000007941 */ /* 0x000fea0003800000 */
.L_x_2124:
        /* <DEDUP_REMOVED lines=9> */
.L_x_2128:
[----:B------:R-:W-:Y:S01]  /*27860*/  MOV R41, R96 ;  /* 0x0000006000297202 */ /* 0x000fe20000000f00 */
[----:B------:R-:W-:Y:S02]  /*27870*/  IMAD.MOV.U32 R98, RZ, RZ, R39 ;  /* 0x000000ffff627224 */ /* 0x000fe400078e0027 */
[----:B------:R-:W-:Y:S02]  /*27880*/  IMAD.MOV.U32 R96, RZ, RZ, R99 ;  /* 0x000000ffff607224 */ /* 0x000fe400078e0063 */
[----:B------:R-:W-:Y:S02]  /*27890*/  IMAD.MOV.U32 R39, RZ, RZ, R40 ;  /* 0x000000ffff277224 */ /* 0x000fe400078e0028 */
.L_x_2129:
[----:B------:R-:W-:Y:S05]  /*278a0*/  BSYNC B0 ;  /* 0x0000000000007941 */ /* 0x000fea0003800000 */
.L_x_2127:
        /* <DEDUP_REMOVED lines=9> */
.L_x_2131:
[----:B------:R-:W-:Y:S01]  /*27940*/  MOV R40, R97 ;  /* 0x0000006100287202 */ /* 0x000fe20000000f00 */
[----:B------:R-:W-:Y:S02]  /*27950*/  IMAD.MOV.U32 R99, RZ, RZ, R38 ;  /* 0x000000ffff637224 */ /* 0x000fe400078e0026 */
[----:B------:R-:W-:Y:S02]  /*27960*/  IMAD.MOV.U32 R97, RZ, RZ, R96 ;  /* 0x000000ffff617224 */ /* 0x000fe400078e0060 */
[----:B------:R-:W-:Y:S02]  /*27970*/  IMAD.MOV.U32 R38, RZ, RZ, R39 ;  /* 0x000000ffff267224 */ /* 0x000fe400078e0027 */
.L_x_2132:
[----:B------:R-:W-:Y:S05]  /*27980*/  BSYNC B0 ;  /* 0x0000000000007941 */ /* 0x000fea0003800000 */
.L_x_2130:
        /* <DEDUP_REMOVED lines=9> */
.L_x_2134:
[----:B------:R-:W-:Y:S01]  /*27a20*/  MOV R39, R94 ;  /* 0x0000005e00277202 */ /* 0x000fe20000000f00 */
[----:B------:R-:W-:Y:S02]  /*27a30*/  IMAD.MOV.U32 R96, RZ, RZ, R37 ;  /* 0x000000ffff607224 */ /* 0x000fe400078e0025 */
[----:B------:R-:W-:Y:S02]  /*27a40*/  IMAD.MOV.U32 R94, RZ, RZ, R97 ;  /* 0x000000ffff5e7224 */ /* 0x000fe400078e0061 */
[----:B------:R-:W-:Y:S02]  /*27a50*/  IMAD.MOV.U32 R37, RZ, RZ, R38 ;  /* 0x000000ffff257224 */ /* 0x000fe400078e0026 */
.L_x_2135:
[----:B------:R-:W-:Y:S05]  /*27a60*/  BSYNC B0 ;  /* 0x0000000000007941 */ /* 0x000fea0003800000 */
.L_x_2133:
        /* <DEDUP_REMOVED lines=9> */
.L_x_2137:
[----:B------:R-:W-:Y:S01]  /*27b00*/  MOV R38, R95 ;  /* 0x0000005f00267202 */ /* 0x000fe20000000f00 */
[----:B------:R-:W-:Y:S02]  /*27b10*/  IMAD.MOV.U32 R97, RZ, RZ, R36 ;  /* 0x000000ffff617224 */ /* 0x000fe400078e0024 */
[----:B------:R-:W-:Y:S02]  /*27b20*/  IMAD.MOV.U32 R95, RZ, RZ, R94 ;  /* 0x000000ffff5f7224 */ /* 0x000fe400078e005e */
[----:B------:R-:W-:Y:S02]  /*27b30*/  IMAD.MOV.U32 R36, RZ, RZ, R37 ;  /* 0x000000ffff247224 */ /* 0x000fe400078e0025 */
.L_x_2138:
[----:B------:R-:W-:Y:S05]  /*27b40*/  BSYNC B0 ;  /* 0x0000000000007941 */ /* 0x000fea0003800000 */
.L_x_2136:
        /* <DEDUP_REMOVED lines=9> */
.L_x_2140:
[----:B------:R-:W-:Y:S01]  /*27be0*/  MOV R37, R92 ;  /* 0x0000005c00257202 */ /* 0x000fe20000000f00 */
[----:B------:R-:W-:Y:S02]  /*27bf0*/  IMAD.MOV.U32 R94, RZ, RZ, R35 ;  /* 0x000000ffff5e7224 */ /* 0x000fe400078e0023 */
[----:B------:R-:W-:Y:S02]  /*27c00*/  IMAD.MOV.U32 R92, RZ, RZ, R95 ;  /* 0x000000ffff5c7224 */ /* 0x000fe400078e005f */
[----:B------:R-:W-:Y:S02]  /*27c10*/  IMAD.MOV.U32 R35, RZ, RZ, R36 ;  /* 0x000000ffff237224 */ /* 0x000fe400078e0024 */
.L_x_2141:
[----:B------:R-:W-:Y:S05]  /*27c20*/  BSYNC B0 ;  /* 0x0000000000007941 */ /* 0x000fea0003800000 */
.L_x_2139:
        /* <DEDUP_REMOVED lines=9> */
.L_x_2143:
[----:B------:R-:W-:Y:S01]  /*27cc0*/  MOV R36, R93 ;  /* 0x0000005d00247202 */ /* 0x000fe20000000f00 */
[----:B------:R-:W-:Y:S02]  /*27cd0*/  IMAD.MOV.U32 R95, RZ, RZ, R34 ;  /* 0x000000ffff5f7224 */ /* 0x000fe400078e0022 */
[----:B------:R-:W-:Y:S02]  /*27ce0*/  IMAD.MOV.U32 R93, RZ, RZ, R92 ;  /* 0x000000ffff5d7224 */ /* 0x000fe400078e005c */
[----:B------:R-:W-:Y:S02]  /*27cf0*/  IMAD.MOV.U32 R34, RZ, RZ, R35 ;  /* 0x000000ffff227224 */ /* 0x000fe400078e0023 */
.L_x_2144:
[----:B------:R-:W-:Y:S05]  /*27d00*/  BSYNC B0 ;  /* 0x0000000000007941 */ /* 0x000fea0003800000 */
.L_x_2142:
        /* <DEDUP_REMOVED lines=9> */
.L_x_2146:
[----:B------:R-:W-:Y:S01]  /*27da0*/  MOV R35, R90 ;  /* 0x0000005a00237202 */ /* 0x000fe20000000f00 */
[----:B------:R-:W-:Y:S02]  /*27db0*/  IMAD.MOV.U32 R92, RZ, RZ, R33 ;  /* 0x000000ffff5c7224 */ /* 0x000fe400078e0021 */
[----:B------:R-:W-:Y:S02]  /*27dc0*/  IMAD.MOV.U32 R90, RZ, RZ, R93 ;  /* 0x000000ffff5a7224 */ /* 0x000fe400078e005d */
[----:B------:R-:W-:Y:S02]  /*27dd0*/  IMAD.MOV.U32 R33, RZ, RZ, R34 ;  /* 0x000000ffff217224 */ /* 0x000fe400078e0022 */
.L_x_2147:
[----:B------:R-:W-:Y:S05]  /*27de0*/  BSYNC B0 ;  /* 0x0000000000007941 */ /* 0x000fea0003800000 */
.L_x_2145:
        /* <DEDUP_REMOVED lines=9> */
.L_x_2149:
[----:B------:R-:W-:Y:S01]  /*27e80*/  MOV R34, R91 ;  /* 0x0000005b00227202 */ /* 0x000fe20000000f00 */
[----:B------:R-:W-:Y:S02]  /*27e90*/  IMAD.MOV.U32 R93, RZ, RZ, R32 ;  /* 0x000000ffff5d7224 */ /* 0x000fe400078e0020 */
[----:B------:R-:W-:Y:S02]  /*27ea0*/  IMAD.MOV.U32 R91, RZ, RZ, R90 ;  /* 0x000000ffff5b7224 */ /* 0x000fe400078e005a */
[----:B------:R-:W-:Y:S02]  /*27eb0*/  IMAD.MOV.U32 R32, RZ, RZ, R33 ;  /* 0x000000ffff207224 */ /* 0x000fe400078e0021 */
.L_x_2150:
[----:B------:R-:W-:Y:S05]  /*27ec0*/  BSYNC B0 ;  /* 0x0000000000007941 */ /* 0x000fea0003800000 */
.L_x_2148:
        /* <DEDUP_REMOVED lines=9> */
.L_x_2152:
[----:B------:R-:W-:Y:S01]  /*27f60*/  MOV R33, R88 ;  /* 0x0000005800217202 */ /* 0x000fe20000000f00 */
[----:B------:R-:W-:Y:S02]  /*27f70*/  IMAD.MOV.U32 R90, RZ, RZ, R31 ;  /* 0x000000ffff5a7224 */ /* 0x000fe400078e001f */
[----:B------:R-:W-:Y:S02]  /*27f80*/  IMAD.MOV.U32 R88, RZ, RZ, R91 ;  /* 0x000000ffff587224 */ /* 0x000fe400078e005b */
[----:B------:R-:W-:Y:S02]  /*27f90*/  IMAD.MOV.U32 R31, RZ, RZ, R32 ;  /* 0x000000ffff1f7224 */ /* 0x000fe400078e0020 */
.L_x_2153:
[----:B------:R-:W-:Y:S05]  /*27fa0*/  BSYNC B0 ;  /* 0x0000000000007941 */ /* 0x000fea0003800000 */
.L_x_2151:
        /* <DEDUP_REMOVED lines=9> */
.L_x_2155:
[----:B------:R-:W-:Y:S01]  /*28040*/  MOV R32, R89 ;  /* 0x0000005900207202 */ /* 0x000fe20000000f00 */
[----:B------:R-:W-:Y:S02]  /*28050*/  IMAD.MOV.U32 R91, RZ, RZ, R30 ;  /* 0x000000ffff5b7224 */ /* 0x000fe400078e001e */
[----:B------:R-:W-:Y:S02]  /*28060*/  IMAD.MOV.U32 R89, RZ, RZ, R88 ;  /* 0x000000ffff597224 */ /* 0x000fe400078e0058 */
[----:B------:R-:W-:Y:S02]  /*28070*/  IMAD.MOV.U32 R30, RZ, RZ, R31 ;  /* 0x000000ffff1e7224 */ /* 0x000fe400078e001f */
.L_x_2156:
[----:B------:R-:W-:Y:S05]  /*28080*/  BSYNC B0 ;  /* 0x0000000000007941 */ /* 0x000fea0003800000 */
.L_x_2154:
        /* <DEDUP_REMOVED lines=9> */
.L_x_2158:
[----:B------:R-:W-:Y:S01]  /*28120*/  MOV R31, R86 ;  /* 0x00000056001f7202 */ /* 0x000fe20000000f00 */
[----:B------:R-:W-:Y:S02]  /*28130*/  IMAD.MOV.U32 R88, RZ, RZ, R29 ;  /* 0x000000ffff587224 */ /* 0x000fe400078e001d */
[----:B------:R-:W-:Y:S02]  /*28140*/  IMAD.MOV.U32 R86, RZ, RZ, R89 ;  /* 0x000000ffff567224 */ /* 0x000fe400078e0059 */
[----:B------:R-:W-:Y:S02]  /*28150*/  IMAD.MOV.U32 R29, RZ, RZ, R30 ;  /* 0x000000ffff1d7224 */ /* 0x000fe400078e001e */
.L_x_2159:
[----:B------:R-:W-:Y:S05]  /*28160*/  BSYNC B0 ;  /* 0x0000000000007941 */ /* 0x000fea0003800000 */
.L_x_2157:
        /* <DEDUP_REMOVED lines=9> */
.L_x_2161:
[----:B------:R-:W-:Y:S01]  /*28200*/  MOV R30, R87 ;  /* 0x00000057001e7202 */ /* 0x000fe20000000f00 */
[----:B------:R-:W-:Y:S02]  /*28210*/  IMAD.MOV.U32 R89, RZ, RZ, R28 ;  /* 0x000000ffff597224 */ /* 0x000fe400078e001c */
[----:B------:R-:W-:Y:S02]  /*28220*/  IMAD.MOV.U32 R87, RZ, RZ, R86 ;  /* 0x000000ffff577224 */ /* 0x000fe400078e0056 */
[----:B------:R-:W-:Y:S02]  /*28230*/  IMAD.MOV.U32 R28, RZ, RZ, R29 ;  /* 0x000000ffff1c7224 */ /* 0x000fe400078e001d */
.L_x_2162:
[----:B------:R-:W-:Y:S05]  /*28240*/  BSYNC B0 ;  /* 0x0000000000007941 */ /* 0x000fea0003800000 */
.L_x_2160:
        /* <DEDUP_REMOVED lines=9> */
.L_x_2164:
[----:B------:R-:W-:Y:S01]  /*282e0*/  MOV R29, R84 ;  /* 0x00000054001d7202 */ /* 0x000fe20000000f00 */
[----:B------:R-:W-:Y:S02]  /*282f0*/  IMAD.MOV.U32 R86, RZ, RZ, R27 ;  /* 0x000000ffff567224 */ /* 0x000fe400078e001b */
[----:B------:R-:W-:Y:S02]  /*28300*/  IMAD.MOV.U32 R84, RZ, RZ, R87 ;  /* 0x000000ffff547224 */ /* 0x000fe400078e0057 */
[----:B------:R-:W-:Y:S02]  /*28310*/  IMAD.MOV.U32 R27, RZ, RZ, R28 ;  /* 0x000000ffff1b7224 */ /* 0x000fe400078e001c */
.L_x_2165:
[----:B------:R-:W-:Y:S05]  /*28320*/  BSYNC B0 ;  /* 0x0000000000007941 */ /* 0x000fea0003800000 */
.L_x_2163:
        /* <DEDUP_REMOVED lines=9> */
.L_x_2167:
[----:B------:R-:W-:Y:S01]  /*283c0*/  MOV R28, R85 ;  /* 0x00000055001c7202 */ /* 0x000fe20000000f00 */
[----:B------:R-:W-:Y:S02]  /*283d0*/  IMAD.MOV.U32 R87, RZ, RZ, R26 ;  /* 0x000000ffff577224 */ /* 0x000fe400078e001a */
[----:B------:R-:W-:Y:S02]  /*283e0*/  IMAD.MOV.U32 R85, RZ, RZ, R84 ;  /* 0x000000ffff557224 */ /* 0x000fe400078e0054 */
[----:B------:R-:W-:Y:S02]  /*283f0*/  IMAD.MOV.U32 R26, RZ, RZ, R27 ;  /* 0x000000ffff1a7224 */ /* 0x000fe400078e001b */
.L_x_2168:
[----:B------:R-:W-:Y:S05]  /*28400*/  BSYNC B0 ;  /* 0x0000000000007941 */ /* 0x000fea0003800000 */
.L_x_2166:
        /* <DEDUP_REMOVED lines=9> */
.L_x_2170:
[----:B------:R-:W-:Y:S01]  /*284a0*/  MOV R27, R82 ;  /* 0x00000052001b7202 */ /* 0x000fe20000000f00 */
[----:B------:R-:W-:Y:S02]  /*284b0*/  IMAD.MOV.U32 R84, RZ, RZ, R25 ;  /* 0x000000ffff547224 */ /* 0x000fe400078e0019 */
[----:B------:R-:W-:Y:S02]  /*284c0*/  IMAD.MOV.U32 R82, RZ, RZ, R85 ;  /* 0x000000ffff527224 */ /* 0x000fe400078e0055 */
[----:B------:R-:W-:Y:S02]  /*284d0*/  IMAD.MOV.U32 R25, RZ, RZ, R26 ;  /* 0x000000ffff197224 */ /* 0x000fe400078e001a */
.L_x_2171:
[----:B------:R-:W-:Y:S05]  /*284e0*/  BSYNC B0 ;  /* 0x0000000000007941 */ /* 0x000fea0003800000 */
.L_x_2169:
        /* <DEDUP_REMOVED lines=9> */
.L_x_2173:
[----:B------:R-:W-:Y:S01]  /*28580*/  MOV R26, R83 ;  /* 0x00000053001a7202 */ /* 0x000fe20000000f00 */
[----:B------:R-:W-:Y:S02]  /*28590*/  IMAD.MOV.U32 R85, RZ, RZ, R24 ;  /* 0x000000ffff557224 */ /* 0x000fe400078e0018 */
[----:B------:R-:W-:Y:S02]  /*285a0*/  IMAD.MOV.U32 R83, RZ, RZ, R82 ;  /* 0x000000ffff537224 */ /* 0x000fe400078e0052 */
[----:B------:R-:W-:Y:S02]  /*285b0*/  IMAD.MOV.U32 R24, RZ, RZ, R25 ;  /* 0x000000ffff187224 */ /* 0x000fe400078e0019 */
.L_x_2174:
[----:B------:R-:W-:Y:S05]  /*285c0*/  BSYNC B0 ;  /* 0x0000000000007941 */ /* 0x000fea0003800000 */
.L_x_2172:
        /* <DEDUP_REMOVED lines=9> */
.L_x_2176:
[----:B------:R-:W-:Y:S01]  /*28660*/  MOV R25, R80 ;  /* 0x0000005000197202 */ /* 0x000fe20000000f00 */
[----:B------:R-:W-:Y:S02]  /*28670*/  IMAD.MOV.U32 R82, RZ, RZ, R23 ;  /* 0x000000ffff527224 */ /* 0x000fe400078e0017 */
[----:B------:R-:W-:Y:S02]  /*28680*/  IMAD.MOV.U32 R80, RZ, RZ, R83 ;  /* 0x000000ffff507224 */ /* 0x000fe400078e0053 */
[----:B------:R-:W-:Y:S02]  /*28690*/  IMAD.MOV.U32 R23, RZ, RZ, R24 ;  /* 0x000000ffff177224 */ /* 0x000fe400078e0018 */
.L_x_2177:
[----:B------:R-:W-:Y:S05]  /*286a0*/  BSYNC B0 ;  /* 0x0000000000007941 */ /* 0x000fea0003800000 */
.L_x_2175:
        /* <DEDUP_REMOVED lines=9> */
.L_x_2179:
[----:B------:R-:W-:Y:S01]  /*28740*/  MOV R24, R81 ;  /* 0x0000005100187202 */ /* 0x000fe20000000f00 */
[----:B------:R-:W-:Y:S02]  /*28750*/  IMAD.MOV.U32 R83, RZ, RZ, R22 ;  /* 0x000000ffff537224 */ /* 0x000fe400078e0016 */
[----:B------:R-:W-:Y:S02]  /*28760*/  IMAD.MOV.U32 R81, RZ, RZ, R80 ;  /* 0x000000ffff517224 */ /* 0x000fe400078e0050 */
[----:B------:R-:W-:Y:S02]  /*28770*/  IMAD.MOV.U32 R22, RZ, RZ, R23 ;  /* 0x000000ffff167224 */ /* 0x000fe400078e0017 */
.L_x_2180:
[----:B------:R-:W-:Y:S05]  /*28780*/  BSYNC B0 ;  /* 0x0000000000007941 */ /* 0x000fea0003800000 */
.L_x_2178:
        /* <DEDUP_REMOVED lines=9> */
.L_x_2182:
[----:B------:R-:W-:Y:S01]  /*28820*/  MOV R23, R78 ;  /* 0x0000004e00177202 */ /* 0x000fe20000000f00 */
[----:B------:R-:W-:Y:S02]  /*28830*/  IMAD.MOV.U32 R80, RZ, RZ, R21 ;  /* 0x000000ffff507224 */ /* 0x000fe400078e0015 */
[----:B------:R-:W-:Y:S02]  /*28840*/  IMAD.MOV.U32 R78, RZ, RZ, R81 ;  /* 0x000000ffff4e7224 */ /* 0x000fe400078e0051 */
[----:B------:R-:W-:Y:S02]  /*28850*/  IMAD.MOV.U32 R21, RZ, RZ, R22 ;  /* 0x000000ffff157224 */ /* 0x000fe400078e0016 */
.L_x_2183:
[----:B------:R-:W-:Y:S05]  /*28860*/  BSYNC B0 ;  /* 0x0000000000007941 */ /* 0x000fea0003800000 */
.L_x_2181:
        /* <DEDUP_REMOVED lines=9> */
.L_x_2185:
[----:B------:R-:W-:Y:S01]  /*28900*/  MOV R22, R79 ;  /* 0x0000004f00167202 */ /* 0x000fe20000000f00 */
[----:B------:R-:W-:Y:S02]  /*28910*/  IMAD.MOV.U32 R81, RZ, RZ, R20 ;  /* 0x000000ffff517224 */ /* 0x000fe400078e0014 */
[----:B------:R-:W-:Y:S02]  /*28920*/  IMAD.MOV.U32 R79, RZ, RZ, R78 ;  /* 0x000000ffff4f7224 */ /* 0x000fe400078e004e */
[----:B------:R-:W-:Y:S02]  /*28930*/  IMAD.MOV.U32 R20, RZ, RZ, R21 ;  /* 0x000000ffff147224 */ /* 0x000fe400078e0015 */
.L_x_2186:
[----:B------:R-:W-:Y:S05]  /*28940*/  BSYNC B0 ;  /* 0x0000000000007941 */ /* 0x000fea0003800000 */
.L_x_2184:
        /* <DEDUP_REMOVED lines=9> */
.L_x_2188:
[----:B------:R-:W-:Y:S01]  /*289e0*/  MOV R21, R76 ;  /* 0x0000004c00157202 */ /* 0x000fe20000000f00 */
[----:B------:R-:W-:Y:S02]  /*289f0*/  IMAD.MOV.U32 R78, RZ, RZ, R19 ;  /* 0x000000ffff4e7224 */ /* 0x000fe400078e0013 */
[----:B------:R-:W-:Y:S02]  /*28a00*/  IMAD.MOV.U32 R76, RZ, RZ, R79 ;  /* 0x000000ffff4c7224 */ /* 0x000fe400078e004f */
[----:B------:R-:W-:Y:S02]  /*28a10*/  IMAD.MOV.U32 R19, RZ, RZ, R20 ;  /* 0x000000ffff137224 */ /* 0x000fe400078e0014 */
.L_x_2189:
[----:B------:R-:W-:Y:S05]  /*28a20*/  BSYNC B0 ;  /* 0x0000000000007941 */ /* 0x000fea0003800000 */
.L_x_2187:
        /* <DEDUP_REMOVED lines=9> */
.L_x_2191:
[----:B------:R-:W-:Y:S01]  /*28ac0*/  MOV R20, R77 ;  /* 0x0000004d00147202 */ /* 0x000fe20000000f00 */
[----:B------:R-:W-:Y:S02]  /*28ad0*/  IMAD.MOV.U32 R79, RZ, RZ, R18 ;  /* 0x000000ffff4f7224 */ /* 0x000fe400078e0012 */
[----:B------:R-:W-:Y:S02]  /*28ae0*/  IMAD.MOV.U32 R77, RZ, RZ, R76 ;  /* 0x000000ffff4d7224 */ /* 0x000fe400078e004c */
[----:B------:R-:W-:Y:S02]  /*28af0*/  IMAD.MOV.U32 R18, RZ, RZ, R19 ;  /* 0x000000ffff127224 */ /* 0x000fe400078e0013 */
.L_x_2192:
[----:B------:R-:W-:Y:S05]  /*28b00*/  BSYNC B0 ;  /* 0x0000000000007941 */ /* 0x000fea0003800000 */
.L_x_2190:
        /* <DEDUP_REMOVED lines=9> */
.L_x_2194:
[----:B------:R-:W-:Y:S01]  /*28ba0*/  MOV R19, R74 ;  /* 0x0000004a00137202 */ /* 0x000fe20000000f00 */
[----:B------:R-:W-:Y:S02]  /*28bb0*/  IMAD.MOV.U32 R76, RZ, RZ, R17 ;  /* 0x000000ffff4c7224 */ /* 0x000fe400078e0011 */
[----:B------:R-:W-:Y:S02]  /*28bc0*/  IMAD.MOV.U32 R74, RZ, RZ, R77 ;  /* 0x000000ffff4a7224 */ /* 0x000fe400078e004d */
[----:B------:R-:W-:Y:S02]  /*28bd0*/  IMAD.MOV.U32 R17, RZ, RZ, R18 ;  /* 0x000000ffff117224 */ /* 0x000fe400078e0012 */
.L_x_2195:
[----:B------:R-:W-:Y:S05]  /*28be0*/  BSYNC B0 ;  /* 0x0000000000007941 */ /* 0x000fea0003800000 */
.L_x_2193:
        /* <DEDUP_REMOVED lines=9> */
.L_x_2197:
[----:B------:R-:W-:Y:S01]  /*28c80*/  MOV R18, R75 ;  /* 0x0000004b00127202 */ /* 0x000fe20000000f00 */
[----:B------:R-:W-:Y:S02]  /*28c90*/  IMAD.MOV.U32 R77, RZ, RZ, R16 ;  /* 0x000000ffff4d7224 */ /* 0x000fe400078e0010 */
[----:B------:R-:W-:Y:S02]  /*28ca0*/  IMAD.MOV.U32 R75, RZ, RZ, R74 ;  /* 0x000000ffff4b7224 */ /* 0x000fe400078e004a */
[----:B------:R-:W-:Y:S02]  /*28cb0*/  IMAD.MOV.U32 R16, RZ, RZ, R17 ;  /* 0x000000ffff107224 */ /* 0x000fe400078e0011 */
.L_x_2198:
[----:B------:R-:W-:Y:S05]  /*28cc0*/  BSYNC B0 ;  /* 0x0000000000007941 */ /* 0x000fea0003800000 */
.L_x_2196:
        /* <DEDUP_REMOVED lines=9> */
.L_x_2200:
[----:B------:R-:W-:Y:S01]  /*28d60*/  MOV R17, R72 ;  /* 0x0000004800117202 */ /* 0x000fe20000000f00 */
[----:B------:R-:W-:Y:S02]  /*28d70*/  IMAD.MOV.U32 R74, RZ, RZ, R15 ;  /* 0x000000ffff4a7224 */ /* 0x000fe400078e000f */
[----:B------:R-:W-:Y:S02]  /*28d80*/  IMAD.MOV.U32 R72, RZ, RZ, R75 ;  /* 0x000000ffff487224 */ /* 0x000fe400078e004b */
[----:B------:R-:W-:Y:S02]  /*28d90*/  IMAD.MOV.U32 R15, RZ, RZ, R16 ;  /* 0x000000ffff0f7224 */ /* 0x000fe400078e0010 */
.L_x_2201:
[----:B------:R-:W-:Y:S05]  /*28da0*/  BSYNC B0 ;  /* 0x0000000000007941 */ /* 0x000fea0003800000 */
.L_x_2199:
        /* <DEDUP_REMOVED lines=9> */
.L_x_2203:
[----:B------:R-:W-:Y:S01]  /*28e40*/  MOV R16, R73 ;  /* 0x0000004900107202 */ /* 0x000fe20000000f00 */
[----:B------:R-:W-:Y:S02]  /*28e50*/  IMAD.MOV.U32 R75, RZ, RZ, R14 ;  /* 0x000000ffff4b7224 */ /* 0x000fe400078e000e */
[----:B------:R-:W-:Y:S02]  /*28e60*/  IMAD.MOV.U32 R73, RZ, RZ, R72 ;  /* 0x000000ffff497224 */ /* 0x000fe400078e0048 */
[----:B------:R-:W-:Y:S02]  /*28e70*/  IMAD.MOV.U32 R14, RZ, RZ, R15 ;  /* 0x000000ffff0e7224 */ /* 0x000fe400078e000f */
.L_x_2204:
[----:B------:R-:W-:Y:S05]  /*28e80*/  BSYNC B0 ;  /* 0x0000000000007941 */ /* 0x000fea0003800000 */
.L_x_2202:
        /* <DEDUP_REMOVED lines=9> */
.L_x_2206:
[----:B------:R-:W-:Y:S01]  /*28f20*/  MOV R15, R12 ;  /* 0x0000000c000f7202 */ /* 0x000fe20000000f00 */
[----:B------:R-:W-:Y:S02]  /*28f30*/  IMAD.MOV.U32 R72, RZ, RZ, R13 ;  /* 0x000000ffff487224 */ /* 0x000fe400078e000d */
[----:B------:R-:W-:Y:S02]  /*28f40*/  IMAD.MOV.U32 R12, RZ, RZ, R73 ;  /* 0x000000ffff0c7224 */ /* 0x000fe400078e0049 */
[----:B------:R-:W-:Y:S02]  /*28f50*/  IMAD.MOV.U32 R13, RZ, RZ, R14 ;  /* 0x000000ffff0d7224 */ /* 0x000fe400078e000e */
.L_x_2207:
[----:B------:R-:W-:Y:S05]  /*28f60*/  BSYNC B0 ;  /* 0x0000000000007941 */ /* 0x000fea0003800000 */
.L_x_2205:
        /* <DEDUP_REMOVED lines=9> */
.L_x_2209:
[----:B------:R-:W-:Y:S01]  /*29000*/  MOV R14, R11 ;  /* 0x0000000b000e7202 */ /* 0x000fe20000000f00 */
[----:B------:R-:W-:Y:S02]  /*29010*/  IMAD.MOV.U32 R73, RZ, RZ, R10 ;  /* 0x000000ffff497224 */ /* 0x000fe400078e000a */
[----:B------:R-:W-:Y:S02]  /*29020*/  IMAD.MOV.U32 R11, RZ, RZ, R12 ;  /* 0x000000ffff0b7224 */ /* 0x000fe400078e000c */
[----:B------:R-:W-:Y:S02]  /*29030*/  IMAD.MOV.U32 R10, RZ, RZ, R13 ;  /* 0x000000ffff0a7224 */ /* 0x000fe400078e000d */
.L_x_2210:
[----:B------:R-:W-:Y:S05]  /*29040*/  BSYNC B0 ;  /* 0x0000000000007941 */ /* 0x000fea0003800000 */
.L_x_2208:
        /* <DEDUP_REMOVED lines=9> */
.L_x_2212:
[----:B------:R-:W-:Y:S01]  /*290e0*/  MOV R13, R8 ;  /* 0x00000008000d7202 */ /* 0x000fe20000000f00 */
[----:B------:R-:W-:Y:S02]  /*290f0*/  IMAD.MOV.U32 R12, RZ, RZ, R9 ;  /* 0x000000ffff0c7224 */ /* 0x000fe400078e0009 */
[----:B------:R-:W-:Y:S02]  /*29100*/  IMAD.MOV.U32 R8, RZ, RZ, R11 ;  /* 0x000000ffff087224 */ /* 0x000fe400078e000b */
[----:B------:R-:W-:Y:S02]  /*29110*/  IMAD.MOV.U32 R9, RZ, RZ, R10 ;  /* 0x000000ffff097224 */ /* 0x000fe400078e000a */
.L_x_2213:
[----:B------:R-:W-:Y:S05]  /*29120*/  BSYNC B0 ;  /* 0x0000000000007941 */ /* 0x000fea0003800000 */
.L_x_2211:
        /* <DEDUP_REMOVED lines=9> */
.L_x_2215:
[----:B------:R-:W-:Y:S01]  /*291c0*/  MOV R10, R7 ;  /* 0x00000007000a7202 */ /* 0x000fe20000000f00 */
[----:B------:R-:W-:Y:S02]  /*291d0*/  IMAD.MOV.U32 R11, RZ, RZ, R6 ;  /* 0x000000ffff0b7224 */ /* 0x000fe400078e0006 */
[----:B------:R-:W-:Y:S02]  /*291e0*/  IMAD.MOV.U32 R7, RZ, RZ, R8 ;  /* 0x000000ffff077224 */ /* 0x000fe400078e0008 */
[----:B------:R-:W-:Y:S02]  /*291f0*/  IMAD.MOV.U32 R6, RZ, RZ, R9 ;  /* 0x000000ffff067224 */ /* 0x000fe400078e0009 */
.L_x_2216:
[----:B------:R-:W-:Y:S05]  /*29200*/  BSYNC B0 ;  /* 0x0000000000007941 */ /* 0x000fea0003800000 */
.L_x_2214:
        /* <DEDUP_REMOVED lines=9> */
.L_x_2218:
[----:B------:R-:W-:Y:S01]  /*292a0*/  MOV R9, R4 ;  /* 0x0000000400097202 */ /* 0x000fe20000000f00 */
[----:B------:R-:W-:Y:S02]  /*292b0*/  IMAD.MOV.U32 R8, RZ, RZ, R5 ;  /* 0x000000ffff087224 */ /* 0x000fe400078e0005 */
[----:B------:R-:W-:Y:S02]  /*292c0*/  IMAD.MOV.U32 R4, RZ, RZ, R7 ;  /* 0x000000ffff047224 */ /* 0x000fe400078e0007 */
[----:B------:R-:W-:Y:S02]  /*292d0*/  IMAD.MOV.U32 R5, RZ, RZ, R6 ;  /* 0x000000ffff057224 */ /* 0x000fe400078e0006 */
.L_x_2219:
[----:B------:R-:W-:Y:S05]  /*292e0*/  BSYNC B0 ;  /* 0x0000000000007941 */ /* 0x000fea0003800000 */
.L_x_2217:
        /* <DEDUP_REMOVED lines=9> */
.L_x_2221:
[----:B------:R-:W-:Y:S01]  /*29380*/  MOV R6, R131 ;  /* 0x0000008300067202 */ /* 0x000fe20000000f00 */
[----:B------:R-:W-:Y:S02]  /*29390*/  IMAD.MOV.U32 R7, RZ, RZ, R130 ;  /* 0x000000ffff077224 */ /* 0x000fe400078e0082 */
[----:B------:R-:W-:Y:S02]  /*293a0*/  IMAD.MOV.U32 R131, RZ, RZ, R4 ;  /* 0x000000ffff837224 */ /* 0x000fe400078e0004 */
[----:B------:R-:W-:Y:S02]  /*293b0*/  IMAD.MOV.U32 R130, RZ, RZ, R5 ;  /* 0x000000ffff827224 */ /* 0x000fe400078e0005 */
.L_x_2222:
[----:B------:R-:W-:Y:S05]  /*293c0*/  BSYNC B0 ;  /* 0x0000000000007941 */ /* 0x000fea0003800000 */
.L_x_2220:
        /* <DEDUP_REMOVED lines=9> */
.L_x_2224:
[----:B------:R-:W-:Y:S01]  /*29460*/  MOV R5, R128 ;  /* 0x0000008000057202 */ /* 0x000fe20000000f00 */
[----:B------:R-:W-:Y:S02]  /*29470*/  IMAD.MOV.U32 R4, RZ, RZ, R71 ;  /* 0x000000ffff047224 */ /* 0x000fe400078e0047 */
[----:B------:R-:W-:Y:S02]  /*29480*/  IMAD.MOV.U32 R128, RZ, RZ, R131 ;  /* 0x000000ffff807224 */ /* 0x000fe400078e0083 */
[----:B------:R-:W-:Y:S02]  /*29490*/  IMAD.MOV.U32 R71, RZ, RZ, R130 ;  /* 0x000000ffff477224 */ /* 0x000fe400078e0082 */
.L_x_2225:
[----:B------:R-:W-:Y:S05]  /*294a0*/  BSYNC B0 ;  /* 0x0000000000007941 */ /* 0x000fea0003800000 */
.L_x_2223:
        /* <DEDUP_REMOVED lines=9> */
.L_x_2227:
[----:B------:R-:W-:Y:S01]  /*29540*/  MOV R130, R129 ;  /* 0x0000008100827202 */ /* 0x000fe20000000f00 */
[----:B------:R-:W-:Y:S02]  /*29550*/  IMAD.MOV.U32 R131, RZ, RZ, R70 ;  /* 0x000000ffff837224 */ /* 0x000fe400078e0046 */
[----:B------:R-:W-:Y:S02]  /*29560*/  IMAD.MOV.U32 R129, RZ, RZ, R128 ;  /* 0x000000ffff817224 */ /* 0x000fe400078e0080 */
[----:B------:R-:W-:Y:S02]  /*29570*/  IMAD.MOV.U32 R70, RZ, RZ, R71 ;  /* 0x000000ffff467224 */ /* 0x000fe400078e0047 */
.L_x_2228:
[----:B------:R-:W-:Y:S05]  /*29580*/  BSYNC B0 ;  /* 0x0000000000007941 */ /* 0x000fea0003800000 */
.L_x_2226:
        /* <DEDUP_REMOVED lines=9> */
.L_x_2230:
[----:B------:R-:W-:Y:S01]  /*29620*/  MOV R71, R126 ;  /* 0x0000007e00477202 */ /* 0x000fe20000000f00 */
[----:B------:R-:W-:Y:S02]  /*29630*/  IMAD.MOV.U32 R128, RZ, RZ, R69 ;  /* 0x000000ffff807224 */ /* 0x000fe400078e0045 */
[----:B------:R-:W-:Y:S02]  /*29640*/  IMAD.MOV.U32 R126, RZ, RZ, R129 ;  /* 0x000000ffff7e7224 */ /* 0x000fe400078e0081 */
[----:B------:R-:W-:Y:S02]  /*29650*/  IMAD.MOV.U32 R69, RZ, RZ, R70 ;  /* 0x000000ffff457224 */ /* 0x000fe400078e0046 */
.L_x_2231:
[----:B------:R-:W-:Y:S05]  /*29660*/  BSYNC B0 ;  /* 0x0000000000007941 */ /* 0x000fea0003800000 */
.L_x_2229:
        /* <DEDUP_REMOVED lines=9> */
.L_x_2233:
[----:B------:R-:W-:Y:S01]  /*29700*/  MOV R70, R127 ;  /* 0x0000007f00467202 */ /* 0x000fe20000000f00 */
[----:B------:R-:W-:Y:S02]  /*29710*/  IMAD.MOV.U32 R129, RZ, RZ, R68 ;  /* 0x000000ffff817224 */ /* 0x000fe400078e0044 */
[----:B------:R-:W-:Y:S02]  /*29720*/  IMAD.MOV.U32 R127, RZ, RZ, R126 ;  /* 0x000000ffff7f7224 */ /* 0x000fe400078e007e */
[----:B------:R-:W-:Y:S02]  /*29730*/  IMAD.MOV.U32 R68, RZ, RZ, R69 ;  /* 0x000000ffff447224 */ /* 0x000fe400078e0045 */
.L_x_2234:
[----:B------:R-:W-:Y:S05]  /*29740*/  BSYNC B0 ;  /* 0x0000000000007941 */ /* 0x000fea0003800000 */
.L_x_2232:
        /* <DEDUP_REMOVED lines=9> */
.L_x_2236:
[----:B------:R-:W-:Y:S01]  /*297e0*/  MOV R69, R124 ;  /* 0x0000007c00457202 */ /* 0x000fe20000000f00 */
[----:B------:R-:W-:Y:S02]  /*297f0*/  IMAD.MOV.U32 R126, RZ, RZ, R67 ;  /* 0x000000ffff7e7224 */ /* 0x000fe400078e0043 */
[----:B------:R-:W-:Y:S02]  /*29800*/  IMAD.MOV.U32 R124, RZ, RZ, R127 ;  /* 0x000000ffff7c7224 */ /* 0x000fe400078e007f */
[----:B------:R-:W-:Y:S02]  /*29810*/  IMAD.MOV.U32 R67, RZ, RZ, R68 ;  /* 0x000000ffff437224 */ /* 0x000fe400078e0044 */
.L_x_2237:
[----:B------:R-:W-:Y:S05]  /*29820*/  BSYNC B0 ;  /* 0x0000000000007941 */ /* 0x000fea0003800000 */
.L_x_2235:
        /* <DEDUP_REMOVED lines=9> */
.L_x_2239:
[----:B------:R-:W-:Y:S01]  /*298c0*/  MOV R68, R125 ;  /* 0x0000007d00447202 */ /* 0x000fe20000000f00 */
[----:B------:R-:W-:Y:S02]  /*298d0*/  IMAD.MOV.U32 R127, RZ, RZ, R66 ;  /* 0x000000ffff7f7224 */ /* 0x000fe400078e0042 */
[----:B------:R-:W-:Y:S02]  /*298e0*/  IMAD.MOV.U32 R125, RZ, RZ, R124 ;  /* 0x000000ffff7d7224 */ /* 0x000fe400078e007c */
[----:B------:R-:W-:Y:S02]  /*298f0*/  IMAD.MOV.U32 R66, RZ, RZ, R67 ;  /* 0x000000ffff427224 */ /* 0x000fe400078e0043 */
.L_x_2240:
[----:B------:R-:W-:Y:S05]  /*29900*/  BSYNC B0 ;  /* 0x0000000000007941 */ /* 0x000fea0003800000 */
.L_x_2238:
        /* <DEDUP_REMOVED lines=9> */
.L_x_2242:
[----:B------:R-:W-:Y:S01]  /*299a0*/  MOV R67, R122 ;  /* 0x0000007a00437202 */ /* 0x000fe20000000f00 */
[----:B------:R-:W-:Y:S02]  /*299b0*/  IMAD.MOV.U32 R124, RZ, RZ, R65 ;  /* 0x000000ffff7c7224 */ /* 0x000fe400078e0041 */
[----:B------:R-:W-:Y:S02]  /*299c0*/  IMAD.MOV.U32 R122, RZ, RZ, R125 ;  /* 0x000000ffff7a7224 */ /* 0x000fe400078e007d */
[----:B------:R-:W-:Y:S02]  /*299d0*/  IMAD.MOV.U32 R65, RZ, RZ, R66 ;  /* 0x000000ffff417224 */ /* 0x000fe400078e0042 */
.L_x_2243:
[----:B------:R-:W-:Y:S05]  /*299e0*/  BSYNC B0 ;  /* 0x0000000000007941 */ /* 0x000fea0003800000 */
.L_x_2241:
        /* <DEDUP_REMOVED lines=9> */
.L_x_2245:
[----:B------:R-:W-:Y:S01]  /*29a80*/  MOV R66, R123 ;  /* 0x0000007b00427202 */ /* 0x000fe20000000f00 */
[----:B------:R-:W-:Y:S02]  /*29a90*/  IMAD.MOV.U32 R125, RZ, RZ, R64 ;  /* 0x000000ffff7d7224 */ /* 0x000fe400078e0040 */
[----:B------:R-:W-:Y:S02]  /*29aa0*/  IMAD.MOV.U32 R123, RZ, RZ, R122 ;  /* 0x000000ffff7b7224 */ /* 0x000fe400078e007a */
[----:B------:R-:W-:Y:S02]  /*29ab0*/  IMAD.MOV.U32 R64, RZ, RZ, R65 ;  /* 0x000000ffff407224 */ /* 0x000fe400078e0041 */
.L_x_2246:
[----:B------:R-:W-:Y:S05]  /*29ac0*/  BSYNC B0 ;  /* 0x0000000000007941 */ /* 0x000fea0003800000 */
.L_x_2244:
        /* <DEDUP_REMOVED lines=9> */
.L_x_2248:
[----:B------:R-:W-:Y:S01]  /*29b60*/  MOV R65, R120 ;  /* 0x0000007800417202 */ /* 0x000fe20000000f00 */
[----:B------:R-:W-:Y:S02]  /*29b70*/  IMAD.MOV.U32 R122, RZ, RZ, R63 ;  /* 0x000000ffff7a7224 */ /* 0x000fe400078e003f */
[----:B------:R-:W-:Y:S02]  /*29b80*/  IMAD.MOV.U32 R120, RZ, RZ, R123 ;  /* 0x000000ffff787224 */ /* 0x000fe400078e007b */
[----:B------:R-:W-:Y:S02]  /*29b90*/  IMAD.MOV.U32 R63, RZ, RZ, R64 ;  /* 0x000000ffff3f7224 */ /* 0x000fe400078e0040 */
.L_x_2249:
[----:B------:R-:W-:Y:S05]  /*29ba0*/  BSYNC B0 ;  /* 0x0000000000007941 */ /* 0x000fea0003800000 */
.L_x_2247:
        /* <DEDUP_REMOVED lines=9> */
.L_x_2251:
[----:B------:R-:W-:Y:S01]  /*29c40*/  MOV R64, R121 ;  /* 0x0000007900407202 */ /* 0x000fe20000000f00 */
[----:B------:R-:W-:Y:S02]  /*29c50*/  IMAD.MOV.U32 R123, RZ, RZ, R62 ;  /* 0x000000ffff7b7224 */ /* 0x000fe400078e003e */
[----:B------:R-:W-:Y:S02]  /*29c60*/  IMAD.MOV.U32 R121, RZ, RZ, R120 ;  /* 0x000000ffff797224 */ /* 0x000fe400078e0078 */
[----:B------:R-:W-:Y:S02]  /*29c70*/  IMAD.MOV.U32 R62, RZ, RZ, R63 ;  /* 0x000000ffff3e7224 */ /* 0x000fe400078e003f */
.L_x_2252:
[----:B------:R-:W-:Y:S05]  /*29c80*/  BSYNC B0 ;  /* 0x0000000000007941 */ /* 0x000fea0003800000 */
.L_x_2250:
        /* <DEDUP_REMOVED lines=9> */
.L_x_2254:
[----:B------:R-:W-:Y:S01]  /*29d20*/  MOV R63, R118 ;  /* 0x00000076003f7202 */ /* 0x000fe20000000f00 */
[----:B------:R-:W-:Y:S02]  /*29d30*/  IMAD.MOV.U32 R120, RZ, RZ, R61 ;  /* 0x000000ffff787224 */ /* 0x000fe400078e003d */
[----:B------:R-:W-:Y:S02]  /*29d40*/  IMAD.MOV.U32 R118, RZ, RZ, R121 ;  /* 0x000000ffff767224 */ /* 0x000fe400078e0079 */
[----:B------:R-:W-:Y:S02]  /*29d50*/  IMAD.MOV.U32 R61, RZ, RZ, R62 ;  /* 0x000000ffff3d7224 */ /* 0x000fe400078e003e */
.L_x_2255:
[----:B------:R-:W-:Y:S05]  /*29d60*/  BSYNC B0 ;  /* 0x0000000000007941 */ /* 0x000fea0003800000 */
.L_x_2253:
        /* <DEDUP_REMOVED lines=9> */
.L_x_2257:
[----:B------:R-:W-:Y:S01]  /*29e00*/  MOV R62, R119 ;  /* 0x00000077003e7202 */ /* 0x000fe20000000f00 */
[----:B------:R-:W-:Y:S02]  /*29e10*/  IMAD.MOV.U32 R121, RZ, RZ, R60 ;  /* 0x000000ffff797224 */ /* 0x000fe400078e003c */
[----:B------:R-:W-:Y:S02]  /*29e20*/  IMAD.MOV.U32 R119, RZ, RZ, R118 ;  /* 0x000000ffff777224 */ /* 0x000fe400078e0076 */
[----:B------:R-:W-:Y:S02]  /*29e30*/  IMAD.MOV.U32 R60, RZ, RZ, R61 ;  /* 0x000000ffff3c7224 */ /* 0x000fe400078e003d */
.L_x_2258:
[----:B------:R-:W-:Y:S05]  /*29e40*/  BSYNC B0 ;  /* 0x0000000000007941 */ /* 0x000fea0003800000 */
.L_x_2256:
        /* <DEDUP_REMOVED lines=9> */
.L_x_2260:
[----:B------:R-:W-:Y:S01]  /*29ee0*/  MOV R61, R116 ;  /* 0x00000074003d7202 */ /* 0x000fe20000000f00 */
[----:B------:R-:W-:Y:S02]  /*29ef0*/  IMAD.MOV.U32 R118, RZ, RZ, R59 ;  /* 0x000000ffff767224 */ /* 0x000fe400078e003b */
[----:B------:R-:W-:Y:S02]  /*29f00*/  IMAD.MOV.U32 R116, RZ, RZ, R119 ;  /* 0x000000ffff747224 */ /* 0x000fe400078e0077 */
[----:B------:R-:W-:Y:S02]  /*29f10*/  IMAD.MOV.U32 R59, RZ, RZ, R60 ;  /* 0x000000ffff3b7224 */ /* 0x000fe400078e003c */
.L_x_2261:
[----:B------:R-:W-:Y:S05]  /*29f20*/  BSYNC B0 ;  /* 0x0000000000007941 */ /* 0x000fea0003800000 */
.L_x_2259:
        /* <DEDUP_REMOVED lines=9> */
.L_x_2263:
[----:B------:R-:W-:Y:S01]  /*29fc0*/  MOV R60, R117 ;  /* 0x00000075003c7202 */ /* 0x000fe20000000f00 */
[----:B------:R-:W-:Y:S02]  /*29fd0*/  IMAD.MOV.U32 R119, RZ, RZ, R58 ;  /* 0x000000ffff777224 */ /* 0x000fe400078e003a */
[----:B------:R-:W-:Y:S02]  /*29fe0*/  IMAD.MOV.U32 R117, RZ, RZ, R116 ;  /* 0x000000ffff757224 */ /* 0x000fe400078e0074 */
[----:B------:R-:W-:Y:S02]  /*29ff0*/  IMAD.MOV.U32 R58, RZ, RZ, R59 ;  /* 0x000000ffff3a7224 */ /* 0x000fe400078e003b */
.L_x_2264:
[----:B------:R-:W-:Y:S05]  /*2a000*/  BSYNC B0 ;  /* 0x0000000000007941 */ /* 0x000fea0003800000 */
.L_x_2262:
        /* <DEDUP_REMOVED lines=9> */
.L_x_2266:
[----:B------:R-:W-:Y:S01]  /*2a0a0*/  MOV R59, R114 ;  /* 0x00000072003b7202 */ /* 0x000fe20000000f00 */
[----:B------:R-:W-:Y:S02]  /*2a0b0*/  IMAD.MOV.U32 R116, RZ, RZ, R57 ;  /* 0x000000ffff747224 */ /* 0x000fe400078e0039 */
[----:B------:R-:W-:Y:S02]  /*2a0c0*/  IMAD.MOV.U32 R114, RZ, RZ, R117 ;  /* 0x000000ffff727224 */ /* 0x000fe400078e0075 */
[----:B------:R-:W-:Y:S02]  /*2a0d0*/  IMAD.MOV.U32 R57, RZ, RZ, R58 ;  /* 0x000000ffff397224 */ /* 0x000fe400078e003a */
.L_x_2267:
[----:B------:R-:W-:Y:S05]  /*2a0e0*/  BSYNC B0 ;  /* 0x0000000000007941 */ /* 0x000fea0003800000 */
.L_x_2265:
        /* <DEDUP_REMOVED lines=9> */
.L_x_2269:
[----:B------:R-:W-:Y:S01]  /*2a180*/  MOV R58, R115 ;  /* 0x00000073003a7202 */ /* 0x000fe20000000f00 */
[----:B------:R-:W-:Y:S02]  /*2a190*/  IMAD.MOV.U32 R117, RZ, RZ, R56 ;  /* 0x000000ffff757224 */ /* 0x000fe400078e0038 */
[----:B------:R-:W-:Y:S02]  /*2a1a0*/  IMAD.MOV.U32 R115, RZ, RZ, R114 ;  /* 0x000000ffff737224 */ /* 0x000fe400078e0072 */
[----:B------:R-:W-:Y:S02]  /*2a1b0*/  IMAD.MOV.U32 R56, RZ, RZ, R57 ;  /* 0x000000ffff387224 */ /* 0x000fe400078e0039 */
.L_x_2270:
[----:B------:R-:W-:Y:S05]  /*2a1c0*/  BSYNC B0 ;  /* 0x0000000000007941 */ /* 0x000fea0003800000 */
.L_x_2268:
        /* <DEDUP_REMOVED lines=9> */
.L_x_2272:
[----:B------:R-:W-:Y:S01]  /*2a260*/  MOV R57, R112 ;  /* 0x0000007000397202 */ /* 0x000fe20000000f00 */
[----:B------:R-:W-:Y:S02]  /*2a270*/  IMAD.MOV.U32 R114, RZ, RZ, R55 ;  /* 0x000000ffff727224 */ /* 0x000fe400078e0037 */
[----:B------:R-:W-:Y:S02]  /*2a280*/  IMAD.MOV.U32 R112, RZ, RZ, R115 ;  /* 0x000000ffff707224 */ /* 0x000fe400078e0073 */
[----:B------:R-:W-:Y:S02]  /*2a290*/  IMAD.MOV.U32 R55, RZ, RZ, R56 ;  /* 0x000000ffff377224 */ /* 0x000fe400078e0038 */
.L_x_2273:
[----:B------:R-:W-:Y:S05]  /*2a2a0*/  BSYNC B0 ;  /* 0x0000000000007941 */ /* 0x000fea0003800000 */
.L_x_2271:
        /* <DEDUP_REMOVED lines=9> */
.L_x_2275:
[----:B------:R-:W-:Y:S01]  /*2a340*/  MOV R56, R113 ;  /* 0x0000007100387202 */ /* 0x000fe20000000f00 */
[----:B------:R-:W-:Y:S02]  /*2a350*/  IMAD.MOV.U32 R115, RZ, RZ, R54 ;  /* 0x000000ffff737224 */ /* 0x000fe400078e0036 */
[----:B------:R-:W-:Y:S02]  /*2a360*/  IMAD.MOV.U32 R113, RZ, RZ, R112 ;  /* 0x000000ffff717224 */ /* 0x000fe400078e0070 */
[----:B------:R-:W-:Y:S02]  /*2a370*/  IMAD.MOV.U32 R54, RZ, RZ, R55 ;  /* 0x000000ffff367224 */ /* 0x000fe400078e0037 */
.L_x_2276:
[----:B------:R-:W-:Y:S05]  /*2a380*/  BSYNC B0 ;  /* 0x0000000000007941 */ /* 0x000fea0003800000 */
.L_x_2274:
        /* <DEDUP_REMOVED lines=9> */
.L_x_2278:
[----:B------:R-:W-:Y:S01]  /*2a420*/  MOV R55, R110 ;  /* 0x0000006e00377202 */ /* 0x000fe20000000f00 */
[----:B------:R-:W-:Y:S02]  /*2a430*/  IMAD.MOV.U32 R112, RZ, RZ, R53 ;  /* 0x000000ffff707224 */ /* 0x000fe400078e0035 */
[----:B------:R-:W-:Y:S02]  /*2a440*/  IMAD.MOV.U32 R110, RZ, RZ, R113 ;  /* 0x000000ffff6e7224 */ /* 0x000fe400078e0071 */
[----:B------:R-:W-:Y:S02]  /*2a450*/  IMAD.MOV.U32 R53, RZ, RZ, R54 ;  /* 0x000000ffff357224 */ /* 0x000fe400078e0036 */
.L_x_2279:
[----:B------:R-:W-:Y:S05]  /*2a460*/  BSYNC B0 ;  /* 0x0000000000007941 */ /* 0x000fea0003800000 */
.L_x_2277:
        /* <DEDUP_REMOVED lines=9> */
.L_x_2281:
[----:B------:R-:W-:Y:S01]  /*2a500*/  MOV R54, R133 ;  /* 0x0000008500367202 */ /* 0x000fe20000000f00 */
[----:B------:R-:W-:Y:S02]  /*2a510*/  IMAD.MOV.U32 R113, RZ, RZ, R0 ;  /* 0x000000ffff717224 */ /* 0x000fe400078e0000 */
[----:B------:R-:W-:Y:S02]  /*2a520*/  IMAD.MOV.U32 R0, RZ, RZ, R53 ;  /* 0x000000ffff007224 */ /* 0x000fe400078e0035 */
[----:B------:R-:W-:Y:S02]  /*2a530*/  IMAD.MOV.U32 R133, RZ, RZ, R110 ;  /* 0x000000ffff857224 */ /* 0x000fe400078e006e */
.L_x_2282:
[----:B------:R-:W-:Y:S05]  /*2a540*/  BSYNC B0 ;  /* 0x0000000000007941 */ /* 0x000fea0003800000 */
.L_x_2280:
        /* <DEDUP_REMOVED lines=18> */
.L_x_2284:
[----:B------:R-:W-:Y:S02]  /*2a670*/  IMAD.MOV.U32 R110, RZ, RZ, R51 ;  /* 0x000000ffff6e7224 */ /* 0x000fe400078e0033 */
[----:B------:R-:W-:Y:S02]  /*2a680*/  IMAD.MOV.U32 R53, RZ, RZ, R108 ;  /* 0x000000ffff357224 */ /* 0x000fe400078e006c */
[----:B------:R-:W-:Y:S02]  /*2a690*/  IMAD.MOV.U32 R51, RZ, RZ, R52 ;  /* 0x000000ffff337224 */ /* 0x000fe400078e0034 */
[----:B------:R-:W-:Y:S02]  /*2a6a0*/  IMAD.MOV.U32 R108, RZ, RZ, R111 ;  /* 0x000000ffff6c7224 */ /* 0x000fe400078e006f */
.L_x_2285:
[----:B------:R-:W-:Y:S05]  /*2a6b0*/  BSYNC B0 ;  /* 0x0000000000007941 */ /* 0x000fea0003800000 */
.L_x_2283:
        /* <DEDUP_REMOVED lines=9> */
.L_x_2287:
[----:B------:R-:W-:Y:S02]  /*2a750*/  IMAD.MOV.U32 R111, RZ, RZ, R50 ;  /* 0x000000ffff6f7224 */ /* 0x000fe400078e0032 */
[----:B------:R-:W-:Y:S02]  /*2a760*/  IMAD.MOV.U32 R52, RZ, RZ, R109 ;  /* 0x000000ffff347224 */ /* 0x000fe400078e006d */
[----:B------:R-:W-:Y:S02]  /*2a770*/  IMAD.MOV.U32 R50, RZ, RZ, R51 ;  /* 0x000000ffff327224 */ /* 0x000fe400078e0033 */
[----:B------:R-:W-:Y:S02]  /*2a780*/  IMAD.MOV.U32 R109, RZ, RZ, R108 ;  /* 0x000000ffff6d7224 */ /* 0x000fe400078e006c */
.L_x_2288:
[----:B------:R-:W-:Y:S05]  /*2a790*/  BSYNC B0 ;  /* 0x0000000000007941 */ /* 0x000fea0003800000 */
.L_x_2286:
        /* <DEDUP_REMOVED lines=9> */
.L_x_2290:
[----:B------:R-:W-:Y:S02]  /*2a830*/  IMAD.MOV.U32 R108, RZ, RZ, R49 ;  /* 0x000000ffff6c7224 */ /* 0x000fe400078e0031 */
[----:B------:R-:W-:Y:S02]  /*2a840*/  IMAD.MOV.U32 R51, RZ, RZ, R106 ;  /* 0x000000ffff337224 */ /* 0x000fe400078e006a */
[----:B------:R-:W-:Y:S02]  /*2a850*/  IMAD.MOV.U32 R49, RZ, RZ, R50 ;  /* 0x000000ffff317224 */ /* 0x000fe400078e0032 */
[----:B------:R-:W-:Y:S02]  /*2a860*/  IMAD.MOV.U32 R106, RZ, RZ, R109 ;  /* 0x000000ffff6a7224 */ /* 0x000fe400078e006d */
.L_x_2291:
[----:B------:R-:W-:Y:S05]  /*2a870*/  BSYNC B0 ;  /* 0x0000000000007941 */ /* 0x000fea0003800000 */
.L_x_2289:
        /* <DEDUP_REMOVED lines=9> */
.L_x_2293:
[----:B------:R-:W-:Y:S02]  /*2a910*/  IMAD.MOV.U32 R109, RZ, RZ, R48 ;  /* 0x000000ffff6d7224 */ /* 0x000fe400078e0030 */
[----:B------:R-:W-:Y:S02]  /*2a920*/  IMAD.MOV.U32 R50, RZ, RZ, R107 ;  /* 0x000000ffff327224 */ /* 0x000fe400078e006b */
[----:B------:R-:W-:Y:S02]  /*2a930*/  IMAD.MOV.U32 R48, RZ, RZ, R49 ;  /* 0x000000ffff307224 */ /* 0x000fe400078e0031 */
[----:B------:R-:W-:Y:S02]  /*2a940*/  IMAD.MOV.U32 R107, RZ, RZ, R106 ;  /* 0x000000ffff6b7224 */ /* 0x000fe400078e006a */
.L_x_2294:
[----:B------:R-:W-:Y:S05]  /*2a950*/  BSYNC B0 ;  /* 0x0000000000007941 */ /* 0x000fea0003800000 */
.L_x_2292:
        /* <DEDUP_REMOVED lines=9> */
.L_x_2296:
[----:B------:R-:W-:Y:S02]  /*2a9f0*/  IMAD.MOV.U32 R106, RZ, RZ, R47 ;  /* 0x000000ffff6a7224 */ /* 0x000fe400078e002f */
[----:B------:R-:W-:Y:S02]  /*2aa00*/  IMAD.MOV.U32 R49, RZ, RZ, R104 ;  /* 0x000000ffff317224 */ /* 0x000fe400078e0068 */
[----:B------:R-:W-:Y:S02]  /*2aa10*/  IMAD.MOV.U32 R47, RZ, RZ, R48 ;  /* 0x000000ffff2f7224 */ /* 0x000fe400078e0030 */
[----:B------:R-:W-:Y:S02]  /*2aa20*/  IMAD.MOV.U32 R104, RZ, RZ, R107 ;  /* 0x000000ffff687224 */ /* 0x000fe400078e006b */
.L_x_2297:
[----:B------:R-:W-:Y:S05]  /*2aa30*/  BSYNC B0 ;  /* 0x0000000000007941 */ /* 0x000fea0003800000 */
.L_x_2295:
        /* <DEDUP_REMOVED lines=9> */
.L_x_2299:
[----:B------:R-:W-:Y:S02]  /*2aad0*/  IMAD.MOV.U32 R107, RZ, RZ, R46 ;  /* 0x000000ffff6b7224 */ /* 0x000fe400078e002e */
[----:B------:R-:W-:Y:S02]  /*2aae0*/  IMAD.MOV.U32 R48, RZ, RZ, R105 ;  /* 0x000000ffff307224 */ /* 0x000fe400078e0069 */
[----:B------:R-:W-:Y:S02]  /*2aaf0*/  IMAD.MOV.U32 R46, RZ, RZ, R47 ;  /* 0x000000ffff2e7224 */ /* 0x000fe400078e002f */
[----:B------:R-:W-:Y:S02]  /*2ab00*/  IMAD.MOV.U32 R105, RZ, RZ, R104 ;  /* 0x000000ffff697224 */ /* 0x000fe400078e0068 */
.L_x_2300:
[----:B------:R-:W-:Y:S05]  /*2ab10*/  BSYNC B0 ;  /* 0x0000000000007941 */ /* 0x000fea0003800000 */
.L_x_2298:
        /* <DEDUP_REMOVED lines=9> */
.L_x_2302:
[----:B------:R-:W-:Y:S02]  /*2abb0*/  IMAD.MOV.U32 R104, RZ, RZ, R45 ;  /* 0x000000ffff687224 */ /* 0x000fe400078e002d */
[----:B------:R-:W-:Y:S02]  /*2abc0*/  IMAD.MOV.U32 R47, RZ, RZ, R102 ;  /* 0x000000ffff2f7224 */ /* 0x000fe400078e0066 */
[----:B------:R-:W-:Y:S02]  /*2abd0*/  IMAD.MOV.U32 R45, RZ, RZ, R46 ;  /* 0x000000ffff2d7224 */ /* 0x000fe400078e002e */
[----:B------:R-:W-:Y:S02]  /*2abe0*/  IMAD.MOV.U32 R102, RZ, RZ, R105 ;  /* 0x000000ffff667224 */ /* 0x000fe400078e0069 */
.L_x_2303:
[----:B------:R-:W-:Y:S05]  /*2abf0*/  BSYNC B0 ;  /* 0x0000000000007941 */ /* 0x000fea0003800000 */
.L_x_2301:
        /* <DEDUP_REMOVED lines=9> */
.L_x_2305:
[----:B------:R-:W-:Y:S02]  /*2ac90*/  IMAD.MOV.U32 R105, RZ, RZ, R44 ;  /* 0x000000ffff697224 */ /* 0x000fe400078e002c */
[----:B------:R-:W-:Y:S02]  /*2aca0*/  IMAD.MOV.U32 R46, RZ, RZ, R103 ;  /* 0x000000ffff2e7224 */ /* 0x000fe400078e0067 */
[----:B------:R-:W-:Y:S02]  /*2acb0*/  IMAD.MOV.U32 R44, RZ, RZ, R45 ;  /* 0x000000ffff2c7224 */ /* 0x000fe400078e002d */
[----:B------:R-:W-:Y:S02]  /*2acc0*/  IMAD.MOV.U32 R103, RZ, RZ, R102 ;  /* 0x000000ffff677224 */ /* 0x000fe400078e0066 */
.L_x_2306:
[----:B------:R-:W-:Y:S05]  /*2acd0*/  BSYNC B0 ;  /* 0x0000000000007941 */ /* 0x000fea0003800000 */
.L_x_2304:
        /* <DEDUP_REMOVED lines=9> */
.L_x_2308:
[----:B------:R-:W-:Y:S02]  /*2ad70*/  IMAD.MOV.U32 R102, RZ, RZ, R43 ;  /* 0x000000ffff667224 */ /* 0x000fe400078e002b */
[----:B------:R-:W-:Y:S02]  /*2ad80*/  IMAD.MOV.U32 R45, RZ, RZ, R100 ;  /* 0x000000ffff2d7224 */ /* 0x000fe400078e0064 */
[----:B------:R-:W-:Y:S02]  /*2ad90*/  IMAD.MOV.U32 R43, RZ, RZ, R44 ;  /* 0x000000ffff2b7224 */ /* 0x000fe400078e002c */
[----:B------:R-:W-:Y:S02]  /*2ada0*/  IMAD.MOV.U32 R100, RZ, RZ, R103 ;  /* 0x000000ffff647224 */ /* 0x000fe400078e0067 */
.L_x_2309:
[----:B------:R-:W-:Y:S05]  /*2adb0*/  BSYNC B0 ;  /* 0x0000000000007941 */ /* 0x000fea0003800000 */
.L_x_2307:
        /* <DEDUP_REMOVED lines=9> */
.L_x_2311:
[----:B------:R-:W-:Y:S02]  /*2ae50*/  IMAD.MOV.U32 R103, RZ, RZ, R42 ;  /* 0x000000ffff677224 */ /* 0x000fe400078e002a */
[----:B------:R-:W-:Y:S02]  /*2ae60*/  IMAD.MOV.U32 R44, RZ, RZ, R101 ;  /* 0x000000ffff2c7224 */ /* 0x000fe400078e0065 */
[----:B------:R-:W-:Y:S02]  /*2ae70*/  IMAD.MOV.U32 R42, RZ, RZ, R43 ;  /* 0x000000ffff2a7224 */ /* 0x000fe400078e002b */
[----:B------:R-:W-:Y:S02]  /*2ae80*/  IMAD.MOV.U32 R101, RZ, RZ, R100 ;  /* 0x000000ffff657224 */ /* 0x000fe400078e0064 */
.L_x_2312:
[----:B------:R-:W-:Y:S05]  /*2ae90*/  BSYNC B0 ;  /* 0x0000000000007941 */ /* 0x000fea0003800000 */
.L_x_2310:
        /* <DEDUP_REMOVED lines=9> */
.L_x_2314:
[----:B------:R-:W-:Y:S02]  /*2af30*/  IMAD.MOV.U32 R100, RZ, RZ, R41 ;  /* 0x000000ffff647224 */ /* 0x000fe400078e0029 */
[----:B------:R-:W-:Y:S02]  /*2af40*/  IMAD.MOV.U32 R43, RZ, RZ, R98 ;  /* 0x000000ffff2b7224 */ /* 0x000fe400078e0062 */
[----:B------:R-:W-:Y:S02]  /*2af50*/  IMAD.MOV.U32 R41, RZ, RZ, R42 ;  /* 0x000000ffff297224 */ /* 0x000fe400078e002a */
[----:B------:R-:W-:Y:S02]  /*2af60*/  IMAD.MOV.U32 R98, RZ, RZ, R101 ;  /* 0x000000ffff627224 */ /* 0x000fe400078e0065 */
.L_x_2315:
[----:B------:R-:W-:Y:S05]  /*2af70*/  BSYNC B0 ;  /* 0x0000000000007941 */ /* 0x000fea0003800000 */
.L_x_2313:
        /* <DEDUP_REMOVED lines=9> */
.L_x_2317:
[----:B------:R-:W-:Y:S02]  /*2b010*/  IMAD.MOV.U32 R101, RZ, RZ, R40 ;  /* 0x000000ffff657224 */ /* 0x000fe400078e0028 */
[----:B------:R-:W-:Y:S02]  /*2b020*/  IMAD.MOV.U32 R42, RZ, RZ, R99 ;  /* 0x000000ffff2a7224 */ /* 0x000fe400078e0063 */
[----:B------:R-:W-:Y:S02]  /*2b030*/  IMAD.MOV.U32 R40, RZ, RZ, R41 ;  /* 0x000000ffff287224 */ /* 0x000fe400078e0029 */
[----:B------:R-:W-:Y:S02]  /*2b040*/  IMAD.MOV.U32 R99, RZ, RZ, R98 ;  /* 0x000000ffff637224 */ /* 0x000fe400078e0062 */
.L_x_2318:
[----:B------:R-:W-:Y:S05]  /*2b050*/  BSYNC B0 ;  /* 0x0000000000007941 */ /* 0x000fea0003800000 */
.L_x_2316:
        /* <DEDUP_REMOVED lines=9> */
.L_x_2320:
[----:B------:R-:W-:Y:S02]  /*2b0f0*/  IMAD.MOV.U32 R98, RZ, RZ, R39 ;  /* 0x000000ffff627224 */ /* 0x000fe400078e0027 */
[----:B------:R-:W-:Y:S02]  /*2b100*/  IMAD.MOV.U32 R41, RZ, RZ, R96 ;  /* 0x000000ffff297224 */ /* 0x000fe400078e0060 */
[----:B------:R-:W-:Y:S02]  /*2b110*/  IMAD.MOV.U32 R39, RZ, RZ, R40 ;  /* 0x000000ffff277224 */ /* 0x000fe400078e0028 */
[----:B------:R-:W-:Y:S02]  /*2b120*/  IMAD.MOV.U32 R96, RZ, RZ, R99 ;  /* 0x000000ffff607224 */ /* 0x000fe400078e0063 */
.L_x_2321:
[----:B------:R-:W-:Y:S05]  /*2b130*/  BSYNC B0 ;  /* 0x0000000000007941 */ /* 0x000fea0003800000 */
.L_x_2319:
        /* <DEDUP_REMOVED lines=9> */
.L_x_2323:
[----:B------:R-:W-:Y:S02]  /*2b1d0*/  IMAD.MOV.U32 R99, RZ, RZ, R38 ;  /* 0x000000ffff637224 */ /* 0x000fe400078e0026 */
[----:B------:R-:W-:Y:S02]  /*2b1e0*/  IMAD.MOV.U32 R40, RZ, RZ, R97 ;  /* 0x000000ffff287224 */ /* 0x000fe400078e0061 */
[----:B------:R-:W-:Y:S02]  /*2b1f0*/  IMAD.MOV.U32 R38, RZ, RZ, R39 ;  /* 0x000000ffff267224 */ /* 0x000fe400078e0027 */
[----:B------:R-:W-:Y:S02]  /*2b200*/  IMAD.MOV.U32 R97, RZ, RZ, R96 ;  /* 0x000000ffff617224 */ /* 0x000fe400078e0060 */
.L_x_2324:
[----:B------:R-:W-:Y:S05]  /*2b210*/  BSYNC B0 ;  /* 0x0000000000007941 */ /* 0x000fea0003800000 */
.L_x_2322:
        /* <DEDUP_REMOVED lines=9> */
.L_x_2326:
[----:B------:R-:W-:Y:S02]  /*2b2b0*/  IMAD.MOV.U32 R96, RZ, RZ, R37 ;  /* 0x000000ffff607224 */ /* 0x000fe400078e0025 */
[----:B------:R-:W-:Y:S02]  /*2b2c0*/  IMAD.MOV.U32 R39, RZ, RZ, R94 ;  /* 0x000000ffff277224 */ /* 0x000fe400078e005e */
[----:B------:R-:W-:Y:S02]  /*2b2d0*/  IMAD.MOV.U32 R37, RZ, RZ, R38 ;  /* 0x000000ffff257224 */ /* 0x000fe400078e0026 */
[----:B------:R-:W-:Y:S02]  /*2b2e0*/  IMAD.MOV.U32 R94, RZ, RZ, R97 ;  /* 0x000000ffff5e7224 */ /* 0x000fe400078e0061 */
.L_x_2327:
[----:B------:R-:W-:Y:S05]  /*2b2f0*/  BSYNC B0 ;  /* 0x0000000000007941 */ /* 0x000fea0003800000 */
.L_x_2325:
        /* <DEDUP_REMOVED lines=9> */
.L_x_2329:
[----:B------:R-:W-:Y:S02]  /*2b390*/  IMAD.MOV.U32 R97, RZ, RZ, R36 ;  /* 0x000000ffff617224 */ /* 0x000fe400078e0024 */
[----:B------:R-:W-:Y:S02]  /*2b3a0*/  IMAD.MOV.U32 R38, RZ, RZ, R95 ;  /* 0x000000ffff267224 */ /* 0x000fe400078e005f */
[----:B------:R-:W-:Y:S02]  /*2b3b0*/  IMAD.MOV.U32 R36, RZ, RZ, R37 ;  /* 0x000000ffff247224 */ /* 0x000fe400078e0025 */
[----:B------:R-:W-:Y:S02]  /*2b3c0*/  IMAD.MOV.U32 R95, RZ, RZ, R94 ;  /* 0x000000ffff5f7224 */ /* 0x000fe400078e005e */
.L_x_2330:
[----:B------:R-:W-:Y:S05]  /*2b3d0*/  BSYNC B0 ;  /* 0x0000000000007941 */ /* 0x000fea0003800000 */
.L_x_2328:
        /* <DEDUP_REMOVED lines=9> */
.L_x_2332:
[----:B------:R-:W-:Y:S02]  /*2b470*/  IMAD.MOV.U32 R94, RZ, RZ, R35 ;  /* 0x000000ffff5e7224 */ /* 0x000fe400078e0023 */
[----:B------:R-:W-:Y:S02]  /*2b480*/  IMAD.MOV.U32 R37, RZ, RZ, R92 ;  /* 0x000000ffff257224 */ /* 0x000fe400078e005c */
[----:B------:R-:W-:Y:S02]  /*2b490*/  IMAD.MOV.U32 R35, RZ, RZ, R36 ;  /* 0x000000ffff237224 */ /* 0x000fe400078e0024 */
[----:B------:R-:W-:Y:S02]  /*2b4a0*/  IMAD.MOV.U32 R92, RZ, RZ, R95 ;  /* 0x000000ffff5c7224 */ /* 0x000fe400078e005f */
.L_x_2333:
[----:B------:R-:W-:Y:S05]  /*2b4b0*/  BSYNC B0 ;  /* 0x0000000000007941 */ /* 0x000fea0003800000 */
.L_x_2331:
        /* <DEDUP_REMOVED lines=9> */
.L_x_2335:
[----:B------:R-:W-:Y:S02]  /*2b550*/  IMAD.MOV.U32 R95, RZ, RZ, R34 ;  /* 0x000000ffff5f7224 */ /* 0x000fe400078e0022 */
[----:B------:R-:W-:Y:S02]  /*2b560*/  IMAD.MOV.U32 R36, RZ, RZ, R93 ;  /* 0x000000ffff247224 */ /* 0x000fe400078e005d */
[----:B------:R-:W-:Y:S02]  /*2b570*/  IMAD.MOV.U32 R34, RZ, RZ, R35 ;  /* 0x000000ffff227224 */ /* 0x000fe400078e0023 */
[----:B------:R-:W-:Y:S02]  /*2b580*/  IMAD.MOV.U32 R93, RZ, RZ, R92 ;  /* 0x000000ffff5d7224 */ /* 0x000fe400078e005c */
.L_x_2336:
[----:B------:R-:W-:Y:S05]  /*2b590*/  BSYNC B0 ;  /* 0x0000000000007941 */ /* 0x000fea0003800000 */
.L_x_2334:
        /* <DEDUP_REMOVED lines=9> */
.L_x_2338:
[----:B------:R-:W-:Y:S02]  /*2b630*/  IMAD.MOV.U32 R92, RZ, RZ, R33 ;  /* 0x000000ffff5c7224 */ /* 0x000fe400078e0021 */
[----:B------:R-:W-:Y:S02]  /*2b640*/  IMAD.MOV.U32 R35, RZ, RZ, R90 ;  /* 0x000000ffff237224 */ /* 0x000fe400078e005a */
[----:B------:R-:W-:Y:S02]  /*2b650*/  IMAD.MOV.U32 R33, RZ, RZ, R34 ;  /* 0x000000ffff217224 */ /* 0x000fe400078e0022 */
[----:B------:R-:W-:Y:S02]  /*2b660*/  IMAD.MOV.U32 R90, RZ, RZ, R93 ;  /* 0x000000ffff5a7224 */ /* 0x000fe400078e005d */
.L_x_2339:
[----:B------:R-:W-:Y:S05]  /*2b670*/  BSYNC B0 ;  /* 0x0000000000007941 */ /* 0x000fea0003800000 */
.L_x_2337:
        /* <DEDUP_REMOVED lines=9> */
.L_x_2341:
[----:B------:R-:W-:Y:S02]  /*2b710*/  IMAD.MOV.U32 R93, RZ, RZ, R32 ;  /* 0x000000ffff5d7224 */ /* 0x000fe400078e0020 */
[----:B------:R-:W-:Y:S02]  /*2b720*/  IMAD.MOV.U32 R34, RZ, RZ, R91 ;  /* 0x000000ffff227224 */ /* 0x000fe400078e005b */
[----:B------:R-:W-:Y:S02]  /*2b730*/  IMAD.MOV.U32 R32, RZ, RZ, R33 ;  /* 0x000000ffff207224 */ /* 0x000fe400078e0021 */
[----:B------:R-:W-:Y:S02]  /*2b740*/  IMAD.MOV.U32 R91, RZ, RZ, R90 ;  /* 0x000000ffff5b7224 */ /* 0x000fe400078e005a */
.L_x_2342:
[----:B------:R-:W-:Y:S05]  /*2b750*/  BSYNC B0 ;  /* 0x0000000000007941 */ /* 0x000fea0003800000 */
.L_x_2340:
        /* <DEDUP_REMOVED lines=9> */
.L_x_2344:
[----:B------:R-:W-:Y:S02]  /*2b7f0*/  IMAD.MOV.U32 R90, RZ, RZ, R31 ;  /* 0x000000ffff5a7224 */ /* 0x000fe400078e001f */
[----:B------:R-:W-:Y:S02]  /*2b800*/  IMAD.MOV.U32 R33, RZ, RZ, R88 ;  /* 0x000000ffff217224 */ /* 0x000fe400078e0058 */
[----:B------:R-:W-:Y:S02]  /*2b810*/  IMAD.MOV.U32 R31, RZ, RZ, R32 ;  /* 0x000000ffff1f7224 */ /* 0x000fe400078e0020 */
[----:B------:R-:W-:Y:S02]  /*2b820*/  IMAD.MOV.U32 R88, RZ, RZ, R91 ;  /* 0x000000ffff587224 */ /* 0x000fe400078e005b */
.L_x_2345:
[----:B------:R-:W-:Y:S05]  /*2b830*/  BSYNC B0 ;  /* 0x0000000000007941 */ /* 0x000fea0003800000 */
.L_x_2343:
        /* <DEDUP_REMOVED lines=9> */
.L_x_2347:
[----:B------:R-:W-:Y:S02]  /*2b8d0*/  IMAD.MOV.U32 R91, RZ, RZ, R30 ;  /* 0x000000ffff5b7224 */ /* 0x000fe400078e001e */
[----:B------:R-:W-:Y:S02]  /*2b8e0*/  IMAD.MOV.U32 R32, RZ, RZ, R89 ;  /* 0x000000ffff207224 */ /* 0x000fe400078e0059 */
[----:B------:R-:W-:Y:S02]  /*2b8f0*/  IMAD.MOV.U32 R30, RZ, RZ, R31 ;  /* 0x000000ffff1e7224 */ /* 0x000fe400078e001f */
[----:B------:R-:W-:Y:S02]  /*2b900*/  IMAD.MOV.U32 R89, RZ, RZ, R88 ;  /* 0x000000ffff597224 */ /* 0x000fe400078e0058 */
.L_x_2348:
[----:B------:R-:W-:Y:S05]  /*2b910*/  BSYNC B0 ;  /* 0x0000000000007941 */ /* 0x000fea0003800000 */
.L_x_2346:
        /* <DEDUP_REMOVED lines=9> */
.L_x_2350:
[----:B------:R-:W-:Y:S02]  /*2b9b0*/  IMAD.MOV.U32 R88, RZ, RZ, R29 ;  /* 0x000000ffff587224 */ /* 0x000fe400078e001d */
[----:B------:R-:W-:Y:S02]  /*2b9c0*/  IMAD.MOV.U32 R31, RZ, RZ, R86 ;  /* 0x000000ffff1f7224 */ /* 0x000fe400078e0056 */
[----:B------:R-:W-:Y:S02]  /*2b9d0*/  IMAD.MOV.U32 R29, RZ, RZ, R30 ;  /* 0x000000ffff1d7224 */ /* 0x000fe400078e001e */
[----:B------:R-:W-:Y:S02]  /*2b9e0*/  IMAD.MOV.U32 R86, RZ, RZ, R89 ;  /* 0x000000ffff567224 */ /* 0x000fe400078e0059 */
.L_x_2351:
[----:B------:R-:W-:Y:S05]  /*2b9f0*/  BSYNC B0 ;  /* 0x0000000000007941 */ /* 0x000fea0003800000 */
.L_x_2349:
        /* <DEDUP_REMOVED lines=9> */
.L_x_2353:
[----:B------:R-:W-:Y:S02]  /*2ba90*/  IMAD.MOV.U32 R89, RZ, RZ, R28 ;  /* 0x000000ffff597224 */ /* 0x000fe400078e001c */
[----:B------:R-:W-:Y:S02]  /*2baa0*/  IMAD.MOV.U32 R30, RZ, RZ, R87 ;  /* 0x000000ffff1e7224 */ /* 0x000fe400078e0057 */
[----:B------:R-:W-:Y:S02]  /*2bab0*/  IMAD.MOV.U32 R28, RZ, RZ, R29 ;  /* 0x000000ffff1c7224 */ /* 0x000fe400078e001d */
[----:B------:R-:W-:Y:S02]  /*2bac0*/  IMAD.MOV.U32 R87, RZ, RZ, R86 ;  /* 0x000000ffff577224 */ /* 0x000fe400078e0056 */
.L_x_2354:
[----:B------:R-:W-:Y:S05]  /*2bad0*/  BSYNC B0 ;  /* 0x0000000000007941 */ /* 0x000fea0003800000 */
.L_x_2352:
        /* <DEDUP_REMOVED lines=9> */
.L_x_2356:
[----:B------:R-:W-:Y:S02]  /*2bb70*/  IMAD.MOV.U32 R86, RZ, RZ, R27 ;  /* 0x000000ffff567224 */ /* 0x000fe400078e001b */
[----:B------:R-:W-:Y:S02]  /*2bb80*/  IMAD.MOV.U32 R29, RZ, RZ, R84 ;  /* 0x000000ffff1d7224 */ /* 0x000fe400078e0054 */
[----:B------:R-:W-:Y:S02]  /*2bb90*/  IMAD.MOV.U32 R27, RZ, RZ, R28 ;  /* 0x000000ffff1b7224 */ /* 0x000fe400078e001c */
[----:B------:R-:W-:Y:S02]  /*2bba0*/  IMAD.MOV.U32 R84, RZ, RZ, R87 ;  /* 0x000000ffff547224 */ /* 0x000fe400078e0057 */
.L_x_2357:
[----:B------:R-:W-:Y:S05]  /*2bbb0*/  BSYNC B0 ;  /* 0x0000000000007941 */ /* 0x000fea0003800000 */
.L_x_2355:
        /* <DEDUP_REMOVED lines=9> */
.L_x_2359:
[----:B------:R-:W-:Y:S02]  /*2bc50*/  IMAD.MOV.U32 R87, RZ, RZ, R26 ;  /* 0x000000ffff577224 */ /* 0x000fe400078e001a */
[----:B------:R-:W-:Y:S02]  /*2bc60*/  IMAD.MOV.U32 R28, RZ, RZ, R85 ;  /* 0x000000ffff1c7224 */ /* 0x000fe400078e0055 */
[----:B------:R-:W-:Y:S02]  /*2bc70*/  IMAD.MOV.U32 R26, RZ, RZ, R27 ;  /* 0x000000ffff1a7224 */ /* 0x000fe400078e001b */
[----:B------:R-:W-:Y:S02]  /*2bc80*/  IMAD.MOV.U32 R85, RZ, RZ, R84 ;  /* 0x000000ffff557224 */ /* 0x000fe400078e0054 */
.L_x_2360:
[----:B------:R-:W-:Y:S05]  /*2bc90*/  BSYNC B0 ;  /* 0x0000000000007941 */ /* 0x000fea0003800000 */
.L_x_2358:
        /* <DEDUP_REMOVED lines=9> */
.L_x_2362:
[----:B------:R-:W-:Y:S02]  /*2bd30*/  IMAD.MOV.U32 R84, RZ, RZ, R25 ;  /* 0x000000ffff547224 */ /* 0x000fe400078e0019 */
[----:B------:R-:W-:Y:S02]  /*2bd40*/  IMAD.MOV.U32 R27, RZ, RZ, R82 ;  /* 0x000000ffff1b7224 */ /* 0x000fe400078e0052 */
[----:B------:R-:W-:Y:S02]  /*2bd50*/  IMAD.MOV.U32 R25, RZ, RZ, R26 ;  /* 0x000000ffff197224 */ /* 0x000fe400078e001a */
[----:B------:R-:W-:Y:S02]  /*2bd60*/  IMAD.MOV.U32 R82, RZ, RZ, R85 ;  /* 0x000000ffff527224 */ /* 0x000fe400078e0055 */
.L_x_2363:
[----:B------:R-:W-:Y:S05]  /*2bd70*/  BSYNC B0 ;  /* 0x0000000000007941 */ /* 0x000fea0003800000 */
.L_x_2361:
        /* <DEDUP_REMOVED lines=9> */
.L_x_2365:
[----:B------:R-:W-:Y:S02]  /*2be10*/  IMAD.MOV.U32 R85, RZ, RZ, R24 ;  /* 0x000000ffff557224 */ /* 0x000fe400078e0018 */
[----:B------:R-:W-:Y:S02]  /*2be20*/  IMAD.MOV.U32 R26, RZ, RZ, R83 ;  /* 0x000000ffff1a7224 */ /* 0x000fe400078e0053 */
[----:B------:R-:W-:Y:S02]  /*2be30*/  IMAD.MOV.U32 R24, RZ, RZ, R25 ;  /* 0x000000ffff187224 */ /* 0x000fe400078e0019 */
[----:B------:R-:W-:Y:S02]  /*2be40*/  IMAD.MOV.U32 R83, RZ, RZ, R82 ;  /* 0x000000ffff537224 */ /* 0x000fe400078e0052 */
.L_x_2366:
[----:B------:R-:W-:Y:S05]  /*2be50*/  BSYNC B0 ;  /* 0x0000000000007941 */ /* 0x000fea0003800000 */
.L_x_2364:
        /* <DEDUP_REMOVED lines=9> */
.L_x_2368:
[----:B------:R-:W-:Y:S02]  /*2bef0*/  IMAD.MOV.U32 R82, RZ, RZ, R23 ;  /* 0x000000ffff527224 */ /* 0x000fe400078e0017 */
[----:B------:R-:W-:Y:S02]  /*2bf00*/  IMAD.MOV.U32 R25, RZ, RZ, R80 ;  /* 0x000000ffff197224 */ /* 0x000fe400078e0050 */
[----:B------:R-:W-:Y:S02]  /*2bf10*/  IMAD.MOV.U32 R23, RZ, RZ, R24 ;  /* 0x000000ffff177224 */ /* 0x000fe400078e0018 */
[----:B------:R-:W-:Y:S02]  /*2bf20*/  IMAD.MOV.U32 R80, RZ, RZ, R83 ;  /* 0x000000ffff507224 */ /* 0x000fe400078e0053 */
.L_x_2369:
[----:B------:R-:W-:Y:S05]  /*2bf30*/  BSYNC B0 ;  /* 0x0000000000007941 */ /* 0x000fea0003800000 */
.L_x_2367:
        /* <DEDUP_REMOVED lines=9> */
.L_x_2371:
[----:B------:R-:W-:Y:S02]  /*2bfd0*/  IMAD.MOV.U32 R83, RZ, RZ, R22 ;  /* 0x000000ffff537224 */ /* 0x000fe400078e0016 */
[----:B------:R-:W-:Y:S02]  /*2bfe0*/  IMAD.MOV.U32 R24, RZ, RZ, R81 ;  /* 0x000000ffff187224 */ /* 0x000fe400078e0051 */
[----:B------:R-:W-:Y:S02]  /*2bff0*/  IMAD.MOV.U32 R22, RZ, RZ, R23 ;  /* 0x000000ffff167224 */ /* 0x000fe400078e0017 */
[----:B------:R-:W-:Y:S02]  /*2c000*/  IMAD.MOV.U32 R81, RZ, RZ, R80 ;  /* 0x000000ffff517224 */ /* 0x000fe400078e0050 */
.L_x_2372:
[----:B------:R-:W-:Y:S05]  /*2c010*/  BSYNC B0 ;  /* 0x0000000000007941 */ /* 0x000fea0003800000 */
.L_x_2370:
        /* <DEDUP_REMOVED lines=9> */
.L_x_2374:
[----:B------:R-:W-:Y:S02]  /*2c0b0*/  IMAD.MOV.U32 R80, RZ, RZ, R21 ;  /* 0x000000ffff507224 */ /* 0x000fe400078e0015 */
[----:B------:R-:W-:Y:S02]  /*2c0c0*/  IMAD.MOV.U32 R23, RZ, RZ, R78 ;  /* 0x000000ffff177224 */ /* 0x000fe400078e004e */
[----:B------:R-:W-:Y:S02]  /*2c0d0*/  IMAD.MOV.U32 R21, RZ, RZ, R22 ;  /* 0x000000ffff157224 */ /* 0x000fe400078e0016 */
[----:B------:R-:W-:Y:S02]  /*2c0e0*/  IMAD.MOV.U32 R78, RZ, RZ, R81 ;  /* 0x000000ffff4e7224 */ /* 0x000fe400078e0051 */
.L_x_2375:
[----:B------:R-:W-:Y:S05]  /*2c0f0*/  BSYNC B0 ;  /* 0x0000000000007941 */ /* 0x000fea0003800000 */
.L_x_2373:
        /* <DEDUP_REMOVED lines=9> */
.L_x_2377:
[----:B------:R-:W-:Y:S02]  /*2c190*/  IMAD.MOV.U32 R81, RZ, RZ, R20 ;  /* 0x000000ffff517224 */ /* 0x000fe400078e0014 */
[----:B------:R-:W-:Y:S02]  /*2c1a0*/  IMAD.MOV.U32 R22, RZ, RZ, R79 ;  /* 0x000000ffff167224 */ /* 0x000fe400078e004f */
[----:B------:R-:W-:Y:S02]  /*2c1b0*/  IMAD.MOV.U32 R20, RZ, RZ, R21 ;  /* 0x000000ffff147224 */ /* 0x000fe400078e0015 */
[----:B------:R-:W-:Y:S02]  /*2c1c0*/  IMAD.MOV.U32 R79, RZ, RZ, R78 ;  /* 0x000000ffff4f7224 */ /* 0x000fe400078e004e */
.L_x_2378:
[----:B------:R-:W-:Y:S05]  /*2c1d0*/  BSYNC B0 ;  /* 0x0000000000007941 */ /* 0x000fea0003800000 */
.L_x_2376:
        /* <DEDUP_REMOVED lines=9> */
.L_x_2380:
[----:B------:R-:W-:Y:S02]  /*2c270*/  IMAD.MOV.U32 R78, RZ, RZ, R19 ;  /* 0x000000ffff4e7224 */ /* 0x000fe400078e0013 */
[----:B------:R-:W-:Y:S02]  /*2c280*/  IMAD.MOV.U32 R21, RZ, RZ, R76 ;  /* 0x000000ffff157224 */ /* 0x000fe400078e004c */
[----:B------:R-:W-:Y:S02]  /*2c290*/  IMAD.MOV.U32 R19, RZ, RZ, R20 ;  /* 0x000000ffff137224 */ /* 0x000fe400078e0014 */
[----:B------:R-:W-:Y:S02]  /*2c2a0*/  IMAD.MOV.U32 R76, RZ, RZ, R79 ;  /* 0x000000ffff4c7224 */ /* 0x000fe400078e004f */
.L_x_2381:
[----:B------:R-:W-:Y:S05]  /*2c2b0*/  BSYNC B0 ;  /* 0x0000000000007941 */ /* 0x000fea0003800000 */
.L_x_2379:
        /* <DEDUP_REMOVED lines=9> */
.L_x_2383:
[----:B------:R-:W-:Y:S02]  /*2c350*/  IMAD.MOV.U32 R79, RZ, RZ, R18 ;  /* 0x000000ffff4f7224 */ /* 0x000fe400078e0012 */
[----:B------:R-:W-:Y:S02]  /*2c360*/  IMAD.MOV.U32 R20, RZ, RZ, R77 ;  /* 0x000000ffff147224 */ /* 0x000fe400078e004d */
[----:B------:R-:W-:Y:S02]  /*2c370*/  IMAD.MOV.U32 R18, RZ, RZ, R19 ;  /* 0x000000ffff127224 */ /* 0x000fe400078e0013 */
[----:B------:R-:W-:Y:S02]  /*2c380*/  IMAD.MOV.U32 R77, RZ, RZ, R76 ;  /* 0x000000ffff4d7224 */ /* 0x000fe400078e004c */
.L_x_2384:
[----:B------:R-:W-:Y:S05]  /*2c390*/  BSYNC B0 ;  /* 0x0000000000007941 */ /* 0x000fea0003800000 */
.L_x_2382:
        /* <DEDUP_REMOVED lines=9> */
.L_x_2386:
[----:B------:R-:W-:Y:S02]  /*2c430*/  IMAD.MOV.U32 R76, RZ, RZ, R17 ;  /* 0x000000ffff4c7224 */ /* 0x000fe400078e0011 */
[----:B------:R-:W-:Y:S02]  /*2c440*/  IMAD.MOV.U32 R19, RZ, RZ, R74 ;  /* 0x000000ffff137224 */ /* 0x000fe400078e004a */
[----:B------:R-:W-:Y:S02]  /*2c450*/  IMAD.MOV.U32 R17, RZ, RZ, R18 ;  /* 0x000000ffff117224 */ /* 0x000fe400078e0012 */
[----:B------:R-:W-:Y:S02]  /*2c460*/  IMAD.MOV.U32 R74, RZ, RZ, R77 ;  /* 0x000000ffff4a7224 */ /* 0x000fe400078e004d */
.L_x_2387:
[----:B------:R-:W-:Y:S05]  /*2c470*/  BSYNC B0 ;  /* 0x0000000000007941 */ /* 0x000fea0003800000 */
.L_x_2385:
        /* <DEDUP_REMOVED lines=9> */
.L_x_2389:
[----:B------:R-:W-:Y:S02]  /*2c510*/  IMAD.MOV.U32 R77, RZ, RZ, R16 ;  /* 0x000000ffff4d7224 */ /* 0x000fe400078e0010 */
[----:B------:R-:W-:Y:S02]  /*2c520*/  IMAD.MOV.U32 R18, RZ, RZ, R75 ;  /* 0x000000ffff127224 */ /* 0x000fe400078e004b */
[----:B------:R-:W-:Y:S02]  /*2c530*/  IMAD.MOV.U32 R16, RZ, RZ, R17 ;  /* 0x000000ffff107224 */ /* 0x000fe400078e0011 */
[----:B------:R-:W-:Y:S02]  /*2c540*/  IMAD.MOV.U32 R75, RZ, RZ, R74 ;  /* 0x000000ffff4b7224 */ /* 0x000fe400078e004a */
.L_x_2390:
[----:B------:R-:W-:Y:S05]  /*2c550*/  BSYNC B0 ;  /* 0x0000000000007941 */ /* 0x000fea0003800000 */
.L_x_2388:
        /* <DEDUP_REMOVED lines=9> */
.L_x_2392:
[----:B------:R-:W-:Y:S02]  /*2c5f0*/  IMAD.MOV.U32 R74, RZ, RZ, R15 ;  /* 0x000000ffff4a7224 */ /* 0x000fe400078e000f */
[----:B------:R-:W-:Y:S02]  /*2c600*/  IMAD.MOV.U32 R17, RZ, RZ, R72 ;  /* 0x000000ffff117224 */ /* 0x000fe400078e0048 */
[----:B------:R-:W-:Y:S02]  /*2c610*/  IMAD.MOV.U32 R15, RZ, RZ, R16 ;  /* 0x000000ffff0f7224 */ /* 0x000fe400078e0010 */
[----:B------:R-:W-:Y:S02]  /*2c620*/  IMAD.MOV.U32 R72, RZ, RZ, R75 ;  /* 0x000000ffff487224 */ /* 0x000fe400078e004b */
.L_x_2393:
[----:B------:R-:W-:Y:S05]  /*2c630*/  BSYNC B0 ;  /* 0x0000000000007941 */ /* 0x000fea0003800000 */
.L_x_2391:
        /* <DEDUP_REMOVED lines=9> */
.L_x_2395:
[----:B------:R-:W-:Y:S02]  /*2c6d0*/  IMAD.MOV.U32 R75, RZ, RZ, R14 ;  /* 0x000000ffff4b7224 */ /* 0x000fe400078e000e */
[----:B------:R-:W-:Y:S02]  /*2c6e0*/  IMAD.MOV.U32 R16, RZ, RZ, R73 ;  /* 0x000000ffff107224 */ /* 0x000fe400078e0049 */
[----:B------:R-:W-:Y:S02]  /*2c6f0*/  IMAD.MOV.U32 R14, RZ, RZ, R15 ;  /* 0x000000ffff0e7224 */ /* 0x000fe400078e000f */
[----:B------:R-:W-:Y:S02]  /*2c700*/  IMAD.MOV.U32 R73, RZ, RZ, R72 ;  /* 0x000000ffff497224 */ /* 0x000fe400078e0048 */
.L_x_2396:
[----:B------:R-:W-:Y:S05]  /*2c710*/  BSYNC B0 ;  /* 0x0000000000007941 */ /* 0x000fea0003800000 */
.L_x_2394:
        /* <DEDUP_REMOVED lines=9> */
.L_x_2398:
[----:B------:R-:W-:Y:S02]  /*2c7b0*/  IMAD.MOV.U32 R72, RZ, RZ, R13 ;  /* 0x000000ffff487224 */ /* 0x000fe400078e000d */
[----:B------:R-:W-:Y:S02]  /*2c7c0*/  IMAD.MOV.U32 R15, RZ, RZ, R12 ;  /* 0x000000ffff0f7224 */ /* 0x000fe400078e000c */
[----:B------:R-:W-:Y:S02]  /*2c7d0*/  IMAD.MOV.U32 R13, RZ, RZ, R14 ;  /* 0x000000ffff0d7224 */ /* 0x000fe400078e000e */
[----:B------:R-:W-:Y:S02]  /*2c7e0*/  IMAD.MOV.U32 R12, RZ, RZ, R73 ;  /* 0x000000ffff0c7224 */ /* 0x000fe400078e0049 */
.L_x_2399:
[----:B------:R-:W-:Y:S05]  /*2c7f0*/  BSYNC B0 ;  /* 0x0000000000007941 */ /* 0x000fea0003800000 */
.L_x_2397:
        /* <DEDUP_REMOVED lines=9> */
.L_x_2401:
[----:B------:R-:W-:Y:S02]  /*2c890*/  IMAD.MOV.U32 R73, RZ, RZ, R10 ;  /* 0x000000ffff497224 */ /* 0x000fe400078e000a */
[----:B------:R-:W-:Y:S02]  /*2c8a0*/  IMAD.MOV.U32 R14, RZ, RZ, R11 ;  /* 0x000000ffff0e7224 */ /* 0x000fe400078e000b */
[----:B------:R-:W-:Y:S02]  /*2c8b0*/  IMAD.MOV.U32 R10, RZ, RZ, R13 ;  /* 0x000000ffff0a7224 */ /* 0x000fe400078e000d */
[----:B------:R-:W-:Y:S02]  /*2c8c0*/  IMAD.MOV.U32 R11, RZ, RZ, R12 ;  /* 0x000000ffff0b7224 */ /* 0x000fe400078e000c */
.L_x_2402:
[----:B------:R-:W-:Y:S05]  /*2c8d0*/  BSYNC B0 ;  /* 0x0000000000007941 */ /* 0x000fea0003800000 */
.L_x_2400:
        /* <DEDUP_REMOVED lines=9> */
.L_x_2404:
[----:B------:R-:W-:Y:S02]  /*2c970*/  IMAD.MOV.U32 R12, RZ, RZ, R9 ;  /* 0x000000ffff0c7224 */ /* 0x000fe400078e0009 */
[----:B------:R-:W-:Y:S02]  /*2c980*/  IMAD.MOV.U32 R13, RZ, RZ, R8 ;  /* 0x000000ffff0d7224 */ /* 0x000fe400078e0008 */
[----:B------:R-:W-:Y:S02]  /*2c990*/  IMAD.MOV.U32 R9, RZ, RZ, R10 ;  /* 0x000000ffff097224 */ /* 0x000fe400078e000a */
[----:B------:R-:W-:Y:S02]  /*2c9a0*/  IMAD.MOV.U32 R8, RZ, RZ, R11 ;  /* 0x000000ffff087224 */ /* 0x000fe400078e000b */
.L_x_2405:
[----:B------:R-:W-:Y:S05]  /*2c9b0*/  BSYNC B0 ;  /* 0x0000000000007941 */ /* 0x000fea0003800000 */
.L_x_2403:
        /* <DEDUP_REMOVED lines=9> */
.L_x_2407:
[----:B------:R-:W-:Y:S02]  /*2ca50*/  IMAD.MOV.U32 R11, RZ, RZ, R6 ;  /* 0x000000ffff0b7224 */ /* 0x000fe400078e0006 */
[----:B------:R-:W-:Y:S02]  /*2ca60*/  IMAD.MOV.U32 R10, RZ, RZ, R7 ;  /* 0x000000ffff0a7224 */ /* 0x000fe400078e0007 */
[----:B------:R-:W-:Y:S02]  /*2ca70*/  IMAD.MOV.U32 R6, RZ, RZ, R9 ;  /* 0x000000ffff067224 */ /* 0x000fe400078e0009 */
[----:B------:R-:W-:Y:S02]  /*2ca80*/  IMAD.MOV.U32 R7, RZ, RZ, R8 ;  /* 0x000000ffff077224 */ /* 0x000fe400078e0008 */
.L_x_2408:
[----:B------:R-:W-:Y:S05]  /*2ca90*/  BSYNC B0 ;  /* 0x0000000000007941 */ /* 0x000fea0003800000 */
.L_x_2406:
        /* <DEDUP_REMOVED lines=9> */
.L_x_2410:
[----:B------:R-:W-:Y:S02]  /*2cb30*/  IMAD.MOV.U32 R8, RZ, RZ, R5 ;  /* 0x000000ffff087224 */ /* 0x000fe400078e0005 */
[----:B------:R-:W-:Y:S02]  /*2cb40*/  IMAD.MOV.U32 R9, RZ, RZ, R4 ;  /* 0x000000ffff097224 */ /* 0x000fe400078e0004 */
[----:B------:R-:W-:Y:S02]  /*2cb50*/  IMAD.MOV.U32 R5, RZ, RZ, R6 ;  /* 0x000000ffff057224 */ /* 0x000fe400078e0006 */
[----:B------:R-:W-:Y:S02]  /*2cb60*/  IMAD.MOV.U32 R4, RZ, RZ, R7 ;  /* 0x000000ffff047224 */ /* 0x000fe400078e0007 */
.L_x_2411:
[----:B------:R-:W-:Y:S05]  /*2cb70*/  BSYNC B0 ;  /* 0x0000000000007941 */ /* 0x000fea0003800000 */
.L_x_2409:
        /* <DEDUP_REMOVED lines=9> */
.L_x_2413:
[----:B------:R-:W-:Y:S02]  /*2cc10*/  IMAD.MOV.U32 R7, RZ, RZ, R130 ;  /* 0x000000ffff077224 */ /* 0x000fe400078e0082 */
[----:B------:R-:W-:Y:S02]  /*2cc20*/  IMAD.MOV.U32 R6, RZ, RZ, R131 ;  /* 0x000000ffff067224 */ /* 0x000fe400078e0083 */
[----:B------:R-:W-:Y:S02]  /*2cc30*/  IMAD.MOV.U32 R130, RZ, RZ, R5 ;  /* 0x000000ffff827224 */ /* 0x000fe400078e0005 */
[----:B------:R-:W-:Y:S02]  /*2cc40*/  IMAD.MOV.U32 R131, RZ, RZ, R4 ;  /* 0x000000ffff837224 */ /* 0x000fe400078e0004 */
.L_x_2414:
[----:B------:R-:W-:Y:S05]  /*2cc50*/  BSYNC B0 ;  /* 0x0000000000007941 */ /* 0x000fea0003800000 */
.L_x_2412:
        /* <DEDUP_REMOVED lines=9> */
.L_x_2416:
[----:B------:R-:W-:Y:S02]  /*2ccf0*/  IMAD.MOV.U32 R4, RZ, RZ, R71 ;  /* 0x000000ffff047224 */ /* 0x000fe400078e0047 */
[----:B------:R-:W-:Y:S02]  /*2cd00*/  IMAD.MOV.U32 R5, RZ, RZ, R128 ;  /* 0x000000ffff057224 */ /* 0x000fe400078e0080 */
[----:B------:R-:W-:Y:S02]  /*2cd10*/  IMAD.MOV.U32 R71, RZ, RZ, R130 ;  /* 0x000000ffff477224 */ /* 0x000fe400078e0082 */
[----:B------:R-:W-:Y:S02]  /*2cd20*/  IMAD.MOV.U32 R128, RZ, RZ, R131 ;  /* 0x000000ffff807224 */ /* 0x000fe400078e0083 */
.L_x_2417:
[----:B------:R-:W-:Y:S05]  /*2cd30*/  BSYNC B0 ;  /* 0x0000000000007941 */ /* 0x000fea0003800000 */
.L_x_2415:
        /* <DEDUP_REMOVED lines=9> */
.L_x_2419:
[----:B------:R-:W-:Y:S02]  /*2cdd0*/  IMAD.MOV.U32 R131, RZ, RZ, R70 ;  /* 0x000000ffff837224 */ /* 0x000fe400078e0046 */
[----:B------:R-:W-:Y:S02]  /*2cde0*/  IMAD.MOV.U32 R130, RZ, RZ, R129 ;  /* 0x000000ffff827224 */ /* 0x000fe400078e0081 */
[----:B------:R-:W-:Y:S02]  /*2cdf0*/  IMAD.MOV.U32 R70, RZ, RZ, R71 ;  /* 0x000000ffff467224 */ /* 0x000fe400078e0047 */
[----:B------:R-:W-:Y:S02]  /*2ce00*/  IMAD.MOV.U32 R129, RZ, RZ, R128 ;  /* 0x000000ffff817224 */ /* 0x000fe400078e0080 */
.L_x_2420:
[----:B------:R-:W-:Y:S05]  /*2ce10*/  BSYNC B0 ;  /* 0x0000000000007941 */ /* 0x000fea0003800000 */
.L_x_2418:
        /* <DEDUP_REMOVED lines=9> */
.L_x_2422:
[----:B------:R-:W-:Y:S02]  /*2ceb0*/  IMAD.MOV.U32 R128, RZ, RZ, R69 ;  /* 0x000000ffff807224 */ /* 0x000fe400078e0045 */
[----:B------:R-:W-:Y:S02]  /*2cec0*/  IMAD.MOV.U32 R71, RZ, RZ, R126 ;  /* 0x000000ffff477224 */ /* 0x000fe400078e007e */
[----:B------:R-:W-:Y:S02]  /*2ced0*/  IMAD.MOV.U32 R69, RZ, RZ, R70 ;  /* 0x000000ffff457224 */ /* 0x000fe400078e0046 */
[----:B------:R-:W-:Y:S02]  /*2cee0*/  IMAD.MOV.U32 R126, RZ, RZ, R129 ;  /* 0x000000ffff7e7224 */ /* 0x000fe400078e0081 */
.L_x_2423:
[----:B------:R-:W-:Y:S05]  /*2cef0*/  BSYNC B0 ;  /* 0x0000000000007941 */ /* 0x000fea0003800000 */
.L_x_2421:
        /* <DEDUP_REMOVED lines=9> */
.L_x_2425:
[----:B------:R-:W-:Y:S02]  /*2cf90*/  IMAD.MOV.U32 R129, RZ, RZ, R68 ;  /* 0x000000ffff817224 */ /* 0x000fe400078e0044 */
[----:B------:R-:W-:Y:S02]  /*2cfa0*/  IMAD.MOV.U32 R70, RZ, RZ, R127 ;  /* 0x000000ffff467224 */ /* 0x000fe400078e007f */
[----:B------:R-:W-:Y:S02]  /*2cfb0*/  IMAD.MOV.U32 R68, RZ, RZ, R69 ;  /* 0x000000ffff447224 */ /* 0x000fe400078e0045 */
[----:B------:R-:W-:Y:S02]  /*2cfc0*/  IMAD.MOV.U32 R127, RZ, RZ, R126 ;  /* 0x000000ffff7f7224 */ /* 0x000fe400078e007e */
.L_x_2426:
[----:B------:R-:W-:Y:S05]  /*2cfd0*/  BSYNC B0 ;  /* 0x0000000000007941 */ /* 0x000fea0003800000 */
.L_x_2424:
        /* <DEDUP_REMOVED lines=9> */
.L_x_2428:
[----:B------:R-:W-:Y:S02]  /*2d070*/  IMAD.MOV.U32 R126, RZ, RZ, R67 ;  /* 0x000000ffff7e7224 */ /* 0x000fe400078e0043 */
[----:B------:R-:W-:Y:S02]  /*2d080*/  IMAD.MOV.U32 R69, RZ, RZ, R124 ;  /* 0x000000ffff457224 */ /* 0x000fe400078e007c */
[----:B------:R-:W-:Y:S02]  /*2d090*/  IMAD.MOV.U32 R67, RZ, RZ, R68 ;  /* 0x000000ffff437224 */ /* 0x000fe400078e0044 */
[----:B------:R-:W-:Y:S02]  /*2d0a0*/  IMAD.MOV.U32 R124, RZ, RZ, R127 ;  /* 0x000000ffff7c7224 */ /* 0x000fe400078e007f */
.L_x_2429:
[----:B------:R-:W-:Y:S05]  /*2d0b0*/  BSYNC B0 ;  /* 0x0000000000007941 */ /* 0x000fea0003800000 */
.L_x_2427:
        /* <DEDUP_REMOVED lines=9> */
.L_x_2431:
[----:B------:R-:W-:Y:S02]  /*2d150*/  IMAD.MOV.U32 R127, RZ, RZ, R66 ;  /* 0x000000ffff7f7224 */ /* 0x000fe400078e0042 */
[----:B------:R-:W-:Y:S02]  /*2d160*/  IMAD.MOV.U32 R68, RZ, RZ, R125 ;  /* 0x000000ffff447224 */ /* 0x000fe400078e007d */
[----:B------:R-:W-:Y:S02]  /*2d170*/  IMAD.MOV.U32 R66, RZ, RZ, R67 ;  /* 0x000000ffff427224 */ /* 0x000fe400078e0043 */
[----:B------:R-:W-:Y:S02]  /*2d180*/  IMAD.MOV.U32 R125, RZ, RZ, R124 ;  /* 0x000000ffff7d7224 */ /* 0x000fe400078e007c */
.L_x_2432:
[----:B------:R-:W-:Y:S05]  /*2d190*/  BSYNC B0 ;  /* 0x0000000000007941 */ /* 0x000fea0003800000 */
.L_x_2430:
        /* <DEDUP_REMOVED lines=9> */
.L_x_2434:
[----:B------:R-:W-:Y:S02]  /*2d230*/  IMAD.MOV.U32 R124, RZ, RZ, R65 ;  /* 0x000000ffff7c7224 */ /* 0x000fe400078e0041 */
[----:B------:R-:W-:Y:S02]  /*2d240*/  IMAD.MOV.U32 R67, RZ, RZ, R122 ;  /* 0x000000ffff437224 */ /* 0x000fe400078e007a */
[----:B------:R-:W-:Y:S02]  /*2d250*/  IMAD.MOV.U32 R65, RZ, RZ, R66 ;  /* 0x000000ffff417224 */ /* 0x000fe400078e0042 */
[----:B------:R-:W-:Y:S02]  /*2d260*/  IMAD.MOV.U32 R122, RZ, RZ, R125 ;  /* 0x000000ffff7a7224 */ /* 0x000fe400078e007d */
.L_x_2435:
[----:B------:R-:W-:Y:S05]  /*2d270*/  BSYNC B0 ;  /* 0x0000000000007941 */ /* 0x000fea0003800000 */
.L_x_2433:
        /* <DEDUP_REMOVED lines=9> */
.L_x_2437:
[----:B------:R-:W-:Y:S02]  /*2d310*/  IMAD.MOV.U32 R125, RZ, RZ, R64 ;  /* 0x000000ffff7d7224 */ /* 0x000fe400078e0040 */
[----:B------:R-:W-:Y:S02]  /*2d320*/  IMAD.MOV.U32 R66, RZ, RZ, R123 ;  /* 0x000000ffff427224 */ /* 0x000fe400078e007b */
[----:B------:R-:W-:Y:S02]  /*2d330*/  IMAD.MOV.U32 R64, RZ, RZ, R65 ;  /* 0x000000ffff407224 */ /* 0x000fe400078e0041 */
[----:B------:R-:W-:Y:S02]  /*2d340*/  IMAD.MOV.U32 R123, RZ, RZ, R122 ;  /* 0x000000ffff7b7224 */ /* 0x000fe400078e007a */
.L_x_2438:
[----:B------:R-:W-:Y:S05]  /*2d350*/  BSYNC B0 ;  /* 0x0000000000007941 */ /* 0x000fea0003800000 */
.L_x_2436:
        /* <DEDUP_REMOVED lines=9> */
.L_x_2440:
[----:B------:R-:W-:Y:S02]  /*2d3f0*/  IMAD.MOV.U32 R122, RZ, RZ, R63 ;  /* 0x000000ffff7a7224 */ /* 0x000fe400078e003f */
[----:B------:R-:W-:Y:S02]  /*2d400*/  IMAD.MOV.U32 R65, RZ, RZ, R120 ;  /* 0x000000ffff417224 */ /* 0x000fe400078e0078 */
[----:B------:R-:W-:Y:S02]  /*2d410*/  IMAD.MOV.U32 R63, RZ, RZ, R64 ;  /* 0x000000ffff3f7224 */ /* 0x000fe400078e0040 */
[----:B------:R-:W-:Y:S02]  /*2d420*/  IMAD.MOV.U32 R120, RZ, RZ, R123 ;  /* 0x000000ffff787224 */ /* 0x000fe400078e007b */
.L_x_2441:
[----:B------:R-:W-:Y:S05]  /*2d430*/  BSYNC B0 ;  /* 0x0000000000007941 */ /* 0x000fea0003800000 */
.L_x_2439:
        /* <DEDUP_REMOVED lines=9> */
.L_x_2443:
[----:B------:R-:W-:Y:S02]  /*2d4d0*/  IMAD.MOV.U32 R123, RZ, RZ, R62 ;  /* 0x000000ffff7b7224 */ /* 0x000fe400078e003e */
[----:B------:R-:W-:Y:S02]  /*2d4e0*/  IMAD.MOV.U32 R64, RZ, RZ, R121 ;  /* 0x000000ffff407224 */ /* 0x000fe400078e0079 */
[----:B------:R-:W-:Y:S02]  /*2d4f0*/  IMAD.MOV.U32 R62, RZ, RZ, R63 ;  /* 0x000000ffff3e7224 */ /* 0x000fe400078e003f */
[----:B------:R-:W-:Y:S02]  /*2d500*/  IMAD.MOV.U32 R121, RZ, RZ, R120 ;  /* 0x000000ffff797224 */ /* 0x000fe400078e0078 */
.L_x_2444:
[----:B------:R-:W-:Y:S05]  /*2d510*/  BSYNC B0 ;  /* 0x0000000000007941 */ /* 0x000fea0003800000 */
.L_x_2442:
        /* <DEDUP_REMOVED lines=9> */
.L_x_2446:
[----:B------:R-:W-:Y:S02]  /*2d5b0*/  IMAD.MOV.U32 R120, RZ, RZ, R61 ;  /* 0x000000ffff787224 */ /* 0x000fe400078e003d */
[----:B------:R-:W-:Y:S02]  /*2d5c0*/  IMAD.MOV.U32 R63, RZ, RZ, R118 ;  /* 0x000000ffff3f7224 */ /* 0x000fe400078e0076 */
[----:B------:R-:W-:Y:S02]  /*2d5d0*/  IMAD.MOV.U32 R61, RZ, RZ, R62 ;  /* 0x000000ffff3d7224 */ /* 0x000fe400078e003e */
[----:B------:R-:W-:Y:S02]  /*2d5e0*/  IMAD.MOV.U32 R118, RZ, RZ, R121 ;  /* 0x000000ffff767224 */ /* 0x000fe400078e0079 */
.L_x_2447:
[----:B------:R-:W-:Y:S05]  /*2d5f0*/  BSYNC B0 ;  /* 0x0000000000007941 */ /* 0x000fea0003800000 */
.L_x_2445:
        /* <DEDUP_REMOVED lines=9> */
.L_x_2449:
[----:B------:R-:W-:Y:S02]  /*2d690*/  IMAD.MOV.U32 R121, RZ, RZ, R60 ;  /* 0x000000ffff797224 */ /* 0x000fe400078e003c */
[----:B------:R-:W-:Y:S02]  /*2d6a0*/  IMAD.MOV.U32 R62, RZ, RZ, R119 ;  /* 0x000000ffff3e7224 */ /* 0x000fe400078e0077 */
[----:B------:R-:W-:Y:S02]  /*2d6b0*/  IMAD.MOV.U32 R60, RZ, RZ, R61 ;  /* 0x000000ffff3c7224 */ /* 0x000fe400078e003d */
[----:B------:R-:W-:Y:S02]  /*2d6c0*/  IMAD.MOV.U32 R119, RZ, RZ, R118 ;  /* 0x000000ffff777224 */ /* 0x000fe400078e0076 */
.L_x_2450:
[----:B------:R-:W-:Y:S05]  /*2d6d0*/  BSYNC B0 ;  /* 0x0000000000007941 */ /* 0x000fea0003800000 */
.L_x_2448:
        /* <DEDUP_REMOVED lines=9> */
.L_x_2452:
[----:B------:R-:W-:Y:S02]  /*2d770*/  IMAD.MOV.U32 R118, RZ, RZ, R59 ;  /* 0x000000ffff767224 */ /* 0x000fe400078e003b */
[----:B------:R-:W-:Y:S02]  /*2d780*/  IMAD.MOV.U32 R61, RZ, RZ, R116 ;  /* 0x000000ffff3d7224 */ /* 0x000fe400078e0074 */
[----:B------:R-:W-:Y:S02]  /*2d790*/  IMAD.MOV.U32 R59, RZ, RZ, R60 ;  /* 0x000000ffff3b7224 */ /* 0x000fe400078e003c */
[----:B------:R-:W-:Y:S02]  /*2d7a0*/  IMAD.MOV.U32 R116, RZ, RZ, R119 ;  /* 0x000000ffff747224 */ /* 0x000fe400078e0077 */
.L_x_2453:
[----:B------:R-:W-:Y:S05]  /*2d7b0*/  BSYNC B0 ;  /* 0x0000000000007941 */ /* 0x000fea0003800000 */
.L_x_2451:
        /* <DEDUP_REMOVED lines=9> */
.L_x_2455:
[----:B------:R-:W-:Y:S02]  /*2d850*/  IMAD.MOV.U32 R119, RZ, RZ, R58 ;  /* 0x000000ffff777224 */ /* 0x000fe400078e003a */
[----:B------:R-:W-:Y:S02]  /*2d860*/  IMAD.MOV.U32 R60, RZ, RZ, R117 ;  /* 0x000000ffff3c7224 */ /* 0x000fe400078e0075 */
[----:B------:R-:W-:Y:S02]  /*2d870*/  IMAD.MOV.U32 R58, RZ, RZ, R59 ;  /* 0x000000ffff3a7224 */ /* 0x000fe400078e003b */
[----:B------:R-:W-:Y:S02]  /*2d880*/  IMAD.MOV.U32 R117, RZ, RZ, R116 ;  /* 0x000000ffff757224 */ /* 0x000fe400078e0074 */
.L_x_2456:
[----:B------:R-:W-:Y:S05]  /*2d890*/  BSYNC B0 ;  /* 0x0000000000007941 */ /* 0x000fea0003800000 */
.L_x_2454:
        /* <DEDUP_REMOVED lines=9> */
.L_x_2458:
[----:B------:R-:W-:Y:S02]  /*2d930*/  IMAD.MOV.U32 R116, RZ, RZ, R57 ;  /* 0x000000ffff747224 */ /* 0x000fe400078e0039 */
[----:B------:R-:W-:Y:S02]  /*2d940*/  IMAD.MOV.U32 R59, RZ, RZ, R114 ;  /* 0x000000ffff3b7224 */ /* 0x000fe400078e0072 */
[----:B------:R-:W-:Y:S02]  /*2d950*/  IMAD.MOV.U32 R57, RZ, RZ, R58 ;  /* 0x000000ffff397224 */ /* 0x000fe400078e003a */
[----:B------:R-:W-:Y:S02]  /*2d960*/  IMAD.MOV.U32 R114, RZ, RZ, R117 ;  /* 0x000000ffff727224 */ /* 0x000fe400078e0075 */
.L_x_2459:
[----:B------:R-:W-:Y:S05]  /*2d970*/  BSYNC B0 ;  /* 0x0000000000007941 */ /* 0x000fea0003800000 */
.L_x_2457:
        /* <DEDUP_REMOVED lines=9> */
.L_x_2461:
[----:B------:R-:W-:Y:S02]  /*2da10*/  IMAD.MOV.U32 R117, RZ, RZ, R56 ;  /* 0x000000ffff757224 */ /* 0x000fe400078e0038 */
[----:B------:R-:W-:Y:S02]  /*2da20*/  IMAD.MOV.U32 R58, RZ, RZ, R115 ;  /* 0x000000ffff3a7224 */ /* 0x000fe400078e0073 */
[----:B------:R-:W-:Y:S02]  /*2da30*/  IMAD.MOV.U32 R56, RZ, RZ, R57 ;  /* 0x000000ffff387224 */ /* 0x000fe400078e0039 */
[----:B------:R-:W-:Y:S02]  /*2da40*/  IMAD.MOV.U32 R115, RZ, RZ, R114 ;  /* 0x000000ffff737224 */ /* 0x000fe400078e0072 */
.L_x_2462:
[----:B------:R-:W-:Y:S05]  /*2da50*/  BSYNC B0 ;  /* 0x0000000000007941 */ /* 0x000fea0003800000 */
.L_x_2460:
        /* <DEDUP_REMOVED lines=9> */
.L_x_2464:
[----:B------:R-:W-:Y:S02]  /*2daf0*/  IMAD.MOV.U32 R114, RZ, RZ, R55 ;  /* 0x000000ffff727224 */ /* 0x000fe400078e0037 */
[----:B------:R-:W-:Y:S02]  /*2db00*/  IMAD.MOV.U32 R57, RZ, RZ, R112 ;  /* 0x000000ffff397224 */ /* 0x000fe400078e0070 */
[----:B------:R-:W-:Y:S02]  /*2db10*/  IMAD.MOV.U32 R55, RZ, RZ, R56 ;  /* 0x000000ffff377224 */ /* 0x000fe400078e0038 */
[----:B------:R-:W-:Y:S02]  /*2db20*/  IMAD.MOV.U32 R112, RZ, RZ, R115 ;  /* 0x000000ffff707224 */ /* 0x000fe400078e0073 */
.L_x_2465:
[----:B------:R-:W-:Y:S05]  /*2db30*/  BSYNC B0 ;  /* 0x0000000000007941 */ /* 0x000fea0003800000 */
.L_x_2463:
        /* <DEDUP_REMOVED lines=9> */
.L_x_2467:
[----:B------:R-:W-:Y:S02]  /*2dbd0*/  IMAD.MOV.U32 R115, RZ, RZ, R54 ;  /* 0x000000ffff737224 */ /* 0x000fe400078e0036 */
[----:B------:R-:W-:Y:S02]  /*2dbe0*/  IMAD.MOV.U32 R56, RZ, RZ, R113 ;  /* 0x000000ffff387224 */ /* 0x000fe400078e0071 */
[----:B------:R-:W-:Y:S02]  /*2dbf0*/  IMAD.MOV.U32 R54, RZ, RZ, R55 ;  /* 0x000000ffff367224 */ /* 0x000fe400078e0037 */
[----:B------:R-:W-:Y:S02]  /*2dc00*/  IMAD.MOV.U32 R113, RZ, RZ, R112 ;  /* 0x000000ffff717224 */ /* 0x000fe400078e0070 */
.L_x_2468:
[----:B------:R-:W-:Y:S05]  /*2dc10*/  BSYNC B0 ;  /* 0x0000000000007941 */ /* 0x000fea0003800000 */
.L_x_2466:
        /* <DEDUP_REMOVED lines=9> */
.L_x_2470:
[----:B------:R-:W-:Y:S02]  /*2dcb0*/  IMAD.MOV.U32 R112, RZ, RZ, R133 ;  /* 0x000000ffff707224 */ /* 0x000fe400078e0085 */
[----:B------:R-:W-:Y:S02]  /*2dcc0*/  IMAD.MOV.U32 R55, RZ, RZ, R0 ;  /* 0x000000ffff377224 */ /* 0x000fe400078e0000 */
[----:B------:R-:W-:Y:S02]  /*2dcd0*/  IMAD.MOV.U32 R0, RZ, RZ, R113 ;  /* 0x000000ffff007224 */ /* 0x000fe400078e0071 */
[----:B------:R-:W-:Y:S02]  /*2dce0*/  IMAD.MOV.U32 R133, RZ, RZ, R54 ;  /* 0x000000ffff857224 */ /* 0x000fe400078e0036 */
.L_x_2471:
[----:B------:R-:W-:Y:S05]  /*2dcf0*/  BSYNC B0 ;  /* 0x0000000000007941 */ /* 0x000fea0003800000 */
.L_x_2469:
        /* <DEDUP_REMOVED lines=18> */
.L_x_2473:
[----:B------:R-:W-:Y:S01]  /*2de20*/  IMAD.MOV.U32 R54, RZ, RZ, R111 ;  /* 0x000000ffff367224 */ /* 0x000fe200078e006f */
[----:B------:R-:W-:Y:S01]  /*2de30*/  MOV R111, R110 ;  /* 0x0000006e006f7202 */ /* 0x000fe20000000f00 */
[----:B------:R-:W-:Y:S02]  /*2de40*/  IMAD.MOV.U32 R113, RZ, RZ, R52 ;  /* 0x000000ffff717224 */ /* 0x000fe400078e0034 */
[----:B------:R-:W-:Y:S02]  /*2de50*/  IMAD.MOV.U32 R52, RZ, RZ, R53 ;  /* 0x000000ffff347224 */ /* 0x000fe400078e0035 */
.L_x_2474:
[----:B------:R-:W-:Y:S05]  /*2de60*/  BSYNC B0 ;  /* 0x0000000000007941 */ /* 0x000fea0003800000 */
.L_x_2472:
        /* <DEDUP_REMOVED lines=9> */
.L_x_2476:
[----:B------:R-:W-:Y:S01]  /*2df00*/  IMAD.MOV.U32 R53, RZ, RZ, R108 ;  /* 0x000000ffff357224 */ /* 0x000fe200078e006c */
[----:B------:R-:W-:Y:S01]  /*2df10*/  MOV R108, R111 ;  /* 0x0000006f006c7202 */ /* 0x000fe20000000f00 */
[----:B------:R-:W-:Y:S02]  /*2df20*/  IMAD.MOV.U32 R110, RZ, RZ, R51 ;  /* 0x000000ffff6e7224 */ /* 0x000fe400078e0033 */
[----:B------:R-:W-:Y:S02]  /*2df30*/  IMAD.MOV.U32 R51, RZ, RZ, R52 ;  /* 0x000000ffff337224 */ /* 0x000fe400078e0034 */
.L_x_2477:
[----:B------:R-:W-:Y:S05]  /*2df40*/  BSYNC B0 ;  /* 0x0000000000007941 */ /* 0x000fea0003800000 */
.L_x_2475:
        /* <DEDUP_REMOVED lines=9> */
.L_x_2479:
[----:B------:R-:W-:Y:S01]  /*2dfe0*/  IMAD.MOV.U32 R52, RZ, RZ, R109 ;  /* 0x000000ffff347224 */ /* 0x000fe200078e006d */
[----:B------:R-:W-:Y:S01]  /*2dff0*/  MOV R109, R108 ;  /* 0x0000006c006d7202 */ /* 0x000fe20000000f00 */
[----:B------:R-:W-:Y:S02]  /*2e000*/  IMAD.MOV.U32 R111, RZ, RZ, R50 ;  /* 0x000000ffff6f7224 */ /* 0x000fe400078e0032 */
[----:B------:R-:W-:Y:S02]  /*2e010*/  IMAD.MOV.U32 R50, RZ, RZ, R51 ;  /* 0x000000ffff327224 */ /* 0x000fe400078e0033 */
.L_x_2480:
[----:B------:R-:W-:Y:S05]  /*2e020*/  BSYNC B0 ;  /* 0x0000000000007941 */ /* 0x000fea0003800000 */
.L_x_2478:
        /* <DEDUP_REMOVED lines=9> */
.L_x_2482:
[----:B------:R-:W-:Y:S01]  /*2e0c0*/  IMAD.MOV.U32 R51, RZ, RZ, R106 ;  /* 0x000000ffff337224 */ /* 0x000fe200078e006a */
[----:B------:R-:W-:Y:S01]  /*2e0d0*/  MOV R106, R109 ;  /* 0x0000006d006a7202 */ /* 0x000fe20000000f00 */
[----:B------:R-:W-:Y:S02]  /*2e0e0*/  IMAD.MOV.U32 R108, RZ, RZ, R49 ;  /* 0x000000ffff6c7224 */ /* 0x000fe400078e0031 */
[----:B------:R-:W-:Y:S02]  /*2e0f0*/  IMAD.MOV.U32 R49, RZ, RZ, R50 ;  /* 0x000000ffff317224 */ /* 0x000fe400078e0032 */
.L_x_2483:
[----:B------:R-:W-:Y:S05]  /*2e100*/  BSYNC B0 ;  /* 0x0000000000007941 */ /* 0x000fea0003800000 */
.L_x_2481:
        /* <DEDUP_REMOVED lines=9> */
.L_x_2485:
[----:B------:R-:W-:Y:S01]  /*2e1a0*/  IMAD.MOV.U32 R50, RZ, RZ, R107 ;  /* 0x000000ffff327224 */ /* 0x000fe200078e006b */
[----:B------:R-:W-:Y:S01]  /*2e1b0*/  MOV R107, R106 ;  /* 0x0000006a006b7202 */ /* 0x000fe20000000f00 */
[----:B------:R-:W-:Y:S02]  /*2e1c0*/  IMAD.MOV.U32 R109, RZ, RZ, R48 ;  /* 0x000000ffff6d7224 */ /* 0x000fe400078e0030 */
[----:B------:R-:W-:Y:S02]  /*2e1d0*/  IMAD.MOV.U32 R48, RZ, RZ, R49 ;  /* 0x000000ffff307224 */ /* 0x000fe400078e0031 */
.L_x_2486:
[----:B------:R-:W-:Y:S05]  /*2e1e0*/  BSYNC B0 ;  /* 0x0000000000007941 */ /* 0x000fea0003800000 */
.L_x_2484:
        /* <DEDUP_REMOVED lines=9> */
.L_x_2488:
[----:B------:R-:W-:Y:S01]  /*2e280*/  IMAD.MOV.U32 R49, RZ, RZ, R104 ;  /* 0x000000ffff317224 */ /* 0x000fe200078e0068 */
[----:B------:R-:W-:Y:S01]  /*2e290*/  MOV R104, R107 ;  /* 0x0000006b00687202 */ /* 0x000fe20000000f00 */
[----:B------:R-:W-:Y:S02]  /*2e2a0*/  IMAD.MOV.U32 R106, RZ, RZ, R47 ;  /* 0x000000ffff6a7224 */ /* 0x000fe400078e002f */
[----:B------:R-:W-:Y:S02]  /*2e2b0*/  IMAD.MOV.U32 R47, RZ, RZ, R48 ;  /* 0x000000ffff2f7224 */ /* 0x000fe400078e0030 */
.L_x_2489:
[----:B------:R-:W-:Y:S05]  /*2e2c0*/  BSYNC B0 ;  /* 0x0000000000007941 */ /* 0x000fea0003800000 */
.L_x_2487:
        /* <DEDUP_REMOVED lines=9> */
.L_x_2491:
[----:B------:R-:W-:Y:S01]  /*2e360*/  IMAD.MOV.U32 R48, RZ, RZ, R105 ;  /* 0x000000ffff307224 */ /* 0x000fe200078e0069 */
[----:B------:R-:W-:Y:S01]  /*2e370*/  MOV R105, R104 ;  /* 0x0000006800697202 */ /* 0x000fe20000000f00 */
[----:B------:R-:W-:Y:S02]  /*2e380*/  IMAD.MOV.U32 R107, RZ, RZ, R46 ;  /* 0x000000ffff6b7224 */ /* 0x000fe400078e002e */
[----:B------:R-:W-:Y:S02]  /*2e390*/  IMAD.MOV.U32 R46, RZ, RZ, R47 ;  /* 0x000000ffff2e7224 */ /* 0x000fe400078e002f */
.L_x_2492:
[----:B------:R-:W-:Y:S05]  /*2e3a0*/  BSYNC B0 ;  /* 0x0000000000007941 */ /* 0x000fea0003800000 */
.L_x_2490:
        /* <DEDUP_REMOVED lines=9> */
.L_x_2494:
[----:B------:R-:W-:Y:S01]  /*2e440*/  IMAD.MOV.U32 R47, RZ, RZ, R102 ;  /* 0x000000ffff2f7224 */ /* 0x000fe200078e0066 */
[----:B------:R-:W-:Y:S01]  /*2e450*/  MOV R102, R105 ;  /* 0x0000006900667202 */ /* 0x000fe20000000f00 */
[----:B------:R-:W-:Y:S02]  /*2e460*/  IMAD.MOV.U32 R104, RZ, RZ, R45 ;  /* 0x000000ffff687224 */ /* 0x000fe400078e002d */
[----:B------:R-:W-:Y:S02]  /*2e470*/  IMAD.MOV.U32 R45, RZ, RZ, R46 ;  /* 0x000000ffff2d7224 */ /* 0x000fe400078e002e */
.L_x_2495:
[----:B------:R-:W-:Y:S05]  /*2e480*/  BSYNC B0 ;  /* 0x0000000000007941 */ /* 0x000fea0003800000 */
.L_x_2493:
        /* <DEDUP_REMOVED lines=9> */
.L_x_2497:
[----:B------:R-:W-:Y:S01]  /*2e520*/  IMAD.MOV.U32 R46, RZ, RZ, R103 ;  /* 0x000000ffff2e7224 */ /* 0x000fe200078e0067 */
[----:B------:R-:W-:Y:S01]  /*2e530*/  MOV R103, R102 ;  /* 0x0000006600677202 */ /* 0x000fe20000000f00 */
[----:B------:R-:W-:Y:S02]  /*2e540*/  IMAD.MOV.U32 R105, RZ, RZ, R44 ;  /* 0x000000ffff697224 */ /* 0x000fe400078e002c */
[----:B------:R-:W-:Y:S02]  /*2e550*/  IMAD.MOV.U32 R44, RZ, RZ, R45 ;  /* 0x000000ffff2c7224 */ /* 0x000fe400078e002d */
.L_x_2498:
[----:B------:R-:W-:Y:S05]  /*2e560*/  BSYNC B0 ;  /* 0x0000000000007941 */ /* 0x000fea0003800000 */
.L_x_2496:
        /* <DEDUP_REMOVED lines=9> */
.L_x_2500:
[----:B------:R-:W-:Y:S01]  /*2e600*/  IMAD.MOV.U32 R45, RZ, RZ, R100 ;  /* 0x000000ffff2d7224 */ /* 0x000fe200078e0064 */
[----:B------:R-:W-:Y:S01]  /*2e610*/  MOV R100, R103 ;  /* 0x0000006700647202 */ /* 0x000fe20000000f00 */
[----:B------:R-:W-:Y:S02]  /*2e620*/  IMAD.MOV.U32 R102, RZ, RZ, R43 ;  /* 0x000000ffff667224 */ /* 0x000fe400078e002b */
[----:B------:R-:W-:Y:S02]  /*2e630*/  IMAD.MOV.U32 R43, RZ, RZ, R44 ;  /* 0x000000ffff2b7224 */ /* 0x000fe400078e002c */
.L_x_2501:
[----:B------:R-:W-:Y:S05]  /*2e640*/  BSYNC B0 ;  /* 0x0000000000007941 */ /* 0x000fea0003800000 */
.L_x_2499:
        /* <DEDUP_REMOVED lines=9> */
.L_x_2503:
[----:B------:R-:W-:Y:S01]  /*2e6e0*/  IMAD.MOV.U32 R44, RZ, RZ, R101 ;  /* 0x000000ffff2c7224 */ /* 0x000fe200078e0065 */
[----:B------:R-:W-:Y:S01]  /*2e6f0*/  MOV R101, R100 ;  /* 0x0000006400657202 */ /* 0x000fe20000000f00 */
[----:B------:R-:W-:Y:S02]  /*2e700*/  IMAD.MOV.U32 R103, RZ, RZ, R42 ;  /* 0x000000ffff677224 */ /* 0x000fe400078e002a */
[----:B------:R-:W-:Y:S02]  /*2e710*/  IMAD.MOV.U32 R42, RZ, RZ, R43 ;  /* 0x000000ffff2a7224 */ /* 0x000fe400078e002b */
.L_x_2504:
[----:B------:R-:W-:Y:S05]  /*2e720*/  BSYNC B0 ;  /* 0x0000000000007941 */ /* 0x000fea0003800000 */
.L_x_2502:
        /* <DEDUP_REMOVED lines=9> */
.L_x_2506:
[----:B------:R-:W-:Y:S01]  /*2e7c0*/  IMAD.MOV.U32 R43, RZ, RZ, R98 ;  /* 0x000000ffff2b7224 */ /* 0x000fe200078e0062 */
[----:B------:R-:W-:Y:S01]  /*2e7d0*/  MOV R98, R101 ;  /* 0x0000006500627202 */ /* 0x000fe20000000f00 */
[----:B------:R-:W-:Y:S02]  /*2e7e0*/  IMAD.MOV.U32 R100, RZ, RZ, R41 ;  /* 0x000000ffff647224 */ /* 0x000fe400078e0029 */
[----:B------:R-:W-:Y:S02]  /*2e7f0*/  IMAD.MOV.U32 R41, RZ, RZ, R42 ;  /* 0x000000ffff297224 */ /* 0x000fe400078e002a */
.L_x_2507:
[----:B------:R-:W-:Y:S05]  /*2e800*/  BSYNC B0 ;  /* 0x0000000000007941 */ /* 0x000fea0003800000 */
.L_x_2505:
        /* <DEDUP_REMOVED lines=9> */
.L_x_2509:
[----:B------:R-:W-:Y:S01]  /*2e8a0*/  IMAD.MOV.U32 R42, RZ, RZ, R99 ;  /* 0x000000ffff2a7224 */ /* 0x000fe200078e0063 */
[----:B------:R-:W-:Y:S01]  /*2e8b0*/  MOV R99, R98 ;  /* 0x0000006200637202 */ /* 0x000fe20000000f00 */
[----:B------:R-:W-:Y:S02]  /*2e8c0*/  IMAD.MOV.U32 R101, RZ, RZ, R40 ;  /* 0x000000ffff657224 */ /* 0x000fe400078e0028 */
[----:B------:R-:W-:Y:S02]  /*2e8d0*/  IMAD.MOV.U32 R40, RZ, RZ, R41 ;  /* 0x000000ffff287224 */ /* 0x000fe400078e0029 */
.L_x_2510:
[----:B------:R-:W-:Y:S05]  /*2e8e0*/  BSYNC B0 ;  /* 0x0000000000007941 */ /* 0x000fea0003800000 */
.L_x_2508:
        /* <DEDUP_REMOVED lines=9> */
.L_x_2512:
[----:B------:R-:W-:Y:S01]  /*2e980*/  IMAD.MOV.U32 R41, RZ, RZ, R96 ;  /* 0x000000ffff297224 */ /* 0x000fe200078e0060 */
[----:B------:R-:W-:Y:S01]  /*2e990*/  MOV R96, R99 ;  /* 0x0000006300607202 */ /* 0x000fe20000000f00 */
[----:B------:R-:W-:Y:S02]  /*2e9a0*/  IMAD.MOV.U32 R98, RZ, RZ, R39 ;  /* 0x000000ffff627224 */ /* 0x000fe400078e0027 */
[----:B------:R-:W-:Y:S02]  /*2e9b0*/  IMAD.MOV.U32 R39, RZ, RZ, R40 ;  /* 0x000000ffff277224 */ /* 0x000fe400078e0028 */
.L_x_2513:
[----:B------:R-:W-:Y:S05]  /*2e9c0*/  BSYNC B0 ;  /* 0x0000000000007941 */ /* 0x000fea0003800000 */
.L_x_2511:
        /* <DEDUP_REMOVED lines=9> */
.L_x_2515:
[----:B------:R-:W-:Y:S01]  /*2ea60*/  IMAD.MOV.U32 R40, RZ, RZ, R97 ;  /* 0x000000ffff287224 */ /* 0x000fe200078e0061 */
[----:B------:R-:W-:Y:S01]  /*2ea70*/  MOV R97, R96 ;  /* 0x0000006000617202 */ /* 0x000fe20000000f00 */
[----:B------:R-:W-:Y:S02]  /*2ea80*/  IMAD.MOV.U32 R99, RZ, RZ, R38 ;  /* 0x000000ffff637224 */ /* 0x000fe400078e0026 */
[----:B------:R-:W-:Y:S02]  /*2ea90*/  IMAD.MOV.U32 R38, RZ, RZ, R39 ;  /* 0x000000ffff267224 */ /* 0x000fe400078e0027 */
.L_x_2516:
[----:B------:R-:W-:Y:S05]  /*2eaa0*/  BSYNC B0 ;  /* 0x0000000000007941 */ /* 0x000fea0003800000 */
.L_x_2514:
        /* <DEDUP_REMOVED lines=9> */
.L_x_2518:
[----:B------:R-:W-:Y:S01]  /*2eb40*/  IMAD.MOV.U32 R39, RZ, RZ, R94 ;  /* 0x000000ffff277224 */ /* 0x000fe200078e005e */
[----:B------:R-:W-:Y:S01]  /*2eb50*/  MOV R94, R97 ;  /* 0x00000061005e7202 */ /* 0x000fe20000000f00 */
[----:B------:R-:W-:Y:S02]  /*2eb60*/  IMAD.MOV.U32 R96, RZ, RZ, R37 ;  /* 0x000000ffff607224 */ /* 0x000fe400078e0025 */
[----:B------:R-:W-:Y:S02]  /*2eb70*/  IMAD.MOV.U32 R37, RZ, RZ, R38 ;  /* 0x000000ffff257224 */ /* 0x000fe400078e0026 */
.L_x_2519:
[----:B------:R-:W-:Y:S05]  /*2eb80*/  BSYNC B0 ;  /* 0x0000000000007941 */ /* 0x000fea0003800000 */
.L_x_2517:
        /* <DEDUP_REMOVED lines=9> */
.L_x_2521:
[----:B------:R-:W-:Y:S01]  /*2ec20*/  IMAD.MOV.U32 R38, RZ, RZ, R95 ;  /* 0x000000ffff267224 */ /* 0x000fe200078e005f */
[----:B------:R-:W-:Y:S01]  /*2ec30*/  MOV R95, R94 ;  /* 0x0000005e005f7202 */ /* 0x000fe20000000f00 */
[----:B------:R-:W-:Y:S02]  /*2ec40*/  IMAD.MOV.U32 R97, RZ, RZ, R36 ;  /* 0x000000ffff617224 */ /* 0x000fe400078e0024 */
[----:B------:R-:W-:Y:S02]  /*2ec50*/  IMAD.MOV.U32 R36, RZ, RZ, R37 ;  /* 0x000000ffff247224 */ /* 0x000fe400078e0025 */
.L_x_2522:
[----:B------:R-:W-:Y:S05]  /*2ec60*/  BSYNC B0 ;  /* 0x0000000000007941 */ /* 0x000fea0003800000 */
.L_x_2520:
        /* <DEDUP_REMOVED lines=9> */
.L_x_2524:
[----:B------:R-:W-:Y:S01]  /*2ed00*/  IMAD.MOV.U32 R37, RZ, RZ, R92 ;  /* 0x000000ffff257224 */ /* 0x000fe200078e005c */
[----:B------:R-:W-:Y:S01]  /*2ed10*/  MOV R92, R95 ;  /* 0x0000005f005c7202 */ /* 0x000fe20000000f00 */
[----:B------:R-:W-:Y:S02]  /*2ed20*/  IMAD.MOV.U32 R94, RZ, RZ, R35 ;  /* 0x000000ffff5e7224 */ /* 0x000fe400078e0023 */
[----:B------:R-:W-:Y:S02]  /*2ed30*/  IMAD.MOV.U32 R35, RZ, RZ, R36 ;  /* 0x000000ffff237224 */ /* 0x000fe400078e0024 */
.L_x_2525:
[----:B------:R-:W-:Y:S05]  /*2ed40*/  BSYNC B0 ;  /* 0x0000000000007941 */ /* 0x000fea0003800000 */
.L_x_2523:
        /* <DEDUP_REMOVED lines=9> */
.L_x_2527:
[----:B------:R-:W-:Y:S01]  /*2ede0*/  IMAD.MOV.U32 R36, RZ, RZ, R93 ;  /* 0x000000ffff247224 */ /* 0x000fe200078e005d */
[----:B------:R-:W-:Y:S01]  /*2edf0*/  MOV R93, R92 ;  /* 0x0000005c005d7202 */ /* 0x000fe20000000f00 */
[----:B------:R-:W-:Y:S02]  /*2ee00*/  IMAD.MOV.U32 R95, RZ, RZ, R34 ;  /* 0x000000ffff5f7224 */ /* 0x000fe400078e0022 */
[----:B------:R-:W-:Y:S02]  /*2ee10*/  IMAD.MOV.U32 R34, RZ, RZ, R35 ;  /* 0x000000ffff227224 */ /* 0x000fe400078e0023 */
.L_x_2528:
[----:B------:R-:W-:Y:S05]  /*2ee20*/  BSYNC B0 ;  /* 0x0000000000007941 */ /* 0x000fea0003800000 */
.L_x_2526:
        /* <DEDUP_REMOVED lines=9> */
.L_x_2530:
[----:B------:R-:W-:Y:S01]  /*2eec0*/  IMAD.MOV.U32 R35, RZ, RZ, R90 ;  /* 0x000000ffff237224 */ /* 0x000fe200078e005a */
[----:B------:R-:W-:Y:S01]  /*2eed0*/  MOV R90, R93 ;  /* 0x0000005d005a7202 */ /* 0x000fe20000000f00 */
[----:B------:R-:W-:Y:S02]  /*2eee0*/  IMAD.MOV.U32 R92, RZ, RZ, R33 ;  /* 0x000000ffff5c7224 */ /* 0x000fe400078e0021 */
[----:B------:R-:W-:Y:S02]  /*2eef0*/  IMAD.MOV.U32 R33, RZ, RZ, R34 ;  /* 0x000000ffff217224 */ /* 0x000fe400078e0022 */
.L_x_2531:
[----:B------:R-:W-:Y:S05]  /*2ef00*/  BSYNC B0 ;  /* 0x0000000000007941 */ /* 0x000fea0003800000 */
.L_x_2529:
        /* <DEDUP_REMOVED lines=9> */
.L_x_2533:
[----:B------:R-:W-:Y:S01]  /*2efa0*/  IMAD.MOV.U32 R34, RZ, RZ, R91 ;  /* 0x000000ffff227224 */ /* 0x000fe200078e005b */
[----:B------:R-:W-:Y:S01]  /*2efb0*/  MOV R91, R90 ;  /* 0x0000005a005b7202 */ /* 0x000fe20000000f00 */
[----:B------:R-:W-:Y:S02]  /*2efc0*/  IMAD.MOV.U32 R93, RZ, RZ, R32 ;  /* 0x000000ffff5d7224 */ /* 0x000fe400078e0020 */
[----:B------:R-:W-:Y:S02]  /*2efd0*/  IMAD.MOV.U32 R32, RZ, RZ, R33 ;  /* 0x000000ffff207224 */ /* 0x000fe400078e0021 */
.L_x_2534:
[----:B------:R-:W-:Y:S05]  /*2efe0*/  BSYNC B0 ;  /* 0x0000000000007941 */ /* 0x000fea0003800000 */
.L_x_2532:
        /* <DEDUP_REMOVED lines=9> */
.L_x_2536:
[----:B------:R-:W-:Y:S01]  /*2f080*/  IMAD.MOV.U32 R33, RZ, RZ, R88 ;  /* 0x000000ffff217224 */ /* 0x000fe200078e0058 */
[----:B------:R-:W-:Y:S01]  /*2f090*/  MOV R88, R91 ;  /* 0x0000005b00587202 */ /* 0x000fe20000000f00 */
[----:B------:R-:W-:Y:S02]  /*2f0a0*/  IMAD.MOV.U32 R90, RZ, RZ, R31 ;  /* 0x000000ffff5a7224 */ /* 0x000fe400078e001f */
[----:B------:R-:W-:Y:S02]  /*2f0b0*/  IMAD.MOV.U32 R31, RZ, RZ, R32 ;  /* 0x000000ffff1f7224 */ /* 0x000fe400078e0020 */
.L_x_2537:
[----:B------:R-:W-:Y:S05]  /*2f0c0*/  BSYNC B0 ;  /* 0x0000000000007941 */ /* 0x000fea0003800000 */
.L_x_2535:
        /* <DEDUP_REMOVED lines=9> */
.L_x_2539:
[----:B------:R-:W-:Y:S01]  /*2f160*/  IMAD.MOV.U32 R32, RZ, RZ, R89 ;  /* 0x000000ffff207224 */ /* 0x000fe200078e0059 */
[----:B------:R-:W-:Y:S01]  /*2f170*/  MOV R89, R88 ;  /* 0x0000005800597202 */ /* 0x000fe20000000f00 */
[----:B------:R-:W-:Y:S02]  /*2f180*/  IMAD.MOV.U32 R91, RZ, RZ, R30 ;  /* 0x000000ffff5b7224 */ /* 0x000fe400078e001e */
[----:B------:R-:W-:Y:S02]  /*2f190*/  IMAD.MOV.U32 R30, RZ, RZ, R31 ;  /* 0x000000ffff1e7224 */ /* 0x000fe400078e001f */
.L_x_2540:
[----:B------:R-:W-:Y:S05]  /*2f1a0*/  BSYNC B0 ;  /* 0x0000000000007941 */ /* 0x000fea0003800000 */
.L_x_2538:
        /* <DEDUP_REMOVED lines=9> */
.L_x_2542:
[----:B------:R-:W-:Y:S01]  /*2f240*/  IMAD.MOV.U32 R31, RZ, RZ, R86 ;  /* 0x000000ffff1f7224 */ /* 0x000fe200078e0056 */
[----:B------:R-:W-:Y:S01]  /*2f250*/  MOV R86, R89 ;  /* 0x0000005900567202 */ /* 0x000fe20000000f00 */
[----:B------:R-:W-:Y:S02]  /*2f260*/  IMAD.MOV.U32 R88, RZ, RZ, R29 ;  /* 0x000000ffff587224 */ /* 0x000fe400078e001d */
[----:B------:R-:W-:Y:S02]  /*2f270*/  IMAD.MOV.U32 R29, RZ, RZ, R30 ;  /* 0x000000ffff1d7224 */ /* 0x000fe400078e001e */
.L_x_2543:
[----:B------:R-:W-:Y:S05]  /*2f280*/  BSYNC B0 ;  /* 0x0000000000007941 */ /* 0x000fea0003800000 */
.L_x_2541:
        /* <DEDUP_REMOVED lines=9> */
.L_x_2545:
[----:B------:R-:W-:Y:S01]  /*2f320*/  IMAD.MOV.U32 R30, RZ, RZ, R87 ;  /* 0x000000ffff1e7224 */ /* 0x000fe200078e0057 */
[----:B------:R-:W-:Y:S01]  /*2f330*/  MOV R87, R86 ;  /* 0x0000005600577202 */ /* 0x000fe20000000f00 */
[----:B------:R-:W-:Y:S02]  /*2f340*/  IMAD.MOV.U32 R89, RZ, RZ, R28 ;  /* 0x000000ffff597224 */ /* 0x000fe400078e001c */
[----:B------:R-:W-:Y:S02]  /*2f350*/  IMAD.MOV.U32 R28, RZ, RZ, R29 ;  /* 0x000000ffff1c7224 */ /* 0x000fe400078e001d */
.L_x_2546:
[----:B------:R-:W-:Y:S05]  /*2f360*/  BSYNC B0 ;  /* 0x0000000000007941 */ /* 0x000fea0003800000 */
.L_x_2544:
        /* <DEDUP_REMOVED lines=9> */
.L_x_2548:
[----:B------:R-:W-:Y:S01]  /*2f400*/  IMAD.MOV.U32 R29, RZ, RZ, R84 ;  /* 0x000000ffff1d7224 */ /* 0x000fe200078e0054 */
[----:B------:R-:W-:Y:S01]  /*2f410*/  MOV R84, R87 ;  /* 0x0000005700547202 */ /* 0x000fe20000000f00 */
[----:B------:R-:W-:Y:S02]  /*2f420*/  IMAD.MOV.U32 R86, RZ, RZ, R27 ;  /* 0x000000ffff567224 */ /* 0x000fe400078e001b */
[----:B------:R-:W-:Y:S02]  /*2f430*/  IMAD.MOV.U32 R27, RZ, RZ, R28 ;  /* 0x000000ffff1b7224 */ /* 0x000fe400078e001c */
.L_x_2549:
[----:B------:R-:W-:Y:S05]  /*2f440*/  BSYNC B0 ;  /* 0x0000000000007941 */ /* 0x000fea0003800000 */
.L_x_2547:
        /* <DEDUP_REMOVED lines=9> */
.L_x_2551:
[----:B------:R-:W-:Y:S01]  /*2f4e0*/  IMAD.MOV.U32 R28, RZ, RZ, R85 ;  /* 0x000000ffff1c7224 */ /* 0x000fe200078e0055 */
[----:B------:R-:W-:Y:S01]  /*2f4f0*/  MOV R85, R84 ;  /* 0x0000005400557202 */ /* 0x000fe20000000f00 */
[----:B------:R-:W-:Y:S02]  /*2f500*/  IMAD.MOV.U32 R87, RZ, RZ, R26 ;  /* 0x000000ffff577224 */ /* 0x000fe400078e001a */
[----:B------:R-:W-:Y:S02]  /*2f510*/  IMAD.MOV.U32 R26, RZ, RZ, R27 ;  /* 0x000000ffff1a7224 */ /* 0x000fe400078e001b */
.L_x_2552:
[----:B------:R-:W-:Y:S05]  /*2f520*/  BSYNC B0 ;  /* 0x0000000000007941 */ /* 0x000fea0003800000 */
.L_x_2550:
        /* <DEDUP_REMOVED lines=9> */
.L_x_2554:
[----:B------:R-:W-:Y:S01]  /*2f5c0*/  IMAD.MOV.U32 R27, RZ, RZ, R82 ;  /* 0x000000ffff1b7224 */ /* 0x000fe200078e0052 */
[----:B------:R-:W-:Y:S01]  /*2f5d0*/  MOV R82, R85 ;  /* 0x0000005500527202 */ /* 0x000fe20000000f00 */
[----:B------:R-:W-:Y:S02]  /*2f5e0*/  IMAD.MOV.U32 R84, RZ, RZ, R25 ;  /* 0x000000ffff547224 */ /* 0x000fe400078e0019 */
[----:B------:R-:W-:Y:S02]  /*2f5f0*/  IMAD.MOV.U32 R25, RZ, RZ, R26 ;  /* 0x000000ffff197224 */ /* 0x000fe400078e001a */
.L_x_2555:
[----:B------:R-:W-:Y:S05]  /*2f600*/  BSYNC B0 ;  /* 0x0000000000007941 */ /* 0x000fea0003800000 */
.L_x_2553:
        /* <DEDUP_REMOVED lines=9> */
.L_x_2557:
[----:B------:R-:W-:Y:S01]  /*2f6a0*/  IMAD.MOV.U32 R26, RZ, RZ, R83 ;  /* 0x000000ffff1a7224 */ /* 0x000fe200078e0053 */
[----:B------:R-:W-:Y:S01]  /*2f6b0*/  MOV R83, R82 ;  /* 0x0000005200537202 */ /* 0x000fe20000000f00 */
[----:B------:R-:W-:Y:S02]  /*2f6c0*/  IMAD.MOV.U32 R85, RZ, RZ, R24 ;  /* 0x000000ffff557224 */ /* 0x000fe400078e0018 */
[----:B------:R-:W-:Y:S02]  /*2f6d0*/  IMAD.MOV.U32 R24, RZ, RZ, R25 ;  /* 0x000000ffff187224 */ /* 0x000fe400078e0019 */
.L_x_2558:
[----:B------:R-:W-:Y:S05]  /*2f6e0*/  BSYNC B0 ;  /* 0x0000000000007941 */ /* 0x000fea0003800000 */
.L_x_2556:
        /* <DEDUP_REMOVED lines=9> */
.L_x_2560:
[----:B------:R-:W-:Y:S01]  /*2f780*/  IMAD.MOV.U32 R25, RZ, RZ, R80 ;  /* 0x000000ffff197224 */ /* 0x000fe200078e0050 */
[----:B------:R-:W-:Y:S01]  /*2f790*/  MOV R80, R83 ;  /* 0x0000005300507202 */ /* 0x000fe20000000f00 */
[----:B------:R-:W-:Y:S02]  /*2f7a0*/  IMAD.MOV.U32 R82, RZ, RZ, R23 ;  /* 0x000000ffff527224 */ /* 0x000fe400078e0017 */
[----:B------:R-:W-:Y:S02]  /*2f7b0*/  IMAD.MOV.U32 R23, RZ, RZ, R24 ;  /* 0x000000ffff177224 */ /* 0x000fe400078e0018 */
.L_x_2561:
[----:B------:R-:W-:Y:S05]  /*2f7c0*/  BSYNC B0 ;  /* 0x0000000000007941 */ /* 0x000fea0003800000 */
.L_x_2559:
        /* <DEDUP_REMOVED lines=9> */
.L_x_2563:
[----:B------:R-:W-:Y:S01]  /*2f860*/  IMAD.MOV.U32 R24, RZ, RZ, R81 ;  /* 0x000000ffff187224 */ /* 0x000fe200078e0051 */
[----:B------:R-:W-:Y:S01]  /*2f870*/  MOV R81, R80 ;  /* 0x0000005000517202 */ /* 0x000fe20000000f00 */
[----:B------:R-:W-:Y:S02]  /*2f880*/  IMAD.MOV.U32 R83, RZ, RZ, R22 ;  /* 0x000000ffff537224 */ /* 0x000fe400078e0016 */
[----:B------:R-:W-:Y:S02]  /*2f890*/  IMAD.MOV.U32 R22, RZ, RZ, R23 ;  /* 0x000000ffff167224 */ /* 0x000fe400078e0017 */
.L_x_2564:
[----:B------:R-:W-:Y:S05]  /*2f8a0*/  BSYNC B0 ;  /* 0x0000000000007941 */ /* 0x000fea0003800000 */
.L_x_2562:
        /* <DEDUP_REMOVED lines=9> */
.L_x_2566:
[----:B------:R-:W-:Y:S01]  /*2f940*/  IMAD.MOV.U32 R23, RZ, RZ, R78 ;  /* 0x000000ffff177224 */ /* 0x000fe200078e004e */
[----:B------:R-:W-:Y:S01]  /*2f950*/  MOV R78, R81 ;  /* 0x00000051004e7202 */ /* 0x000fe20000000f00 */
[----:B------:R-:W-:Y:S02]  /*2f960*/  IMAD.MOV.U32 R80, RZ, RZ, R21 ;  /* 0x000000ffff507224 */ /* 0x000fe400078e0015 */
[----:B------:R-:W-:Y:S02]  /*2f970*/  IMAD.MOV.U32 R21, RZ, RZ, R22 ;  /* 0x000000ffff157224 */ /* 0x000fe400078e0016 */
.L_x_2567:
[----:B------:R-:W-:Y:S05]  /*2f980*/  BSYNC B0 ;  /* 0x0000000000007941 */ /* 0x000fea0003800000 */
.L_x_2565:
        /* <DEDUP_REMOVED lines=9> */
.L_x_2569:
[----:B------:R-:W-:Y:S01]  /*2fa20*/  IMAD.MOV.U32 R22, RZ, RZ, R79 ;  /* 0x000000ffff167224 */ /* 0x000fe200078e004f */
[----:B------:R-:W-:Y:S01]  /*2fa30*/  MOV R79, R78 ;  /* 0x0000004e004f7202 */ /* 0x000fe20000000f00 */
[----:B------:R-:W-:Y:S02]  /*2fa40*/  IMAD.MOV.U32 R81, RZ, RZ, R20 ;  /* 0x000000ffff517224 */ /* 0x000fe400078e0014 */
[----:B------:R-:W-:Y:S02]  /*2fa50*/  IMAD.MOV.U32 R20, RZ, RZ, R21 ;  /* 0x000000ffff147224 */ /* 0x000fe400078e0015 */
.L_x_2570:
[----:B------:R-:W-:Y:S05]  /*2fa60*/  BSYNC B0 ;  /* 0x0000000000007941 */ /* 0x000fea0003800000 */
.L_x_2568:
        /* <DEDUP_REMOVED lines=9> */
.L_x_2572:
[----:B------:R-:W-:Y:S01]  /*2fb00*/  IMAD.MOV.U32 R21, RZ, RZ, R76 ;  /* 0x000000ffff157224 */ /* 0x000fe200078e004c */
[----:B------:R-:W-:Y:S01]  /*2fb10*/  MOV R76, R79 ;  /* 0x0000004f004c7202 */ /* 0x000fe20000000f00 */
[----:B------:R-:W-:Y:S02]  /*2fb20*/  IMAD.MOV.U32 R78, RZ, RZ, R19 ;  /* 0x000000ffff4e7224 */ /* 0x000fe400078e0013 */
[----:B------:R-:W-:Y:S02]  /*2fb30*/  IMAD.MOV.U32 R19, RZ, RZ, R20 ;  /* 0x000000ffff137224 */ /* 0x000fe400078e0014 */
.L_x_2573:
[----:B------:R-:W-:Y:S05]  /*2fb40*/  BSYNC B0 ;  /* 0x0000000000007941 */ /* 0x000fea0003800000 */
.L_x_2571:
        /* <DEDUP_REMOVED lines=9> */
.L_x_2575:
[----:B------:R-:W-:Y:S01]  /*2fbe0*/  IMAD.MOV.U32 R20, RZ, RZ, R77 ;  /* 0x000000ffff147224 */ /* 0x000fe200078e004d */
[----:B------:R-:W-:Y:S01]  /*2fbf0*/  MOV R77, R76 ;  /* 0x0000004c004d7202 */ /* 0x000fe20000000f00 */
[----:B------:R-:W-:Y:S02]  /*2fc00*/  IMAD.MOV.U32 R79, RZ, RZ, R18 ;  /* 0x000000ffff4f7224 */ /* 0x000fe400078e0012 */
[----:B------:R-:W-:Y:S02]  /*2fc10*/  IMAD.MOV.U32 R18, RZ, RZ, R19 ;  /* 0x000000ffff127224 */ /* 0x000fe400078e0013 */
.L_x_2576:
[----:B------:R-:W-:Y:S05]  /*2fc20*/  BSYNC B0 ;  /* 0x0000000000007941 */ /* 0x000fea0003800000 */
.L_x_2574:
        /* <DEDUP_REMOVED lines=9> */
.L_x_2578:
[----:B------:R-:W-:Y:S01]  /*2fcc0*/  IMAD.MOV.U32 R19, RZ, RZ, R74 ;  /* 0x000000ffff137224 */ /* 0x000fe200078e004a */
[----:B------:R-:W-:Y:S01]  /*2fcd0*/  MOV R74, R77 ;  /* 0x0000004d004a7202 */ /* 0x000fe20000000f00 */
[----:B------:R-:W-:Y:S02]  /*2fce0*/  IMAD.MOV.U32 R76, RZ, RZ, R17 ;  /* 0x000000ffff4c7224 */ /* 0x000fe400078e0011 */
[----:B------:R-:W-:Y:S02]  /*2fcf0*/  IMAD.MOV.U32 R17, RZ, RZ, R18 ;  /* 0x000000ffff117224 */ /* 0x000fe400078e0012 */
.L_x_2579:
[----:B------:R-:W-:Y:S05]  /*2fd00*/  BSYNC B0 ;  /* 0x0000000000007941 */ /* 0x000fea0003800000 */
.L_x_2577:
        /* <DEDUP_REMOVED lines=9> */
.L_x_2581:
[----:B------:R-:W-:Y:S01]  /*2fda0*/  IMAD.MOV.U32 R18, RZ, RZ, R75 ;  /* 0x000000ffff127224 */ /* 0x000fe200078e004b */
[----:B------:R-:W-:Y:S01]  /*2fdb0*/  MOV R75, R74 ;  /* 0x0000004a004b7202 */ /* 0x000fe20000000f00 */
[----:B------:R-:W-:Y:S02]  /*2fdc0*/  IMAD.MOV.U32 R77, RZ, RZ, R16 ;  /* 0x000000ffff4d7224 */ /* 0x000fe400078e0010 */
[----:B------:R-:W-:Y:S02]  /*2fdd0*/  IMAD.MOV.U32 R16, RZ, RZ, R17 ;  /* 0x000000ffff107224 */ /* 0x000fe400078e0011 */
.L_x_2582:
[----:B------:R-:W-:Y:S05]  /*2fde0*/  BSYNC B0 ;  /* 0x0000000000007941 */ /* 0x000fea0003800000 */
.L_x_2580:
        /* <DEDUP_REMOVED lines=9> */
.L_x_2584:
[----:B------:R-:W-:Y:S01]  /*2fe80*/  IMAD.MOV.U32 R17, RZ, RZ, R72 ;  /* 0x000000ffff117224 */ /* 0x000fe200078e0048 */
[----:B------:R-:W-:Y:S01]  /*2fe90*/  MOV R72, R75 ;  /* 0x0000004b00487202 */ /* 0x000fe20000000f00 */
[----:B------:R-:W-:Y:S02]  /*2fea0*/  IMAD.MOV.U32 R74, RZ, RZ, R15 ;  /* 0x000000ffff4a7224 */ /* 0x000fe400078e000f */
[----:B------:R-:W-:Y:S02]  /*2feb0*/  IMAD.MOV.U32 R15, RZ, RZ, R16 ;  /* 0x000000ffff0f7224 */ /* 0x000fe400078e0010 */
.L_x_2585:
[----:B------:R-:W-:Y:S05]  /*2fec0*/  BSYNC B0 ;  /* 0x0000000000007941 */ /* 0x000fea0003800000 */
.L_x_2583:
        /* <DEDUP_REMOVED lines=9> */
.L_x_2587:
[----:B------:R-:W-:Y:S01]  /*2ff60*/  IMAD.MOV.U32 R16, RZ, RZ, R73 ;  /* 0x000000ffff107224 */ /* 0x000fe200078e0049 */
[----:B------:R-:W-:Y:S01]  /*2ff70*/  MOV R73, R72 ;  /* 0x0000004800497202 */ /* 0x000fe20000000f00 */
[----:B------:R-:W-:Y:S02]  /*2ff80*/  IMAD.MOV.U32 R75, RZ, RZ, R14 ;  /* 0x000000ffff4b7224 */ /* 0x000fe400078e000e */
[----:B------:R-:W-:Y:S02]  /*2ff90*/  IMAD.MOV.U32 R14, RZ, RZ, R15 ;  /* 0x000000ffff0e7224 */ /* 0x000fe400078e000f */
.L_x_2588:
[----:B------:R-:W-:Y:S05]  /*2ffa0*/  BSYNC B0 ;  /* 0x0000000000007941 */ /* 0x000fea0003800000 */
.L_x_2586:
        /* <DEDUP_REMOVED lines=9> */
.L_x_2590:
[----:B------:R-:W-:Y:S01]  /*30040*/  IMAD.MOV.U32 R15, RZ, RZ, R12 ;  /* 0x000000ffff0f7224 */ /* 0x000fe200078e000c */
[----:B------:R-:W-:Y:S01]  /*30050*/  MOV R12, R73 ;  /* 0x00000049000c7202 */ /* 0x000fe20000000f00 */
[----:B------:R-:W-:Y:S02]  /*30060*/  IMAD.MOV.U32 R72, RZ, RZ, R13 ;  /* 0x000000ffff487224 */ /* 0x000fe400078e000d */
[----:B------:R-:W-:Y:S02]  /*30070*/  IMAD.MOV.U32 R13, RZ, RZ, R14 ;  /* 0x000000ffff0d7224 */ /* 0x000fe400078e000e */
.L_x_2591:
[----:B------:R-:W-:Y:S05]  /*30080*/  BSYNC B0 ;  /* 0x0000000000007941 */ /* 0x000fea0003800000 */
.L_x_2589:
        /* <DEDUP_REMOVED lines=9> */
.L_x_2593:
[----:B------:R-:W-:Y:S01]  /*30120*/  IMAD.MOV.U32 R14, RZ, RZ, R11 ;  /* 0x000000ffff0e7224 */ /* 0x000fe200078e000b */
[----:B------:R-:W-:Y:S01]  /*30130*/  MOV R11, R12 ;  /* 0x0000000c000b7202 */ /* 0x000fe20000000f00 */
[----:B------:R-:W-:Y:S02]  /*30140*/  IMAD.MOV.U32 R73, RZ, RZ, R10 ;  /* 0x000000ffff497224 */ /* 0x000fe400078e000a */
[----:B------:R-:W-:Y:S02]  /*30150*/  IMAD.MOV.U32 R10, RZ, RZ, R13 ;  /* 0x000000ffff0a7224 */ /* 0x000fe400078e000d */
.L_x_2594:
[----:B------:R-:W-:Y:S05]  /*30160*/  BSYNC B0 ;  /* 0x0000000000007941 */ /* 0x000fea0003800000 */
.L_x_2592:
        /* <DEDUP_REMOVED lines=9> */
.L_x_2596:
[----:B------:R-:W-:Y:S01]  /*30200*/  IMAD.MOV.U32 R13, RZ, RZ, R8 ;  /* 0x000000ffff0d7224 */ /* 0x000fe200078e0008 */
[----:B------:R-:W-:Y:S01]  /*30210*/  MOV R8, R11 ;  /* 0x0000000b00087202 */ /* 0x000fe20000000f00 */
[----:B------:R-:W-:Y:S02]  /*30220*/  IMAD.MOV.U32 R12, RZ, RZ, R9 ;  /* 0x000000ffff0c7224 */ /* 0x000fe400078e0009 */
[----:B------:R-:W-:Y:S02]  /*30230*/  IMAD.MOV.U32 R9, RZ, RZ, R10 ;  /* 0x000000ffff097224 */ /* 0x000fe400078e000a */
.L_x_2597:
[----:B------:R-:W-:Y:S05]  /*30240*/  BSYNC B0 ;  /* 0x0000000000007941 */ /* 0x000fea0003800000 */
.L_x_2595:
        /* <DEDUP_REMOVED lines=9> */
.L_x_2599:
[----:B------:R-:W-:Y:S01]  /*302e0*/  IMAD.MOV.U32 R10, RZ, RZ, R7 ;  /* 0x000000ffff0a7224 */ /* 0x000fe200078e0007 */
[----:B------:R-:W-:Y:S01]  /*302f0*/  MOV R7, R8 ;  /* 0x0000000800077202 */ /* 0x000fe20000000f00 */
[----:B------:R-:W-:Y:S02]  /*30300*/  IMAD.MOV.U32 R11, RZ, RZ, R6 ;  /* 0x000000ffff0b7224 */ /* 0x000fe400078e0006 */
[----:B------:R-:W-:Y:S02]  /*30310*/  IMAD.MOV.U32 R6, RZ, RZ, R9 ;  /* 0x000000ffff067224 */ /* 0x000fe400078e0009 */
.L_x_2600:
[----:B------:R-:W-:Y:S05]  /*30320*/  BSYNC B0 ;  /* 0x0000000000007941 */ /* 0x000fea0003800000 */
.L_x_2598:
        /* <DEDUP_REMOVED lines=9> */
.L_x_2602:
[----:B------:R-:W-:Y:S01]  /*303c0*/  IMAD.MOV.U32 R9, RZ, RZ, R4 ;  /* 0x000000ffff097224 */ /* 0x000fe200078e0004 */
[----:B------:R-:W-:Y:S01]  /*303d0*/  MOV R4, R7 ;  /* 0x0000000700047202 */ /* 0x000fe20000000f00 */
[----:B------:R-:W-:Y:S02]  /*303e0*/  IMAD.MOV.U32 R8, RZ, RZ, R5 ;  /* 0x000000ffff087224 */ /* 0x000fe400078e0005 */
[----:B------:R-:W-:Y:S02]  /*303f0*/  IMAD.MOV.U32 R5, RZ, RZ, R6 ;  /* 0x000000ffff057224 */ /* 0x000fe400078e0006 */
.L_x_2603:
[----:B------:R-:W-:Y:S05]  /*30400*/  BSYNC B0 ;  /* 0x0000000000007941 */ /* 0x000fea0003800000 */
.L_x_2601:
        /* <DEDUP_REMOVED lines=9> */
.L_x_2605:
[----:B------:R-:W-:Y:S01]  /*304a0*/  IMAD.MOV.U32 R6, RZ, RZ, R131 ;  /* 0x000000ffff067224 */ /* 0x000fe200078e0083 */
[----:B------:R-:W-:Y:S01]  /*304b0*/  MOV R131, R4 ;  /* 0x0000000400837202 */ /* 0x000fe20000000f00 */
[----:B------:R-:W-:Y:S02]  /*304c0*/  IMAD.MOV.U32 R7, RZ, RZ, R130 ;  /* 0x000000ffff077224 */ /* 0x000fe400078e0082 */
[----:B------:R-:W-:Y:S02]  /*304d0*/  IMAD.MOV.U32 R130, RZ, RZ, R5 ;  /* 0x000000ffff827224 */ /* 0x000fe400078e0005 */
.L_x_2606:
[----:B------:R-:W-:Y:S05]  /*304e0*/  BSYNC B0 ;  /* 0x0000000000007941 */ /* 0x000fea0003800000 */
.L_x_2604:
        /* <DEDUP_REMOVED lines=9> */
.L_x_2608:
[----:B------:R-:W-:Y:S01]  /*30580*/  IMAD.MOV.U32 R5, RZ, RZ, R128 ;  /* 0x000000ffff057224 */ /* 0x000fe200078e0080 */
[----:B------:R-:W-:Y:S01]  /*30590*/  MOV R128, R131 ;  /* 0x0000008300807202 */ /* 0x000fe20000000f00 */
[----:B------:R-:W-:Y:S02]  /*305a0*/  IMAD.MOV.U32 R4, RZ, RZ, R71 ;  /* 0x000000ffff047224 */ /* 0x000fe400078e0047 */
[----:B------:R-:W-:Y:S02]  /*305b0*/  IMAD.MOV.U32 R71, RZ, RZ, R130 ;  /* 0x000000ffff477224 */ /* 0x000fe400078e0082 */
.L_x_2609:
[----:B------:R-:W-:Y:S05]  /*305c0*/  BSYNC B0 ;  /* 0x0000000000007941 */ /* 0x000fea0003800000 */
.L_x_2607:
        /* <DEDUP_REMOVED lines=9> */
.L_x_2611:
[----:B------:R-:W-:Y:S01]  /*30660*/  IMAD.MOV.U32 R130, RZ, RZ, R129 ;  /* 0x000000ffff827224 */ /* 0x000fe200078e0081 */
[----:B------:R-:W-:Y:S01]  /*30670*/  MOV R129, R128 ;  /* 0x0000008000817202 */ /* 0x000fe20000000f00 */
[----:B------:R-:W-:Y:S02]  /*30680*/  IMAD.MOV.U32 R131, RZ, RZ, R70 ;  /* 0x000000ffff837224 */ /* 0x000fe400078e0046 */
[----:B------:R-:W-:Y:S02]  /*30690*/  IMAD.MOV.U32 R70, RZ, RZ, R71 ;  /* 0x000000ffff467224 */ /* 0x000fe400078e0047 */
.L_x_2612:
[----:B------:R-:W-:Y:S05]  /*306a0*/  BSYNC B0 ;  /* 0x0000000000007941 */ /* 0x000fea0003800000 */
.L_x_2610:
        /* <DEDUP_REMOVED lines=9> */
.L_x_2614:
[----:B------:R-:W-:Y:S01]  /*30740*/  IMAD.MOV.U32 R71, RZ, RZ, R126 ;  /* 0x000000ffff477224 */ /* 0x000fe200078e007e */
[----:B------:R-:W-:Y:S01]  /*30750*/  MOV R126, R129 ;  /* 0x00000081007e7202 */ /* 0x000fe20000000f00 */
[----:B------:R-:W-:Y:S02]  /*30760*/  IMAD.MOV.U32 R128, RZ, RZ, R69 ;  /* 0x000000ffff807224 */ /* 0x000fe400078e0045 */
[----:B------:R-:W-:Y:S02]  /*30770*/  IMAD.MOV.U32 R69, RZ, RZ, R70 ;  /* 0x000000ffff457224 */ /* 0x000fe400078e0046 */
.L_x_2615:
[----:B------:R-:W-:Y:S05]  /*30780*/  BSYNC B0 ;  /* 0x0000000000007941 */ /* 0x000fea0003800000 */
.L_x_2613:
        /* <DEDUP_REMOVED lines=9> */
.L_x_2617:
[----:B------:R-:W-:Y:S01]  /*30820*/  IMAD.MOV.U32 R70, RZ, RZ, R127 ;  /* 0x000000ffff467224 */ /* 0x000fe200078e007f */
[----:B------:R-:W-:Y:S01]  /*30830*/  MOV R127, R126 ;  /* 0x0000007e007f7202 */ /* 0x000fe20000000f00 */
[----:B------:R-:W-:Y:S02]  /*30840*/  IMAD.MOV.U32 R129, RZ, RZ, R68 ;  /* 0x000000ffff817224 */ /* 0x000fe400078e0044 */
[----:B------:R-:W-:Y:S02]  /*30850*/  IMAD.MOV.U32 R68, RZ, RZ, R69 ;  /* 0x000000ffff447224 */ /* 0x000fe400078e0045 */
.L_x_2618:
[----:B------:R-:W-:Y:S05]  /*30860*/  BSYNC B0 ;  /* 0x0000000000007941 */ /* 0x000fea0003800000 */
.L_x_2616:
        /* <DEDUP_REMOVED lines=9> */
.L_x_2620:
[----:B------:R-:W-:Y:S01]  /*30900*/  IMAD.MOV.U32 R69, RZ, RZ, R124 ;  /* 0x000000ffff457224 */ /* 0x000fe200078e007c */
[----:B------:R-:W-:Y:S01]  /*30910*/  MOV R124, R127 ;  /* 0x0000007f007c7202 */ /* 0x000fe20000000f00 */
[----:B------:R-:W-:Y:S02]  /*30920*/  IMAD.MOV.U32 R126, RZ, RZ, R67 ;  /* 0x000000ffff7e7224 */ /* 0x000fe400078e0043 */
[----:B------:R-:W-:Y:S02]  /*30930*/  IMAD.MOV.U32 R67, RZ, RZ, R68 ;  /* 0x000000ffff437224 */ /* 0x000fe400078e0044 */
.L_x_2621:
[----:B------:R-:W-:Y:S05]  /*30940*/  BSYNC B0 ;  /* 0x0000000000007941 */ /* 0x000fea0003800000 */
.L_x_2619:
        /* <DEDUP_REMOVED lines=9> */
.L_x_2623:
[----:B------:R-:W-:Y:S01]  /*309e0*/  IMAD.MOV.U32 R68, RZ, RZ, R125 ;  /* 0x000000ffff447224 */ /* 0x000fe200078e007d */
[----:B------:R-:W-:Y:S01]  /*309f0*/  MOV R125, R124 ;  /* 0x0000007c007d7202 */ /* 0x000fe20000000f00 */
[----:B------:R-:W-:Y:S02]  /*30a00*/  IMAD.MOV.U32 R127, RZ, RZ, R66 ;  /* 0x000000ffff7f7224 */ /* 0x000fe400078e0042 */
[----:B------:R-:W-:Y:S02]  /*30a10*/  IMAD.MOV.U32 R66, RZ, RZ, R67 ;  /* 0x000000ffff427224 */ /* 0x000fe400078e0043 */
.L_x_2624:
[----:B------:R-:W-:Y:S05]  /*30a20*/  BSYNC B0 ;  /* 0x0000000000007941 */ /* 0x000fea0003800000 */
.L_x_2622:
        /* <DEDUP_REMOVED lines=9> */
.L_x_2626:
[----:B------:R-:W-:Y:S01]  /*30ac0*/  IMAD.MOV.U32 R67, RZ, RZ, R122 ;  /* 0x000000ffff437224 */ /* 0x000fe200078e007a */
[----:B------:R-:W-:Y:S01]  /*30ad0*/  MOV R122, R125 ;  /* 0x0000007d007a7202 */ /* 0x000fe20000000f00 */
[----:B------:R-:W-:Y:S02]  /*30ae0*/  IMAD.MOV.U32 R124, RZ, RZ, R65 ;  /* 0x000000ffff7c7224 */ /* 0x000fe400078e0041 */
[----:B------:R-:W-:Y:S02]  /*30af0*/  IMAD.MOV.U32 R65, RZ, RZ, R66 ;  /* 0x000000ffff417224 */ /* 0x000fe400078e0042 */
.L_x_2627:
[----:B------:R-:W-:Y:S05]  /*30b00*/  BSYNC B0 ;  /* 0x0000000000007941 */ /* 0x000fea0003800000 */
.L_x_2625:
        /* <DEDUP_REMOVED lines=9> */
.L_x_2629:
[----:B------:R-:W-:Y:S01]  /*30ba0*/  IMAD.MOV.U32 R66, RZ, RZ, R123 ;  /* 0x000000ffff427224 */ /* 0x000fe200078e007b */
[----:B------:R-:W-:Y:S01]  /*30bb0*/  MOV R123, R122 ;  /* 0x0000007a007b7202 */ /* 0x000fe20000000f00 */
[----:B------:R-:W-:Y:S02]  /*30bc0*/  IMAD.MOV.U32 R125, RZ, RZ, R64 ;  /* 0x000000ffff7d7224 */ /* 0x000fe400078e0040 */
[----:B------:R-:W-:Y:S02]  /*30bd0*/  IMAD.MOV.U32 R64, RZ, RZ, R65 ;  /* 0x000000ffff407224 */ /* 0x000fe400078e0041 */
.L_x_2630:
[----:B------:R-:W-:Y:S05]  /*30be0*/  BSYNC B0 ;  /* 0x0000000000007941 */ /* 0x000fea0003800000 */
.L_x_2628:
        /* <DEDUP_REMOVED lines=9> */
.L_x_2632:
[----:B------:R-:W-:Y:S01]  /*30c80*/  IMAD.MOV.U32 R65, RZ, RZ, R120 ;  /* 0x000000ffff417224 */ /* 0x000fe200078e0078 */
[----:B------:R-:W-:Y:S01]  /*30c90*/  MOV R120, R123 ;  /* 0x0000007b00787202 */ /* 0x000fe20000000f00 */
[----:B------:R-:W-:Y:S02]  /*30ca0*/  IMAD.MOV.U32 R122, RZ, RZ, R63 ;  /* 0x000000ffff7a7224 */ /* 0x000fe400078e003f */
[----:B------:R-:W-:Y:S02]  /*30cb0*/  IMAD.MOV.U32 R63, RZ, RZ, R64 ;  /* 0x000000ffff3f7224 */ /* 0x000fe400078e0040 */
.L_x_2633:
[----:B------:R-:W-:Y:S05]  /*30cc0*/  BSYNC B0 ;  /* 0x0000000000007941 */ /* 0x000fea0003800000 */
.L_x_2631:
        /* <DEDUP_REMOVED lines=9> */
.L_x_2635:
[----:B------:R-:W-:Y:S01]  /*30d60*/  IMAD.MOV.U32 R64, RZ, RZ, R121 ;  /* 0x000000ffff407224 */ /* 0x000fe200078e0079 */
[----:B------:R-:W-:Y:S01]  /*30d70*/  MOV R121, R120 ;  /* 0x0000007800797202 */ /* 0x000fe20000000f00 */
[----:B------:R-:W-:Y:S02]  /*30d80*/  IMAD.MOV.U32 R123, RZ, RZ, R62 ;  /* 0x000000ffff7b7224 */ /* 0x000fe400078e003e */
[----:B------:R-:W-:Y:S02]  /*30d90*/  IMAD.MOV.U32 R62, RZ, RZ, R63 ;  /* 0x000000ffff3e7224 */ /* 0x000fe400078e003f */
.L_x_2636:
[----:B------:R-:W-:Y:S05]  /*30da0*/  BSYNC B0 ;  /* 0x0000000000007941 */ /* 0x000fea0003800000 */
.L_x_2634:
        /* <DEDUP_REMOVED lines=9> */
.L_x_2638:
[----:B------:R-:W-:Y:S01]  /*30e40*/  IMAD.MOV.U32 R63, RZ, RZ, R118 ;  /* 0x000000ffff3f7224 */ /* 0x000fe200078e0076 */
[----:B------:R-:W-:Y:S01]  /*30e50*/  MOV R118, R121 ;  /* 0x0000007900767202 */ /* 0x000fe20000000f00 */
[----:B------:R-:W-:Y:S02]  /*30e60*/  IMAD.MOV.U32 R120, RZ, RZ, R61 ;  /* 0x000000ffff787224 */ /* 0x000fe400078e003d */
[----:B------:R-:W-:Y:S02]  /*30e70*/  IMAD.MOV.U32 R61, RZ, RZ, R62 ;  /* 0x000000ffff3d7224 */ /* 0x000fe400078e003e */
.L_x_2639:
[----:B------:R-:W-:Y:S05]  /*30e80*/  BSYNC B0 ;  /* 0x0000000000007941 */ /* 0x000fea0003800000 */
.L_x_2637:
        /* <DEDUP_REMOVED lines=9> */
.L_x_2641:
[----:B------:R-:W-:Y:S01]  /*30f20*/  IMAD.MOV.U32 R62, RZ, RZ, R119 ;  /* 0x000000ffff3e7224 */ /* 0x000fe200078e0077 */
[----:B------:R-:W-:Y:S01]  /*30f30*/  MOV R119, R118 ;  /* 0x0000007600777202 */ /* 0x000fe20000000f00 */
[----:B------:R-:W-:Y:S02]  /*30f40*/  IMAD.MOV.U32 R121, RZ, RZ, R60 ;  /* 0x000000ffff797224 */ /* 0x000fe400078e003c */
[----:B------:R-:W-:Y:S02]  /*30f50*/  IMAD.MOV.U32 R60, RZ, RZ, R61 ;  /* 0x000000ffff3c7224 */ /* 0x000fe400078e003d */
.L_x_2642:
[----:B------:R-:W-:Y:S05]  /*30f60*/  BSYNC B0 ;  /* 0x0000000000007941 */ /* 0x000fea0003800000 */
.L_x_2640:
        /* <DEDUP_REMOVED lines=9> */
.L_x_2644:
[----:B------:R-:W-:Y:S01]  /*31000*/  IMAD.MOV.U32 R61, RZ, RZ, R116 ;  /* 0x000000ffff3d7224 */ /* 0x000fe200078e0074 */
[----:B------:R-:W-:Y:S01]  /*31010*/  MOV R116, R119 ;  /* 0x0000007700747202 */ /* 0x000fe20000000f00 */
[----:B------:R-:W-:Y:S02]  /*31020*/  IMAD.MOV.U32 R118, RZ, RZ, R59 ;  /* 0x000000ffff767224 */ /* 0x000fe400078e003b */
[----:B------:R-:W-:Y:S02]  /*31030*/  IMAD.MOV.U32 R59, RZ, RZ, R60 ;  /* 0x000000ffff3b7224 */ /* 0x000fe400078e003c */
.L_x_2645:
[----:B------:R-:W-:Y:S05]  /*31040*/  BSYNC B0 ;  /* 0x0000000000007941 */ /* 0x000fea0003800000 */
.L_x_2643:
        /* <DEDUP_REMOVED lines=9> */
.L_x_2647:
[----:B------:R-:W-:Y:S01]  /*310e0*/  IMAD.MOV.U32 R60, RZ, RZ, R117 ;  /* 0x000000ffff3c7224 */ /* 0x000fe200078e0075 */
[----:B------:R-:W-:Y:S01]  /*310f0*/  MOV R117, R116 ;  /* 0x0000007400757202 */ /* 0x000fe20000000f00 */
[----:B------:R-:W-:Y:S02]  /*31100*/  IMAD.MOV.U32 R119, RZ, RZ, R58 ;  /* 0x000000ffff777224 */ /* 0x000fe400078e003a */
[----:B------:R-:W-:Y:S02]  /*31110*/  IMAD.MOV.U32 R58, RZ, RZ, R59 ;  /* 0x000000ffff3a7224 */ /* 0x000fe400078e003b */
.L_x_2648:
[----:B------:R-:W-:Y:S05]  /*31120*/  BSYNC B0 ;  /* 0x0000000000007941 */ /* 0x000fea0003800000 */
.L_x_2646:
        /* <DEDUP_REMOVED lines=9> */
.L_x_2650:
[----:B------:R-:W-:Y:S01]  /*311c0*/  IMAD.MOV.U32 R59, RZ, RZ, R114 ;  /* 0x000000ffff3b7224 */ /* 0x000fe200078e0072 */
[----:B------:R-:W-:Y:S01]  /*311d0*/  MOV R114, R117 ;  /* 0x0000007500727202 */ /* 0x000fe20000000f00 */
[----:B------:R-:W-:Y:S02]  /*311e0*/  IMAD.MOV.U32 R116, RZ, RZ, R57 ;  /* 0x000000ffff747224 */ /* 0x000fe400078e0039 */
[----:B------:R-:W-:Y:S02]  /*311f0*/  IMAD.MOV.U32 R57, RZ, RZ, R58 ;  /* 0x000000ffff397224 */ /* 0x000fe400078e003a */
.L_x_2651:
[----:B------:R-:W-:Y:S05]  /*31200*/  BSYNC B0 ;  /* 0x0000000000007941 */ /* 0x000fea0003800000 */
.L_x_2649:
        /* <DEDUP_REMOVED lines=9> */
.L_x_2653:
[----:B------:R-:W-:Y:S01]  /*312a0*/  IMAD.MOV.U32 R58, RZ, RZ, R115 ;  /* 0x000000ffff3a7224 */ /* 0x000fe200078e0073 */
[----:B------:R-:W-:Y:S01]  /*312b0*/  MOV R115, R114 ;  /* 0x0000007200737202 */ /* 0x000fe20000000f00 */
[----:B------:R-:W-:Y:S02]  /*312c0*/  IMAD.MOV.U32 R117, RZ, RZ, R56 ;  /* 0x000000ffff757224 */ /* 0x000fe400078e0038 */
[----:B------:R-:W-:Y:S02]  /*312d0*/  IMAD.MOV.U32 R56, RZ, RZ, R57 ;  /* 0x000000ffff387224 */ /* 0x000fe400078e0039 */
.L_x_2654:
[----:B------:R-:W-:Y:S05]  /*312e0*/  BSYNC B0 ;  /* 0x0000000000007941 */ /* 0x000fea0003800000 */
.L_x_2652:
        /* <DEDUP_REMOVED lines=9> */
.L_x_2656:
[----:B------:R-:W-:Y:S01]  /*31380*/  IMAD.MOV.U32 R57, RZ, RZ, R112 ;  /* 0x000000ffff397224 */ /* 0x000fe200078e0070 */
[----:B------:R-:W-:Y:S01]  /*31390*/  MOV R112, R115 ;  /* 0x0000007300707202 */ /* 0x000fe20000000f00 */
[----:B------:R-:W-:Y:S02]  /*313a0*/  IMAD.MOV.U32 R114, RZ, RZ, R55 ;  /* 0x000000ffff727224 */ /* 0x000fe400078e0037 */
[----:B------:R-:W-:Y:S02]  /*313b0*/  IMAD.MOV.U32 R55, RZ, RZ, R56 ;  /* 0x000000ffff377224 */ /* 0x000fe400078e0038 */
.L_x_2657:
[----:B------:R-:W-:Y:S05]  /*313c0*/  BSYNC B0 ;  /* 0x0000000000007941 */ /* 0x000fea0003800000 */
.L_x_2655:
        /* <DEDUP_REMOVED lines=9> */
.L_x_2659:
[----:B------:R-:W-:Y:S02]  /*31460*/  IMAD.MOV.U32 R56, RZ, RZ, R133 ;  /* 0x000000ffff387224 */ /* 0x000fe400078e0085 */
[----:B------:R-:W-:Y:S01]  /*31470*/  IMAD.MOV.U32 R115, RZ, RZ, R0 ;  /* 0x000000ffff737224 */ /* 0x000fe200078e0000 */
[----:B------:R-:W-:Y:S01]  /*31480*/  MOV R0, R55 ;  /* 0x0000003700007202 */ /* 0x000fe20000000f00 */
[----:B------:R-:W-:Y:S02]  /*31490*/  IMAD.MOV.U32 R133, RZ, RZ, R112 ;  /* 0x000000ffff857224 */ /* 0x000fe400078e0070 */
.L_x_2660:
[----:B------:R-:W-:Y:S05]  /*314a0*/  BSYNC B0 ;  /* 0x0000000000007941 */ /* 0x000fea0003800000 */
.L_x_2658:
        /* <DEDUP_REMOVED lines=18> */
.L_x_2662:
[----:B------:R-:W-:Y:S01]  /*315d0*/  MOV R112, R53 ;  /* 0x0000003500707202 */ /* 0x000fe20000000f00 */
[----:B------:R-:W-:Y:S02]  /*315e0*/  IMAD.MOV.U32 R55, RZ, RZ, R110 ;  /* 0x000000ffff377224 */ /* 0x000fe400078e006e */
[----:B------:R-:W-:Y:S02]  /*315f0*/  IMAD.MOV.U32 R53, RZ, RZ, R54 ;  /* 0x000000ffff357224 */ /* 0x000fe400078e0036 */
[----:B------:R-:W-:Y:S02]  /*31600*/  IMAD.MOV.U32 R110, RZ, RZ, R113 ;  /* 0x000000ffff6e7224 */ /* 0x000fe400078e0071 */
.L_x_2663:
[----:B------:R-:W-:Y:S05]  /*31610*/  BSYNC B0 ;  /* 0x0000000000007941 */ /* 0x000fea0003800000 */
.L_x_2661:
        /* <DEDUP_REMOVED lines=9> */
.L_x_2665:
[----:B------:R-:W-:Y:S01]  /*316b0*/  MOV R113, R52 ;  /* 0x0000003400717202 */ /* 0x000fe20000000f00 */
[----:B------:R-:W-:Y:S02]  /*316c0*/  IMAD.MOV.U32 R54, RZ, RZ, R111 ;  /* 0x000000ffff367224 */ /* 0x000fe400078e006f */
[----:B------:R-:W-:Y:S02]  /*316d0*/  IMAD.MOV.U32 R52, RZ, RZ, R53 ;  /* 0x000000ffff347224 */ /* 0x000fe400078e0035 */
[----:B------:R-:W-:Y:S02]  /*316e0*/  IMAD.MOV.U32 R111, RZ, RZ, R110 ;  /* 0x000000ffff6f7224 */ /* 0x000fe400078e006e */
.L_x_2666:
[----:B------:R-:W-:Y:S05]  /*316f0*/  BSYNC B0 ;  /* 0x0000000000007941 */ /* 0x000fea0003800000 */
.L_x_2664:
        /* <DEDUP_REMOVED lines=9> */
.L_x_2668:
[----:B------:R-:W-:Y:S01]  /*31790*/  MOV R110, R51 ;  /* 0x00000033006e7202 */ /* 0x000fe20000000f00 */
[----:B------:R-:W-:Y:S02]  /*317a0*/  IMAD.MOV.U32 R53, RZ, RZ, R108 ;  /* 0x000000ffff357224 */ /* 0x000fe400078e006c */
[----:B------:R-:W-:Y:S02]  /*317b0*/  IMAD.MOV.U32 R51, RZ, RZ, R52 ;  /* 0x000000ffff337224 */ /* 0x000fe400078e0034 */
[----:B------:R-:W-:Y:S02]  /*317c0*/  IMAD.MOV.U32 R108, RZ, RZ, R111 ;  /* 0x000000ffff6c7224 */ /* 0x000fe400078e006f */
.L_x_2669:
[----:B------:R-:W-:Y:S05]  /*317d0*/  BSYNC B0 ;  /* 0x0000000000007941 */ /* 0x000fea0003800000 */
.L_x_2667:
        /* <DEDUP_REMOVED lines=9> */
.L_x_2671:
[----:B------:R-:W-:Y:S01]  /*31870*/  MOV R111, R50 ;  /* 0x00000032006f7202 */ /* 0x000fe20000000f00 */
[----:B------:R-:W-:Y:S02]  /*31880*/  IMAD.MOV.U32 R52, RZ, RZ, R109 ;  /* 0x000000ffff347224 */ /* 0x000fe400078e006d */
[----:B------:R-:W-:Y:S02]  /*31890*/  IMAD.MOV.U32 R50, RZ, RZ, R51 ;  /* 0x000000ffff327224 */ /* 0x000fe400078e0033 */
[----:B------:R-:W-:Y:S02]  /*318a0*/  IMAD.MOV.U32 R109, RZ, RZ, R108 ;  /* 0x000000ffff6d7224 */ /* 0x000fe400078e006c */
.L_x_2672:
[----:B------:R-:W-:Y:S05]  /*318b0*/  BSYNC B0 ;  /* 0x0000000000007941 */ /* 0x000fea0003800000 */
.L_x_2670:
        /* <DEDUP_REMOVED lines=9> */
.L_x_2674:
[----:B------:R-:W-:Y:S01]  /*31950*/  MOV R108, R49 ;  /* 0x00000031006c7202 */ /* 0x000fe20000000f00 */
[----:B------:R-:W-:Y:S02]  /*31960*/  IMAD.MOV.U32 R51, RZ, RZ, R106 ;  /* 0x000000ffff337224 */ /* 0x000fe400078e006a */
[----:B------:R-:W-:Y:S02]  /*31970*/  IMAD.MOV.U32 R49, RZ, RZ, R50 ;  /* 0x000000ffff317224 */ /* 0x000fe400078e0032 */
[----:B------:R-:W-:Y:S02]  /*31980*/  IMAD.MOV.U32 R106, RZ, RZ, R109 ;  /* 0x000000ffff6a7224 */ /* 0x000fe400078e006d */
.L_x_2675:
[----:B------:R-:W-:Y:S05]  /*31990*/  BSYNC B0 ;  /* 0x0000000000007941 */ /* 0x000fea0003800000 */
.L_x_2673:
        /* <DEDUP_REMOVED lines=9> */
.L_x_2677:
[----:B------:R-:W-:Y:S01]  /*31a30*/  MOV R109, R48 ;  /* 0x00000030006d7202 */ /* 0x000fe20000000f00 */
[----:B------:R-:W-:Y:S02]  /*31a40*/  IMAD.MOV.U32 R50, RZ, RZ, R107 ;  /* 0x000000ffff327224 */ /* 0x000fe400078e006b */
[----:B------:R-:W-:Y:S02]  /*31a50*/  IMAD.MOV.U32 R48, RZ, RZ, R49 ;  /* 0x000000ffff307224 */ /* 0x000fe400078e0031 */
[----:B------:R-:W-:Y:S02]  /*31a60*/  IMAD.MOV.U32 R107, RZ, RZ, R106 ;  /* 0x000000ffff6b7224 */ /* 0x000fe400078e006a */
.L_x_2678:
[----:B------:R-:W-:Y:S05]  /*31a70*/  BSYNC B0 ;  /* 0x0000000000007941 */ /* 0x000fea0003800000 */
.L_x_2676:
        /* <DEDUP_REMOVED lines=9> */
.L_x_2680:
[----:B------:R-:W-:Y:S01]  /*31b10*/  MOV R106, R47 ;  /* 0x0000002f006a7202 */ /* 0x000fe20000000f00 */
[----:B------:R-:W-:Y:S02]  /*31b20*/  IMAD.MOV.U32 R49, RZ, RZ, R104 ;  /* 0x000000ffff317224 */ /* 0x000fe400078e0068 */
[----:B------:R-:W-:Y:S02]  /*31b30*/  IMAD.MOV.U32 R47, RZ, RZ, R48 ;  /* 0x000000ffff2f7224 */ /* 0x000fe400078e0030 */
[----:B------:R-:W-:Y:S02]  /*31b40*/  IMAD.MOV.U32 R104, RZ, RZ, R107 ;  /* 0x000000ffff687224 */ /* 0x000fe400078e006b */
.L_x_2681:
[----:B------:R-:W-:Y:S05]  /*31b50*/  BSYNC B0 ;  /* 0x0000000000007941 */ /* 0x000fea0003800000 */
.L_x_2679:
        /* <DEDUP_REMOVED lines=9> */
.L_x_2683:
[----:B------:R-:W-:Y:S01]  /*31bf0*/  MOV R107, R46 ;  /* 0x0000002e006b7202 */ /* 0x000fe20000000f00 */
[----:B------:R-:W-:Y:S02]  /*31c00*/  IMAD.MOV.U32 R48, RZ, RZ, R105 ;  /* 0x000000ffff307224 */ /* 0x000fe400078e0069 */
[----:B------:R-:W-:Y:S02]  /*31c10*/  IMAD.MOV.U32 R46, RZ, RZ, R47 ;  /* 0x000000ffff2e7224 */ /* 0x000fe400078e002f */
[----:B------:R-:W-:Y:S02]  /*31c20*/  IMAD.MOV.U32 R105, RZ, RZ, R104 ;  /* 0x000000ffff697224 */ /* 0x000fe400078e0068 */
.L_x_2684:
[----:B------:R-:W-:Y:S05]  /*31c30*/  BSYNC B0 ;  /* 0x0000000000007941 */ /* 0x000fea0003800000 */
.L_x_2682:
        /* <DEDUP_REMOVED lines=9> */
.L_x_2686:
[----:B------:R-:W-:Y:S01]  /*31cd0*/  MOV R104, R45 ;  /* 0x0000002d00687202 */ /* 0x000fe20000000f00 */
[----:B------:R-:W-:Y:S02]  /*31ce0*/  IMAD.MOV.U32 R47, RZ, RZ, R102 ;  /* 0x000000ffff2f7224 */ /* 0x000fe400078e0066 */
[----:B------:R-:W-:Y:S02]  /*31cf0*/  IMAD.MOV.U32 R45, RZ, RZ, R46 ;  /* 0x000000ffff2d7224 */ /* 0x000fe400078e002e */
[----:B------:R-:W-:Y:S02]  /*31d00*/  IMAD.MOV.U32 R102, RZ, RZ, R105 ;  /* 0x000000ffff667224 */ /* 0x000fe400078e0069 */
.L_x_2687:
[----:B------:R-:W-:Y:S05]  /*31d10*/  BSYNC B0 ;  /* 0x0000000000007941 */ /* 0x000fea0003800000 */
.L_x_2685:
        /* <DEDUP_REMOVED lines=9> */
.L_x_2689:
[----:B------:R-:W-:Y:S01]  /*31db0*/  MOV R105, R44 ;  /* 0x0000002c00697202 */ /* 0x000fe20000000f00 */
[----:B------:R-:W-:Y:S02]  /*31dc0*/  IMAD.MOV.U32 R46, RZ, RZ, R103 ;  /* 0x000000ffff2e7224 */ /* 0x000fe400078e0067 */
[----:B------:R-:W-:Y:S02]  /*31dd0*/  IMAD.MOV.U32 R44, RZ, RZ, R45 ;  /* 0x000000ffff2c7224 */ /* 0x000fe400078e002d */
[----:B------:R-:W-:Y:S02]  /*31de0*/  IMAD.MOV.U32 R103, RZ, RZ, R102 ;  /* 0x000000ffff677224 */ /* 0x000fe400078e0066 */
.L_x_2690:
[----:B------:R-:W-:Y:S05]  /*31df0*/  BSYNC B0 ;  /* 0x0000000000007941 */ /* 0x000fea0003800000 */
.L_x_2688:
        /* <DEDUP_REMOVED lines=9> */
.L_x_2692:
[----:B------:R-:W-:Y:S01]  /*31e90*/  MOV R102, R43 ;  /* 0x0000002b00667202 */ /* 0x000fe20000000f00 */
[----:B------:R-:W-:Y:S02]  /*31ea0*/  IMAD.MOV.U32 R45, RZ, RZ, R100 ;  /* 0x000000ffff2d7224 */ /* 0x000fe400078e0064 */
[----:B------:R-:W-:Y:S02]  /*31eb0*/  IMAD.MOV.U32 R43, RZ, RZ, R44 ;  /* 0x000000ffff2b7224 */ /* 0x000fe400078e002c */
[----:B------:R-:W-:Y:S02]  /*31ec0*/  IMAD.MOV.U32 R100, RZ, RZ, R103 ;  /* 0x000000ffff647224 */ /* 0x000fe400078e0067 */
.L_x_2693:
[----:B------:R-:W-:Y:S05]  /*31ed0*/  BSYNC B0 ;  /* 0x0000000000007941 */ /* 0x000fea0003800000 */
.L_x_2691:
        /* <DEDUP_REMOVED lines=9> */
.L_x_2695:
[----:B------:R-:W-:Y:S01]  /*31f70*/  MOV R103, R42 ;  /* 0x0000002a00677202 */ /* 0x000fe20000000f00 */
[----:B------:R-:W-:Y:S02]  /*31f80*/  IMAD.MOV.U32 R44, RZ, RZ, R101 ;  /* 0x000000ffff2c7224 */ /* 0x000fe400078e0065 */
[----:B------:R-:W-:Y:S02]  /*31f90*/  IMAD.MOV.U32 R42, RZ, RZ, R43 ;  /* 0x000000ffff2a7224 */ /* 0x000fe400078e002b */
[----:B------:R-:W-:Y:S02]  /*31fa0*/  IMAD.MOV.U32 R101, RZ, RZ, R100 ;  /* 0x000000ffff657224 */ /* 0x000fe400078e0064 */
.L_x_2696:
[----:B------:R-:W-:Y:S05]  /*31fb0*/  BSYNC B0 ;  /* 0x0000000000007941 */ /* 0x000fea0003800000 */
.L_x_2694:
        /* <DEDUP_REMOVED lines=9> */
.L_x_2698:
[----:B------:R-:W-:Y:S01]  /*32050*/  MOV R100, R41 ;  /* 0x0000002900647202 */ /* 0x000fe20000000f00 */
[----:B------:R-:W-:Y:S02]  /*32060*/  IMAD.MOV.U32 R43, RZ, RZ, R98 ;  /* 0x000000ffff2b7224 */ /* 0x000fe400078e0062 */
[----:B------:R-:W-:Y:S02]  /*32070*/  IMAD.MOV.U32 R41, RZ, RZ, R42 ;  /* 0x000000ffff297224 */ /* 0x000fe400078e002a */
[----:B------:R-:W-:Y:S02]  /*32080*/  IMAD.MOV.U32 R98, RZ, RZ, R101 ;  /* 0x000000ffff627224 */ /* 0x000fe400078e0065 */
.L_x_2699:
[----:B------:R-:W-:Y:S05]  /*32090*/  BSYNC B0 ;  /* 0x0000000000007941 */ /* 0x000fea0003800000 */
.L_x_2697:
        /* <DEDUP_REMOVED lines=9> */
.L_x_2701:
[----:B------:R-:W-:Y:S01]  /*32130*/  MOV R101, R40 ;  /* 0x0000002800657202 */ /* 0x000fe20000000f00 */
[----:B------:R-:W-:Y:S02]  /*32140*/  IMAD.MOV.U32 R42, RZ, RZ, R99 ;  /* 0x000000ffff2a7224 */ /* 0x000fe400078e0063 */
[----:B------:R-:W-:Y:S02]  /*32150*/  IMAD.MOV.U32 R40, RZ, RZ, R41 ;  /* 0x000000ffff287224 */ /* 0x000fe400078e0029 */
[----:B------:R-:W-:Y:S02]  /*32160*/  IMAD.MOV.U32 R99, RZ, RZ, R98 ;  /* 0x000000ffff637224 */ /* 0x000fe400078e0062 */
.L_x_2702:
[----:B------:R-:W-:Y:S05]  /*32170*/  BSYNC B0 ;  /* 0x0000000000007941 */ /* 0x000fea0003800000 */
.L_x_2700:
        /* <DEDUP_REMOVED lines=9> */
.L_x_2704:
[----:B------:R-:W-:Y:S01]  /*32210*/  MOV R98, R39 ;  /* 0x0000002700627202 */ /* 0x000fe20000000f00 */
[----:B------:R-:W-:Y:S02]  /*32220*/  IMAD.MOV.U32 R41, RZ, RZ, R96 ;  /* 0x000000ffff297224 */ /* 0x000fe400078e0060 */
[----:B------:R-:W-:Y:S02]  /*32230*/  IMAD.MOV.U32 R39, RZ, RZ, R40 ;  /* 0x000000ffff277224 */ /* 0x000fe400078e0028 */
[----:B------:R-:W-:Y:S02]  /*32240*/  IMAD.MOV.U32 R96, RZ, RZ, R99 ;  /* 0x000000ffff607224 */ /* 0x000fe400078e0063 */
.L_x_2705:
[----:B------:R-:W-:Y:S05]  /*32250*/  BSYNC B0 ;  /* 0x0000000000007941 */ /* 0x000fea0003800000 */
.L_x_2703:
        /* <DEDUP_REMOVED lines=9> */
.L_x_2707:
[----:B------:R-:W-:Y:S01]  /*322f0*/  MOV R99, R38 ;  /* 0x0000002600637202 */ /* 0x000fe20000000f00 */
[----:B------:R-:W-:Y:S02]  /*32300*/  IMAD.MOV.U32 R40, RZ, RZ, R97 ;  /* 0x000000ffff287224 */ /* 0x000fe400078e0061 */
[----:B------:R-:W-:Y:S02]  /*32310*/  IMAD.MOV.U32 R38, RZ, RZ, R39 ;  /* 0x000000ffff267224 */ /* 0x000fe400078e0027 */
[----:B------:R-:W-:Y:S02]  /*32320*/  IMAD.MOV.U32 R97, RZ, RZ, R96 ;  /* 0x000000ffff617224 */ /* 0x000fe400078e0060 */
.L_x_2708:
[----:B------:R-:W-:Y:S05]  /*32330*/  BSYNC B0 ;  /* 0x0000000000007941 */ /* 0x000fea0003800000 */
.L_x_2706:
        /* <DEDUP_REMOVED lines=9> */
.L_x_2710:
[----:B------:R-:W-:Y:S01]  /*323d0*/  MOV R96, R37 ;  /* 0x0000002500607202 */ /* 0x000fe20000000f00 */
[----:B------:R-:W-:Y:S02]  /*323e0*/  IMAD.MOV.U32 R39, RZ, RZ, R94 ;  /* 0x000000ffff277224 */ /* 0x000fe400078e005e */
[----:B------:R-:W-:Y:S02]  /*323f0*/  IMAD.MOV.U32 R37, RZ, RZ, R38 ;  /* 0x000000ffff257224 */ /* 0x000fe400078e0026 */
[----:B------:R-:W-:Y:S02]  /*32400*/  IMAD.MOV.U32 R94, RZ, RZ, R97 ;  /* 0x000000ffff5e7224 */ /* 0x000fe400078e0061 */
.L_x_2711:
[----:B------:R-:W-:Y:S05]  /*32410*/  BSYNC B0 ;  /* 0x0000000000007941 */ /* 0x000fea0003800000 */
.L_x_2709:
        /* <DEDUP_REMOVED lines=9> */
.L_x_2713:
[----:B------:R-:W-:Y:S01]  /*324b0*/  MOV R97, R36 ;  /* 0x0000002400617202 */ /* 0x000fe20000000f00 */
[----:B------:R-:W-:Y:S02]  /*324c0*/  IMAD.MOV.U32 R38, RZ, RZ, R95 ;  /* 0x000000ffff267224 */ /* 0x000fe400078e005f */
[----:B------:R-:W-:Y:S02]  /*324d0*/  IMAD.MOV.U32 R36, RZ, RZ, R37 ;  /* 0x000000ffff247224 */ /* 0x000fe400078e0025 */
[----:B------:R-:W-:Y:S02]  /*324e0*/  IMAD.MOV.U32 R95, RZ, RZ, R94 ;  /* 0x000000ffff5f7224 */ /* 0x000fe400078e005e */
.L_x_2714:
[----:B------:R-:W-:Y:S05]  /*324f0*/  BSYNC B0 ;  /* 0x0000000000007941 */ /* 0x000fea0003800000 */
.L_x_2712:
        /* <DEDUP_REMOVED lines=9> */
.L_x_2716:
[----:B------:R-:W-:Y:S01]  /*32590*/  MOV R94, R35 ;  /* 0x00000023005e7202 */ /* 0x000fe20000000f00 */
[----:B------:R-:W-:Y:S02]  /*325a0*/  IMAD.MOV.U32 R37, RZ, RZ, R92 ;  /* 0x000000ffff257224 */ /* 0x000fe400078e005c */
[----:B------:R-:W-:Y:S02]  /*325b0*/  IMAD.MOV.U32 R35, RZ, RZ, R36 ;  /* 0x000000ffff237224 */ /* 0x000fe400078e0024 */
[----:B------:R-:W-:Y:S02]  /*325c0*/  IMAD.MOV.U32 R92, RZ, RZ, R95 ;  /* 0x000000ffff5c7224 */ /* 0x000fe400078e005f */
.L_x_2717:
[----:B------:R-:W-:Y:S05]  /*325d0*/  BSYNC B0 ;  /* 0x0000000000007941 */ /* 0x000fea0003800000 */
.L_x_2715:
        /* <DEDUP_REMOVED lines=9> */
.L_x_2719:
[----:B------:R-:W-:Y:S01]  /*32670*/  MOV R95, R34 ;  /* 0x00000022005f7202 */ /* 0x000fe20000000f00 */
[----:B------:R-:W-:Y:S02]  /*32680*/  IMAD.MOV.U32 R36, RZ, RZ, R93 ;  /* 0x000000ffff247224 */ /* 0x000fe400078e005d */
[----:B------:R-:W-:Y:S02]  /*32690*/  IMAD.MOV.U32 R34, RZ, RZ, R35 ;  /* 0x000000ffff227224 */ /* 0x000fe400078e0023 */
[----:B------:R-:W-:Y:S02]  /*326a0*/  IMAD.MOV.U32 R93, RZ, RZ, R92 ;  /* 0x000000ffff5d7224 */ /* 0x000fe400078e005c */
.L_x_2720:
[----:B------:R-:W-:Y:S05]  /*326b0*/  BSYNC B0 ;  /* 0x0000000000007941 */ /* 0x000fea0003800000 */
.L_x_2718:
        /* <DEDUP_REMOVED lines=9> */
.L_x_2722:
[----:B------:R-:W-:Y:S01]  /*32750*/  MOV R92, R33 ;  /* 0x00000021005c7202 */ /* 0x000fe20000000f00 */
[----:B------:R-:W-:Y:S02]  /*32760*/  IMAD.MOV.U32 R35, RZ, RZ, R90 ;  /* 0x000000ffff237224 */ /* 0x000fe400078e005a */
[----:B------:R-:W-:Y:S02]  /*32770*/  IMAD.MOV.U32 R33, RZ, RZ, R34 ;  /* 0x000000ffff217224 */ /* 0x000fe400078e0022 */
[----:B------:R-:W-:Y:S02]  /*32780*/  IMAD.MOV.U32 R90, RZ, RZ, R93 ;  /* 0x000000ffff5a7224 */ /* 0x000fe400078e005d */
.L_x_2723:
[----:B------:R-:W-:Y:S05]  /*32790*/  BSYNC B0 ;  /* 0x0000000000007941 */ /* 0x000fea0003800000 */
.L_x_2721:
        /* <DEDUP_REMOVED lines=9> */
.L_x_2725:
[----:B------:R-:W-:Y:S01]  /*32830*/  MOV R93, R32 ;  /* 0x00000020005d7202 */ /* 0x000fe20000000f00 */
[----:B------:R-:W-:Y:S02]  /*32840*/  IMAD.MOV.U32 R34, RZ, RZ, R91 ;  /* 0x000000ffff227224 */ /* 0x000fe400078e005b */
[----:B------:R-:W-:Y:S02]  /*32850*/  IMAD.MOV.U32 R32, RZ, RZ, R33 ;  /* 0x000000ffff207224 */ /* 0x000fe400078e0021 */
[----:B------:R-:W-:Y:S02]  /*32860*/  IMAD.MOV.U32 R91, RZ, RZ, R90 ;  /* 0x000000ffff5b7224 */ /* 0x000fe400078e005a */
.L_x_2726:
[----:B------:R-:W-:Y:S05]  /*32870*/  BSYNC B0 ;  /* 0x0000000000007941 */ /* 0x000fea0003800000 */
.L_x_2724:
        /* <DEDUP_REMOVED lines=9> */
.L_x_2728:
[----:B------:R-:W-:Y:S01]  /*32910*/  MOV R90, R31 ;  /* 0x0000001f005a7202 */ /* 0x000fe20000000f00 */
[----:B------:R-:W-:Y:S02]  /*32920*/  IMAD.MOV.U32 R33, RZ, RZ, R88 ;  /* 0x000000ffff217224 */ /* 0x000fe400078e0058 */
[----:B------:R-:W-:Y:S02]  /*32930*/  IMAD.MOV.U32 R31, RZ, RZ, R32 ;  /* 0x000000ffff1f7224 */ /* 0x000fe400078e0020 */
[----:B------:R-:W-:Y:S02]  /*32940*/  IMAD.MOV.U32 R88, RZ, RZ, R91 ;  /* 0x000000ffff587224 */ /* 0x000fe400078e005b */
.L_x_2729:
[----:B------:R-:W-:Y:S05]  /*32950*/  BSYNC B0 ;  /* 0x0000000000007941 */ /* 0x000fea0003800000 */
.L_x_2727:
        /* <DEDUP_REMOVED lines=9> */
.L_x_2731:
[----:B------:R-:W-:Y:S01]  /*329f0*/  MOV R91, R30 ;  /* 0x0000001e005b7202 */ /* 0x000fe20000000f00 */
[----:B------:R-:W-:Y:S02]  /*32a00*/  IMAD.MOV.U32 R32, RZ, RZ, R89 ;  /* 0x000000ffff207224 */ /* 0x000fe400078e0059 */
[----:B------:R-:W-:Y:S02]  /*32a10*/  IMAD.MOV.U32 R30, RZ, RZ, R31 ;  /* 0x000000ffff1e7224 */ /* 0x000fe400078e001f */
[----:B------:R-:W-:Y:S02]  /*32a20*/  IMAD.MOV.U32 R89, RZ, RZ, R88 ;  /* 0x000000ffff597224 */ /* 0x000fe400078e0058 */
.L_x_2732:
[----:B------:R-:W-:Y:S05]  /*32a30*/  BSYNC B0 ;  /* 0x0000000000007941 */ /* 0x000fea0003800000 */
.L_x_2730:
        /* <DEDUP_REMOVED lines=9> */
.L_x_2734:
[----:B------:R-:W-:Y:S01]  /*32ad0*/  MOV R88, R29 ;  /* 0x0000001d00587202 */ /* 0x000fe20000000f00 */
[----:B------:R-:W-:Y:S02]  /*32ae0*/  IMAD.MOV.U32 R31, RZ, RZ, R86 ;  /* 0x000000ffff1f7224 */ /* 0x000fe400078e0056 */
[----:B------:R-:W-:Y:S02]  /*32af0*/  IMAD.MOV.U32 R29, RZ, RZ, R30 ;  /* 0x000000ffff1d7224 */ /* 0x000fe400078e001e */
[----:B------:R-:W-:Y:S02]  /*32b00*/  IMAD.MOV.U32 R86, RZ, RZ, R89 ;  /* 0x000000ffff567224 */ /* 0x000fe400078e0059 */
.L_x_2735:
[----:B------:R-:W-:Y:S05]  /*32b10*/  BSYNC B0 ;  /* 0x0000000000007941 */ /* 0x000fea0003800000 */
.L_x_2733:
        /* <DEDUP_REMOVED lines=9> */
.L_x_2737:
[----:B------:R-:W-:Y:S01]  /*32bb0*/  MOV R89, R28 ;  /* 0x0000001c00597202 */ /* 0x000fe20000000f00 */
[----:B------:R-:W-:Y:S02]  /*32bc0*/  IMAD.MOV.U32 R30, RZ, RZ, R87 ;  /* 0x000000ffff1e7224 */ /* 0x000fe400078e0057 */
[----:B------:R-:W-:Y:S02]  /*32bd0*/  IMAD.MOV.U32 R28, RZ, RZ, R29 ;  /* 0x000000ffff1c7224 */ /* 0x000fe400078e001d */
[----:B------:R-:W-:Y:S02]  /*32be0*/  IMAD.MOV.U32 R87, RZ, RZ, R86 ;  /* 0x000000ffff577224 */ /* 0x000fe400078e0056 */
.L_x_2738:
[----:B------:R-:W-:Y:S05]  /*32bf0*/  BSYNC B0 ;  /* 0x0000000000007941 */ /* 0x000fea0003800000 */
.L_x_2736:
        /* <DEDUP_REMOVED lines=9> */
.L_x_2740:
[----:B------:R-:W-:Y:S01]  /*32c90*/  MOV R86, R27 ;  /* 0x0000001b00567202 */ /* 0x000fe20000000f00 */
[----:B------:R-:W-:Y:S02]  /*32ca0*/  IMAD.MOV.U32 R29, RZ, RZ, R84 ;  /* 0x000000ffff1d7224 */ /* 0x000fe400078e0054 */
[----:B------:R-:W-:Y:S02]  /*32cb0*/  IMAD.MOV.U32 R27, RZ, RZ, R28 ;  /* 0x000000ffff1b7224 */ /* 0x000fe400078e001c */
[----:B------:R-:W-:Y:S02]  /*32cc0*/  IMAD.MOV.U32 R84, RZ, RZ, R87 ;  /* 0x000000ffff547224 */ /* 0x000fe400078e0057 */
.L_x_2741:
[----:B------:R-:W-:Y:S05]  /*32cd0*/  BSYNC B0 ;  /* 0x0000000000007941 */ /* 0x000fea0003800000 */
.L_x_2739:
        /* <DEDUP_REMOVED lines=9> */
.L_x_2743:
[----:B------:R-:W-:Y:S01]  /*32d70*/  MOV R87, R26 ;  /* 0x0000001a00577202 */ /* 0x000fe20000000f00 */
[----:B------:R-:W-:Y:S02]  /*32d80*/  IMAD.MOV.U32 R28, RZ, RZ, R85 ;  /* 0x000000ffff1c7224 */ /* 0x000fe400078e0055 */
[----:B------:R-:W-:Y:S02]  /*32d90*/  IMAD.MOV.U32 R26, RZ, RZ, R27 ;  /* 0x000000ffff1a7224 */ /* 0x000fe400078e001b */
[----:B------:R-:W-:Y:S02]  /*32da0*/  IMAD.MOV.U32 R85, RZ, RZ, R84 ;  /* 0x000000ffff557224 */ /* 0x000fe400078e0054 */
.L_x_2744:
[----:B------:R-:W-:Y:S05]  /*32db0*/  BSYNC B0 ;  /* 0x0000000000007941 */ /* 0x000fea0003800000 */
.L_x_2742:
        /* <DEDUP_REMOVED lines=9> */
.L_x_2746:
[----:B------:R-:W-:Y:S01]  /*32e50*/  MOV R84, R25 ;  /* 0x0000001900547202 */ /* 0x000fe20000000f00 */
[----:B------:R-:W-:Y:S02]  /*32e60*/  IMAD.MOV.U32 R27, RZ, RZ, R82 ;  /* 0x000000ffff1b7224 */ /* 0x000fe400078e0052 */
[----:B------:R-:W-:Y:S02]  /*32e70*/  IMAD.MOV.U32 R25, RZ, RZ, R26 ;  /* 0x000000ffff197224 */ /* 0x000fe400078e001a */
[----:B------:R-:W-:Y:S02]  /*32e80*/  IMAD.MOV.U32 R82, RZ, RZ, R85 ;  /* 0x000000ffff527224 */ /* 0x000fe400078e0055 */
.L_x_2747:
[----:B------:R-:W-:Y:S05]  /*32e90*/  BSYNC B0 ;  /* 0x0000000000007941 */ /* 0x000fea0003800000 */
.L_x_2745:
        /* <DEDUP_REMOVED lines=9> */
.L_x_2749:
[----:B------:R-:W-:Y:S01]  /*32f30*/  MOV R85, R24 ;  /* 0x0000001800557202 */ /* 0x000fe20000000f00 */
[----:B------:R-:W-:Y:S02]  /*32f40*/  IMAD.MOV.U32 R26, RZ, RZ, R83 ;  /* 0x000000ffff1a7224 */ /* 0x000fe400078e0053 */
[----:B------:R-:W-:Y:S02]  /*32f50*/  IMAD.MOV.U32 R24, RZ, RZ, R25 ;  /* 0x000000ffff187224 */ /* 0x000fe400078e0019 */
[----:B------:R-:W-:Y:S02]  /*32f60*/  IMAD.MOV.U32 R83, RZ, RZ, R82 ;  /* 0x000000ffff537224 */ /* 0x000fe400078e0052 */
.L_x_2750:
[----:B------:R-:W-:Y:S05]  /*32f70*/  BSYNC B0 ;  /* 0x0000000000007941 */ /* 0x000fea0003800000 */
.L_x_2748:
        /* <DEDUP_REMOVED lines=9> */
.L_x_2752:
[----:B------:R-:W-:Y:S01]  /*33010*/  MOV R82, R23 ;  /* 0x0000001700527202 */ /* 0x000fe20000000f00 */
[----:B------:R-:W-:Y:S02]  /*33020*/  IMAD.MOV.U32 R25, RZ, RZ, R80 ;  /* 0x000000ffff197224 */ /* 0x000fe400078e0050 */
[----:B------:R-:W-:Y:S02]  /*33030*/  IMAD.MOV.U32 R23, RZ, RZ, R24 ;  /* 0x000000ffff177224 */ /* 0x000fe400078e0018 */
[----:B------:R-:W-:Y:S02]  /*33040*/  IMAD.MOV.U32 R80, RZ, RZ, R83 ;  /* 0x000000ffff507224 */ /* 0x000fe400078e0053 */
.L_x_2753:
[----:B------:R-:W-:Y:S05]  /*33050*/  BSYNC B0 ;  /* 0x0000000000007941 */ /* 0x000fea0003800000 */
.L_x_2751:
        /* <DEDUP_REMOVED lines=9> */
.L_x_2755:
[----:B------:R-:W-:Y:S01]  /*330f0*/  MOV R83, R22 ;  /* 0x0000001600537202 */ /* 0x000fe20000000f00 */
[----:B------:R-:W-:Y:S02]  /*33100*/  IMAD.MOV.U32 R24, RZ, RZ, R81 ;  /* 0x000000ffff187224 */ /* 0x000fe400078e0051 */
[----:B------:R-:W-:Y:S02]  /*33110*/  IMAD.MOV.U32 R22, RZ, RZ, R23 ;  /* 0x000000ffff167224 */ /* 0x000fe400078e0017 */
[----:B------:R-:W-:Y:S02]  /*33120*/  IMAD.MOV.U32 R81, RZ, RZ, R80 ;  /* 0x000000ffff517224 */ /* 0x000fe400078e0050 */
.L_x_2756:
[----:B------:R-:W-:Y:S05]  /*33130*/  BSYNC B0 ;  /* 0x0000000000007941 */ /* 0x000fea0003800000 */
.L_x_2754:
        /* <DEDUP_REMOVED lines=9> */
.L_x_2758:
[----:B------:R-:W-:Y:S01]  /*331d0*/  MOV R80, R21 ;  /* 0x0000001500507202 */ /* 0x000fe20000000f00 */
[----:B------:R-:W-:Y:S02]  /*331e0*/  IMAD.MOV.U32 R23, RZ, RZ, R78 ;  /* 0x000000ffff177224 */ /* 0x000fe400078e004e */
[----:B------:R-:W-:Y:S02]  /*331f0*/  IMAD.MOV.U32 R21, RZ, RZ, R22 ;  /* 0x000000ffff157224 */ /* 0x000fe400078e0016 */
[----:B------:R-:W-:Y:S02]  /*33200*/  IMAD.MOV.U32 R78, RZ, RZ, R81 ;  /* 0x000000ffff4e7224 */ /* 0x000fe400078e0051 */
.L_x_2759:
[----:B------:R-:W-:Y:S05]  /*33210*/  BSYNC B0 ;  /* 0x0000000000007941 */ /* 0x000fea0003800000 */
.L_x_2757:
        /* <DEDUP_REMOVED lines=9> */
.L_x_2761:
[----:B------:R-:W-:Y:S01]  /*332b0*/  MOV R81, R20 ;  /* 0x0000001400517202 */ /* 0x000fe20000000f00 */
[----:B------:R-:W-:Y:S02]  /*332c0*/  IMAD.MOV.U32 R22, RZ, RZ, R79 ;  /* 0x000000ffff167224 */ /* 0x000fe400078e004f */
[----:B------:R-:W-:Y:S02]  /*332d0*/  IMAD.MOV.U32 R20, RZ, RZ, R21 ;  /* 0x000000ffff147224 */ /* 0x000fe400078e0015 */
[----:B------:R-:W-:Y:S02]  /*332e0*/  IMAD.MOV.U32 R79, RZ, RZ, R78 ;  /* 0x000000ffff4f7224 */ /* 0x000fe400078e004e */
.L_x_2762:
[----:B------:R-:W-:Y:S05]  /*332f0*/  BSYNC B0 ;  /* 0x0000000000007941 */ /* 0x000fea0003800000 */
.L_x_2760:
        /* <DEDUP_REMOVED lines=9> */
.L_x_2764:
[----:B------:R-:W-:Y:S01]  /*33390*/  MOV R78, R19 ;  /* 0x00000013004e7202 */ /* 0x000fe20000000f00 */
[----:B------:R-:W-:Y:S02]  /*333a0*/  IMAD.MOV.U32 R21, RZ, RZ, R76 ;  /* 0x000000ffff157224 */ /* 0x000fe400078e004c */
[----:B------:R-:W-:Y:S02]  /*333b0*/  IMAD.MOV.U32 R19, RZ, RZ, R20 ;  /* 0x000000ffff137224 */ /* 0x000fe400078e0014 */
[----:B------:R-:W-:Y:S02]  /*333c0*/  IMAD.MOV.U32 R76, RZ, RZ, R79 ;  /* 0x000000ffff4c7224 */ /* 0x000fe400078e004f */
.L_x_2765:
[----:B------:R-:W-:Y:S05]  /*333d0*/  BSYNC B0 ;  /* 0x0000000000007941 */ /* 0x000fea0003800000 */
.L_x_2763:
        /* <DEDUP_REMOVED lines=9> */
.L_x_2767:
[----:B------:R-:W-:Y:S01]  /*33470*/  MOV R79, R18 ;  /* 0x00000012004f7202 */ /* 0x000fe20000000f00 */
[----:B------:R-:W-:Y:S02]  /*33480*/  IMAD.MOV.U32 R20, RZ, RZ, R77 ;  /* 0x000000ffff147224 */ /* 0x000fe400078e004d */
[----:B------:R-:W-:Y:S02]  /*33490*/  IMAD.MOV.U32 R18, RZ, RZ, R19 ;  /* 0x000000ffff127224 */ /* 0x000fe400078e0013 */
[----:B------:R-:W-:Y:S02]  /*334a0*/  IMAD.MOV.U32 R77, RZ, RZ, R76 ;  /* 0x000000ffff4d7224 */ /* 0x000fe400078e004c */
.L_x_2768:
[----:B------:R-:W-:Y:S05]  /*334b0*/  BSYNC B0 ;  /* 0x0000000000007941 */ /* 0x000fea0003800000 */
.L_x_2766:
        /* <DEDUP_REMOVED lines=9> */
.L_x_2770:
[----:B------:R-:W-:Y:S01]  /*33550*/  MOV R76, R17 ;  /* 0x00000011004c7202 */ /* 0x000fe20000000f00 */
[----:B------:R-:W-:Y:S02]  /*33560*/  IMAD.MOV.U32 R19, RZ, RZ, R74 ;  /* 0x000000ffff137224 */ /* 0x000fe400078e004a */
[----:B------:R-:W-:Y:S02]  /*33570*/  IMAD.MOV.U32 R17, RZ, RZ, R18 ;  /* 0x000000ffff117224 */ /* 0x000fe400078e0012 */
[----:B------:R-:W-:Y:S02]  /*33580*/  IMAD.MOV.U32 R74, RZ, RZ, R77 ;  /* 0x000000ffff4a7224 */ /* 0x000fe400078e004d */
.L_x_2771:
[----:B------:R-:W-:Y:S05]  /*33590*/  BSYNC B0 ;  /* 0x0000000000007941 */ /* 0x000fea0003800000 */
.L_x_2769:
        /* <DEDUP_REMOVED lines=9> */
.L_x_2773:
[----:B------:R-:W-:Y:S01]  /*33630*/  MOV R77, R16 ;  /* 0x00000010004d7202 */ /* 0x000fe20000000f00 */
[----:B------:R-:W-:Y:S02]  /*33640*/  IMAD.MOV.U32 R18, RZ, RZ, R75 ;  /* 0x000000ffff127224 */ /* 0x000fe400078e004b */
[----:B------:R-:W-:Y:S02]  /*33650*/  IMAD.MOV.U32 R16, RZ, RZ, R17 ;  /* 0x000000ffff107224 */ /* 0x000fe400078e0011 */
[----:B------:R-:W-:Y:S02]  /*33660*/  IMAD.MOV.U32 R75, RZ, RZ, R74 ;  /* 0x000000ffff4b7224 */ /* 0x000fe400078e004a */
.L_x_2774:
[----:B------:R-:W-:Y:S05]  /*33670*/  BSYNC B0 ;  /* 0x0000000000007941 */ /* 0x000fea0003800000 */
.L_x_2772:
        /* <DEDUP_REMOVED lines=9> */
.L_x_2776:
[----:B------:R-:W-:Y:S01]  /*33710*/  MOV R74, R15 ;  /* 0x0000000f004a7202 */ /* 0x000fe20000000f00 */
[----:B------:R-:W-:Y:S02]  /*33720*/  IMAD.MOV.U32 R17, RZ, RZ, R72 ;  /* 0x000000ffff117224 */ /* 0x000fe400078e0048 */
[----:B------:R-:W-:Y:S02]  /*33730*/  IMAD.MOV.U32 R15, RZ, RZ, R16 ;  /* 0x000000ffff0f7224 */ /* 0x000fe400078e0010 */
[----:B------:R-:W-:Y:S02]  /*33740*/  IMAD.MOV.U32 R72, RZ, RZ, R75 ;  /* 0x000000ffff487224 */ /* 0x000fe400078e004b */
.L_x_2777:
[----:B------:R-:W-:Y:S05]  /*33750*/  BSYNC B0 ;  /* 0x0000000000007941 */ /* 0x000fea0003800000 */
.L_x_2775:
        /* <DEDUP_REMOVED lines=9> */
.L_x_2779:
[----:B------:R-:W-:Y:S01]  /*337f0*/  MOV R75, R14 ;  /* 0x0000000e004b7202 */ /* 0x000fe20000000f00 */
[----:B------:R-:W-:Y:S02]  /*33800*/  IMAD.MOV.U32 R16, RZ, RZ, R73 ;  /* 0x000000ffff107224 */ /* 0x000fe400078e0049 */
[----:B------:R-:W-:Y:S02]  /*33810*/  IMAD.MOV.U32 R14, RZ, RZ, R15 ;  /* 0x000000ffff0e7224 */ /* 0x000fe400078e000f */
[----:B------:R-:W-:Y:S02]  /*33820*/  IMAD.MOV.U32 R73, RZ, RZ, R72 ;  /* 0x000000ffff497224 */ /* 0x000fe400078e0048 */
.L_x_2780:
[----:B------:R-:W-:Y:S05]  /*33830*/  BSYNC B0 ;  /* 0x0000000000007941 */ /* 0x000fea0003800000 */
.L_x_2778:
        /* <DEDUP_REMOVED lines=9> */
.L_x_2782:
[----:B------:R-:W-:Y:S01]  /*338d0*/  MOV R72, R13 ;  /* 0x0000000d00487202 */ /* 0x000fe20000000f00 */
[----:B------:R-:W-:Y:S02]  /*338e0*/  IMAD.MOV.U32 R15, RZ, RZ, R12 ;  /* 0x000000ffff0f7224 */ /* 0x000fe400078e000c */
[----:B------:R-:W-:Y:S02]  /*338f0*/  IMAD.MOV.U32 R13, RZ, RZ, R14 ;  /* 0x000000ffff0d7224 */ /* 0x000fe400078e000e */
[----:B------:R-:W-:Y:S02]  /*33900*/  IMAD.MOV.U32 R12, RZ, RZ, R73 ;  /* 0x000000ffff0c7224 */ /* 0x000fe400078e0049 */
.L_x_2783:
[----:B------:R-:W-:Y:S05]  /*33910*/  BSYNC B0 ;  /* 0x0000000000007941 */ /* 0x000fea0003800000 */
.L_x_2781:
        /* <DEDUP_REMOVED lines=9> */
.L_x_2785:
[----:B------:R-:W-:Y:S01]  /*339b0*/  MOV R73, R10 ;  /* 0x0000000a00497202 */ /* 0x000fe20000000f00 */
[----:B------:R-:W-:Y:S02]  /*339c0*/  IMAD.MOV.U32 R14, RZ, RZ, R11 ;  /* 0x000000ffff0e7224 */ /* 0x000fe400078e000b */
[----:B------:R-:W-:Y:S02]  /*339d0*/  IMAD.MOV.U32 R10, RZ, RZ, R13 ;  /* 0x000000ffff0a7224 */ /* 0x000fe400078e000d */
[----:B------:R-:W-:Y:S02]  /*339e0*/  IMAD.MOV.U32 R11, RZ, RZ, R12 ;  /* 0x000000ffff0b7224 */ /* 0x000fe400078e000c */
.L_x_2786:
[----:B------:R-:W-:Y:S05]  /*339f0*/  BSYNC B0 ;  /* 0x0000000000007941 */ /* 0x000fea0003800000 */
.L_x_2784:
        /* <DEDUP_REMOVED lines=9> */
.L_x_2788:
[----:B------:R-:W-:Y:S01]  /*33a90*/  MOV R12, R9 ;  /* 0x00000009000c7202 */ /* 0x000fe20000000f00 */
[----:B------:R-:W-:Y:S02]  /*33aa0*/  IMAD.MOV.U32 R13, RZ, RZ, R8 ;  /* 0x000000ffff0d7224 */ /* 0x000fe400078e0008 */
[----:B------:R-:W-:Y:S02]  /*33ab0*/  IMAD.MOV.U32 R9, RZ, RZ, R10 ;  /* 0x000000ffff097224 */ /* 0x000fe400078e000a */
[----:B------:R-:W-:Y:S02]  /*33ac0*/  IMAD.MOV.U32 R8, RZ, RZ, R11 ;  /* 0x000000ffff087224 */ /* 0x000fe400078e000b */
.L_x_2789:
[----:B------:R-:W-:Y:S05]  /*33ad0*/  BSYNC B0 ;  /* 0x0000000000007941 */ /* 0x000fea0003800000 */
.L_x_2787:
        /* <DEDUP_REMOVED lines=9> */
.L_x_2791:
[----:B------:R-:W-:Y:S01]  /*33b70*/  MOV R11, R6 ;  /* 0x00000006000b7202 */ /* 0x000fe20000000f00 */
[----:B------:R-:W-:Y:S02]  /*33b80*/  IMAD.MOV.U32 R10, RZ, RZ, R7 ;  /* 0x000000ffff0a7224 */ /* 0x000fe400078e0007 */
[----:B------:R-:W-:Y:S02]  /*33b90*/  IMAD.MOV.U32 R6, RZ, RZ, R9 ;  /* 0x000000ffff067224 */ /* 0x000fe400078e0009 */
[----:B------:R-:W-:Y:S02]  /*33ba0*/  IMAD.MOV.U32 R7, RZ, RZ, R8 ;  /* 0x000000ffff077224 */ /* 0x000fe400078e0008 */
.L_x_2792:
[----:B------:R-:W-:Y:S05]  /*33bb0*/  BSYNC B0 ;  /* 0x0000000000007941 */ /* 0x000fea0003800000 */
.L_x_2790:
        /* <DEDUP_REMOVED lines=9> */
.L_x_2794:
[----:B------:R-:W-:Y:S01]  /*33c50*/  MOV R8, R5 ;  /* 0x0000000500087202 */ /* 0x000fe20000000f00 */
[----:B------:R-:W-:Y:S02]  /*33c60*/  IMAD.MOV.U32 R9, RZ, RZ, R4 ;  /* 0x000000ffff097224 */ /* 0x000fe400078e0004 */
[----:B------:R-:W-:Y:S02]  /*33c70*/  IMAD.MOV.U32 R5, RZ, RZ, R6 ;  /* 0x000000ffff057224 */ /* 0x000fe400078e0006 */
[----:B------:R-:W-:Y:S02]  /*33c80*/  IMAD.MOV.U32 R4, RZ, RZ, R7 ;  /* 0x000000ffff047224 */ /* 0x000fe400078e0007 */
.L_x_2795:
[----:B------:R-:W-:Y:S05]  /*33c90*/  BSYNC B0 ;  /* 0x0000000000007941 */ /* 0x000fea0003800000 */
.L_x_2793:
        /* <DEDUP_REMOVED lines=9> */
.L_x_2797:
[----:B------:R-:W-:Y:S01]  /*33d30*/  MOV R7, R130 ;  /* 0x0000008200077202 */ /* 0x000fe20000000f00 */
[----:B------:R-:W-:Y:S02]  /*33d40*/  IMAD.MOV.U32 R6, RZ, RZ, R131 ;  /* 0x000000ffff067224 */ /* 0x000fe400078e0083 */
[----:B------:R-:W-:Y:S02]  /*33d50*/  IMAD.MOV.U32 R130, RZ, RZ, R5 ;  /* 0x000000ffff827224 */ /* 0x000fe400078e0005 */
[----:B------:R-:W-:Y:S02]  /*33d60*/  IMAD.MOV.U32 R131, RZ, RZ, R4 ;  /* 0x000000ffff837224 */ /* 0x000fe400078e0004 */
.L_x_2798:
[----:B------:R-:W-:Y:S05]  /*33d70*/  BSYNC B0 ;  /* 0x0000000000007941 */ /* 0x000fea0003800000 */
.L_x_2796:
        /* <DEDUP_REMOVED lines=9> */
.L_x_2800:
[----:B------:R-:W-:Y:S01]  /*33e10*/  MOV R4, R71 ;  /* 0x0000004700047202 */ /* 0x000fe20000000f00 */
[----:B------:R-:W-:Y:S02]  /*33e20*/  IMAD.MOV.U32 R5, RZ, RZ, R128 ;  /* 0x000000ffff057224 */ /* 0x000fe400078e0080 */
[----:B------:R-:W-:Y:S02]  /*33e30*/  IMAD.MOV.U32 R71, RZ, RZ, R130 ;  /* 0x000000ffff477224 */ /* 0x000fe400078e0082 */
[----:B------:R-:W-:Y:S02]  /*33e40*/  IMAD.MOV.U32 R128, RZ, RZ, R131 ;  /* 0x000000ffff807224 */ /* 0x000fe400078e0083 */
.L_x_2801:
[----:B------:R-:W-:Y:S05]  /*33e50*/  BSYNC B0 ;  /* 0x0000000000007941 */ /* 0x000fea0003800000 */
.L_x_2799:
        /* <DEDUP_REMOVED lines=9> */
.L_x_2803:
[----:B------:R-:W-:Y:S01]  /*33ef0*/  MOV R131, R70 ;  /* 0x0000004600837202 */ /* 0x000fe20000000f00 */
[----:B------:R-:W-:Y:S02]  /*33f00*/  IMAD.MOV.U32 R130, RZ, RZ, R129 ;  /* 0x000000ffff827224 */ /* 0x000fe400078e0081 */
[----:B------:R-:W-:Y:S02]  /*33f10*/  IMAD.MOV.U32 R70, RZ, RZ, R71 ;  /* 0x000000ffff467224 */ /* 0x000fe400078e0047 */
[----:B------:R-:W-:Y:S02]  /*33f20*/  IMAD.MOV.U32 R129, RZ, RZ, R128 ;  /* 0x000000ffff817224 */ /* 0x000fe400078e0080 */
.L_x_2804:
[----:B------:R-:W-:Y:S05]  /*33f30*/  BSYNC B0 ;  /* 0x0000000000007941 */ /* 0x000fea0003800000 */
.L_x_2802:
        /* <DEDUP_REMOVED lines=9> */
.L_x_2806:
[----:B------:R-:W-:Y:S01]  /*33fd0*/  MOV R128, R69 ;  /* 0x0000004500807202 */ /* 0x000fe20000000f00 */
[----:B------:R-:W-:Y:S02]  /*33fe0*/  IMAD.MOV.U32 R71, RZ, RZ, R126 ;  /* 0x000000ffff477224 */ /* 0x000fe400078e007e */
[----:B------:R-:W-:Y:S02]  /*33ff0*/  IMAD.MOV.U32 R69, RZ, RZ, R70 ;  /* 0x000000ffff457224 */ /* 0x000fe400078e0046 */
[----:B------:R-:W-:Y:S02]  /*34000*/  IMAD.MOV.U32 R126, RZ, RZ, R129 ;  /* 0x000000ffff7e7224 */ /* 0x000fe400078e0081 */
.L_x_2807:
[----:B------:R-:W-:Y:S05]  /*34010*/  BSYNC B0 ;  /* 0x0000000000007941 */ /* 0x000fea0003800000 */
.L_x_2805:
        /* <DEDUP_REMOVED lines=9> */
.L_x_2809:
[----:B------:R-:W-:Y:S01]  /*340b0*/  MOV R129, R68 ;  /* 0x0000004400817202 */ /* 0x000fe20000000f00 */
[----:B------:R-:W-:Y:S02]  /*340c0*/  IMAD.MOV.U32 R70, RZ, RZ, R127 ;  /* 0x000000ffff467224 */ /* 0x000fe400078e007f */
[----:B------:R-:W-:Y:S02]  /*340d0*/  IMAD.MOV.U32 R68, RZ, RZ, R69 ;  /* 0x000000ffff447224 */ /* 0x000fe400078e0045 */
[----:B------:R-:W-:Y:S02]  /*340e0*/  IMAD.MOV.U32 R127, RZ, RZ, R126 ;  /* 0x000000ffff7f7224 */ /* 0x000fe400078e007e */
.L_x_2810:
[----:B------:R-:W-:Y:S05]  /*340f0*/  BSYNC B0 ;  /* 0x0000000000007941 */ /* 0x000fea0003800000 */
.L_x_2808:
        /* <DEDUP_REMOVED lines=9> */
.L_x_2812:
[----:B------:R-:W-:Y:S01]  /*34190*/  MOV R126, R67 ;  /* 0x00000043007e7202 */ /* 0x000fe20000000f00 */
[----:B------:R-:W-:Y:S02]  /*341a0*/  IMAD.MOV.U32 R69, RZ, RZ, R124 ;  /* 0x000000ffff457224 */ /* 0x000fe400078e007c */
[----:B------:R-:W-:Y:S02]  /*341b0*/  IMAD.MOV.U32 R67, RZ, RZ, R68 ;  /* 0x000000ffff437224 */ /* 0x000fe400078e0044 */
[----:B------:R-:W-:Y:S02]  /*341c0*/  IMAD.MOV.U32 R124, RZ, RZ, R127 ;  /* 0x000000ffff7c7224 */ /* 0x000fe400078e007f */
.L_x_2813:
[----:B------:R-:W-:Y:S05]  /*341d0*/  BSYNC B0 ;  /* 0x0000000000007941 */ /* 0x000fea0003800000 */
.L_x_2811:
        /* <DEDUP_REMOVED lines=9> */
.L_x_2815:
[----:B------:R-:W-:Y:S01]  /*34270*/  MOV R127, R66 ;  /* 0x00000042007f7202 */ /* 0x000fe20000000f00 */
[----:B------:R-:W-:Y:S02]  /*34280*/  IMAD.MOV.U32 R68, RZ, RZ, R125 ;  /* 0x000000ffff447224 */ /* 0x000fe400078e007d */
[----:B------:R-:W-:Y:S02]  /*34290*/  IMAD.MOV.U32 R66, RZ, RZ, R67 ;  /* 0x000000ffff427224 */ /* 0x000fe400078e0043 */
[----:B------:R-:W-:Y:S02]  /*342a0*/  IMAD.MOV.U32 R125, RZ, RZ, R124 ;  /* 0x000000ffff7d7224 */ /* 0x000fe400078e007c */
.L_x_2816:
[----:B------:R-:W-:Y:S05]  /*342b0*/  BSYNC B0 ;  /* 0x0000000000007941 */ /* 0x000fea0003800000 */
.L_x_2814:
        /* <DEDUP_REMOVED lines=9> */
.L_x_2818:
[----:B------:R-:W-:Y:S01]  /*34350*/  MOV R124, R65 ;  /* 0x00000041007c7202 */ /* 0x000fe20000000f00 */
[----:B------:R-:W-:Y:S02]  /*34360*/  IMAD.MOV.U32 R67, RZ, RZ, R122 ;  /* 0x000000ffff437224 */ /* 0x000fe400078e007a */
[----:B------:R-:W-:Y:S02]  /*34370*/  IMAD.MOV.U32 R65, RZ, RZ, R66 ;  /* 0x000000ffff417224 */ /* 0x000fe400078e0042 */
[----:B------:R-:W-:Y:S02]  /*34380*/  IMAD.MOV.U32 R122, RZ, RZ, R125 ;  /* 0x000000ffff7a7224 */ /* 0x000fe400078e007d */
.L_x_2819:
[----:B------:R-:W-:Y:S05]  /*34390*/  BSYNC B0 ;  /* 0x0000000000007941 */ /* 0x000fea0003800000 */
.L_x_2817:
        /* <DEDUP_REMOVED lines=9> */
.L_x_2821:
[----:B------:R-:W-:Y:S01]  /*34430*/  MOV R125, R64 ;  /* 0x00000040007d7202 */ /* 0x000fe20000000f00 */
[----:B------:R-:W-:Y:S02]  /*34440*/  IMAD.MOV.U32 R66, RZ, RZ, R123 ;  /* 0x000000ffff427224 */ /* 0x000fe400078e007b */
[----:B------:R-:W-:Y:S02]  /*34450*/  IMAD.MOV.U32 R64, RZ, RZ, R65 ;  /* 0x000000ffff407224 */ /* 0x000fe400078e0041 */
[----:B------:R-:W-:Y:S02]  /*34460*/  IMAD.MOV.U32 R123, RZ, RZ, R122 ;  /* 0x000000ffff7b7224 */ /* 0x000fe400078e007a */
.L_x_2822:
[----:B------:R-:W-:Y:S05]  /*34470*/  BSYNC B0 ;  /* 0x0000000000007941 */ /* 0x000fea0003800000 */
.L_x_2820:
        /* <DEDUP_REMOVED lines=9> */
.L_x_2824:
[----:B------:R-:W-:Y:S01]  /*34510*/  MOV R122, R63 ;  /* 0x0000003f007a7202 */ /* 0x000fe20000000f00 */
[----:B------:R-:W-:Y:S02]  /*34520*/  IMAD.MOV.U32 R65, RZ, RZ, R120 ;  /* 0x000000ffff417224 */ /* 0x000fe400078e0078 */
[----:B------:R-:W-:Y:S02]  /*34530*/  IMAD.MOV.U32 R63, RZ, RZ, R64 ;  /* 0x000000ffff3f7224 */ /* 0x000fe400078e0040 */
[----:B------:R-:W-:Y:S02]  /*34540*/  IMAD.MOV.U32 R120, RZ, RZ, R123 ;  /* 0x000000ffff787224 */ /* 0x000fe400078e007b */
.L_x_2825:
[----:B------:R-:W-:Y:S05]  /*34550*/  BSYNC B0 ;  /* 0x0000000000007941 */ /* 0x000fea0003800000 */
.L_x_2823:
        /* <DEDUP_REMOVED lines=9> */
.L_x_2827:
[----:B------:R-:W-:Y:S01]  /*345f0*/  MOV R123, R62 ;  /* 0x0000003e007b7202 */ /* 0x000fe20000000f00 */
[----:B------:R-:W-:Y:S02]  /*34600*/  IMAD.MOV.U32 R64, RZ, RZ, R121 ;  /* 0x000000ffff407224 */ /* 0x000fe400078e0079 */
[----:B------:R-:W-:Y:S02]  /*34610*/  IMAD.MOV.U32 R62, RZ, RZ, R63 ;  /* 0x000000ffff3e7224 */ /* 0x000fe400078e003f */
[----:B------:R-:W-:Y:S02]  /*34620*/  IMAD.MOV.U32 R121, RZ, RZ, R120 ;  /* 0x000000ffff797224 */ /* 0x000fe400078e0078 */
.L_x_2828:
[----:B------:R-:W-:Y:S05]  /*34630*/  BSYNC B0 ;  /* 0x0000000000007941 */ /* 0x000fea0003800000 */
.L_x_2826:
        /* <DEDUP_REMOVED lines=9> */
.L_x_2830:
[----:B------:R-:W-:Y:S01]  /*346d0*/  MOV R120, R61 ;  /* 0x0000003d00787202 */ /* 0x000fe20000000f00 */
[----:B------:R-:W-:Y:S02]  /*346e0*/  IMAD.MOV.U32 R63, RZ, RZ, R118 ;  /* 0x000000ffff3f7224 */ /* 0x000fe400078e0076 */
[----:B------:R-:W-:Y:S02]  /*346f0*/  IMAD.MOV.U32 R61, RZ, RZ, R62 ;  /* 0x000000ffff3d7224 */ /* 0x000fe400078e003e */
[----:B------:R-:W-:Y:S02]  /*34700*/  IMAD.MOV.U32 R118, RZ, RZ, R121 ;  /* 0x000000ffff767224 */ /* 0x000fe400078e0079 */
.L_x_2831:
[----:B------:R-:W-:Y:S05]  /*34710*/  BSYNC B0 ;  /* 0x0000000000007941 */ /* 0x000fea0003800000 */
.L_x_2829:
        /* <DEDUP_REMOVED lines=9> */
.L_x_2833:
[----:B------:R-:W-:Y:S01]  /*347b0*/  MOV R121, R60 ;  /* 0x0000003c00797202 */ /* 0x000fe20000000f00 */
[----:B------:R-:W-:Y:S02]  /*347c0*/  IMAD.MOV.U32 R62, RZ, RZ, R119 ;  /* 0x000000ffff3e7224 */ /* 0x000fe400078e0077 */
[----:B------:R-:W-:Y:S02]  /*347d0*/  IMAD.MOV.U32 R60, RZ, RZ, R61 ;  /* 0x000000ffff3c7224 */ /* 0x000fe400078e003d */
[----:B------:R-:W-:Y:S02]  /*347e0*/  IMAD.MOV.U32 R119, RZ, RZ, R118 ;  /* 0x000000ffff777224 */ /* 0x000fe400078e0076 */
.L_x_2834:
[----:B------:R-:W-:Y:S05]  /*347f0*/  BSYNC B0 ;  /* 0x0000000000007941 */ /* 0x000fea0003800000 */
.L_x_2832:
        /* <DEDUP_REMOVED lines=9> */
.L_x_2836:
[----:B------:R-:W-:Y:S01]  /*34890*/  MOV R118, R59 ;  /* 0x0000003b00767202 */ /* 0x000fe20000000f00 */
[----:B------:R-:W-:Y:S02]  /*348a0*/  IMAD.MOV.U32 R61, RZ, RZ, R116 ;  /* 0x000000ffff3d7224 */ /* 0x000fe400078e0074 */
[----:B------:R-:W-:Y:S02]  /*348b0*/  IMAD.MOV.U32 R59, RZ, RZ, R60 ;  /* 0x000000ffff3b7224 */ /* 0x000fe400078e003c */
[----:B------:R-:W-:Y:S02]  /*348c0*/  IMAD.MOV.U32 R116, RZ, RZ, R119 ;  /* 0x000000ffff747224 */ /* 0x000fe400078e0077 */
.L_x_2837:
[----:B------:R-:W-:Y:S05]  /*348d0*/  BSYNC B0 ;  /* 0x0000000000007941 */ /* 0x000fea0003800000 */
.L_x_2835:
        /* <DEDUP_REMOVED lines=9> */
.L_x_2839:
[----:B------:R-:W-:Y:S01]  /*34970*/  MOV R119, R58 ;  /* 0x0000003a00777202 */ /* 0x000fe20000000f00 */
[----:B------:R-:W-:Y:S02]  /*34980*/  IMAD.MOV.U32 R60, RZ, RZ, R117 ;  /* 0x000000ffff3c7224 */ /* 0x000fe400078e0075 */
[----:B------:R-:W-:Y:S02]  /*34990*/  IMAD.MOV.U32 R58, RZ, RZ, R59 ;  /* 0x000000ffff3a7224 */ /* 0x000fe400078e003b */
[----:B------:R-:W-:Y:S02]  /*349a0*/  IMAD.MOV.U32 R117, RZ, RZ, R116 ;  /* 0x000000ffff757224 */ /* 0x000fe400078e0074 */
.L_x_2840:
[----:B------:R-:W-:Y:S05]  /*349b0*/  BSYNC B0 ;  /* 0x0000000000007941 */ /* 0x000fea0003800000 */
.L_x_2838:
        /* <DEDUP_REMOVED lines=9> */
.L_x_2842:
[----:B------:R-:W-:Y:S01]  /*34a50*/  MOV R116, R57 ;  /* 0x0000003900747202 */ /* 0x000fe20000000f00 */
[----:B------:R-:W-:Y:S02]  /*34a60*/  IMAD.MOV.U32 R59, RZ, RZ, R114 ;  /* 0x000000ffff3b7224 */ /* 0x000fe400078e0072 */
[----:B------:R-:W-:Y:S02]  /*34a70*/  IMAD.MOV.U32 R57, RZ, RZ, R58 ;  /* 0x000000ffff397224 */ /* 0x000fe400078e003a */
[----:B------:R-:W-:Y:S02]  /*34a80*/  IMAD.MOV.U32 R114, RZ, RZ, R117 ;  /* 0x000000ffff727224 */ /* 0x000fe400078e0075 */
.L_x_2843:
[----:B------:R-:W-:Y:S05]  /*34a90*/  BSYNC B0 ;  /* 0x0000000000007941 */ /* 0x000fea0003800000 */
.L_x_2841:
        /* <DEDUP_REMOVED lines=9> */
.L_x_2845:
[----:B------:R-:W-:Y:S01]  /*34b30*/  MOV R117, R56 ;  /* 0x0000003800757202 */ /* 0x000fe20000000f00 */
[----:B------:R-:W-:Y:S02]  /*34b40*/  IMAD.MOV.U32 R58, RZ, RZ, R115 ;  /* 0x000000ffff3a7224 */ /* 0x000fe400078e0073 */
[----:B------:R-:W-:Y:S02]  /*34b50*/  IMAD.MOV.U32 R56, RZ, RZ, R57 ;  /* 0x000000ffff387224 */ /* 0x000fe400078e0039 */
[----:B------:R-:W-:Y:S02]  /*34b60*/  IMAD.MOV.U32 R115, RZ, RZ, R114 ;  /* 0x000000ffff737224 */ /* 0x000fe400078e0072 */
.L_x_2846:
[----:B------:R-:W-:Y:S05]  /*34b70*/  BSYNC B0 ;  /* 0x0000000000007941 */ /* 0x000fea0003800000 */
.L_x_2844:
        /* <DEDUP_REMOVED lines=9> */
.L_x_2848:
[----:B------:R-:W-:Y:S01]  /*34c10*/  MOV R114, R133 ;  /* 0x0000008500727202 */ /* 0x000fe20000000f00 */
[----:B------:R-:W-:Y:S02]  /*34c20*/  IMAD.MOV.U32 R57, RZ, RZ, R0 ;  /* 0x000000ffff397224 */ /* 0x000fe400078e0000 */
[----:B------:R-:W-:Y:S02]  /*34c30*/  IMAD.MOV.U32 R0, RZ, RZ, R115 ;  /* 0x000000ffff007224 */ /* 0x000fe400078e0073 */
[----:B------:R-:W-:Y:S02]  /*34c40*/  IMAD.MOV.U32 R133, RZ, RZ, R56 ;  /* 0x000000ffff857224 */ /* 0x000fe400078e0038 */
.L_x_2849:
[----:B------:R-:W-:Y:S05]  /*34c50*/  BSYNC B0 ;  /* 0x0000000000007941 */ /* 0x000fea0003800000 */
.L_x_2847:
        /* <DEDUP_REMOVED lines=18> */
.L_x_2851:
[----:B------:R-:W-:Y:S02]  /*34d80*/  IMAD.MOV.U32 R56, RZ, RZ, R113 ;  /* 0x000000ffff387224 */ /* 0x000fe400078e0071 */
[----:B------:R-:W-:Y:S02]  /*34d90*/  IMAD.MOV.U32 R115, RZ, RZ, R54 ;  /* 0x000000ffff737224 */ /* 0x000fe400078e0036 */
[----:B------:R-:W-:Y:S02]  /*34da0*/  IMAD.MOV.U32 R113, RZ, RZ, R112 ;  /* 0x000000ffff717224 */ /* 0x000fe400078e0070 */
[----:B------:R-:W-:Y:S02]  /*34db0*/  IMAD.MOV.U32 R54, RZ, RZ, R55 ;  /* 0x000000ffff367224 */ /* 0x000fe400078e0037 */
.L_x_2852:
[----:B------:R-:W-:Y:S05]  /*34dc0*/  BSYNC B0 ;  /* 0x0000000000007941 */ /* 0x000fea0003800000 */
.L_x_2850:
        /* <DEDUP_REMOVED lines=9> */
.L_x_2854:
[----:B------:R-:W-:Y:S02]  /*34e60*/  IMAD.MOV.U32 R55, RZ, RZ, R110 ;  /* 0x000000ffff377224 */ /* 0x000fe400078e006e */
[----:B------:R-:W-:Y:S02]  /*34e70*/  IMAD.MOV.U32 R112, RZ, RZ, R53 ;  /* 0x000000ffff707224 */ /* 0x000fe400078e0035 */
[----:B------:R-:W-:Y:S02]  /*34e80*/  IMAD.MOV.U32 R110, RZ, RZ, R113 ;  /* 0x000000ffff6e7224 */ /* 0x000fe400078e0071 */
[----:B------:R-:W-:Y:S02]  /*34e90*/  IMAD.MOV.U32 R53, RZ, RZ, R54 ;  /* 0x000000ffff357224 */ /* 0x000fe400078e0036 */
.L_x_2855:
[----:B------:R-:W-:Y:S05]  /*34ea0*/  BSYNC B0 ;  /* 0x0000000000007941 */ /* 0x000fea0003800000 */
.L_x_2853:
        /* <DEDUP_REMOVED lines=9> */
.L_x_2857:
[----:B------:R-:W-:Y:S02]  /*34f40*/  IMAD.MOV.U32 R54, RZ, RZ, R111 ;  /* 0x000000ffff367224 */ /* 0x000fe400078e006f */
[----:B------:R-:W-:Y:S02]  /*34f50*/  IMAD.MOV.U32 R113, RZ, RZ, R52 ;  /* 0x000000ffff717224 */ /* 0x000fe400078e0034 */
[----:B------:R-:W-:Y:S02]  /*34f60*/  IMAD.MOV.U32 R111, RZ, RZ, R110 ;  /* 0x000000ffff6f7224 */ /* 0x000fe400078e006e */
[----:B------:R-:W-:Y:S02]  /*34f70*/  IMAD.MOV.U32 R52, RZ, RZ, R53 ;  /* 0x000000ffff347224 */ /* 0x000fe400078e0035 */
.L_x_2858:
[----:B------:R-:W-:Y:S05]  /*34f80*/  BSYNC B0 ;  /* 0x0000000000007941 */ /* 0x000fea0003800000 */
.L_x_2856:
        /* <DEDUP_REMOVED lines=9> */
.L_x_2860:
[----:B------:R-:W-:Y:S02]  /*35020*/  IMAD.MOV.U32 R53, RZ, RZ, R108 ;  /* 0x000000ffff357224 */ /* 0x000fe400078e006c */
[----:B------:R-:W-:Y:S02]  /*35030*/  IMAD.MOV.U32 R110, RZ, RZ, R51 ;  /* 0x000000ffff6e7224 */ /* 0x000fe400078e0033 */
[----:B------:R-:W-:Y:S02]  /*35040*/  IMAD.MOV.U32 R108, RZ, RZ, R111 ;  /* 0x000000ffff6c7224 */ /* 0x000fe400078e006f */
[----:B------:R-:W-:Y:S02]  /*35050*/  IMAD.MOV.U32 R51, RZ, RZ, R52 ;  /* 0x000000ffff337224 */ /* 0x000fe400078e0034 */
.L_x_2861:
[----:B------:R-:W-:Y:S05]  /*35060*/  BSYNC B0 ;  /* 0x0000000000007941 */ /* 0x000fea0003800000 */
.L_x_2859:
        /* <DEDUP_REMOVED lines=9> */
.L_x_2863:
[----:B------:R-:W-:Y:S02]  /*35100*/  IMAD.MOV.U32 R52, RZ, RZ, R109 ;  /* 0x000000ffff347224 */ /* 0x000fe400078e006d */
[----:B------:R-:W-:Y:S02]  /*35110*/  IMAD.MOV.U32 R111, RZ, RZ, R50 ;  /* 0x000000ffff6f7224 */ /* 0x000fe400078e0032 */
[----:B------:R-:W-:Y:S02]  /*35120*/  IMAD.MOV.U32 R109, RZ, RZ, R108 ;  /* 0x000000ffff6d7224 */ /* 0x000fe400078e006c */
[----:B------:R-:W-:Y:S02]  /*35130*/  IMAD.MOV.U32 R50, RZ, RZ, R51 ;  /* 0x000000ffff327224 */ /* 0x000fe400078e0033 */
.L_x_2864:
[----:B------:R-:W-:Y:S05]  /*35140*/  BSYNC B0 ;  /* 0x0000000000007941 */ /* 0x000fea0003800000 */
.L_x_2862:
        /* <DEDUP_REMOVED lines=9> */
.L_x_2866:
[----:B------:R-:W-:Y:S02]  /*351e0*/  IMAD.MOV.U32 R51, RZ, RZ, R106 ;  /* 0x000000ffff337224 */ /* 0x000fe400078e006a */
[----:B------:R-:W-:Y:S02]  /*351f0*/  IMAD.MOV.U32 R108, RZ, RZ, R49 ;  /* 0x000000ffff6c7224 */ /* 0x000fe400078e0031 */
[----:B------:R-:W-:Y:S02]  /*35200*/  IMAD.MOV.U32 R106, RZ, RZ, R109 ;  /* 0x000000ffff6a7224 */ /* 0x000fe400078e006d */
[----:B------:R-:W-:Y:S02]  /*35210*/  IMAD.MOV.U32 R49, RZ, RZ, R50 ;  /* 0x000000ffff317224 */ /* 0x000fe400078e0032 */
.L_x_2867:
[----:B------:R-:W-:Y:S05]  /*35220*/  BSYNC B0 ;  /* 0x0000000000007941 */ /* 0x000fea0003800000 */
.L_x_2865:
        /* <DEDUP_REMOVED lines=9> */
.L_x_2869:
[----:B------:R-:W-:Y:S02]  /*352c0*/  IMAD.MOV.U32 R50, RZ, RZ, R107 ;  /* 0x000000ffff327224 */ /* 0x000fe400078e006b */
[----:B------:R-:W-:Y:S02]  /*352d0*/  IMAD.MOV.U32 R109, RZ, RZ, R48 ;  /* 0x000000ffff6d7224 */ /* 0x000fe400078e0030 */
[----:B------:R-:W-:Y:S02]  /*352e0*/  IMAD.MOV.U32 R107, RZ, RZ, R106 ;  /* 0x000000ffff6b7224 */ /* 0x000fe400078e006a */
[----:B------:R-:W-:Y:S02]  /*352f0*/  IMAD.MOV.U32 R48, RZ, RZ, R49 ;  /* 0x000000ffff307224 */ /* 0x000fe400078e0031 */
.L_x_2870:
[----:B------:R-:W-:Y:S05]  /*35300*/  BSYNC B0 ;  /* 0x0000000000007941 */ /* 0x000fea0003800000 */
.L_x_2868:
        /* <DEDUP_REMOVED lines=9> */
.L_x_2872:
[----:B------:R-:W-:Y:S02]  /*353a0*/  IMAD.MOV.U32 R49, RZ, RZ, R104 ;  /* 0x000000ffff317224 */ /* 0x000fe400078e0068 */
[----:B------:R-:W-:Y:S02]  /*353b0*/  IMAD.MOV.U32 R106, RZ, RZ, R47 ;  /* 0x000000ffff6a7224 */ /* 0x000fe400078e002f */
[----:B------:R-:W-:Y:S02]  /*353c0*/  IMAD.MOV.U32 R104, RZ, RZ, R107 ;  /* 0x000000ffff687224 */ /* 0x000fe400078e006b */
[----:B------:R-:W-:Y:S02]  /*353d0*/  IMAD.MOV.U32 R47, RZ, RZ, R48 ;  /* 0x000000ffff2f7224 */ /* 0x000fe400078e0030 */
.L_x_2873:
[----:B------:R-:W-:Y:S05]  /*353e0*/  BSYNC B0 ;  /* 0x0000000000007941 */ /* 0x000fea0003800000 */
.L_x_2871:
        /* <DEDUP_REMOVED lines=9> */
.L_x_2875:
[----:B------:R-:W-:Y:S02]  /*35480*/  IMAD.MOV.U32 R48, RZ, RZ, R105 ;  /* 0x000000ffff307224 */ /* 0x000fe400078e0069 */
[----:B------:R-:W-:Y:S02]  /*35490*/  IMAD.MOV.U32 R107, RZ, RZ, R46 ;  /* 0x000000ffff6b7224 */ /* 0x000fe400078e002e */
[----:B------:R-:W-:Y:S02]  /*354a0*/  IMAD.MOV.U32 R105, RZ, RZ, R104 ;  /* 0x000000ffff697224 */ /* 0x000fe400078e0068 */
[----:B------:R-:W-:Y:S02]  /*354b0*/  IMAD.MOV.U32 R46, RZ, RZ, R47 ;  /* 0x000000ffff2e7224 */ /* 0x000fe400078e002f */
.L_x_2876:
[----:B------:R-:W-:Y:S05]  /*354c0*/  BSYNC B0 ;  /* 0x0000000000007941 */ /* 0x000fea0003800000 */
.L_x_2874:
        /* <DEDUP_REMOVED lines=9> */
.L_x_2878:
[----:B------:R-:W-:Y:S02]  /*35560*/  IMAD.MOV.U32 R47, RZ, RZ, R102 ;  /* 0x000000ffff2f7224 */ /* 0x000fe400078e0066 */
[----:B------:R-:W-:Y:S02]  /*35570*/  IMAD.MOV.U32 R104, RZ, RZ, R45 ;  /* 0x000000ffff687224 */ /* 0x000fe400078e002d */
[----:B------:R-:W-:Y:S02]  /*35580*/  IMAD.MOV.U32 R102, RZ, RZ, R105 ;  /* 0x000000ffff667224 */ /* 0x000fe400078e0069 */
[----:B------:R-:W-:Y:S02]  /*35590*/  IMAD.MOV.U32 R45, RZ, RZ, R46 ;  /* 0x000000ffff2d7224 */ /* 0x000fe400078e002e */
.L_x_2879:
[----:B------:R-:W-:Y:S05]  /*355a0*/  BSYNC B0 ;  /* 0x0000000000007941 */ /* 0x000fea0003800000 */
.L_x_2877:
        /* <DEDUP_REMOVED lines=9> */
.L_x_2881:
[----:B------:R-:W-:Y:S02]  /*35640*/  IMAD.MOV.U32 R46, RZ, RZ, R103 ;  /* 0x000000ffff2e7224 */ /* 0x000fe400078e0067 */
[----:B------:R-:W-:Y:S02]  /*35650*/  IMAD.MOV.U32 R105, RZ, RZ, R44 ;  /* 0x000000ffff697224 */ /* 0x000fe400078e002c */
[----:B------:R-:W-:Y:S02]  /*35660*/  IMAD.MOV.U32 R103, RZ, RZ, R102 ;  /* 0x000000ffff677224 */ /* 0x000fe400078e0066 */
[----:B------:R-:W-:Y:S02]  /*35670*/  IMAD.MOV.U32 R44, RZ, RZ, R45 ;  /* 0x000000ffff2c7224 */ /* 0x000fe400078e002d */
.L_x_2882:
[----:B------:R-:W-:Y:S05]  /*35680*/  BSYNC B0 ;  /* 0x0000000000007941 */ /* 0x000fea0003800000 */
.L_x_2880:
        /* <DEDUP_REMOVED lines=9> */
.L_x_2884:
[----:B------:R-:W-:Y:S02]  /*35720*/  IMAD.MOV.U32 R45, RZ, RZ, R100 ;  /* 0x000000ffff2d7224 */ /* 0x000fe400078e0064 */
[----:B------:R-:W-:Y:S02]  /*35730*/  IMAD.MOV.U32 R102, RZ, RZ, R43 ;  /* 0x000000ffff667224 */ /* 0x000fe400078e002b */
[----:B------:R-:W-:Y:S02]  /*35740*/  IMAD.MOV.U32 R100, RZ, RZ, R103 ;  /* 0x000000ffff647224 */ /* 0x000fe400078e0067 */
[----:B------:R-:W-:Y:S02]  /*35750*/  IMAD.MOV.U32 R43, RZ, RZ, R44 ;  /* 0x000000ffff2b7224 */ /* 0x000fe400078e002c */
.L_x_2885:
[----:B------:R-:W-:Y:S05]  /*35760*/  BSYNC B0 ;  /* 0x0000000000007941 */ /* 0x000fea0003800000 */
.L_x_2883:
        /* <DEDUP_REMOVED lines=9> */
.L_x_2887:
[----:B------:R-:W-:Y:S02]  /*35800*/  IMAD.MOV.U32 R44, RZ, RZ, R101 ;  /* 0x000000ffff2c7224 */ /* 0x000fe400078e0065 */
[----:B------:R-:W-:Y:S02]  /*35810*/  IMAD.MOV.U32 R103, RZ, RZ, R42 ;  /* 0x000000ffff677224 */ /* 0x000fe400078e002a */
[----:B------:R-:W-:Y:S02]  /*35820*/  IMAD.MOV.U32 R101, RZ, RZ, R100 ;  /* 0x000000ffff657224 */ /* 0x000fe400078e0064 */
[----:B------:R-:W-:Y:S02]  /*35830*/  IMAD.MOV.U32 R42, RZ, RZ, R43 ;  /* 0x000000ffff2a7224 */ /* 0x000fe400078e002b */
.L_x_2888:
[----:B------:R-:W-:Y:S05]  /*35840*/  BSYNC B0 ;  /* 0x0000000000007941 */ /* 0x000fea0003800000 */
.L_x_2886:
        /* <DEDUP_REMOVED lines=9> */
.L_x_2890:
[----:B------:R-:W-:Y:S02]  /*358e0*/  IMAD.MOV.U32 R43, RZ, RZ, R98 ;  /* 0x000000ffff2b7224 */ /* 0x000fe400078e0062 */
[----:B------:R-:W-:Y:S02]  /*358f0*/  IMAD.MOV.U32 R100, RZ, RZ, R41 ;  /* 0x000000ffff647224 */ /* 0x000fe400078e0029 */
[----:B------:R-:W-:Y:S02]  /*35900*/  IMAD.MOV.U32 R98, RZ, RZ, R101 ;  /* 0x000000ffff627224 */ /* 0x000fe400078e0065 */
[----:B------:R-:W-:Y:S02]  /*35910*/  IMAD.MOV.U32 R41, RZ, RZ, R42 ;  /* 0x000000ffff297224 */ /* 0x000fe400078e002a */
.L_x_2891:
[----:B------:R-:W-:Y:S05]  /*35920*/  BSYNC B0 ;  /* 0x0000000000007941 */ /* 0x000fea0003800000 */
.L_x_2889:
        /* <DEDUP_REMOVED lines=9> */
.L_x_2893:
[----:B------:R-:W-:Y:S02]  /*359c0*/  IMAD.MOV.U32 R42, RZ, RZ, R99 ;  /* 0x000000ffff2a7224 */ /* 0x000fe400078e0063 */
[----:B------:R-:W-:Y:S02]  /*359d0*/  IMAD.MOV.U32 R101, RZ, RZ, R40 ;  /* 0x000000ffff657224 */ /* 0x000fe400078e0028 */
[----:B------:R-:W-:Y:S02]  /*359e0*/  IMAD.MOV.U32 R99, RZ, RZ, R98 ;  /* 0x000000ffff637224 */ /* 0x000fe400078e0062 */
[----:B------:R-:W-:Y:S02]  /*359f0*/  IMAD.MOV.U32 R40, RZ, RZ, R41 ;  /* 0x000000ffff287224 */ /* 0x000fe400078e0029 */
.L_x_2894:
[----:B------:R-:W-:Y:S05]  /*35a00*/  BSYNC B0 ;  /* 0x0000000000007941 */ /* 0x000fea0003800000 */
.L_x_2892:
        /* <DEDUP_REMOVED lines=9> */
.L_x_2896:
[----:B------:R-:W-:Y:S02]  /*35aa0*/  IMAD.MOV.U32 R41, RZ, RZ, R96 ;  /* 0x000000ffff297224 */ /* 0x000fe400078e0060 */
[----:B------:R-:W-:Y:S02]  /*35ab0*/  IMAD.MOV.U32 R98, RZ, RZ, R39 ;  /* 0x000000ffff627224 */ /* 0x000fe400078e0027 */
[----:B------:R-:W-:Y:S02]  /*35ac0*/  IMAD.MOV.U32 R96, RZ, RZ, R99 ;  /* 0x000000ffff607224 */ /* 0x000fe400078e0063 */
[----:B------:R-:W-:Y:S02]  /*35ad0*/  IMAD.MOV.U32 R39, RZ, RZ, R40 ;  /* 0x000000ffff277224 */ /* 0x000fe400078e0028 */
.L_x_2897:
[----:B------:R-:W-:Y:S05]  /*35ae0*/  BSYNC B0 ;  /* 0x0000000000007941 */ /* 0x000fea0003800000 */
.L_x_2895:
        /* <DEDUP_REMOVED lines=9> */
.L_x_2899:
[----:B------:R-:W-:Y:S02]  /*35b80*/  IMAD.MOV.U32 R40, RZ, RZ, R97 ;  /* 0x000000ffff287224 */ /* 0x000fe400078e0061 */
[----:B------:R-:W-:Y:S02]  /*35b90*/  IMAD.MOV.U32 R99, RZ, RZ, R38 ;  /* 0x000000ffff637224 */ /* 0x000fe400078e0026 */
[----:B------:R-:W-:Y:S02]  /*35ba0*/  IMAD.MOV.U32 R97, RZ, RZ, R96 ;  /* 0x000000ffff617224 */ /* 0x000fe400078e0060 */
[----:B------:R-:W-:Y:S02]  /*35bb0*/  IMAD.MOV.U32 R38, RZ, RZ, R39 ;  /* 0x000000ffff267224 */ /* 0x000fe400078e0027 */
.L_x_2900:
[----:B------:R-:W-:Y:S05]  /*35bc0*/  BSYNC B0 ;  /* 0x0000000000007941 */ /* 0x000fea0003800000 */
.L_x_2898:
        /* <DEDUP_REMOVED lines=9> */
.L_x_2902:
[----:B------:R-:W-:Y:S02]  /*35c60*/  IMAD.MOV.U32 R39, RZ, RZ, R94 ;  /* 0x000000ffff277224 */ /* 0x000fe400078e005e */
[----:B------:R-:W-:Y:S02]  /*35c70*/  IMAD.MOV.U32 R96, RZ, RZ, R37 ;  /* 0x000000ffff607224 */ /* 0x000fe400078e0025 */
[----:B------:R-:W-:Y:S02]  /*35c80*/  IMAD.MOV.U32 R94, RZ, RZ, R97 ;  /* 0x000000ffff5e7224 */ /* 0x000fe400078e0061 */
[----:B------:R-:W-:Y:S02]  /*35c90*/  IMAD.MOV.U32 R37, RZ, RZ, R38 ;  /* 0x000000ffff257224 */ /* 0x000fe400078e0026 */
.L_x_2903:
[----:B------:R-:W-:Y:S05]  /*35ca0*/  BSYNC B0 ;  /* 0x0000000000007941 */ /* 0x000fea0003800000 */
.L_x_2901:
        /* <DEDUP_REMOVED lines=9> */
.L_x_2905:
[----:B------:R-:W-:Y:S02]  /*35d40*/  IMAD.MOV.U32 R38, RZ, RZ, R95 ;  /* 0x000000ffff267224 */ /* 0x000fe400078e005f */
[----:B------:R-:W-:Y:S02]  /*35d50*/  IMAD.MOV.U32 R97, RZ, RZ, R36 ;  /* 0x000000ffff617224 */ /* 0x000fe400078e0024 */
[----:B------:R-:W-:Y:S02]  /*35d60*/  IMAD.MOV.U32 R95, RZ, RZ, R94 ;  /* 0x000000ffff5f7224 */ /* 0x000fe400078e005e */
[----:B------:R-:W-:Y:S02]  /*35d70*/  IMAD.MOV.U32 R36, RZ, RZ, R37 ;  /* 0x000000ffff247224 */ /* 0x000fe400078e0025 */
.L_x_2906:
[----:B------:R-:W-:Y:S05]  /*35d80*/  BSYNC B0 ;  /* 0x0000000000007941 */ /* 0x000fea0003800000 */
.L_x_2904:
        /* <DEDUP_REMOVED lines=9> */
.L_x_2908:
[----:B------:R-:W-:Y:S02]  /*35e20*/  IMAD.MOV.U32 R37, RZ, RZ, R92 ;  /* 0x000000ffff257224 */ /* 0x000fe400078e005c */
[----:B------:R-:W-:Y:S02]  /*35e30*/  IMAD.MOV.U32 R94, RZ, RZ, R35 ;  /* 0x000000ffff5e7224 */ /* 0x000fe400078e0023 */
[----:B------:R-:W-:Y:S02]  /*35e40*/  IMAD.MOV.U32 R92, RZ, RZ, R95 ;  /* 0x000000ffff5c7224 */ /* 0x000fe400078e005f */
[----:B------:R-:W-:Y:S02]  /*35e50*/  IMAD.MOV.U32 R35, RZ, RZ, R36 ;  /* 0x000000ffff237224 */ /* 0x000fe400078e0024 */
.L_x_2909:
[----:B------:R-:W-:Y:S05]  /*35e60*/  BSYNC B0 ;  /* 0x0000000000007941 */ /* 0x000fea0003800000 */
.L_x_2907:
        /* <DEDUP_REMOVED lines=9> */
.L_x_2911:
[----:B------:R-:W-:Y:S02]  /*35f00*/  IMAD.MOV.U32 R36, RZ, RZ, R93 ;  /* 0x000000ffff247224 */ /* 0x000fe400078e005d */
[----:B------:R-:W-:Y:S02]  /*35f10*/  IMAD.MOV.U32 R95, RZ, RZ, R34 ;  /* 0x000000ffff5f7224 */ /* 0x000fe400078e0022 */
[----:B------:R-:W-:Y:S02]  /*35f20*/  IMAD.MOV.U32 R93, RZ, RZ, R92 ;  /* 0x000000ffff5d7224 */ /* 0x000fe400078e005c */
[----:B------:R-:W-:Y:S02]  /*35f30*/  IMAD.MOV.U32 R34, RZ, RZ, R35 ;  /* 0x000000ffff227224 */ /* 0x000fe400078e0023 */
.L_x_2912:
[----:B------:R-:W-:Y:S05]  /*35f40*/  BSYNC B0 ;  /* 0x0000000000007941 */ /* 0x000fea0003800000 */
.L_x_2910:
        /* <DEDUP_REMOVED lines=9> */
.L_x_2914:
[----:B------:R-:W-:Y:S02]  /*35fe0*/  IMAD.MOV.U32 R35, RZ, RZ, R90 ;  /* 0x000000ffff237224 */ /* 0x000fe400078e005a */
[----:B------:R-:W-:Y:S02]  /*35ff0*/  IMAD.MOV.U32 R92, RZ, RZ, R33 ;  /* 0x000000ffff5c7224 */ /* 0x000fe400078e0021 */
[----:B------:R-:W-:Y:S02]  /*36000*/  IMAD.MOV.U32 R90, RZ, RZ, R93 ;  /* 0x000000ffff5a7224 */ /* 0x000fe400078e005d */
[----:B------:R-:W-:Y:S02]  /*36010*/  IMAD.MOV.U32 R33, RZ, RZ, R34 ;  /* 0x000000ffff217224 */ /* 0x000fe400078e0022 */
.L_x_2915:
[----:B------:R-:W-:Y:S05]  /*36020*/  BSYNC B0 ;  /* 0x0000000000007941 */ /* 0x000fea0003800000 */
.L_x_2913:
        /* <DEDUP_REMOVED lines=9> */
.L_x_2917:
[----:B------:R-:W-:Y:S02]  /*360c0*/  IMAD.MOV.U32 R34, RZ, RZ, R91 ;  /* 0x000000ffff227224 */ /* 0x000fe400078e005b */
[----:B------:R-:W-:Y:S02]  /*360d0*/  IMAD.MOV.U32 R93, RZ, RZ, R32 ;  /* 0x000000ffff5d7224 */ /* 0x000fe400078e0020 */
[----:B------:R-:W-:Y:S02]  /*360e0*/  IMAD.MOV.U32 R91, RZ, RZ, R90 ;  /* 0x000000ffff5b7224 */ /* 0x000fe400078e005a */
[----:B------:R-:W-:Y:S02]  /*360f0*/  IMAD.MOV.U32 R32, RZ, RZ, R33 ;  /* 0x000000ffff207224 */ /* 0x000fe400078e0021 */
.L_x_2918:
[----:B------:R-:W-:Y:S05]  /*36100*/  BSYNC B0 ;  /* 0x0000000000007941 */ /* 0x000fea0003800000 */
.L_x_2916:
        /* <DEDUP_REMOVED lines=9> */
.L_x_2920:
[----:B------:R-:W-:Y:S02]  /*361a0*/  IMAD.MOV.U32 R33, RZ, RZ, R88 ;  /* 0x000000ffff217224 */ /* 0x000fe400078e0058 */
[----:B------:R-:W-:Y:S02]  /*361b0*/  IMAD.MOV.U32 R90, RZ, RZ, R31 ;  /* 0x000000ffff5a7224 */ /* 0x000fe400078e001f */
[----:B------:R-:W-:Y:S02]  /*361c0*/  IMAD.MOV.U32 R88, RZ, RZ, R91 ;  /* 0x000000ffff587224 */ /* 0x000fe400078e005b */
[----:B------:R-:W-:Y:S02]  /*361d0*/  IMAD.MOV.U32 R31, RZ, RZ, R32 ;  /* 0x000000ffff1f7224 */ /* 0x000fe400078e0020 */
.L_x_2921:
[----:B------:R-:W-:Y:S05]  /*361e0*/  BSYNC B0 ;  /* 0x0000000000007941 */ /* 0x000fea0003800000 */
.L_x_2919:
        /* <DEDUP_REMOVED lines=9> */
.L_x_2923:
[----:B------:R-:W-:Y:S02]  /*36280*/  IMAD.MOV.U32 R32, RZ, RZ, R89 ;  /* 0x000000ffff207224 */ /* 0x000fe400078e0059 */
[----:B------:R-:W-:Y:S02]  /*36290*/  IMAD.MOV.U32 R91, RZ, RZ, R30 ;  /* 0x000000ffff5b7224 */ /* 0x000fe400078e001e */
[----:B------:R-:W-:Y:S02]  /*362a0*/  IMAD.MOV.U32 R89, RZ, RZ, R88 ;  /* 0x000000ffff597224 */ /* 0x000fe400078e0058 */
[----:B------:R-:W-:Y:S02]  /*362b0*/  IMAD.MOV.U32 R30, RZ, RZ, R31 ;  /* 0x000000ffff1e7224 */ /* 0x000fe400078e001f */
.L_x_2924:
[----:B------:R-:W-:Y:S05]  /*362c0*/  BSYNC B0 ;  /* 0x0000000000007941 */ /* 0x000fea0003800000 */
.L_x_2922:
        /* <DEDUP_REMOVED lines=9> */
.L_x_2926:
[----:B------:R-:W-:Y:S02]  /*36360*/  IMAD.MOV.U32 R31, RZ, RZ, R86 ;  /* 0x000000ffff1f7224 */ /* 0x000fe400078e0056 */
[----:B------:R-:W-:Y:S02]  /*36370*/  IMAD.MOV.U32 R88, RZ, RZ, R29 ;  /* 0x000000ffff587224 */ /* 0x000fe400078e001d */
[----:B------:R-:W-:Y:S02]  /*36380*/  IMAD.MOV.U32 R86, RZ, RZ, R89 ;  /* 0x000000ffff567224 */ /* 0x000fe400078e0059 */
[----:B------:R-:W-:Y:S02]  /*36390*/  IMAD.MOV.U32 R29, RZ, RZ, R30 ;  /* 0x000000ffff1d7224 */ /* 0x000fe400078e001e */
.L_x_2927:
[----:B------:R-:W-:Y:S05]  /*363a0*/  BSYNC B0 ;  /* 0x0000000000007941 */ /* 0x000fea0003800000 */
.L_x_2925:
        /* <DEDUP_REMOVED lines=9> */
.L_x_2929:
[----:B------:R-:W-:Y:S02]  /*36440*/  IMAD.MOV.U32 R30, RZ, RZ, R87 ;  /* 0x000000ffff1e7224 */ /* 0x000fe400078e0057 */
[----:B------:R-:W-:Y:S02]  /*36450*/  IMAD.MOV.U32 R89, RZ, RZ, R28 ;  /* 0x000000ffff597224 */ /* 0x000fe400078e001c */
[----:B------:R-:W-:Y:S02]  /*36460*/  IMAD.MOV.U32 R87, RZ, RZ, R86 ;  /* 0x000000ffff577224 */ /* 0x000fe400078e0056 */
[----:B------:R-:W-:Y:S02]  /*36470*/  IMAD.MOV.U32 R28, RZ, RZ, R29 ;  /* 0x000000ffff1c7224 */ /* 0x000fe400078e001d */
.L_x_2930:
[----:B------:R-:W-:Y:S05]  /*36480*/  BSYNC B0 ;  /* 0x0000000000007941 */ /* 0x000fea0003800000 */
.L_x_2928:
        /* <DEDUP_REMOVED lines=9> */
.L_x_2932:
[----:B------:R-:W-:Y:S02]  /*36520*/  IMAD.MOV.U32 R29, RZ, RZ, R84 ;  /* 0x000000ffff1d7224 */ /* 0x000fe400078e0054 */
[----:B------:R-:W-:Y:S02]  /*36530*/  IMAD.MOV.U32 R86, RZ, RZ, R27 ;  /* 0x000000ffff567224 */ /* 0x000fe400078e001b */
[----:B------:R-:W-:Y:S02]  /*36540*/  IMAD.MOV.U32 R84, RZ, RZ, R87 ;  /* 0x000000ffff547224 */ /* 0x000fe400078e0057 */
[----:B------:R-:W-:Y:S02]  /*36550*/  IMAD.MOV.U32 R27, RZ, RZ, R28 ;  /* 0x000000ffff1b7224 */ /* 0x000fe400078e001c */
.L_x_2933:
[----:B------:R-:W-:Y:S05]  /*36560*/  BSYNC B0 ;  /* 0x0000000000007941 */ /* 0x000fea0003800000 */
.L_x_2931:
        /* <DEDUP_REMOVED lines=9> */
.L_x_2935:
[----:B------:R-:W-:Y:S02]  /*36600*/  IMAD.MOV.U32 R28, RZ, RZ, R85 ;  /* 0x000000ffff1c7224 */ /* 0x000fe400078e0055 */
[----:B------:R-:W-:Y:S02]  /*36610*/  IMAD.MOV.U32 R87, RZ, RZ, R26 ;  /* 0x000000ffff577224 */ /* 0x000fe400078e001a */
[----:B------:R-:W-:Y:S02]  /*36620*/  IMAD.MOV.U32 R85, RZ, RZ, R84 ;  /* 0x000000ffff557224 */ /* 0x000fe400078e0054 */
[----:B------:R-:W-:Y:S02]  /*36630*/  IMAD.MOV.U32 R26, RZ, RZ, R27 ;  /* 0x000000ffff1a7224 */ /* 0x000fe400078e001b */
.L_x_2936:
[----:B------:R-:W-:Y:S05]  /*36640*/  BSYNC B0 ;  /* 0x0000000000007941 */ /* 0x000fea0003800000 */
.L_x_2934:
        /* <DEDUP_REMOVED lines=9> */
.L_x_2938:
[----:B------:R-:W-:Y:S02]  /*366e0*/  IMAD.MOV.U32 R27, RZ, RZ, R82 ;  /* 0x000000ffff1b7224 */ /* 0x000fe400078e0052 */
[----:B------:R-:W-:Y:S02]  /*366f0*/  IMAD.MOV.U32 R84, RZ, RZ, R25 ;  /* 0x000000ffff547224 */ /* 0x000fe400078e0019 */
[----:B------:R-:W-:Y:S02]  /*36700*/  IMAD.MOV.U32 R82, RZ, RZ, R85 ;  /* 0x000000ffff527224 */ /* 0x000fe400078e0055 */
[----:B------:R-:W-:Y:S02]  /*36710*/  IMAD.MOV.U32 R25, RZ, RZ, R26 ;  /* 0x000000ffff197224 */ /* 0x000fe400078e001a */
.L_x_2939:
[----:B------:R-:W-:Y:S05]  /*36720*/  BSYNC B0 ;  /* 0x0000000000007941 */ /* 0x000fea0003800000 */
.L_x_2937:
        /* <DEDUP_REMOVED lines=9> */
.L_x_2941:
[----:B------:R-:W-:Y:S02]  /*367c0*/  IMAD.MOV.U32 R26, RZ, RZ, R83 ;  /* 0x000000ffff1a7224 */ /* 0x000fe400078e0053 */
[----:B------:R-:W-:Y:S02]  /*367d0*/  IMAD.MOV.U32 R85, RZ, RZ, R24 ;  /* 0x000000ffff557224 */ /* 0x000fe400078e0018 */
[----:B------:R-:W-:Y:S02]  /*367e0*/  IMAD.MOV.U32 R83, RZ, RZ, R82 ;  /* 0x000000ffff537224 */ /* 0x000fe400078e0052 */
[----:B------:R-:W-:Y:S02]  /*367f0*/  IMAD.MOV.U32 R24, RZ, RZ, R25 ;  /* 0x000000ffff187224 */ /* 0x000fe400078e0019 */
.L_x_2942:
[----:B------:R-:W-:Y:S05]  /*36800*/  BSYNC B0 ;  /* 0x0000000000007941 */ /* 0x000fea0003800000 */
.L_x_2940:
        /* <DEDUP_REMOVED lines=9> */
.L_x_2944:
[----:B------:R-:W-:Y:S02]  /*368a0*/  IMAD.MOV.U32 R25, RZ, RZ, R80 ;  /* 0x000000ffff197224 */ /* 0x000fe400078e0050 */
[----:B------:R-:W-:Y:S02]  /*368b0*/  IMAD.MOV.U32 R82, RZ, RZ, R23 ;  /* 0x000000ffff527224 */ /* 0x000fe400078e0017 */
[----:B------:R-:W-:Y:S02]  /*368c0*/  IMAD.MOV.U32 R80, RZ, RZ, R83 ;  /* 0x000000ffff507224 */ /* 0x000fe400078e0053 */
[----:B------:R-:W-:Y:S02]  /*368d0*/  IMAD.MOV.U32 R23, RZ, RZ, R24 ;  /* 0x000000ffff177224 */ /* 0x000fe400078e0018 */
.L_x_2945:
[----:B------:R-:W-:Y:S05]  /*368e0*/  BSYNC B0 ;  /* 0x0000000000007941 */ /* 0x000fea0003800000 */
.L_x_2943:
        /* <DEDUP_REMOVED lines=9> */
.L_x_2947:
[----:B------:R-:W-:Y:S02]  /*36980*/  IMAD.MOV.U32 R24, RZ, RZ, R81 ;  /* 0x000000ffff187224 */ /* 0x000fe400078e0051 */
[----:B------:R-:W-:Y:S02]  /*36990*/  IMAD.MOV.U32 R83, RZ, RZ, R22 ;  /* 0x000000ffff537224 */ /* 0x000fe400078e0016 */
[----:B------:R-:W-:Y:S02]  /*369a0*/  IMAD.MOV.U32 R81, RZ, RZ, R80 ;  /* 0x000000ffff517224 */ /* 0x000fe400078e0050 */
[----:B------:R-:W-:Y:S02]  /*369b0*/  IMAD.MOV.U32 R22, RZ, RZ, R23 ;  /* 0x000000ffff167224 */ /* 0x000fe400078e0017 */
.L_x_2948:
[----:B------:R-:W-:Y:S05]  /*369c0*/  BSYNC B0 ;  /* 0x0000000000007941 */ /* 0x000fea0003800000 */
.L_x_2946:
        /* <DEDUP_REMOVED lines=9> */
.L_x_2950:
[----:B------:R-:W-:Y:S02]  /*36a60*/  IMAD.MOV.U32 R23, RZ, RZ, R78 ;  /* 0x000000ffff177224 */ /* 0x000fe400078e004e */
[----:B------:R-:W-:Y:S02]  /*36a70*/  IMAD.MOV.U32 R80, RZ, RZ, R21 ;  /* 0x000000ffff507224 */ /* 0x000fe400078e0015 */
[----:B------:R-:W-:Y:S02]  /*36a80*/  IMAD.MOV.U32 R78, RZ, RZ, R81 ;  /* 0x000000ffff4e7224 */ /* 0x000fe400078e0051 */
[----:B------:R-:W-:Y:S02]  /*36a90*/  IMAD.MOV.U32 R21, RZ, RZ, R22 ;  /* 0x000000ffff157224 */ /* 0x000fe400078e0016 */
.L_x_2951:
[----:B------:R-:W-:Y:S05]  /*36aa0*/  BSYNC B0 ;  /* 0x0000000000007941 */ /* 0x000fea0003800000 */
.L_x_2949:
        /* <DEDUP_REMOVED lines=9> */
.L_x_2953:
[----:B------:R-:W-:Y:S02]  /*36b40*/  IMAD.MOV.U32 R22, RZ, RZ, R79 ;  /* 0x000000ffff167224 */ /* 0x000fe400078e004f */
[----:B------:R-:W-:Y:S02]  /*36b50*/  IMAD.MOV.U32 R81, RZ, RZ, R20 ;  /* 0x000000ffff517224 */ /* 0x000fe400078e0014 */
[----:B------:R-:W-:Y:S02]  /*36b60*/  IMAD.MOV.U32 R79, RZ, RZ, R78 ;  /* 0x000000ffff4f7224 */ /* 0x000fe400078e004e */
[----:B------:R-:W-:Y:S02]  /*36b70*/  IMAD.MOV.U32 R20, RZ, RZ, R21 ;  /* 0x000000ffff147224 */ /* 0x000fe400078e0015 */
.L_x_2954:
[----:B------:R-:W-:Y:S05]  /*36b80*/  BSYNC B0 ;  /* 0x0000000000007941 */ /* 0x000fea0003800000 */
.L_x_2952:
        /* <DEDUP_REMOVED lines=9> */
.L_x_2956:
[----:B------:R-:W-:Y:S02]  /*36c20*/  IMAD.MOV.U32 R21, RZ, RZ, R76 ;  /* 0x000000ffff157224 */ /* 0x000fe400078e004c */
[----:B------:R-:W-:Y:S02]  /*36c30*/  IMAD.MOV.U32 R78, RZ, RZ, R19 ;  /* 0x000000ffff4e7224 */ /* 0x000fe400078e0013 */
[----:B------:R-:W-:Y:S02]  /*36c40*/  IMAD.MOV.U32 R76, RZ, RZ, R79 ;  /* 0x000000ffff4c7224 */ /* 0x000fe400078e004f */
[----:B------:R-:W-:Y:S02]  /*36c50*/  IMAD.MOV.U32 R19, RZ, RZ, R20 ;  /* 0x000000ffff137224 */ /* 0x000fe400078e0014 */
.L_x_2957:
[----:B------:R-:W-:Y:S05]  /*36c60*/  BSYNC B0 ;  /* 0x0000000000007941 */ /* 0x000fea0003800000 */
.L_x_2955:
        /* <DEDUP_REMOVED lines=9> */
.L_x_2959:
[----:B------:R-:W-:Y:S02]  /*36d00*/  IMAD.MOV.U32 R20, RZ, RZ, R77 ;  /* 0x000000ffff147224 */ /* 0x000fe400078e004d */
[----:B------:R-:W-:Y:S02]  /*36d10*/  IMAD.MOV.U32 R79, RZ, RZ, R18 ;  /* 0x000000ffff4f7224 */ /* 0x000fe400078e0012 */
[----:B------:R-:W-:Y:S02]  /*36d20*/  IMAD.MOV.U32 R77, RZ, RZ, R76 ;  /* 0x000000ffff4d7224 */ /* 0x000fe400078e004c */
[----:B------:R-:W-:Y:S02]  /*36d30*/  IMAD.MOV.U32 R18, RZ, RZ, R19 ;  /* 0x000000ffff127224 */ /* 0x000fe400078e0013 */
.L_x_2960:
[----:B------:R-:W-:Y:S05]  /*36d40*/  BSYNC B0 ;  /* 0x0000000000007941 */ /* 0x000fea0003800000 */
.L_x_2958:
        /* <DEDUP_REMOVED lines=9> */
.L_x_2962:
[----:B------:R-:W-:Y:S02]  /*36de0*/  IMAD.MOV.U32 R19, RZ, RZ, R74 ;  /* 0x000000ffff137224 */ /* 0x000fe400078e004a */
[----:B------:R-:W-:Y:S02]  /*36df0*/  IMAD.MOV.U32 R76, RZ, RZ, R17 ;  /* 0x000000ffff4c7224 */ /* 0x000fe400078e0011 */
[----:B------:R-:W-:Y:S02]  /*36e00*/  IMAD.MOV.U32 R74, RZ, RZ, R77 ;  /* 0x000000ffff4a7224 */ /* 0x000fe400078e004d */
[----:B------:R-:W-:Y:S02]  /*36e10*/  IMAD.MOV.U32 R17, RZ, RZ, R18 ;  /* 0x000000ffff117224 */ /* 0x000fe400078e0012 */
.L_x_2963:
[----:B------:R-:W-:Y:S05]  /*36e20*/  BSYNC B0 ;  /* 0x0000000000007941 */ /* 0x000fea0003800000 */
.L_x_2961:
        /* <DEDUP_REMOVED lines=9> */
.L_x_2965:
[----:B------:R-:W-:Y:S02]  /*36ec0*/  IMAD.MOV.U32 R18, RZ, RZ, R75 ;  /* 0x000000ffff127224 */ /* 0x000fe400078e004b */
[----:B------:R-:W-:Y:S02]  /*36ed0*/  IMAD.MOV.U32 R77, RZ, RZ, R16 ;  /* 0x000000ffff4d7224 */ /* 0x000fe400078e0010 */
[----:B------:R-:W-:Y:S02]  /*36ee0*/  IMAD.MOV.U32 R75, RZ, RZ, R74 ;  /* 0x000000ffff4b7224 */ /* 0x000fe400078e004a */
[----:B------:R-:W-:Y:S02]  /*36ef0*/  IMAD.MOV.U32 R16, RZ, RZ, R17 ;  /* 0x000000ffff107224 */ /* 0x000fe400078e0011 */
.L_x_2966:
[----:B------:R-:W-:Y:S05]  /*36f00*/  BSYNC B0 ;  /* 0x0000000000007941 */ /* 0x000fea0003800000 */
.L_x_2964:
        /* <DEDUP_REMOVED lines=9> */
.L_x_2968:
[----:B------:R-:W-:Y:S02]  /*36fa0*/  IMAD.MOV.U32 R17, RZ, RZ, R72 ;  /* 0x000000ffff117224 */ /* 0x000fe400078e0048 */
[----:B------:R-:W-:Y:S02]  /*36fb0*/  IMAD.MOV.U32 R74, RZ, RZ, R15 ;  /* 0x000000ffff4a7224 */ /* 0x000fe400078e000f */
[----:B------:R-:W-:Y:S02]  /*36fc0*/  IMAD.MOV.U32 R72, RZ, RZ, R75 ;  /* 0x000000ffff487224 */ /* 0x000fe400078e004b */
[----:B------:R-:W-:Y:S02]  /*36fd0*/  IMAD.MOV.U32 R15, RZ, RZ, R16 ;  /* 0x000000ffff0f7224 */ /* 0x000fe400078e0010 */
.L_x_2969:
[----:B------:R-:W-:Y:S05]  /*36fe0*/  BSYNC B0 ;  /* 0x0000000000007941 */ /* 0x000fea0003800000 */
.L_x_2967:
        /* <DEDUP_REMOVED lines=9> */
.L_x_2971:
[----:B------:R-:W-:Y:S02]  /*37080*/  IMAD.MOV.U32 R16, RZ, RZ, R73 ;  /* 0x000000ffff107224 */ /* 0x000fe400078e0049 */
[----:B------:R-:W-:Y:S02]  /*37090*/  IMAD.MOV.U32 R75, RZ, RZ, R14 ;  /* 0x000000ffff4b7224 */ /* 0x000fe400078e000e */
[----:B------:R-:W-:Y:S02]  /*370a0*/  IMAD.MOV.U32 R73, RZ, RZ, R72 ;  /* 0x000000ffff497224 */ /* 0x000fe400078e0048 */
[----:B------:R-:W-:Y:S02]  /*370b0*/  IMAD.MOV.U32 R14, RZ, RZ, R15 ;  /* 0x000000ffff0e7224 */ /* 0x000fe400078e000f */
.L_x_2972:
[----:B------:R-:W-:Y:S05]  /*370c0*/  BSYNC B0 ;  /* 0x0000000000007941 */ /* 0x000fea0003800000 */
.L_x_2970:
        /* <DEDUP_REMOVED lines=9> */
.L_x_2974:
[----:B------:R-:W-:Y:S02]  /*37160*/  IMAD.MOV.U32 R15, RZ, RZ, R12 ;  /* 0x000000ffff0f7224 */ /* 0x000fe400078e000c */
[----:B------:R-:W-:Y:S02]  /*37170*/  IMAD.MOV.U32 R72, RZ, RZ, R13 ;  /* 0x000000ffff487224 */ /* 0x000fe400078e000d */
[----:B------:R-:W-:Y:S02]  /*37180*/  IMAD.MOV.U32 R12, RZ, RZ, R73 ;  /* 0x000000ffff0c7224 */ /* 0x000fe400078e0049 */
[----:B------:R-:W-:Y:S02]  /*37190*/  IMAD.MOV.U32 R13, RZ, RZ, R14 ;  /* 0x000000ffff0d7224 */ /* 0x000fe400078e000e */
.L_x_2975:
[----:B------:R-:W-:Y:S05]  /*371a0*/  BSYNC B0 ;  /* 0x0000000000007941 */ /* 0x000fea0003800000 */
.L_x_2973:
        /* <DEDUP_REMOVED lines=9> */
.L_x_2977:
[----:B------:R-:W-:Y:S02]  /*37240*/  IMAD.MOV.U32 R14, RZ, RZ, R11 ;  /* 0x000000ffff0e7224 */ /* 0x000fe400078e000b */
[----:B------:R-:W-:Y:S02]  /*37250*/  IMAD.MOV.U32 R73, RZ, RZ, R10 ;  /* 0x000000ffff497224 */ /* 0x000fe400078e000a */
[----:B------:R-:W-:Y:S02]  /*37260*/  IMAD.MOV.U32 R11, RZ, RZ, R12 ;  /* 0x000000ffff0b7224 */ /* 0x000fe400078e000c */
[----:B------:R-:W-:Y:S02]  /*37270*/  IMAD.MOV.U32 R10, RZ, RZ, R13 ;  /* 0x000000ffff0a7224 */ /* 0x000fe400078e000d */
.L_x_2978:
[----:B------:R-:W-:Y:S05]  /*37280*/  BSYNC B0 ;  /* 0x0000000000007941 */ /* 0x000fea0003800000 */
.L_x_2976:
        /* <DEDUP_REMOVED lines=9> */
.L_x_2980:
[----:B------:R-:W-:Y:S02]  /*37320*/  IMAD.MOV.U32 R13, RZ, RZ, R8 ;  /* 0x000000ffff0d7224 */ /* 0x000fe400078e0008 */
[----:B------:R-:W-:Y:S02]  /*37330*/  IMAD.MOV.U32 R12, RZ, RZ, R9 ;  /* 0x000000ffff0c7224 */ /* 0x000fe400078e0009 */
[----:B------:R-:W-:Y:S02]  /*37340*/  IMAD.MOV.U32 R8, RZ, RZ, R11 ;  /* 0x000000ffff087224 */ /* 0x000fe400078e000b */
[----:B------:R-:W-:Y:S02]  /*37350*/  IMAD.MOV.U32 R9, RZ, RZ, R10 ;  /* 0x000000ffff097224 */ /* 0x000fe400078e000a */
.L_x_2981:
[----:B------:R-:W-:Y:S05]  /*37360*/  BSYNC B0 ;  /* 0x0000000000007941 */ /* 0x000fea0003800000 */
.L_x_2979:
        /* <DEDUP_REMOVED lines=9> */
.L_x_2983:
[----:B------:R-:W-:Y:S02]  /*37400*/  IMAD.MOV.U32 R10, RZ, RZ, R7 ;  /* 0x000000ffff0a7224 */ /* 0x000fe400078e0007 */
[----:B------:R-:W-:Y:S02]  /*37410*/  IMAD.MOV.U32 R11, RZ, RZ, R6 ;  /* 0x000000ffff0b7224 */ /* 0x000fe400078e0006 */
[----:B------:R-:W-:Y:S02]  /*37420*/  IMAD.MOV.U32 R7, RZ, RZ, R8 ;  /* 0x000000ffff077224 */ /* 0x000fe400078e0008 */
[----:B------:R-:W-:Y:S02]  /*37430*/  IMAD.MOV.U32 R6, RZ, RZ, R9 ;  /* 0x000000ffff067224 */ /* 0x000fe400078e0009 */
.L_x_2984:
[----:B------:R-:W-:Y:S05]  /*37440*/  BSYNC B0 ;  /* 0x0000000000007941 */ /* 0x000fea0003800000 */
.L_x_2982:
        /* <DEDUP_REMOVED lines=9> */
.L_x_2986:
[----:B------:R-:W-:Y:S02]  /*374e0*/  IMAD.MOV.U32 R9, RZ, RZ, R4 ;  /* 0x000000ffff097224 */ /* 0x000fe400078e0004 */
[----:B------:R-:W-:Y:S02]  /*374f0*/  IMAD.MOV.U32 R8, RZ, RZ, R5 ;  /* 0x000000ffff087224 */ /* 0x000fe400078e0005 */
[----:B------:R-:W-:Y:S02]  /*37500*/  IMAD.MOV.U32 R4, RZ, RZ, R7 ;  /* 0x000000ffff047224 */ /* 0x000fe400078e0007 */
[----:B------:R-:W-:Y:S02]  /*37510*/  IMAD.MOV.U32 R5, RZ, RZ, R6 ;  /* 0x000000ffff057224 */ /* 0x000fe400078e0006 */
.L_x_2987:
[----:B------:R-:W-:Y:S05]  /*37520*/  BSYNC B0 ;  /* 0x0000000000007941 */ /* 0x000fea0003800000 */
.L_x_2985:
        /* <DEDUP_REMOVED lines=9> */
.L_x_2989:
[----:B------:R-:W-:Y:S02]  /*375c0*/  IMAD.MOV.U32 R6, RZ, RZ, R131 ;  /* 0x000000ffff067224 */ /* 0x000fe400078e0083 */
[----:B------:R-:W-:Y:S02]  /*375d0*/  IMAD.MOV.U32 R7, RZ, RZ, R130 ;  /* 0x000000ffff077224 */ /* 0x000fe400078e0082 */
[----:B------:R-:W-:Y:S02]  /*375e0*/  IMAD.MOV.U32 R131, RZ, RZ, R4 ;  /* 0x000000ffff837224 */ /* 0x000fe400078e0004 */
[----:B------:R-:W-:Y:S02]  /*375f0*/  IMAD.MOV.U32 R130, RZ, RZ, R5 ;  /* 0x000000ffff827224 */ /* 0x000fe400078e0005 */
.L_x_2990:
[----:B------:R-:W-:Y:S05]  /*37600*/  BSYNC B0 ;  /* 0x0000000000007941 */ /* 0x000fea0003800000 */
.L_x_2988:
        /* <DEDUP_REMOVED lines=9> */
.L_x_2992:
[----:B------:R-:W-:Y:S02]  /*376a0*/  IMAD.MOV.U32 R5, RZ, RZ, R128 ;  /* 0x000000ffff057224 */ /* 0x000fe400078e0080 */
[----:B------:R-:W-:Y:S02]  /*376b0*/  IMAD.MOV.U32 R4, RZ, RZ, R71 ;  /* 0x000000ffff047224 */ /* 0x000fe400078e0047 */
[----:B------:R-:W-:Y:S02]  /*376c0*/  IMAD.MOV.U32 R128, RZ, RZ, R131 ;  /* 0x000000ffff807224 */ /* 0x000fe400078e0083 */
[----:B------:R-:W-:Y:S02]  /*376d0*/  IMAD.MOV.U32 R71, RZ, RZ, R130 ;  /* 0x000000ffff477224 */ /* 0x000fe400078e0082 */
.L_x_2993:
[----:B------:R-:W-:Y:S05]  /*376e0*/  BSYNC B0 ;  /* 0x0000000000007941 */ /* 0x000fea0003800000 */
.L_x_2991:
        /* <DEDUP_REMOVED lines=9> */
.L_x_2995:
[----:B------:R-:W-:Y:S02]  /*37780*/  IMAD.MOV.U32 R130, RZ, RZ, R129 ;  /* 0x000000ffff827224 */ /* 0x000fe400078e0081 */
[----:B------:R-:W-:Y:S02]  /*37790*/  IMAD.MOV.U32 R131, RZ, RZ, R70 ;  /* 0x000000ffff837224 */ /* 0x000fe400078e0046 */
[----:B------:R-:W-:Y:S02]  /*377a0*/  IMAD.MOV.U32 R129, RZ, RZ, R128 ;  /* 0x000000ffff817224 */ /* 0x000fe400078e0080 */
[----:B------:R-:W-:Y:S02]  /*377b0*/  IMAD.MOV.U32 R70, RZ, RZ, R71 ;  /* 0x000000ffff467224 */ /* 0x000fe400078e0047 */
.L_x_2996:
[----:B------:R-:W-:Y:S05]  /*377c0*/  BSYNC B0 ;  /* 0x0000000000007941 */ /* 0x000fea0003800000 */
.L_x_2994:
        /* <DEDUP_REMOVED lines=9> */
.L_x_2998:
[----:B------:R-:W-:Y:S02]  /*37860*/  IMAD.MOV.U32 R71, RZ, RZ, R126 ;  /* 0x000000ffff477224 */ /* 0x000fe400078e007e */
[----:B------:R-:W-:Y:S02]  /*37870*/  IMAD.MOV.U32 R128, RZ, RZ, R69 ;  /* 0x000000ffff807224 */ /* 0x000fe400078e0045 */
[----:B------:R-:W-:Y:S02]  /*37880*/  IMAD.MOV.U32 R126, RZ, RZ, R129 ;  /* 0x000000ffff7e7224 */ /* 0x000fe400078e0081 */
[----:B------:R-:W-:Y:S02]  /*37890*/  IMAD.MOV.U32 R69, RZ, RZ, R70 ;  /* 0x000000ffff457224 */ /* 0x000fe400078e0046 */
.L_x_2999:
[----:B------:R-:W-:Y:S05]  /*378a0*/  BSYNC B0 ;  /* 0x0000000000007941 */ /* 0x000fea0003800000 */
.L_x_2997:
        /* <DEDUP_REMOVED lines=9> */
.L_x_3001:
[----:B------:R-:W-:Y:S02]  /*37940*/  IMAD.MOV.U32 R70, RZ, RZ, R127 ;  /* 0x000000ffff467224 */ /* 0x000fe400078e007f */
[----:B------:R-:W-:Y:S02]  /*37950*/  IMAD.MOV.U32 R129, RZ, RZ, R68 ;  /* 0x000000ffff817224 */ /* 0x000fe400078e0044 */
[----:B------:R-:W-:Y:S02]  /*37960*/  IMAD.MOV.U32 R127, RZ, RZ, R126 ;  /* 0x000000ffff7f7224 */ /* 0x000fe400078e007e */
[----:B------:R-:W-:Y:S02]  /*37970*/  IMAD.MOV.U32 R68, RZ, RZ, R69 ;  /* 0x000000ffff447224 */ /* 0x000fe400078e0045 */
.L_x_3002:
[----:B------:R-:W-:Y:S05]  /*37980*/  BSYNC B0 ;  /* 0x0000000000007941 */ /* 0x000fea0003800000 */
.L_x_3000:
        /* <DEDUP_REMOVED lines=9> */
.L_x_3004:
[----:B------:R-:W-:Y:S02]  /*37a20*/  IMAD.MOV.U32 R69, RZ, RZ, R124 ;  /* 0x000000ffff457224 */ /* 0x000fe400078e007c */
[----:B------:R-:W-:Y:S02]  /*37a30*/  IMAD.MOV.U32 R126, RZ, RZ, R67 ;  /* 0x000000ffff7e7224 */ /* 0x000fe400078e0043 */
[----:B------:R-:W-:Y:S02]  /*37a40*/  IMAD.MOV.U32 R124, RZ, RZ, R127 ;  /* 0x000000ffff7c7224 */ /* 0x000fe400078e007f */
[----:B------:R-:W-:Y:S02]  /*37a50*/  IMAD.MOV.U32 R67, RZ, RZ, R68 ;  /* 0x000000ffff437224 */ /* 0x000fe400078e0044 */
.L_x_3005:
[----:B------:R-:W-:Y:S05]  /*37a60*/  BSYNC B0 ;  /* 0x0000000000007941 */ /* 0x000fea0003800000 */
.L_x_3003:
        /* <DEDUP_REMOVED lines=9> */
.L_x_3007:
[----:B------:R-:W-:Y:S02]  /*37b00*/  IMAD.MOV.U32 R68, RZ, RZ, R125 ;  /* 0x000000ffff447224 */ /* 0x000fe400078e007d */
[----:B------:R-:W-:Y:S02]  /*37b10*/  IMAD.MOV.U32 R127, RZ, RZ, R66 ;  /* 0x000000ffff7f7224 */ /* 0x000fe400078e0042 */
[----:B------:R-:W-:Y:S02]  /*37b20*/  IMAD.MOV.U32 R125, RZ, RZ, R124 ;  /* 0x000000ffff7d7224 */ /* 0x000fe400078e007c */
[----:B------:R-:W-:Y:S02]  /*37b30*/  IMAD.MOV.U32 R66, RZ, RZ, R67 ;  /* 0x000000ffff427224 */ /* 0x000fe400078e0043 */
.L_x_3008:
[----:B------:R-:W-:Y:S05]  /*37b40*/  BSYNC B0 ;  /* 0x0000000000007941 */ /* 0x000fea0003800000 */
.L_x_3006:
        /* <DEDUP_REMOVED lines=9> */
.L_x_3010:
[----:B------:R-:W-:Y:S02]  /*37be0*/  IMAD.MOV.U32 R67, RZ, RZ, R122 ;  /* 0x000000ffff437224 */ /* 0x000fe400078e007a */
[----:B------:R-:W-:Y:S02]  /*37bf0*/  IMAD.MOV.U32 R124, RZ, RZ, R65 ;  /* 0x000000ffff7c7224 */ /* 0x000fe400078e0041 */
[----:B------:R-:W-:Y:S02]  /*37c00*/  IMAD.MOV.U32 R122, RZ, RZ, R125 ;  /* 0x000000ffff7a7224 */ /* 0x000fe400078e007d */
[----:B------:R-:W-:Y:S02]  /*37c10*/  IMAD.MOV.U32 R65, RZ, RZ, R66 ;  /* 0x000000ffff417224 */ /* 0x000fe400078e0042 */
.L_x_3011:
[----:B------:R-:W-:Y:S05]  /*37c20*/  BSYNC B0 ;  /* 0x0000000000007941 */ /* 0x000fea0003800000 */
.L_x_3009:
        /* <DEDUP_REMOVED lines=9> */
.L_x_3013:
[----:B------:R-:W-:Y:S02]  /*37cc0*/  IMAD.MOV.U32 R66, RZ, RZ, R123 ;  /* 0x000000ffff427224 */ /* 0x000fe400078e007b */
[----:B------:R-:W-:Y:S02]  /*37cd0*/  IMAD.MOV.U32 R125, RZ, RZ, R64 ;  /* 0x000000ffff7d7224 */ /* 0x000fe400078e0040 */
[----:B------:R-:W-:Y:S02]  /*37ce0*/  IMAD.MOV.U32 R123, RZ, RZ, R122 ;  /* 0x000000ffff7b7224 */ /* 0x000fe400078e007a */
[----:B------:R-:W-:Y:S02]  /*37cf0*/  IMAD.MOV.U32 R64, RZ, RZ, R65 ;  /* 0x000000ffff407224 */ /* 0x000fe400078e0041 */
.L_x_3014:
[----:B------:R-:W-:Y:S05]  /*37d00*/  BSYNC B0 ;  /* 0x0000000000007941 */ /* 0x000fea0003800000 */
.L_x_3012:
        /* <DEDUP_REMOVED lines=9> */
.L_x_3016:
[----:B------:R-:W-:Y:S02]  /*37da0*/  IMAD.MOV.U32 R65, RZ, RZ, R120 ;  /* 0x000000ffff417224 */ /* 0x000fe400078e0078 */
[----:B------:R-:W-:Y:S02]  /*37db0*/  IMAD.MOV.U32 R122, RZ, RZ, R63 ;  /* 0x000000ffff7a7224 */ /* 0x000fe400078e003f */
[----:B------:R-:W-:Y:S02]  /*37dc0*/  IMAD.MOV.U32 R120, RZ, RZ, R123 ;  /* 0x000000ffff787224 */ /* 0x000fe400078e007b */
[----:B------:R-:W-:Y:S02]  /*37dd0*/  IMAD.MOV.U32 R63, RZ, RZ, R64 ;  /* 0x000000ffff3f7224 */ /* 0x000fe400078e0040 */
.L_x_3017:
[----:B------:R-:W-:Y:S05]  /*37de0*/  BSYNC B0 ;  /* 0x0000000000007941 */ /* 0x000fea0003800000 */
.L_x_3015:
        /* <DEDUP_REMOVED lines=9> */
.L_x_3019:
[----:B------:R-:W-:Y:S02]  /*37e80*/  IMAD.MOV.U32 R64, RZ, RZ, R121 ;  /* 0x000000ffff407224 */ /* 0x000fe400078e0079 */
[----:B------:R-:W-:Y:S02]  /*37e90*/  IMAD.MOV.U32 R123, RZ, RZ, R62 ;  /* 0x000000ffff7b7224 */ /* 0x000fe400078e003e */
[----:B------:R-:W-:Y:S02]  /*37ea0*/  IMAD.MOV.U32 R121, RZ, RZ, R120 ;  /* 0x000000ffff797224 */ /* 0x000fe400078e0078 */
[----:B------:R-:W-:Y:S02]  /*37eb0*/  IMAD.MOV.U32 R62, RZ, RZ, R63 ;  /* 0x000000ffff3e7224 */ /* 0x000fe400078e003f */
.L_x_3020:
[----:B------:R-:W-:Y:S05]  /*37ec0*/  BSYNC B0 ;  /* 0x0000000000007941 */ /* 0x000fea0003800000 */
.L_x_3018:
        /* <DEDUP_REMOVED lines=9> */
.L_x_3022:
[----:B------:R-:W-:Y:S02]  /*37f60*/  IMAD.MOV.U32 R63, RZ, RZ, R118 ;  /* 0x000000ffff3f7224 */ /* 0x000fe400078e0076 */
[----:B------:R-:W-:Y:S02]  /*37f70*/  IMAD.MOV.U32 R120, RZ, RZ, R61 ;  /* 0x000000ffff787224 */ /* 0x000fe400078e003d */
[----:B------:R-:W-:Y:S02]  /*37f80*/  IMAD.MOV.U32 R118, RZ, RZ, R121 ;  /* 0x000000ffff767224 */ /* 0x000fe400078e0079 */
[----:B------:R-:W-:Y:S02]  /*37f90*/  IMAD.MOV.U32 R61, RZ, RZ, R62 ;  /* 0x000000ffff3d7224 */ /* 0x000fe400078e003e */
.L_x_3023:
[----:B------:R-:W-:Y:S05]  /*37fa0*/  BSYNC B0 ;  /* 0x0000000000007941 */ /* 0x000fea0003800000 */
.L_x_3021:
        /* <DEDUP_REMOVED lines=9> */
.L_x_3025:
[----:B------:R-:W-:Y:S02]  /*38040*/  IMAD.MOV.U32 R62, RZ, RZ, R119 ;  /* 0x000000ffff3e7224 */ /* 0x000fe400078e0077 */
[----:B------:R-:W-:Y:S02]  /*38050*/  IMAD.MOV.U32 R121, RZ, RZ, R60 ;  /* 0x000000ffff797224 */ /* 0x000fe400078e003c */
[----:B------:R-:W-:Y:S02]  /*38060*/  IMAD.MOV.U32 R119, RZ, RZ, R118 ;  /* 0x000000ffff777224 */ /* 0x000fe400078e0076 */
[----:B------:R-:W-:Y:S02]  /*38070*/  IMAD.MOV.U32 R60, RZ, RZ, R61 ;  /* 0x000000ffff3c7224 */ /* 0x000fe400078e003d */
.L_x_3026:
[----:B------:R-:W-:Y:S05]  /*38080*/  BSYNC B0 ;  /* 0x0000000000007941 */ /* 0x000fea0003800000 */
.L_x_3024:
        /* <DEDUP_REMOVED lines=9> */
.L_x_3028:
[----:B------:R-:W-:Y:S02]  /*38120*/  IMAD.MOV.U32 R61, RZ, RZ, R116 ;  /* 0x000000ffff3d7224 */ /* 0x000fe400078e0074 */
[----:B------:R-:W-:Y:S02]  /*38130*/  IMAD.MOV.U32 R118, RZ, RZ, R59 ;  /* 0x000000ffff767224 */ /* 0x000fe400078e003b */
[----:B------:R-:W-:Y:S02]  /*38140*/  IMAD.MOV.U32 R116, RZ, RZ, R119 ;  /* 0x000000ffff747224 */ /* 0x000fe400078e0077 */
[----:B------:R-:W-:Y:S02]  /*38150*/  IMAD.MOV.U32 R59, RZ, RZ, R60 ;  /* 0x000000ffff3b7224 */ /* 0x000fe400078e003c */
.L_x_3029:
[----:B------:R-:W-:Y:S05]  /*38160*/  BSYNC B0 ;  /* 0x0000000000007941 */ /* 0x000fea0003800000 */
.L_x_3027:
        /* <DEDUP_REMOVED lines=9> */
.L_x_3031:
[----:B------:R-:W-:Y:S02]  /*38200*/  IMAD.MOV.U32 R60, RZ, RZ, R117 ;  /* 0x000000ffff3c7224 */ /* 0x000fe400078e0075 */
[----:B------:R-:W-:Y:S02]  /*38210*/  IMAD.MOV.U32 R119, RZ, RZ, R58 ;  /* 0x000000ffff777224 */ /* 0x000fe400078e003a */
[----:B------:R-:W-:Y:S02]  /*38220*/  IMAD.MOV.U32 R117, RZ, RZ, R116 ;  /* 0x000000ffff757224 */ /* 0x000fe400078e0074 */
[----:B------:R-:W-:Y:S02]  /*38230*/  IMAD.MOV.U32 R58, RZ, RZ, R59 ;  /* 0x000000ffff3a7224 */ /* 0x000fe400078e003b */
.L_x_3032:
[----:B------:R-:W-:Y:S05]  /*38240*/  BSYNC B0 ;  /* 0x0000000000007941 */ /* 0x000fea0003800000 */
.L_x_3030:
        /* <DEDUP_REMOVED lines=9> */
.L_x_3034:
[----:B------:R-:W-:Y:S02]  /*382e0*/  IMAD.MOV.U32 R59, RZ, RZ, R114 ;  /* 0x000000ffff3b7224 */ /* 0x000fe400078e0072 */
[----:B------:R-:W-:Y:S02]  /*382f0*/  IMAD.MOV.U32 R116, RZ, RZ, R57 ;  /* 0x000000ffff747224 */ /* 0x000fe400078e0039 */
[----:B------:R-:W-:Y:S02]  /*38300*/  IMAD.MOV.U32 R114, RZ, RZ, R117 ;  /* 0x000000ffff727224 */ /* 0x000fe400078e0075 */
[----:B------:R-:W-:Y:S02]  /*38310*/  IMAD.MOV.U32 R57, RZ, RZ, R58 ;  /* 0x000000ffff397224 */ /* 0x000fe400078e003a */
.L_x_3035:
[----:B------:R-:W-:Y:S05]  /*38320*/  BSYNC B0 ;  /* 0x0000000000007941 */ /* 0x000fea0003800000 */
.L_x_3033:
        /* <DEDUP_REMOVED lines=9> */
.L_x_3037:
[----:B------:R-:W-:Y:S02]  /*383c0*/  IMAD.MOV.U32 R58, RZ, RZ, R133 ;  /* 0x000000ffff3a7224 */ /* 0x000fe400078e0085 */
[----:B------:R-:W-:Y:S02]  /*383d0*/  IMAD.MOV.U32 R117, RZ, RZ, R0 ;  /* 0x000000ffff757224 */ /* 0x000fe400078e0000 */
[----:B------:R-:W-:Y:S02]  /*383e0*/  IMAD.MOV.U32 R0, RZ, RZ, R57 ;  /* 0x000000ffff007224 */ /* 0x000fe400078e0039 */
[----:B------:R-:W-:Y:S02]  /*383f0*/  IMAD.MOV.U32 R133, RZ, RZ, R114 ;  /* 0x000000ffff857224 */ /* 0x000fe400078e0072 */
.L_x_3038:
[----:B------:R-:W-:Y:S05]  /*38400*/  BSYNC B0 ;  /* 0x0000000000007941 */ /* 0x000fea0003800000 */
.L_x_3036:
        /* <DEDUP_REMOVED lines=18> */
.L_x_3040:
[----:B------:R-:W-:Y:S01]  /*38530*/  IMAD.MOV.U32 R114, RZ, RZ, R55 ;  /* 0x000000ffff727224 */ /* 0x000fe200078e0037 */
[----:B------:R-:W-:Y:S01]  /*38540*/  MOV R55, R56 ;  /* 0x0000003800377202 */ /* 0x000fe20000000f00 */
[----:B------:R-:W-:Y:S02]  /*38550*/  IMAD.MOV.U32 R57, RZ, RZ, R112 ;  /* 0x000000ffff397224 */ /* 0x000fe400078e0070 */
[----:B------:R-:W-:Y:S02]  /*38560*/  IMAD.MOV.U32 R112, RZ, RZ, R115 ;  /* 0x000000ffff707224 */ /* 0x000fe400078e0073 */
.L_x_3041:
[----:B------:R-:W-:Y:S05]  /*38570*/  BSYNC B0 ;  /* 0x0000000000007941 */ /* 0x000fea0003800000 */
.L_x_3039:
        /* <DEDUP_REMOVED lines=9> */
.L_x_3043:
[----:B------:R-:W-:Y:S01]  /*38610*/  IMAD.MOV.U32 R115, RZ, RZ, R54 ;  /* 0x000000ffff737224 */ /* 0x000fe200078e0036 */
[----:B------:R-:W-:Y:S01]  /*38620*/  MOV R54, R55 ;  /* 0x0000003700367202 */ /* 0x000fe20000000f00 */
[----:B------:R-:W-:Y:S02]  /*38630*/  IMAD.MOV.U32 R56, RZ, RZ, R113 ;  /* 0x000000ffff387224 */ /* 0x000fe400078e0071 */
[----:B------:R-:W-:Y:S02]  /*38640*/  IMAD.MOV.U32 R113, RZ, RZ, R112 ;  /* 0x000000ffff717224 */ /* 0x000fe400078e0070 */
.L_x_3044:
[----:B------:R-:W-:Y:S05]  /*38650*/  BSYNC B0 ;  /* 0x0000000000007941 */ /* 0x000fea0003800000 */
.L_x_3042:
        /* <DEDUP_REMOVED lines=9> */
.L_x_3046:
[----:B------:R-:W-:Y:S01]  /*386f0*/  IMAD.MOV.U32 R112, RZ, RZ, R53 ;  /* 0x000000ffff707224 */ /* 0x000fe200078e0035 */
[----:B------:R-:W-:Y:S01]  /*38700*/  MOV R53, R54 ;  /* 0x0000003600357202 */ /* 0x000fe20000000f00 */
[----:B------:R-:W-:Y:S02]  /*38710*/  IMAD.MOV.U32 R55, RZ, RZ, R110 ;  /* 0x000000ffff377224 */ /* 0x000fe400078e006e */
[----:B------:R-:W-:Y:S02]  /*38720*/  IMAD.MOV.U32 R110, RZ, RZ, R113 ;  /* 0x000000ffff6e7224 */ /* 0x000fe400078e0071 */
.L_x_3047:
[----:B------:R-:W-:Y:S05]  /*38730*/  BSYNC B0 ;  /* 0x0000000000007941 */ /* 0x000fea0003800000 */
.L_x_3045:
        /* <DEDUP_REMOVED lines=9> */
.L_x_3049:
[----:B------:R-:W-:Y:S01]  /*387d0*/  IMAD.MOV.U32 R113, RZ, RZ, R52 ;  /* 0x000000ffff717224 */ /* 0x000fe200078e0034 */
[----:B------:R-:W-:Y:S01]  /*387e0*/  MOV R52, R53 ;  /* 0x0000003500347202 */ /* 0x000fe20000000f00 */
[----:B------:R-:W-:Y:S02]  /*387f0*/  IMAD.MOV.U32 R54, RZ, RZ, R111 ;  /* 0x000000ffff367224 */ /* 0x000fe400078e006f */
[----:B------:R-:W-:Y:S02]  /*38800*/  IMAD.MOV.U32 R111, RZ, RZ, R110 ;  /* 0x000000ffff6f7224 */ /* 0x000fe400078e006e */
.L_x_3050:
[----:B------:R-:W-:Y:S05]  /*38810*/  BSYNC B0 ;  /* 0x0000000000007941 */ /* 0x000fea0003800000 */
.L_x_3048:
        /* <DEDUP_REMOVED lines=9> */
.L_x_3052:
[----:B------:R-:W-:Y:S01]  /*388b0*/  IMAD.MOV.U32 R110, RZ, RZ, R51 ;  /* 0x000000ffff6e7224 */ /* 0x000fe200078e0033 */
[----:B------:R-:W-:Y:S01]  /*388c0*/  MOV R51, R52 ;  /* 0x0000003400337202 */ /* 0x000fe20000000f00 */
[----:B------:R-:W-:Y:S02]  /*388d0*/  IMAD.MOV.U32 R53, RZ, RZ, R108 ;  /* 0x000000ffff357224 */ /* 0x000fe400078e006c */
[----:B------:R-:W-:Y:S02]  /*388e0*/  IMAD.MOV.U32 R108, RZ, RZ, R111 ;  /* 0x000000ffff6c7224 */ /* 0x000fe400078e006f */
.L_x_3053:
[----:B------:R-:W-:Y:S05]  /*388f0*/  BSYNC B0 ;  /* 0x0000000000007941 */ /* 0x000fea0003800000 */
.L_x_3051:
        /* <DEDUP_REMOVED lines=9> */
.L_x_3055:
[----:B------:R-:W-:Y:S01]  /*38990*/  IMAD.MOV.U32 R111, RZ, RZ, R50 ;  /* 0x000000ffff6f7224 */ /* 0x000fe200078e0032 */
[----:B------:R-:W-:Y:S01]  /*389a0*/  MOV R50, R51 ;  /* 0x0000003300327202 */ /* 0x000fe20000000f00 */
[----:B------:R-:W-:Y:S02]  /*389b0*/  IMAD.MOV.U32 R52, RZ, RZ, R109 ;  /* 0x000000ffff347224 */ /* 0x000fe400078e006d */
[----:B------:R-:W-:Y:S02]  /*389c0*/  IMAD.MOV.U32 R109, RZ, RZ, R108 ;  /* 0x000000ffff6d7224 */ /* 0x000fe400078e006c */
.L_x_3056:
[----:B------:R-:W-:Y:S05]  /*389d0*/  BSYNC B0 ;  /* 0x0000000000007941 */ /* 0x000fea0003800000 */
.L_x_3054:
        /* <DEDUP_REMOVED lines=9> */
.L_x_3058:
[----:B------:R-:W-:Y:S01]  /*38a70*/  IMAD.MOV.U32 R108, RZ, RZ, R49 ;  /* 0x000000ffff6c7224 */ /* 0x000fe200078e0031 */
[----:B------:R-:W-:Y:S01]  /*38a80*/  MOV R49, R50 ;  /* 0x0000003200317202 */ /* 0x000fe20000000f00 */
[----:B------:R-:W-:Y:S02]  /*38a90*/  IMAD.MOV.U32 R51, RZ, RZ, R106 ;  /* 0x000000ffff337224 */ /* 0x000fe400078e006a */
[----:B------:R-:W-:Y:S02]  /*38aa0*/  IMAD.MOV.U32 R106, RZ, RZ, R109 ;  /* 0x000000ffff6a7224 */ /* 0x000fe400078e006d */
.L_x_3059:
[----:B------:R-:W-:Y:S05]  /*38ab0*/  BSYNC B0 ;  /* 0x0000000000007941 */ /* 0x000fea0003800000 */
.L_x_3057:
        /* <DEDUP_REMOVED lines=9> */
.L_x_3061:
[----:B------:R-:W-:Y:S01]  /*38b50*/  IMAD.MOV.U32 R109, RZ, RZ, R48 ;  /* 0x000000ffff6d7224 */ /* 0x000fe200078e0030 */
[----:B------:R-:W-:Y:S01]  /*38b60*/  MOV R48, R49 ;  /* 0x0000003100307202 */ /* 0x000fe20000000f00 */
[----:B------:R-:W-:Y:S02]  /*38b70*/  IMAD.MOV.U32 R50, RZ, RZ, R107 ;  /* 0x000000ffff327224 */ /* 0x000fe400078e006b */
[----:B------:R-:W-:Y:S02]  /*38b80*/  IMAD.MOV.U32 R107, RZ, RZ, R106 ;  /* 0x000000ffff6b7224 */ /* 0x000fe400078e006a */
.L_x_3062:
[----:B------:R-:W-:Y:S05]  /*38b90*/  BSYNC B0 ;  /* 0x0000000000007941 */ /* 0x000fea0003800000 */
.L_x_3060:
        /* <DEDUP_REMOVED lines=9> */
.L_x_3064:
[----:B------:R-:W-:Y:S01]  /*38c30*/  IMAD.MOV.U32 R106, RZ, RZ, R47 ;  /* 0x000000ffff6a7224 */ /* 0x000fe200078e002f */
[----:B------:R-:W-:Y:S01]  /*38c40*/  MOV R47, R48 ;  /* 0x00000030002f7202 */ /* 0x000fe20000000f00 */
[----:B------:R-:W-:Y:S02]  /*38c50*/  IMAD.MOV.U32 R49, RZ, RZ, R104 ;  /* 0x000000ffff317224 */ /* 0x000fe400078e0068 */
[----:B------:R-:W-:Y:S02]  /*38c60*/  IMAD.MOV.U32 R104, RZ, RZ, R107 ;  /* 0x000000ffff687224 */ /* 0x000fe400078e006b */
.L_x_3065:
[----:B------:R-:W-:Y:S05]  /*38c70*/  BSYNC B0 ;  /* 0x0000000000007941 */ /* 0x000fea0003800000 */
.L_x_3063:
        /* <DEDUP_REMOVED lines=9> */
.L_x_3067:
[----:B------:R-:W-:Y:S01]  /*38d10*/  IMAD.MOV.U32 R107, RZ, RZ, R46 ;  /* 0x000000ffff6b7224 */ /* 0x000fe200078e002e */
[----:B------:R-:W-:Y:S01]  /*38d20*/  MOV R46, R47 ;  /* 0x0000002f002e7202 */ /* 0x000fe20000000f00 */
[----:B------:R-:W-:Y:S02]  /*38d30*/  IMAD.MOV.U32 R48, RZ, RZ, R105 ;  /* 0x000000ffff307224 */ /* 0x000fe400078e0069 */
[----:B------:R-:W-:Y:S02]  /*38d40*/  IMAD.MOV.U32 R105, RZ, RZ, R104 ;  /* 0x000000ffff697224 */ /* 0x000fe400078e0068 */
.L_x_3068:
[----:B------:R-:W-:Y:S05]  /*38d50*/  BSYNC B0 ;  /* 0x0000000000007941 */ /* 0x000fea0003800000 */
.L_x_3066:
        /* <DEDUP_REMOVED lines=9> */
.L_x_3070:
[----:B------:R-:W-:Y:S01]  /*38df0*/  IMAD.MOV.U32 R104, RZ, RZ, R45 ;  /* 0x000000ffff687224 */ /* 0x000fe200078e002d */
[----:B------:R-:W-:Y:S01]  /*38e00*/  MOV R45, R46 ;  /* 0x0000002e002d7202 */ /* 0x000fe20000000f00 */
[----:B------:R-:W-:Y:S02]  /*38e10*/  IMAD.MOV.U32 R47, RZ, RZ, R102 ;  /* 0x000000ffff2f7224 */ /* 0x000fe400078e0066 */
[----:B------:R-:W-:Y:S02]  /*38e20*/  IMAD.MOV.U32 R102, RZ, RZ, R105 ;  /* 0x000000ffff667224 */ /* 0x000fe400078e0069 */
.L_x_3071:
[----:B------:R-:W-:Y:S05]  /*38e30*/  BSYNC B0 ;  /* 0x0000000000007941 */ /* 0x000fea0003800000 */
.L_x_3069:
        /* <DEDUP_REMOVED lines=9> */
.L_x_3073:
[----:B------:R-:W-:Y:S01]  /*38ed0*/  IMAD.MOV.U32 R105, RZ, RZ, R44 ;  /* 0x000000ffff697224 */ /* 0x000fe200078e002c */
[----:B------:R-:W-:Y:S01]  /*38ee0*/  MOV R44, R45 ;  /* 0x0000002d002c7202 */ /* 0x000fe20000000f00 */
[----:B------:R-:W-:Y:S02]  /*38ef0*/  IMAD.MOV.U32 R46, RZ, RZ, R103 ;  /* 0x000000ffff2e7224 */ /* 0x000fe400078e0067 */
[----:B------:R-:W-:Y:S02]  /*38f00*/  IMAD.MOV.U32 R103, RZ, RZ, R102 ;  /* 0x000000ffff677224 */ /* 0x000fe400078e0066 */
.L_x_3074:
[----:B------:R-:W-:Y:S05]  /*38f10*/  BSYNC B0 ;  /* 0x0000000000007941 */ /* 0x000fea0003800000 */
.L_x_3072:
        /* <DEDUP_REMOVED lines=9> */
.L_x_3076:
[----:B------:R-:W-:Y:S01]  /*38fb0*/  IMAD.MOV.U32 R102, RZ, RZ, R43 ;  /* 0x000000ffff667224 */ /* 0x000fe200078e002b */
[----:B------:R-:W-:Y:S01]  /*38fc0*/  MOV R43, R44 ;  /* 0x0000002c002b7202 */ /* 0x000fe20000000f00 */
[----:B------:R-:W-:Y:S02]  /*38fd0*/  IMAD.MOV.U32 R45, RZ, RZ, R100 ;  /* 0x000000ffff2d7224 */ /* 0x000fe400078e0064 */
[----:B------:R-:W-:Y:S02]  /*38fe0*/  IMAD.MOV.U32 R100, RZ, RZ, R103 ;  /* 0x000000ffff647224 */ /* 0x000fe400078e0067 */
.L_x_3077:
[----:B------:R-:W-:Y:S05]  /*38ff0*/  BSYNC B0 ;  /* 0x0000000000007941 */ /* 0x000fea0003800000 */
.L_x_3075:
        /* <DEDUP_REMOVED lines=9> */
.L_x_3079:
[----:B------:R-:W-:Y:S01]  /*39090*/  IMAD.MOV.U32 R103, RZ, RZ, R42 ;  /* 0x000000ffff677224 */ /* 0x000fe200078e002a */
[----:B------:R-:W-:Y:S01]  /*390a0*/  MOV R42, R43 ;  /* 0x0000002b002a7202 */ /* 0x000fe20000000f00 */
[----:B------:R-:W-:Y:S02]  /*390b0*/  IMAD.MOV.U32 R44, RZ, RZ, R101 ;  /* 0x000000ffff2c7224 */ /* 0x000fe400078e0065 */
[----:B------:R-:W-:Y:S02]  /*390c0*/  IMAD.MOV.U32 R101, RZ, RZ, R100 ;  /* 0x000000ffff657224 */ /* 0x000fe400078e0064 */
.L_x_3080:
[----:B------:R-:W-:Y:S05]  /*390d0*/  BSYNC B0 ;  /* 0x0000000000007941 */ /* 0x000fea0003800000 */
.L_x_3078:
        /* <DEDUP_REMOVED lines=9> */
.L_x_3082:
[----:B------:R-:W-:Y:S01]  /*39170*/  IMAD.MOV.U32 R100, RZ, RZ, R41 ;  /* 0x000000ffff647224 */ /* 0x000fe200078e0029 */
[----:B------:R-:W-:Y:S01]  /*39180*/  MOV R41, R42 ;  /* 0x0000002a00297202 */ /* 0x000fe20000000f00 */
[----:B------:R-:W-:Y:S02]  /*39190*/  IMAD.MOV.U32 R43, RZ, RZ, R98 ;  /* 0x000000ffff2b7224 */ /* 0x000fe400078e0062 */
[----:B------:R-:W-:Y:S02]  /*391a0*/  IMAD.MOV.U32 R98, RZ, RZ, R101 ;  /* 0x000000ffff627224 */ /* 0x000fe400078e0065 */
.L_x_3083:
[----:B------:R-:W-:Y:S05]  /*391b0*/  BSYNC B0 ;  /* 0x0000000000007941 */ /* 0x000fea0003800000 */
.L_x_3081:
        /* <DEDUP_REMOVED lines=9> */
.L_x_3085:
[----:B------:R-:W-:Y:S01]  /*39250*/  IMAD.MOV.U32 R101, RZ, RZ, R40 ;  /* 0x000000ffff657224 */ /* 0x000fe200078e0028 */
[----:B------:R-:W-:Y:S01]  /*39260*/  MOV R40, R41 ;  /* 0x0000002900287202 */ /* 0x000fe20000000f00 */
[----:B------:R-:W-:Y:S02]  /*39270*/  IMAD.MOV.U32 R42, RZ, RZ, R99 ;  /* 0x000000ffff2a7224 */ /* 0x000fe400078e0063 */
[----:B------:R-:W-:Y:S02]  /*39280*/  IMAD.MOV.U32 R99, RZ, RZ, R98 ;  /* 0x000000ffff637224 */ /* 0x000fe400078e0062 */
.L_x_3086:
[----:B------:R-:W-:Y:S05]  /*39290*/  BSYNC B0 ;  /* 0x0000000000007941 */ /* 0x000fea0003800000 */
.L_x_3084:
        /* <DEDUP_REMOVED lines=9> */
.L_x_3088:
[----:B------:R-:W-:Y:S01]  /*39330*/  IMAD.MOV.U32 R98, RZ, RZ, R39 ;  /* 0x000000ffff627224 */ /* 0x000fe200078e0027 */
[----:B------:R-:W-:Y:S01]  /*39340*/  MOV R39, R40 ;  /* 0x0000002800277202 */ /* 0x000fe20000000f00 */
[----:B------:R-:W-:Y:S02]  /*39350*/  IMAD.MOV.U32 R41, RZ, RZ, R96 ;  /* 0x000000ffff297224 */ /* 0x000fe400078e0060 */
[----:B------:R-:W-:Y:S02]  /*39360*/  IMAD.MOV.U32 R96, RZ, RZ, R99 ;  /* 0x000000ffff607224 */ /* 0x000fe400078e0063 */
.L_x_3089:
[----:B------:R-:W-:Y:S05]  /*39370*/  BSYNC B0 ;  /* 0x0000000000007941 */ /* 0x000fea0003800000 */
.L_x_3087:
        /* <DEDUP_REMOVED lines=9> */
.L_x_3091:
[----:B------:R-:W-:Y:S01]  /*39410*/  IMAD.MOV.U32 R99, RZ, RZ, R38 ;  /* 0x000000ffff637224 */ /* 0x000fe200078e0026 */
[----:B------:R-:W-:Y:S01]  /*39420*/  MOV R38, R39 ;  /* 0x0000002700267202 */ /* 0x000fe20000000f00 */
[----:B------:R-:W-:Y:S02]  /*39430*/  IMAD.MOV.U32 R40, RZ, RZ, R97 ;  /* 0x000000ffff287224 */ /* 0x000fe400078e0061 */
[----:B------:R-:W-:Y:S02]  /*39440*/  IMAD.MOV.U32 R97, RZ, RZ, R96 ;  /* 0x000000ffff617224 */ /* 0x000fe400078e0060 */
.L_x_3092:
[----:B------:R-:W-:Y:S05]  /*39450*/  BSYNC B0 ;  /* 0x0000000000007941 */ /* 0x000fea0003800000 */
.L_x_3090:
        /* <DEDUP_REMOVED lines=9> */
.L_x_3094:
[----:B------:R-:W-:Y:S01]  /*394f0*/  IMAD.MOV.U32 R96, RZ, RZ, R37 ;  /* 0x000000ffff607224 */ /* 0x000fe200078e0025 */
[----:B------:R-:W-:Y:S01]  /*39500*/  MOV R37, R38 ;  /* 0x0000002600257202 */ /* 0x000fe20000000f00 */
[----:B------:R-:W-:Y:S02]  /*39510*/  IMAD.MOV.U32 R39, RZ, RZ, R94 ;  /* 0x000000ffff277224 */ /* 0x000fe400078e005e */
[----:B------:R-:W-:Y:S02]  /*39520*/  IMAD.MOV.U32 R94, RZ, RZ, R97 ;  /* 0x000000ffff5e7224 */ /* 0x000fe400078e0061 */
.L_x_3095:
[----:B------:R-:W-:Y:S05]  /*39530*/  BSYNC B0 ;  /* 0x0000000000007941 */ /* 0x000fea0003800000 */
.L_x_3093:
        /* <DEDUP_REMOVED lines=9> */
.L_x_3097:
[----:B------:R-:W-:Y:S01]  /*395d0*/  IMAD.MOV.U32 R97, RZ, RZ, R36 ;  /* 0x000000ffff617224 */ /* 0x000fe200078e0024 */
[----:B------:R-:W-:Y:S01]  /*395e0*/  MOV R36, R37 ;  /* 0x0000002500247202 */ /* 0x000fe20000000f00 */
[----:B------:R-:W-:Y:S02]  /*395f0*/  IMAD.MOV.U32 R38, RZ, RZ, R95 ;  /* 0x000000ffff267224 */ /* 0x000fe400078e005f */
[----:B------:R-:W-:Y:S02]  /*39600*/  IMAD.MOV.U32 R95, RZ, RZ, R94 ;  /* 0x000000ffff5f7224 */ /* 0x000fe400078e005e */
.L_x_3098:
[----:B------:R-:W-:Y:S05]  /*39610*/  BSYNC B0 ;  /* 0x0000000000007941 */ /* 0x000fea0003800000 */
.L_x_3096:
        /* <DEDUP_REMOVED lines=9> */
.L_x_3100:
[----:B------:R-:W-:Y:S01]  /*396b0*/  IMAD.MOV.U32 R94, RZ, RZ, R35 ;  /* 0x000000ffff5e7224 */ /* 0x000fe200078e0023 */
[----:B------:R-:W-:Y:S01]  /*396c0*/  MOV R35, R36 ;  /* 0x0000002400237202 */ /* 0x000fe20000000f00 */
[----:B------:R-:W-:Y:S02]  /*396d0*/  IMAD.MOV.U32 R37, RZ, RZ, R92 ;  /* 0x000000ffff257224 */ /* 0x000fe400078e005c */
[----:B------:R-:W-:Y:S02]  /*396e0*/  IMAD.MOV.U32 R92, RZ, RZ, R95 ;  /* 0x000000ffff5c7224 */ /* 0x000fe400078e005f */
.L_x_3101:
[----:B------:R-:W-:Y:S05]  /*396f0*/  BSYNC B0 ;  /* 0x0000000000007941 */ /* 0x000fea0003800000 */
.L_x_3099:
        /* <DEDUP_REMOVED lines=9> */
.L_x_3103:
[----:B------:R-:W-:Y:S01]  /*39790*/  IMAD.MOV.U32 R95, RZ, RZ, R34 ;  /* 0x000000ffff5f7224 */ /* 0x000fe200078e0022 */
[----:B------:R-:W-:Y:S01]  /*397a0*/  MOV R34, R35 ;  /* 0x0000002300227202 */ /* 0x000fe20000000f00 */
[----:B------:R-:W-:Y:S02]  /*397b0*/  IMAD.MOV.U32 R36, RZ, RZ, R93 ;  /* 0x000000ffff247224 */ /* 0x000fe400078e005d */
[----:B------:R-:W-:Y:S02]  /*397c0*/  IMAD.MOV.U32 R93, RZ, RZ, R92 ;  /* 0x000000ffff5d7224 */ /* 0x000fe400078e005c */
.L_x_3104:
[----:B------:R-:W-:Y:S05]  /*397d0*/  BSYNC B0 ;  /* 0x0000000000007941 */ /* 0x000fea0003800000 */
.L_x_3102:
        /* <DEDUP_REMOVED lines=9> */
.L_x_3106:
[----:B------:R-:W-:Y:S01]  /*39870*/  IMAD.MOV.U32 R92, RZ, RZ, R33 ;  /* 0x000000ffff5c7224 */ /* 0x000fe200078e0021 */
[----:B------:R-:W-:Y:S01]  /*39880*/  MOV R33, R34 ;  /* 0x0000002200217202 */ /* 0x000fe20000000f00 */
[----:B------:R-:W-:Y:S02]  /*39890*/  IMAD.MOV.U32 R35, RZ, RZ, R90 ;  /* 0x000000ffff237224 */ /* 0x000fe400078e005a */
[----:B------:R-:W-:Y:S02]  /*398a0*/  IMAD.MOV.U32 R90, RZ, RZ, R93 ;  /* 0x000000ffff5a7224 */ /* 0x000fe400078e005d */
.L_x_3107:
[----:B------:R-:W-:Y:S05]  /*398b0*/  BSYNC B0 ;  /* 0x0000000000007941 */ /* 0x000fea0003800000 */
.L_x_3105:
        /* <DEDUP_REMOVED lines=9> */
.L_x_3109:
[----:B------:R-:W-:Y:S01]  /*39950*/  IMAD.MOV.U32 R93, RZ, RZ, R32 ;  /* 0x000000ffff5d7224 */ /* 0x000fe200078e0020 */
[----:B------:R-:W-:Y:S01]  /*39960*/  MOV R32, R33 ;  /* 0x0000002100207202 */ /* 0x000fe20000000f00 */
[----:B------:R-:W-:Y:S02]  /*39970*/  IMAD.MOV.U32 R34, RZ, RZ, R91 ;  /* 0x000000ffff227224 */ /* 0x000fe400078e005b */
[----:B------:R-:W-:Y:S02]  /*39980*/  IMAD.MOV.U32 R91, RZ, RZ, R90 ;  /* 0x000000ffff5b7224 */ /* 0x000fe400078e005a */
.L_x_3110:
[----:B------:R-:W-:Y:S05]  /*39990*/  BSYNC B0 ;  /* 0x0000000000007941 */ /* 0x000fea0003800000 */
.L_x_3108:
        /* <DEDUP_REMOVED lines=9> */
.L_x_3112:
[----:B------:R-:W-:Y:S01]  /*39a30*/  IMAD.MOV.U32 R90, RZ, RZ, R31 ;  /* 0x000000ffff5a7224 */ /* 0x000fe200078e001f */
[----:B------:R-:W-:Y:S01]  /*39a40*/  MOV R31, R32 ;  /* 0x00000020001f7202 */ /* 0x000fe20000000f00 */
[----:B------:R-:W-:Y:S02]  /*39a50*/  IMAD.MOV.U32 R33, RZ, RZ, R88 ;  /* 0x000000ffff217224 */ /* 0x000fe400078e0058 */
[----:B------:R-:W-:Y:S02]  /*39a60*/  IMAD.MOV.U32 R88, RZ, RZ, R91 ;  /* 0x000000ffff587224 */ /* 0x000fe400078e005b */
.L_x_3113:
[----:B------:R-:W-:Y:S05]  /*39a70*/  BSYNC B0 ;  /* 0x0000000000007941 */ /* 0x000fea0003800000 */
.L_x_3111:
        /* <DEDUP_REMOVED lines=9> */
.L_x_3115:
[----:B------:R-:W-:Y:S01]  /*39b10*/  IMAD.MOV.U32 R91, RZ, RZ, R30 ;  /* 0x000000ffff5b7224 */ /* 0x000fe200078e001e */
[----:B------:R-:W-:Y:S01]  /*39b20*/  MOV R30, R31 ;  /* 0x0000001f001e7202 */ /* 0x000fe20000000f00 */
[----:B------:R-:W-:Y:S02]  /*39b30*/  IMAD.MOV.U32 R32, RZ, RZ, R89 ;  /* 0x000000ffff207224 */ /* 0x000fe400078e0059 */
[----:B------:R-:W-:Y:S02]  /*39b40*/  IMAD.MOV.U32 R89, RZ, RZ, R88 ;  /* 0x000000ffff597224 */ /* 0x000fe400078e0058 */
.L_x_3116:
[----:B------:R-:W-:Y:S05]  /*39b50*/  BSYNC B0 ;  /* 0x0000000000007941 */ /* 0x000fea0003800000 */
.L_x_3114:
        /* <DEDUP_REMOVED lines=9> */
.L_x_3118:
[----:B------:R-:W-:Y:S01]  /*39bf0*/  IMAD.MOV.U32 R88, RZ, RZ, R29 ;  /* 0x000000ffff587224 */ /* 0x000fe200078e001d */
[----:B------:R-:W-:Y:S01]  /*39c00*/  MOV R29, R30 ;  /* 0x0000001e001d7202 */ /* 0x000fe20000000f00 */
[----:B------:R-:W-:Y:S02]  /*39c10*/  IMAD.MOV.U32 R31, RZ, RZ, R86 ;  /* 0x000000ffff1f7224 */ /* 0x000fe400078e0056 */
[----:B------:R-:W-:Y:S02]  /*39c20*/  IMAD.MOV.U32 R86, RZ, RZ, R89 ;  /* 0x000000ffff567224 */ /* 0x000fe400078e0059 */
.L_x_3119:
[----:B------:R-:W-:Y:S05]  /*39c30*/  BSYNC B0 ;  /* 0x0000000000007941 */ /* 0x000fea0003800000 */
.L_x_3117:
        /* <DEDUP_REMOVED lines=9> */
.L_x_3121:
[----:B------:R-:W-:Y:S01]  /*39cd0*/  IMAD.MOV.U32 R89, RZ, RZ, R28 ;  /* 0x000000ffff597224 */ /* 0x000fe200078e001c */
[----:B------:R-:W-:Y:S01]  /*39ce0*/  MOV R28, R29 ;  /* 0x0000001d001c7202 */ /* 0x000fe20000000f00 */
[----:B------:R-:W-:Y:S02]  /*39cf0*/  IMAD.MOV.U32 R30, RZ, RZ, R87 ;  /* 0x000000ffff1e7224 */ /* 0x000fe400078e0057 */
[----:B------:R-:W-:Y:S02]  /*39d00*/  IMAD.MOV.U32 R87, RZ, RZ, R86 ;  /* 0x000000ffff577224 */ /* 0x000fe400078e0056 */
.L_x_3122:
[----:B------:R-:W-:Y:S05]  /*39d10*/  BSYNC B0 ;  /* 0x0000000000007941 */ /* 0x000fea0003800000 */
.L_x_3120:
        /* <DEDUP_REMOVED lines=9> */
.L_x_3124:
[----:B------:R-:W-:Y:S01]  /*39db0*/  IMAD.MOV.U32 R86, RZ, RZ, R27 ;  /* 0x000000ffff567224 */ /* 0x000fe200078e001b */
[----:B------:R-:W-:Y:S01]  /*39dc0*/  MOV R27, R28 ;  /* 0x0000001c001b7202 */ /* 0x000fe20000000f00 */
[----:B------:R-:W-:Y:S02]  /*39dd0*/  IMAD.MOV.U32 R29, RZ, RZ, R84 ;  /* 0x000000ffff1d7224 */ /* 0x000fe400078e0054 */
[----:B------:R-:W-:Y:S02]  /*39de0*/  IMAD.MOV.U32 R84, RZ, RZ, R87 ;  /* 0x000000ffff547224 */ /* 0x000fe400078e0057 */
.L_x_3125:
[----:B------:R-:W-:Y:S05]  /*39df0*/  BSYNC B0 ;  /* 0x0000000000007941 */ /* 0x000fea0003800000 */
.L_x_3123:
        /* <DEDUP_REMOVED lines=9> */
.L_x_3127:
[----:B------:R-:W-:Y:S01]  /*39e90*/  IMAD.MOV.U32 R87, RZ, RZ, R26 ;  /* 0x000000ffff577224 */ /* 0x000fe200078e001a */
[----:B------:R-:W-:Y:S01]  /*39ea0*/  MOV R26, R27 ;  /* 0x0000001b001a7202 */ /* 0x000fe20000000f00 */
[----:B------:R-:W-:Y:S02]  /*39eb0*/  IMAD.MOV.U32 R28, RZ, RZ, R85 ;  /* 0x000000ffff1c7224 */ /* 0x000fe400078e0055 */
[----:B------:R-:W-:Y:S02]  /*39ec0*/  IMAD.MOV.U32 R85, RZ, RZ, R84 ;  /* 0x000000ffff557224 */ /* 0x000fe400078e0054 */
.L_x_3128:
[----:B------:R-:W-:Y:S05]  /*39ed0*/  BSYNC B0 ;  /* 0x0000000000007941 */ /* 0x000fea0003800000 */
.L_x_3126:
        /* <DEDUP_REMOVED lines=9> */
.L_x_3130:
[----:B------:R-:W-:Y:S01]  /*39f70*/  IMAD.MOV.U32 R84, RZ, RZ, R25 ;  /* 0x000000ffff547224 */ /* 0x000fe200078e0019 */
[----:B------:R-:W-:Y:S01]  /*39f80*/  MOV R25, R26 ;  /* 0x0000001a00197202 */ /* 0x000fe20000000f00 */
[----:B------:R-:W-:Y:S02]  /*39f90*/  IMAD.MOV.U32 R27, RZ, RZ, R82 ;  /* 0x000000ffff1b7224 */ /* 0x000fe400078e0052 */
[----:B------:R-:W-:Y:S02]  /*39fa0*/  IMAD.MOV.U32 R82, RZ, RZ, R85 ;  /* 0x000000ffff527224 */ /* 0x000fe400078e0055 */
.L_x_3131:
[----:B------:R-:W-:Y:S05]  /*39fb0*/  BSYNC B0 ;  /* 0x0000000000007941 */ /* 0x000fea0003800000 */
.L_x_3129:
        /* <DEDUP_REMOVED lines=9> */
.L_x_3133:
[----:B------:R-:W-:Y:S01]  /*3a050*/  IMAD.MOV.U32 R85, RZ, RZ, R24 ;  /* 0x000000ffff557224 */ /* 0x000fe200078e0018 */
[----:B------:R-:W-:Y:S01]  /*3a060*/  MOV R24, R25 ;  /* 0x0000001900187202 */ /* 0x000fe20000000f00 */
[----:B------:R-:W-:Y:S02]  /*3a070*/  IMAD.MOV.U32 R26, RZ, RZ, R83 ;  /* 0x000000ffff1a7224 */ /* 0x000fe400078e0053 */
[----:B------:R-:W-:Y:S02]  /*3a080*/  IMAD.MOV.U32 R83, RZ, RZ, R82 ;  /* 0x000000ffff537224 */ /* 0x000fe400078e0052 */
.L_x_3134:
[----:B------:R-:W-:Y:S05]  /*3a090*/  BSYNC B0 ;  /* 0x0000000000007941 */ /* 0x000fea0003800000 */
.L_x_3132:
        /* <DEDUP_REMOVED lines=9> */
.L_x_3136:
[----:B------:R-:W-:Y:S01]  /*3a130*/  IMAD.MOV.U32 R82, RZ, RZ, R23 ;  /* 0x000000ffff527224 */ /* 0x000fe200078e0017 */
[----:B------:R-:W-:Y:S01]  /*3a140*/  MOV R23, R24 ;  /* 0x0000001800177202 */ /* 0x000fe20000000f00 */
[----:B------:R-:W-:Y:S02]  /*3a150*/  IMAD.MOV.U32 R25, RZ, RZ, R80 ;  /* 0x000000ffff197224 */ /* 0x000fe400078e0050 */
[----:B------:R-:W-:Y:S02]  /*3a160*/  IMAD.MOV.U32 R80, RZ, RZ, R83 ;  /* 0x000000ffff507224 */ /* 0x000fe400078e0053 */
.L_x_3137:
[----:B------:R-:W-:Y:S05]  /*3a170*/  BSYNC B0 ;  /* 0x0000000000007941 */ /* 0x000fea0003800000 */
.L_x_3135:
        /* <DEDUP_REMOVED lines=9> */
.L_x_3139:
[----:B------:R-:W-:Y:S01]  /*3a210*/  IMAD.MOV.U32 R83, RZ, RZ, R22 ;  /* 0x000000ffff537224 */ /* 0x000fe200078e0016 */
[----:B------:R-:W-:Y:S01]  /*3a220*/  MOV R22, R23 ;  /* 0x0000001700167202 */ /* 0x000fe20000000f00 */
[----:B------:R-:W-:Y:S02]  /*3a230*/  IMAD.MOV.U32 R24, RZ, RZ, R81 ;  /* 0x000000ffff187224 */ /* 0x000fe400078e0051 */
[----:B------:R-:W-:Y:S02]  /*3a240*/  IMAD.MOV.U32 R81, RZ, RZ, R80 ;  /* 0x000000ffff517224 */ /* 0x000fe400078e0050 */
.L_x_3140:
[----:B------:R-:W-:Y:S05]  /*3a250*/  BSYNC B0 ;  /* 0x0000000000007941 */ /* 0x000fea0003800000 */
.L_x_3138:
        /* <DEDUP_REMOVED lines=9> */
.L_x_3142:
[----:B------:R-:W-:Y:S01]  /*3a2f0*/  IMAD.MOV.U32 R80, RZ, RZ, R21 ;  /* 0x000000ffff507224 */ /* 0x000fe200078e0015 */
[----:B------:R-:W-:Y:S01]  /*3a300*/  MOV R21, R22 ;  /* 0x0000001600157202 */ /* 0x000fe20000000f00 */
[----:B------:R-:W-:Y:S02]  /*3a310*/  IMAD.MOV.U32 R23, RZ, RZ, R78 ;  /* 0x000000ffff177224 */ /* 0x000fe400078e004e */
[----:B------:R-:W-:Y:S02]  /*3a320*/  IMAD.MOV.U32 R78, RZ, RZ, R81 ;  /* 0x000000ffff4e7224 */ /* 0x000fe400078e0051 */
.L_x_3143:
[----:B------:R-:W-:Y:S05]  /*3a330*/  BSYNC B0 ;  /* 0x0000000000007941 */ /* 0x000fea0003800000 */
.L_x_3141:
        /* <DEDUP_REMOVED lines=9> */
.L_x_3145:
[----:B------:R-:W-:Y:S01]  /*3a3d0*/  IMAD.MOV.U32 R81, RZ, RZ, R20 ;  /* 0x000000ffff517224 */ /* 0x000fe200078e0014 */
[----:B------:R-:W-:Y:S01]  /*3a3e0*/  MOV R20, R21 ;  /* 0x0000001500147202 */ /* 0x000fe20000000f00 */
[----:B------:R-:W-:Y:S02]  /*3a3f0*/  IMAD.MOV.U32 R22, RZ, RZ, R79 ;  /* 0x000000ffff167224 */ /* 0x000fe400078e004f */
[----:B------:R-:W-:Y:S02]  /*3a400*/  IMAD.MOV.U32 R79, RZ, RZ, R78 ;  /* 0x000000ffff4f7224 */ /* 0x000fe400078e004e */
.L_x_3146:
[----:B------:R-:W-:Y:S05]  /*3a410*/  BSYNC B0 ;  /* 0x0000000000007941 */ /* 0x000fea0003800000 */
.L_x_3144:
        /* <DEDUP_REMOVED lines=9> */
.L_x_3148:
[----:B------:R-:W-:Y:S01]  /*3a4b0*/  IMAD.MOV.U32 R78, RZ, RZ, R19 ;  /* 0x000000ffff4e7224 */ /* 0x000fe200078e0013 */
[----:B------:R-:W-:Y:S01]  /*3a4c0*/  MOV R19, R20 ;  /* 0x0000001400137202 */ /* 0x000fe20000000f00 */
[----:B------:R-:W-:Y:S02]  /*3a4d0*/  IMAD.MOV.U32 R21, RZ, RZ, R76 ;  /* 0x000000ffff157224 */ /* 0x000fe400078e004c */
[----:B------:R-:W-:Y:S02]  /*3a4e0*/  IMAD.MOV.U32 R76, RZ, RZ, R79 ;  /* 0x000000ffff4c7224 */ /* 0x000fe400078e004f */
.L_x_3149:
[----:B------:R-:W-:Y:S05]  /*3a4f0*/  BSYNC B0 ;  /* 0x0000000000007941 */ /* 0x000fea0003800000 */
.L_x_3147:
        /* <DEDUP_REMOVED lines=9> */
.L_x_3151:
[----:B------:R-:W-:Y:S01]  /*3a590*/  IMAD.MOV.U32 R79, RZ, RZ, R18 ;  /* 0x000000ffff4f7224 */ /* 0x000fe200078e0012 */
[----:B------:R-:W-:Y:S01]  /*3a5a0*/  MOV R18, R19 ;  /* 0x0000001300127202 */ /* 0x000fe20000000f00 */
[----:B------:R-:W-:Y:S02]  /*3a5b0*/  IMAD.MOV.U32 R20, RZ, RZ, R77 ;  /* 0x000000ffff147224 */ /* 0x000fe400078e004d */
[----:B------:R-:W-:Y:S02]  /*3a5c0*/  IMAD.MOV.U32 R77, RZ, RZ, R76 ;  /* 0x000000ffff4d7224 */ /* 0x000fe400078e004c */
.L_x_3152:
[----:B------:R-:W-:Y:S05]  /*3a5d0*/  BSYNC B0 ;  /* 0x0000000000007941 */ /* 0x000fea0003800000 */
.L_x_3150:
        /* <DEDUP_REMOVED lines=9> */
.L_x_3154:
[----:B------:R-:W-:Y:S01]  /*3a670*/  IMAD.MOV.U32 R76, RZ, RZ, R17 ;  /* 0x000000ffff4c7224 */ /* 0x000fe200078e0011 */
[----:B------:R-:W-:Y:S01]  /*3a680*/  MOV R17, R18 ;  /* 0x0000001200117202 */ /* 0x000fe20000000f00 */
[----:B------:R-:W-:Y:S02]  /*3a690*/  IMAD.MOV.U32 R19, RZ, RZ, R74 ;  /* 0x000000ffff137224 */ /* 0x000fe400078e004a */
[----:B------:R-:W-:Y:S02]  /*3a6a0*/  IMAD.MOV.U32 R74, RZ, RZ, R77 ;  /* 0x000000ffff4a7224 */ /* 0x000fe400078e004d */
.L_x_3155:
[----:B------:R-:W-:Y:S05]  /*3a6b0*/  BSYNC B0 ;  /* 0x0000000000007941 */ /* 0x000fea0003800000 */
.L_x_3153:
        /* <DEDUP_REMOVED lines=9> */
.L_x_3157:
[----:B------:R-:W-:Y:S01]  /*3a750*/  IMAD.MOV.U32 R77, RZ, RZ, R16 ;  /* 0x000000ffff4d7224 */ /* 0x000fe200078e0010 */
[----:B------:R-:W-:Y:S01]  /*3a760*/  MOV R16, R17 ;  /* 0x0000001100107202 */ /* 0x000fe20000000f00 */
[----:B------:R-:W-:Y:S02]  /*3a770*/  IMAD.MOV.U32 R18, RZ, RZ, R75 ;  /* 0x000000ffff127224 */ /* 0x000fe400078e004b */
[----:B------:R-:W-:Y:S02]  /*3a780*/  IMAD.MOV.U32 R75, RZ, RZ, R74 ;  /* 0x000000ffff4b7224 */ /* 0x000fe400078e004a */
.L_x_3158:
[----:B------:R-:W-:Y:S05]  /*3a790*/  BSYNC B0 ;  /* 0x0000000000007941 */ /* 0x000fea0003800000 */
.L_x_3156:
        /* <DEDUP_REMOVED lines=9> */
.L_x_3160:
[----:B------:R-:W-:Y:S01]  /*3a830*/  IMAD.MOV.U32 R74, RZ, RZ, R15 ;  /* 0x000000ffff4a7224 */ /* 0x000fe200078e000f */
[----:B------:R-:W-:Y:S01]  /*3a840*/  MOV R15, R16 ;  /* 0x00000010000f7202 */ /* 0x000fe20000000f00 */
[----:B------:R-:W-:Y:S02]  /*3a850*/  IMAD.MOV.U32 R17, RZ, RZ, R72 ;  /* 0x000000ffff117224 */ /* 0x000fe400078e0048 */
[----:B------:R-:W-:Y:S02]  /*3a860*/  IMAD.MOV.U32 R72, RZ, RZ, R75 ;  /* 0x000000ffff487224 */ /* 0x000fe400078e004b */
.L_x_3161:
[----:B------:R-:W-:Y:S05]  /*3a870*/  BSYNC B0 ;  /* 0x0000000000007941 */ /* 0x000fea0003800000 */
.L_x_3159:
        /* <DEDUP_REMOVED lines=9> */
.L_x_3163:
[----:B------:R-:W-:Y:S01]  /*3a910*/  IMAD.MOV.U32 R75, RZ, RZ, R14 ;  /* 0x000000ffff4b7224 */ /* 0x000fe200078e000e */
[----:B------:R-:W-:Y:S01]  /*3a920*/  MOV R14, R15 ;  /* 0x0000000f000e7202 */ /* 0x000fe20000000f00 */
[----:B------:R-:W-:Y:S02]  /*3a930*/  IMAD.MOV.U32 R16, RZ, RZ, R73 ;  /* 0x000000ffff107224 */ /* 0x000fe400078e0049 */
[----:B------:R-:W-:Y:S02]  /*3a940*/  IMAD.MOV.U32 R73, RZ, RZ, R72 ;  /* 0x000000ffff497224 */ /* 0x000fe400078e0048 */
.L_x_3164:
[----:B------:R-:W-:Y:S05]  /*3a950*/  BSYNC B0 ;  /* 0x0000000000007941 */ /* 0x000fea0003800000 */
.L_x_3162:
        /* <DEDUP_REMOVED lines=9> */
.L_x_3166:
[----:B------:R-:W-:Y:S01]  /*3a9f0*/  IMAD.MOV.U32 R72, RZ, RZ, R13 ;  /* 0x000000ffff487224 */ /* 0x000fe200078e000d */
[----:B------:R-:W-:Y:S01]  /*3aa00*/  MOV R13, R14 ;  /* 0x0000000e000d7202 */ /* 0x000fe20000000f00 */
[----:B------:R-:W-:Y:S02]  /*3aa10*/  IMAD.MOV.U32 R15, RZ, RZ, R12 ;  /* 0x000000ffff0f7224 */ /* 0x000fe400078e000c */
[----:B------:R-:W-:Y:S02]  /*3aa20*/  IMAD.MOV.U32 R12, RZ, RZ, R73 ;  /* 0x000000ffff0c7224 */ /* 0x000fe400078e0049 */
.L_x_3167:
[----:B------:R-:W-:Y:S05]  /*3aa30*/  BSYNC B0 ;  /* 0x0000000000007941 */ /* 0x000fea0003800000 */
.L_x_3165:
        /* <DEDUP_REMOVED lines=9> */
.L_x_3169:
[----:B------:R-:W-:Y:S01]  /*3aad0*/  IMAD.MOV.U32 R73, RZ, RZ, R10 ;  /* 0x000000ffff497224 */ /* 0x000fe200078e000a */
[----:B------:R-:W-:Y:S01]  /*3aae0*/  MOV R10, R13 ;  /* 0x0000000d000a7202 */ /* 0x000fe20000000f00 */
[----:B------:R-:W-:Y:S02]  /*3aaf0*/  IMAD.MOV.U32 R14, RZ, RZ, R11 ;  /* 0x000000ffff0e7224 */ /* 0x000fe400078e000b */
[----:B------:R-:W-:Y:S02]  /*3ab00*/  IMAD.MOV.U32 R11, RZ, RZ, R12 ;  /* 0x000000ffff0b7224 */ /* 0x000fe400078e000c */
.L_x_3170:
[----:B------:R-:W-:Y:S05]  /*3ab10*/  BSYNC B0 ;  /* 0x0000000000007941 */ /* 0x000fea0003800000 */
.L_x_3168:
        /* <DEDUP_REMOVED lines=9> */
.L_x_3172:
[----:B------:R-:W-:Y:S01]  /*3abb0*/  IMAD.MOV.U32 R12, RZ, RZ, R9 ;  /* 0x000000ffff0c7224 */ /* 0x000fe200078e0009 */
[----:B------:R-:W-:Y:S01]  /*3abc0*/  MOV R9, R10 ;  /* 0x0000000a00097202 */ /* 0x000fe20000000f00 */
[----:B------:R-:W-:Y:S02]  /*3abd0*/  IMAD.MOV.U32 R13, RZ, RZ, R8 ;  /* 0x000000ffff0d7224 */ /* 0x000fe400078e0008 */
[----:B------:R-:W-:Y:S02]  /*3abe0*/  IMAD.MOV.U32 R8, RZ, RZ, R11 ;  /* 0x000000ffff087224 */ /* 0x000fe400078e000b */
.L_x_3173:
[----:B------:R-:W-:Y:S05]  /*3abf0*/  BSYNC B0 ;  /* 0x0000000000007941 */ /* 0x000fea0003800000 */
.L_x_3171:
        /* <DEDUP_REMOVED lines=9> */
.L_x_3175:
[----:B------:R-:W-:Y:S01]  /*3ac90*/  IMAD.MOV.U32 R11, RZ, RZ, R6 ;  /* 0x000000ffff0b7224 */ /* 0x000fe200078e0006 */
[----:B------:R-:W-:Y:S01]  /*3aca0*/  MOV R6, R9 ;  /* 0x0000000900067202 */ /* 0x000fe20000000f00 */
[----:B------:R-:W-:Y:S02]  /*3acb0*/  IMAD.MOV.U32 R10, RZ, RZ, R7 ;  /* 0x000000ffff0a7224 */ /* 0x000fe400078e0007 */
[----:B------:R-:W-:Y:S02]  /*3acc0*/  IMAD.MOV.U32 R7, RZ, RZ, R8 ;  /* 0x000000ffff077224 */ /* 0x000fe400078e0008 */
.L_x_3176:
[----:B------:R-:W-:Y:S05]  /*3acd0*/  BSYNC B0 ;  /* 0x0000000000007941 */ /* 0x000fea0003800000 */
.L_x_3174:
        /* <DEDUP_REMOVED lines=9> */
.L_x_3178:
[----:B------:R-:W-:Y:S01]  /*3ad70*/  IMAD.MOV.U32 R8, RZ, RZ, R5 ;  /* 0x000000ffff087224 */ /* 0x000fe200078e0005 */
[----:B------:R-:W-:Y:S01]  /*3ad80*/  MOV R5, R6 ;  /* 0x0000000600057202 */ /* 0x000fe20000000f00 */
[----:B------:R-:W-:Y:S02]  /*3ad90*/  IMAD.MOV.U32 R9, RZ, RZ, R4 ;  /* 0x000000ffff097224 */ /* 0x000fe400078e0004 */
[----:B------:R-:W-:Y:S02]  /*3ada0*/  IMAD.MOV.U32 R4, RZ, RZ, R7 ;  /* 0x000000ffff047224 */ /* 0x000fe400078e0007 */
.L_x_3179:
[----:B------:R-:W-:Y:S05]  /*3adb0*/  BSYNC B0 ;  /* 0x0000000000007941 */ /* 0x000fea0003800000 */
.L_x_3177:
        /* <DEDUP_REMOVED lines=9> */
.L_x_3181:
[----:B------:R-:W-:Y:S01]  /*3ae50*/  IMAD.MOV.U32 R7, RZ, RZ, R130 ;  /* 0x000000ffff077224 */ /* 0x000fe200078e0082 */
[----:B------:R-:W-:Y:S01]  /*3ae60*/  MOV R130, R5 ;  /* 0x0000000500827202 */ /* 0x000fe20000000f00 */
[----:B------:R-:W-:Y:S02]  /*3ae70*/  IMAD.MOV.U32 R6, RZ, RZ, R131 ;  /* 0x000000ffff067224 */ /* 0x000fe400078e0083 */
[----:B------:R-:W-:Y:S02]  /*3ae80*/  IMAD.MOV.U32 R131, RZ, RZ, R4 ;  /* 0x000000ffff837224 */ /* 0x000fe400078e0004 */
.L_x_3182:
[----:B------:R-:W-:Y:S05]  /*3ae90*/  BSYNC B0 ;  /* 0x0000000000007941 */ /* 0x000fea0003800000 */
.L_x_3180:
        /* <DEDUP_REMOVED lines=9> */
.L_x_3184:
[----:B------:R-:W-:Y:S01]  /*3af30*/  IMAD.MOV.U32 R4, RZ, RZ, R71 ;  /* 0x000000ffff047224 */ /* 0x000fe200078e0047 */
[----:B------:R-:W-:Y:S01]  /*3af40*/  MOV R71, R130 ;  /* 0x0000008200477202 */ /* 0x000fe20000000f00 */
[----:B------:R-:W-:Y:S02]  /*3af50*/  IMAD.MOV.U32 R5, RZ, RZ, R128 ;  /* 0x000000ffff057224 */ /* 0x000fe400078e0080 */
[----:B------:R-:W-:Y:S02]  /*3af60*/  IMAD.MOV.U32 R128, RZ, RZ, R131 ;  /* 0x000000ffff807224 */ /* 0x000fe400078e0083 */
.L_x_3185:
[----:B------:R-:W-:Y:S05]  /*3af70*/  BSYNC B0 ;  /* 0x0000000000007941 */ /* 0x000fea0003800000 */
.L_x_3183:
        /* <DEDUP_REMOVED lines=9> */
.L_x_3187:
[----:B------:R-:W-:Y:S01]  /*3b010*/  IMAD.MOV.U32 R131, RZ, RZ, R70 ;  /* 0x000000ffff837224 */ /* 0x000fe200078e0046 */
[----:B------:R-:W-:Y:S01]  /*3b020*/  MOV R70, R71 ;  /* 0x0000004700467202 */ /* 0x000fe20000000f00 */
[----:B------:R-:W-:Y:S02]  /*3b030*/  IMAD.MOV.U32 R130, RZ, RZ, R129 ;  /* 0x000000ffff827224 */ /* 0x000fe400078e0081 */
[----:B------:R-:W-:Y:S02]  /*3b040*/  IMAD.MOV.U32 R129, RZ, RZ, R128 ;  /* 0x000000ffff817224 */ /* 0x000fe400078e0080 */
.L_x_3188:
[----:B------:R-:W-:Y:S05]  /*3b050*/  BSYNC B0 ;  /* 0x0000000000007941 */ /* 0x000fea0003800000 */
.L_x_3186:
        /* <DEDUP_REMOVED lines=9> */
.L_x_3190:
[----:B------:R-:W-:Y:S01]  /*3b0f0*/  IMAD.MOV.U32 R128, RZ, RZ, R69 ;  /* 0x000000ffff807224 */ /* 0x000fe200078e0045 */
[----:B------:R-:W-:Y:S01]  /*3b100*/  MOV R69, R70 ;  /* 0x0000004600457202 */ /* 0x000fe20000000f00 */
[----:B------:R-:W-:Y:S02]  /*3b110*/  IMAD.MOV.U32 R71, RZ, RZ, R126 ;  /* 0x000000ffff477224 */ /* 0x000fe400078e007e */
[----:B------:R-:W-:Y:S02]  /*3b120*/  IMAD.MOV.U32 R126, RZ, RZ, R129 ;  /* 0x000000ffff7e7224 */ /* 0x000fe400078e0081 */
.L_x_3191:
[----:B------:R-:W-:Y:S05]  /*3b130*/  BSYNC B0 ;  /* 0x0000000000007941 */ /* 0x000fea0003800000 */
.L_x_3189:
        /* <DEDUP_REMOVED lines=9> */
.L_x_3193:
[----:B------:R-:W-:Y:S01]  /*3b1d0*/  IMAD.MOV.U32 R129, RZ, RZ, R68 ;  /* 0x000000ffff817224 */ /* 0x000fe200078e0044 */
[----:B------:R-:W-:Y:S01]  /*3b1e0*/  MOV R68, R69 ;  /* 0x0000004500447202 */ /* 0x000fe20000000f00 */
[----:B------:R-:W-:Y:S02]  /*3b1f0*/  IMAD.MOV.U32 R70, RZ, RZ, R127 ;  /* 0x000000ffff467224 */ /* 0x000fe400078e007f */
[----:B------:R-:W-:Y:S02]  /*3b200*/  IMAD.MOV.U32 R127, RZ, RZ, R126 ;  /* 0x000000ffff7f7224 */ /* 0x000fe400078e007e */
.L_x_3194:
[----:B------:R-:W-:Y:S05]  /*3b210*/  BSYNC B0 ;  /* 0x0000000000007941 */ /* 0x000fea0003800000 */
.L_x_3192:
        /* <DEDUP_REMOVED lines=9> */
.L_x_3196:
[----:B------:R-:W-:Y:S01]  /*3b2b0*/  IMAD.MOV.U32 R126, RZ, RZ, R67 ;  /* 0x000000ffff7e7224 */ /* 0x000fe200078e0043 */
[----:B------:R-:W-:Y:S01]  /*3b2c0*/  MOV R67, R68 ;  /* 0x0000004400437202 */ /* 0x000fe20000000f00 */
[----:B------:R-:W-:Y:S02]  /*3b2d0*/  IMAD.MOV.U32 R69, RZ, RZ, R124 ;  /* 0x000000ffff457224 */ /* 0x000fe400078e007c */
[----:B------:R-:W-:Y:S02]  /*3b2e0*/  IMAD.MOV.U32 R124, RZ, RZ, R127 ;  /* 0x000000ffff7c7224 */ /* 0x000fe400078e007f */
.L_x_3197:
[----:B------:R-:W-:Y:S05]  /*3b2f0*/  BSYNC B0 ;  /* 0x0000000000007941 */ /* 0x000fea0003800000 */
.L_x_3195:
        /* <DEDUP_REMOVED lines=9> */
.L_x_3199:
[----:B------:R-:W-:Y:S01]  /*3b390*/  IMAD.MOV.U32 R127, RZ, RZ, R66 ;  /* 0x000000ffff7f7224 */ /* 0x000fe200078e0042 */
[----:B------:R-:W-:Y:S01]  /*3b3a0*/  MOV R66, R67 ;  /* 0x0000004300427202 */ /* 0x000fe20000000f00 */
[----:B------:R-:W-:Y:S02]  /*3b3b0*/  IMAD.MOV.U32 R68, RZ, RZ, R125 ;  /* 0x000000ffff447224 */ /* 0x000fe400078e007d */
[----:B------:R-:W-:Y:S02]  /*3b3c0*/  IMAD.MOV.U32 R125, RZ, RZ, R124 ;  /* 0x000000ffff7d7224 */ /* 0x000fe400078e007c */
.L_x_3200:
[----:B------:R-:W-:Y:S05]  /*3b3d0*/  BSYNC B0 ;  /* 0x0000000000007941 */ /* 0x000fea0003800000 */
.L_x_3198:
        /* <DEDUP_REMOVED lines=9> */
.L_x_3202:
[----:B------:R-:W-:Y:S01]  /*3b470*/  IMAD.MOV.U32 R124, RZ, RZ, R65 ;  /* 0x000000ffff7c7224 */ /* 0x000fe200078e0041 */
[----:B------:R-:W-:Y:S01]  /*3b480*/  MOV R65, R66 ;  /* 0x0000004200417202 */ /* 0x000fe20000000f00 */
[----:B------:R-:W-:Y:S02]  /*3b490*/  IMAD.MOV.U32 R67, RZ, RZ, R122 ;  /* 0x000000ffff437224 */ /* 0x000fe400078e007a */
[----:B------:R-:W-:Y:S02]  /*3b4a0*/  IMAD.MOV.U32 R122, RZ, RZ, R125 ;  /* 0x000000ffff7a7224 */ /* 0x000fe400078e007d */
.L_x_3203:
[----:B------:R-:W-:Y:S05]  /*3b4b0*/  BSYNC B0 ;  /* 0x0000000000007941 */ /* 0x000fea0003800000 */
.L_x_3201:
        /* <DEDUP_REMOVED lines=9> */
.L_x_3205:
[----:B------:R-:W-:Y:S01]  /*3b550*/  IMAD.MOV.U32 R125, RZ, RZ, R64 ;  /* 0x000000ffff7d7224 */ /* 0x000fe200078e0040 */
[----:B------:R-:W-:Y:S01]  /*3b560*/  MOV R64, R65 ;  /* 0x0000004100407202 */ /* 0x000fe20000000f00 */
[----:B------:R-:W-:Y:S02]  /*3b570*/  IMAD.MOV.U32 R66, RZ, RZ, R123 ;  /* 0x000000ffff427224 */ /* 0x000fe400078e007b */
[----:B------:R-:W-:Y:S02]  /*3b580*/  IMAD.MOV.U32 R123, RZ, RZ, R122 ;  /* 0x000000ffff7b7224 */ /* 0x000fe400078e007a */
.L_x_3206:
[----:B------:R-:W-:Y:S05]  /*3b590*/  BSYNC B0 ;  /* 0x0000000000007941 */ /* 0x000fea0003800000 */
.L_x_3204:
        /* <DEDUP_REMOVED lines=9> */
.L_x_3208:
[----:B------:R-:W-:Y:S01]  /*3b630*/  IMAD.MOV.U32 R122, RZ, RZ, R63 ;  /* 0x000000ffff7a7224 */ /* 0x000fe200078e003f */
[----:B------:R-:W-:Y:S01]  /*3b640*/  MOV R63, R64 ;  /* 0x00000040003f7202 */ /* 0x000fe20000000f00 */
[----:B------:R-:W-:Y:S02]  /*3b650*/  IMAD.MOV.U32 R65, RZ, RZ, R120 ;  /* 0x000000ffff417224 */ /* 0x000fe400078e0078 */
[----:B------:R-:W-:Y:S02]  /*3b660*/  IMAD.MOV.U32 R120, RZ, RZ, R123 ;  /* 0x000000ffff787224 */ /* 0x000fe400078e007b */
.L_x_3209:
[----:B------:R-:W-:Y:S05]  /*3b670*/  BSYNC B0 ;  /* 0x0000000000007941 */ /* 0x000fea0003800000 */
.L_x_3207:
        /* <DEDUP_REMOVED lines=9> */
.L_x_3211:
[----:B------:R-:W-:Y:S01]  /*3b710*/  IMAD.MOV.U32 R123, RZ, RZ, R62 ;  /* 0x000000ffff7b7224 */ /* 0x000fe200078e003e */
[----:B------:R-:W-:Y:S01]  /*3b720*/  MOV R62, R63 ;  /* 0x0000003f003e7202 */ /* 0x000fe20000000f00 */
[----:B------:R-:W-:Y:S02]  /*3b730*/  IMAD.MOV.U32 R64, RZ, RZ, R121 ;  /* 0x000000ffff407224 */ /* 0x000fe400078e0079 */
[----:B------:R-:W-:Y:S02]  /*3b740*/  IMAD.MOV.U32 R121, RZ, RZ, R120 ;  /* 0x000000ffff797224 */ /* 0x000fe400078e0078 */
.L_x_3212:
[----:B------:R-:W-:Y:S05]  /*3b750*/  BSYNC B0 ;  /* 0x0000000000007941 */ /* 0x000fea0003800000 */
.L_x_3210:
        /* <DEDUP_REMOVED lines=9> */
.L_x_3214:
[----:B------:R-:W-:Y:S01]  /*3b7f0*/  IMAD.MOV.U32 R120, RZ, RZ, R61 ;  /* 0x000000ffff787224 */ /* 0x000fe200078e003d */
[----:B------:R-:W-:Y:S01]  /*3b800*/  MOV R61, R62 ;  /* 0x0000003e003d7202 */ /* 0x000fe20000000f00 */
[----:B------:R-:W-:Y:S02]  /*3b810*/  IMAD.MOV.U32 R63, RZ, RZ, R118 ;  /* 0x000000ffff3f7224 */ /* 0x000fe400078e0076 */
[----:B------:R-:W-:Y:S02]  /*3b820*/  IMAD.MOV.U32 R118, RZ, RZ, R121 ;  /* 0x000000ffff767224 */ /* 0x000fe400078e0079 */
.L_x_3215:
[----:B------:R-:W-:Y:S05]  /*3b830*/  BSYNC B0 ;  /* 0x0000000000007941 */ /* 0x000fea0003800000 */
.L_x_3213:
        /* <DEDUP_REMOVED lines=9> */
.L_x_3217:
[----:B------:R-:W-:Y:S01]  /*3b8d0*/  IMAD.MOV.U32 R121, RZ, RZ, R60 ;  /* 0x000000ffff797224 */ /* 0x000fe200078e003c */
[----:B------:R-:W-:Y:S01]  /*3b8e0*/  MOV R60, R61 ;  /* 0x0000003d003c7202 */ /* 0x000fe20000000f00 */
[----:B------:R-:W-:Y:S02]  /*3b8f0*/  IMAD.MOV.U32 R62, RZ, RZ, R119 ;  /* 0x000000ffff3e7224 */ /* 0x000fe400078e0077 */
[----:B------:R-:W-:Y:S02]  /*3b900*/  IMAD.MOV.U32 R119, RZ, RZ, R118 ;  /* 0x000000ffff777224 */ /* 0x000fe400078e0076 */
.L_x_3218:
[----:B------:R-:W-:Y:S05]  /*3b910*/  BSYNC B0 ;  /* 0x0000000000007941 */ /* 0x000fea0003800000 */
.L_x_3216:
        /* <DEDUP_REMOVED lines=9> */
.L_x_3220:
[----:B------:R-:W-:Y:S01]  /*3b9b0*/  IMAD.MOV.U32 R118, RZ, RZ, R59 ;  /* 0x000000ffff767224 */ /* 0x000fe200078e003b */
[----:B------:R-:W-:Y:S01]  /*3b9c0*/  MOV R59, R60 ;  /* 0x0000003c003b7202 */ /* 0x000fe20000000f00 */
[----:B------:R-:W-:Y:S02]  /*3b9d0*/  IMAD.MOV.U32 R61, RZ, RZ, R116 ;  /* 0x000000ffff3d7224 */ /* 0x000fe400078e0074 */
[----:B------:R-:W-:Y:S02]  /*3b9e0*/  IMAD.MOV.U32 R116, RZ, RZ, R119 ;  /* 0x000000ffff747224 */ /* 0x000fe400078e0077 */
.L_x_3221:
[----:B------:R-:W-:Y:S05]  /*3b9f0*/  BSYNC B0 ;  /* 0x0000000000007941 */ /* 0x000fea0003800000 */
.L_x_3219:
        /* <DEDUP_REMOVED lines=9> */
.L_x_3223:
[----:B------:R-:W-:Y:S01]  /*3ba90*/  IMAD.MOV.U32 R119, RZ, RZ, R58 ;  /* 0x000000ffff777224 */ /* 0x000fe200078e003a */
[----:B------:R-:W-:Y:S01]  /*3baa0*/  MOV R58, R59 ;  /* 0x0000003b003a7202 */ /* 0x000fe20000000f00 */
[----:B------:R-:W-:Y:S02]  /*3bab0*/  IMAD.MOV.U32 R60, RZ, RZ, R117 ;  /* 0x000000ffff3c7224 */ /* 0x000fe400078e0075 */
[----:B------:R-:W-:Y:S02]  /*3bac0*/  IMAD.MOV.U32 R117, RZ, RZ, R116 ;  /* 0x000000ffff757224 */ /* 0x000fe400078e0074 */
.L_x_3224:
[----:B------:R-:W-:Y:S05]  /*3bad0*/  BSYNC B0 ;  /* 0x0000000000007941 */ /* 0x000fea0003800000 */
.L_x_3222:
        /* <DEDUP_REMOVED lines=9> */
.L_x_3226:
[----:B------:R-:W-:Y:S02]  /*3bb70*/  IMAD.MOV.U32 R116, RZ, RZ, R133 ;  /* 0x000000ffff747224 */ /* 0x000fe400078e0085 */
[----:B------:R-:W-:Y:S01]  /*3bb80*/  IMAD.MOV.U32 R59, RZ, RZ, R0 ;  /* 0x000000ffff3b7224 */ /* 0x000fe200078e0000 */
[----:B------:R-:W-:Y:S01]  /*3bb90*/  MOV R0, R117 ;  /* 0x0000007500007202 */ /* 0x000fe20000000f00 */
[----:B------:R-:W-:Y:S02]  /*3bba0*/  IMAD.MOV.U32 R133, RZ, RZ, R58 ;  /* 0x000000ffff857224 */ /* 0x000fe400078e003a */
.L_x_3227:
[----:B------:R-:W-:Y:S05]  /*3bbb0*/  BSYNC B0 ;  /* 0x0000000000007941 */ /* 0x000fea0003800000 */
.L_x_3225:
        /* <DEDUP_REMOVED lines=18> */
.L_x_3229:
[----:B------:R-:W-:Y:S01]  /*3bce0*/  MOV R58, R115 ;  /* 0x00000073003a7202 */ /* 0x000fe20000000f00 */
[----:B------:R-:W-:Y:S02]  /*3bcf0*/  IMAD.MOV.U32 R117, RZ, RZ, R56 ;  /* 0x000000ffff757224 */ /* 0x000fe400078e0038 */
[----:B------:R-:W-:Y:S02]  /*3bd00*/  IMAD.MOV.U32 R115, RZ, RZ, R114 ;  /* 0x000000ffff737224 */ /* 0x000fe400078e0072 */
[----:B------:R-:W-:Y:S02]  /*3bd10*/  IMAD.MOV.U32 R56, RZ, RZ, R57 ;  /* 0x000000ffff387224 */ /* 0x000fe400078e0039 */
.L_x_3230:
[----:B------:R-:W-:Y:S05]  /*3bd20*/  BSYNC B0 ;  /* 0x0000000000007941 */ /* 0x000fea0003800000 */
.L_x_3228:
        /* <DEDUP_REMOVED lines=9> */
.L_x_3232:
[----:B------:R-:W-:Y:S01]  /*3bdc0*/  MOV R57, R112 ;  /* 0x0000007000397202 */ /* 0x000fe20000000f00 */
[----:B------:R-:W-:Y:S02]  /*3bdd0*/  IMAD.MOV.U32 R114, RZ, RZ, R55 ;  /* 0x000000ffff727224 */ /* 0x000fe400078e0037 */
[----:B------:R-:W-:Y:S02]  /*3bde0*/  IMAD.MOV.U32 R112, RZ, RZ, R115 ;  /* 0x000000ffff707224 */ /* 0x000fe400078e0073 */
[----:B------:R-:W-:Y:S02]  /*3bdf0*/  IMAD.MOV.U32 R55, RZ, RZ, R56 ;  /* 0x000000ffff377224 */ /* 0x000fe400078e0038 */
.L_x_3233:
[----:B------:R-:W-:Y:S05]  /*3be00*/  BSYNC B0 ;  /* 0x0000000000007941 */ /* 0x000fea0003800000 */
.L_x_3231:
        /* <DEDUP_REMOVED lines=9> */
.L_x_3235:
[----:B------:R-:W-:Y:S01]  /*3bea0*/  MOV R56, R113 ;  /* 0x0000007100387202 */ /* 0x000fe20000000f00 */
[----:B------:R-:W-:Y:S02]  /*3beb0*/  IMAD.MOV.U32 R115, RZ, RZ, R54 ;  /* 0x000000ffff737224 */ /* 0x000fe400078e0036 */
[----:B------:R-:W-:Y:S02]  /*3bec0*/  IMAD.MOV.U32 R113, RZ, RZ, R112 ;  /* 0x000000ffff717224 */ /* 0x000fe400078e0070 */
[----:B------:R-:W-:Y:S02]  /*3bed0*/  IMAD.MOV.U32 R54, RZ, RZ, R55 ;  /* 0x000000ffff367224 */ /* 0x000fe400078e0037 */
.L_x_3236:
[----:B------:R-:W-:Y:S05]  /*3bee0*/  BSYNC B0 ;  /* 0x0000000000007941 */ /* 0x000fea0003800000 */
.L_x_3234:
        /* <DEDUP_REMOVED lines=9> */
.L_x_3238:
[----:B------:R-:W-:Y:S01]  /*3bf80*/  MOV R55, R110 ;  /* 0x0000006e00377202 */ /* 0x000fe20000000f00 */
[----:B------:R-:W-:Y:S02]  /*3bf90*/  IMAD.MOV.U32 R112, RZ, RZ, R53 ;  /* 0x000000ffff707224 */ /* 0x000fe400078e0035 */
[----:B------:R-:W-:Y:S02]  /*3bfa0*/  IMAD.MOV.U32 R110, RZ, RZ, R113 ;  /* 0x000000ffff6e7224 */ /* 0x000fe400078e0071 */
[----:B------:R-:W-:Y:S02]  /*3bfb0*/  IMAD.MOV.U32 R53, RZ, RZ, R54 ;  /* 0x000000ffff357224 */ /* 0x000fe400078e0036 */
.L_x_3239:
[----:B------:R-:W-:Y:S05]  /*3bfc0*/  BSYNC B0 ;  /* 0x0000000000007941 */ /* 0x000fea0003800000 */
.L_x_3237:
        /* <DEDUP_REMOVED lines=9> */
.L_x_3241:
[----:B------:R-:W-:Y:S01]  /*3c060*/  MOV R54, R111 ;  /* 0x0000006f00367202 */ /* 0x000fe20000000f00 */
[----:B------:R-:W-:Y:S02]  /*3c070*/  IMAD.MOV.U32 R113, RZ, RZ, R52 ;  /* 0x000000ffff717224 */ /* 0x000fe400078e0034 */
[----:B------:R-:W-:Y:S02]  /*3c080*/  IMAD.MOV.U32 R111, RZ, RZ, R110 ;  /* 0x000000ffff6f7224 */ /* 0x000fe400078e006e */
[----:B------:R-:W-:Y:S02]  /*3c090*/  IMAD.MOV.U32 R52, RZ, RZ, R53 ;  /* 0x000000ffff347224 */ /* 0x000fe400078e0035 */
.L_x_3242:
[----:B------:R-:W-:Y:S05]  /*3c0a0*/  BSYNC B0 ;  /* 0x0000000000007941 */ /* 0x000fea0003800000 */
.L_x_3240:
        /* <DEDUP_REMOVED lines=9> */
.L_x_3244:
[----:B------:R-:W-:Y:S01]  /*3c140*/  MOV R53, R108 ;  /* 0x0000006c00357202 */ /* 0x000fe20000000f00 */
[----:B------:R-:W-:Y:S02]  /*3c150*/  IMAD.MOV.U32 R110, RZ, RZ, R51 ;  /* 0x000000ffff6e7224 */ /* 0x000fe400078e0033 */
[----:B------:R-:W-:Y:S02]  /*3c160*/  IMAD.MOV.U32 R108, RZ, RZ, R111 ;  /* 0x000000ffff6c7224 */ /* 0x000fe400078e006f */
[----:B------:R-:W-:Y:S02]  /*3c170*/  IMAD.MOV.U32 R51, RZ, RZ, R52 ;  /* 0x000000ffff337224 */ /* 0x000fe400078e0034 */
.L_x_3245:
[----:B------:R-:W-:Y:S05]  /*3c180*/  BSYNC B0 ;  /* 0x0000000000007941 */ /* 0x000fea0003800000 */
.L_x_3243:
        /* <DEDUP_REMOVED lines=9> */
.L_x_3247:
[----:B------:R-:W-:Y:S01]  /*3c220*/  MOV R52, R109 ;  /* 0x0000006d00347202 */ /* 0x000fe20000000f00 */
[----:B------:R-:W-:Y:S02]  /*3c230*/  IMAD.MOV.U32 R111, RZ, RZ, R50 ;  /* 0x000000ffff6f7224 */ /* 0x000fe400078e0032 */
[----:B------:R-:W-:Y:S02]  /*3c240*/  IMAD.MOV.U32 R109, RZ, RZ, R108 ;  /* 0x000000ffff6d7224 */ /* 0x000fe400078e006c */
[----:B------:R-:W-:Y:S02]  /*3c250*/  IMAD.MOV.U32 R50, RZ, RZ, R51 ;  /* 0x000000ffff327224 */ /* 0x000fe400078e0033 */
.L_x_3248:
[----:B------:R-:W-:Y:S05]  /*3c260*/  BSYNC B0 ;  /* 0x0000000000007941 */ /* 0x000fea0003800000 */
.L_x_3246:
        /* <DEDUP_REMOVED lines=9> */
.L_x_3250:
[----:B------:R-:W-:Y:S01]  /*3c300*/  MOV R51, R106 ;  /* 0x0000006a00337202 */ /* 0x000fe20000000f00 */
[----:B------:R-:W-:Y:S02]  /*3c310*/  IMAD.MOV.U32 R108, RZ, RZ, R49 ;  /* 0x000000ffff6c7224 */ /* 0x000fe400078e0031 */
[----:B------:R-:W-:Y:S02]  /*3c320*/  IMAD.MOV.U32 R106, RZ, RZ, R109 ;  /* 0x000000ffff6a7224 */ /* 0x000fe400078e006d */
[----:B------:R-:W-:Y:S02]  /*3c330*/  IMAD.MOV.U32 R49, RZ, RZ, R50 ;  /* 0x000000ffff317224 */ /* 0x000fe400078e0032 */
.L_x_3251:
[----:B------:R-:W-:Y:S05]  /*3c340*/  BSYNC B0 ;  /* 0x0000000000007941 */ /* 0x000fea0003800000 */
.L_x_3249:
        /* <DEDUP_REMOVED lines=9> */
.L_x_3253:
[----:B------:R-:W-:Y:S01]  /*3c3e0*/  MOV R50, R107 ;  /* 0x0000006b00327202 */ /* 0x000fe20000000f00 */
[----:B------:R-:W-:Y:S02]  /*3c3f0*/  IMAD.MOV.U32 R109, RZ, RZ, R48 ;  /* 0x000000ffff6d7224 */ /* 0x000fe400078e0030 */
[----:B------:R-:W-:Y:S02]  /*3c400*/  IMAD.MOV.U32 R107, RZ, RZ, R106 ;  /* 0x000000ffff6b7224 */ /* 0x000fe400078e006a */
[----:B------:R-:W-:Y:S02]  /*3c410*/  IMAD.MOV.U32 R48, RZ, RZ, R49 ;  /* 0x000000ffff307224 */ /* 0x000fe400078e0031 */
.L_x_3254:
[----:B------:R-:W-:Y:S05]  /*3c420*/  BSYNC B0 ;  /* 0x0000000000007941 */ /* 0x000fea0003800000 */
.L_x_3252:
        /* <DEDUP_REMOVED lines=9> */
.L_x_3256:
[----:B------:R-:W-:Y:S01]  /*3c4c0*/  MOV R49, R104 ;  /* 0x0000006800317202 */ /* 0x000fe20000000f00 */
[----:B------:R-:W-:Y:S02]  /*3c4d0*/  IMAD.MOV.U32 R106, RZ, RZ, R47 ;  /* 0x000000ffff6a7224 */ /* 0x000fe400078e002f */
[----:B------:R-:W-:Y:S02]  /*3c4e0*/  IMAD.MOV.U32 R104, RZ, RZ, R107 ;  /* 0x000000ffff687224 */ /* 0x000fe400078e006b */
[----:B------:R-:W-:Y:S02]  /*3c4f0*/  IMAD.MOV.U32 R47, RZ, RZ, R48 ;  /* 0x000000ffff2f7224 */ /* 0x000fe400078e0030 */
.L_x_3257:
[----:B------:R-:W-:Y:S05]  /*3c500*/  BSYNC B0 ;  /* 0x0000000000007941 */ /* 0x000fea0003800000 */
.L_x_3255:
        /* <DEDUP_REMOVED lines=9> */
.L_x_3259:
[----:B------:R-:W-:Y:S01]  /*3c5a0*/  MOV R48, R105 ;  /* 0x0000006900307202 */ /* 0x000fe20000000f00 */
[----:B------:R-:W-:Y:S02]  /*3c5b0*/  IMAD.MOV.U32 R107, RZ, RZ, R46 ;  /* 0x000000ffff6b7224 */ /* 0x000fe400078e002e */
[----:B------:R-:W-:Y:S02]  /*3c5c0*/  IMAD.MOV.U32 R105, RZ, RZ, R104 ;  /* 0x000000ffff697224 */ /* 0x000fe400078e0068 */
[----:B------:R-:W-:Y:S02]  /*3c5d0*/  IMAD.MOV.U32 R46, RZ, RZ, R47 ;  /* 0x000000ffff2e7224 */ /* 0x000fe400078e002f */
.L_x_3260:
[----:B------:R-:W-:Y:S05]  /*3c5e0*/  BSYNC B0 ;  /* 0x0000000000007941 */ /* 0x000fea0003800000 */
.L_x_3258:
        /* <DEDUP_REMOVED lines=9> */
.L_x_3262:
[----:B------:R-:W-:Y:S01]  /*3c680*/  MOV R47, R102 ;  /* 0x00000066002f7202 */ /* 0x000fe20000000f00 */
[----:B------:R-:W-:Y:S02]  /*3c690*/  IMAD.MOV.U32 R104, RZ, RZ, R45 ;  /* 0x000000ffff687224 */ /* 0x000fe400078e002d */
[----:B------:R-:W-:Y:S02]  /*3c6a0*/  IMAD.MOV.U32 R102, RZ, RZ, R105 ;  /* 0x000000ffff667224 */ /* 0x000fe400078e0069 */
[----:B------:R-:W-:Y:S02]  /*3c6b0*/  IMAD.MOV.U32 R45, RZ, RZ, R46 ;  /* 0x000000ffff2d7224 */ /* 0x000fe400078e002e */
.L_x_3263:
[----:B------:R-:W-:Y:S05]  /*3c6c0*/  BSYNC B0 ;  /* 0x0000000000007941 */ /* 0x000fea0003800000 */
.L_x_3261:
        /* <DEDUP_REMOVED lines=9> */
.L_x_3265:
[----:B------:R-:W-:Y:S01]  /*3c760*/  MOV R46, R103 ;  /* 0x00000067002e7202 */ /* 0x000fe20000000f00 */
[----:B------:R-:W-:Y:S02]  /*3c770*/  IMAD.MOV.U32 R105, RZ, RZ, R44 ;  /* 0x000000ffff697224 */ /* 0x000fe400078e002c */
[----:B------:R-:W-:Y:S02]  /*3c780*/  IMAD.MOV.U32 R103, RZ, RZ, R102 ;  /* 0x000000ffff677224 */ /* 0x000fe400078e0066 */
[----:B------:R-:W-:Y:S02]  /*3c790*/  IMAD.MOV.U32 R44, RZ, RZ, R45 ;  /* 0x000000ffff2c7224 */ /* 0x000fe400078e002d */
.L_x_3266:
[----:B------:R-:W-:Y:S05]  /*3c7a0*/  BSYNC B0 ;  /* 0x0000000000007941 */ /* 0x000fea0003800000 */
.L_x_3264:
        /* <DEDUP_REMOVED lines=9> */
.L_x_3268:
[----:B------:R-:W-:Y:S01]  /*3c840*/  MOV R45, R100 ;  /* 0x00000064002d7202 */ /* 0x000fe20000000f00 */
[----:B------:R-:W-:Y:S02]  /*3c850*/  IMAD.MOV.U32 R102, RZ, RZ, R43 ;  /* 0x000000ffff667224 */ /* 0x000fe400078e002b */
[----:B------:R-:W-:Y:S02]  /*3c860*/  IMAD.MOV.U32 R100, RZ, RZ, R103 ;  /* 0x000000ffff647224 */ /* 0x000fe400078e0067 */
[----:B------:R-:W-:Y:S02]  /*3c870*/  IMAD.MOV.U32 R43, RZ, RZ, R44 ;  /* 0x000000ffff2b7224 */ /* 0x000fe400078e002c */
.L_x_3269:
[----:B------:R-:W-:Y:S05]  /*3c880*/  BSYNC B0 ;  /* 0x0000000000007941 */ /* 0x000fea0003800000 */
.L_x_3267:
        /* <DEDUP_REMOVED lines=9> */
.L_x_3271:
[----:B------:R-:W-:Y:S01]  /*3c920*/  MOV R44, R101 ;  /* 0x00000065002c7202 */ /* 0x000fe20000000f00 */
[----:B------:R-:W-:Y:S02]  /*3c930*/  IMAD.MOV.U32 R103, RZ, RZ, R42 ;  /* 0x000000ffff677224 */ /* 0x000fe400078e002a */
[----:B------:R-:W-:Y:S02]  /*3c940*/  IMAD.MOV.U32 R101, RZ, RZ, R100 ;  /* 0x000000ffff657224 */ /* 0x000fe400078e0064 */
[----:B------:R-:W-:Y:S02]  /*3c950*/  IMAD.MOV.U32 R42, RZ, RZ, R43 ;  /* 0x000000ffff2a7224 */ /* 0x000fe400078e002b */
.L_x_3272:
[----:B------:R-:W-:Y:S05]  /*3c960*/  BSYNC B0 ;  /* 0x0000000000007941 */ /* 0x000fea0003800000 */
.L_x_3270:
        /* <DEDUP_REMOVED lines=9> */
.L_x_3274:
[----:B------:R-:W-:Y:S01]  /*3ca00*/  MOV R43, R98 ;  /* 0x00000062002b7202 */ /* 0x000fe20000000f00 */
[----:B------:R-:W-:Y:S02]  /*3ca10*/  IMAD.MOV.U32 R100, RZ, RZ, R41 ;  /* 0x000000ffff647224 */ /* 0x000fe400078e0029 */
[----:B------:R-:W-:Y:S02]  /*3ca20*/  IMAD.MOV.U32 R98, RZ, RZ, R101 ;  /* 0x000000ffff627224 */ /* 0x000fe400078e0065 */
[----:B------:R-:W-:Y:S02]  /*3ca30*/  IMAD.MOV.U32 R41, RZ, RZ, R42 ;  /* 0x000000ffff297224 */ /* 0x000fe400078e002a */
.L_x_3275:
[----:B------:R-:W-:Y:S05]  /*3ca40*/  BSYNC B0 ;  /* 0x0000000000007941 */ /* 0x000fea0003800000 */
.L_x_3273:
        /* <DEDUP_REMOVED lines=9> */
.L_x_3277:
[----:B------:R-:W-:Y:S01]  /*3cae0*/  MOV R42, R99 ;  /* 0x00000063002a7202 */ /* 0x000fe20000000f00 */
[----:B------:R-:W-:Y:S02]  /*3caf0*/  IMAD.MOV.U32 R101, RZ, RZ, R40 ;  /* 0x000000ffff657224 */ /* 0x000fe400078e0028 */
[----:B------:R-:W-:Y:S02]  /*3cb00*/  IMAD.MOV.U32 R99, RZ, RZ, R98 ;  /* 0x000000ffff637224 */ /* 0x000fe400078e0062 */
[----:B------:R-:W-:Y:S02]  /*3cb10*/  IMAD.MOV.U32 R40, RZ, RZ, R41 ;  /* 0x000000ffff287224 */ /* 0x000fe400078e0029 */
.L_x_3278:
[----:B------:R-:W-:Y:S05]  /*3cb20*/  BSYNC B0 ;  /* 0x0000000000007941 */ /* 0x000fea0003800000 */
.L_x_3276:
        /* <DEDUP_REMOVED lines=9> */
.L_x_3280:
[----:B------:R-:W-:Y:S01]  /*3cbc0*/  MOV R41, R96 ;  /* 0x0000006000297202 */ /* 0x000fe20000000f00 */
[----:B------:R-:W-:Y:S02]  /*3cbd0*/  IMAD.MOV.U32 R98, RZ, RZ, R39 ;  /* 0x000000ffff627224 */ /* 0x000fe400078e0027 */
[----:B------:R-:W-:Y:S02]  /*3cbe0*/  IMAD.MOV.U32 R96, RZ, RZ, R99 ;  /* 0x000000ffff607224 */ /* 0x000fe400078e0063 */
[----:B------:R-:W-:Y:S02]  /*3cbf0*/  IMAD.MOV.U32 R39, RZ, RZ, R40 ;  /* 0x000000ffff277224 */ /* 0x000fe400078e0028 */
.L_x_3281:
[----:B------:R-:W-:Y:S05]  /*3cc00*/  BSYNC B0 ;  /* 0x0000000000007941 */ /* 0x000fea0003800000 */
.L_x_3279:
        /* <DEDUP_REMOVED lines=9> */
.L_x_3283:
[----:B------:R-:W-:Y:S01]  /*3cca0*/  MOV R40, R97 ;  /* 0x0000006100287202 */ /* 0x000fe20000000f00 */
[----:B------:R-:W-:Y:S02]  /*3ccb0*/  IMAD.MOV.U32 R99, RZ, RZ, R38 ;  /* 0x000000ffff637224 */ /* 0x000fe400078e0026 */
[----:B------:R-:W-:Y:S02]  /*3ccc0*/  IMAD.MOV.U32 R97, RZ, RZ, R96 ;  /* 0x000000ffff617224 */ /* 0x000fe400078e0060 */
[----:B------:R-:W-:Y:S02]  /*3ccd0*/  IMAD.MOV.U32 R38, RZ, RZ, R39 ;  /* 0x000000ffff267224 */ /* 0x000fe400078e0027 */
.L_x_3284:
[----:B------:R-:W-:Y:S05]  /*3cce0*/  BSYNC B0 ;  /* 0x0000000000007941 */ /* 0x000fea0003800000 */
.L_x_3282:
        /* <DEDUP_REMOVED lines=9> */
.L_x_3286:
[----:B------:R-:W-:Y:S01]  /*3cd80*/  MOV R39, R94 ;  /* 0x0000005e00277202 */ /* 0x000fe20000000f00 */
[----:B------:R-:W-:Y:S02]  /*3cd90*/  IMAD.MOV.U32 R96, RZ, RZ, R37 ;  /* 0x000000ffff607224 */ /* 0x000fe400078e0025 */
[----:B------:R-:W-:Y:S02]  /*3cda0*/  IMAD.MOV.U32 R94, RZ, RZ, R97 ;  /* 0x000000ffff5e7224 */ /* 0x000fe400078e0061 */
[----:B------:R-:W-:Y:S02]  /*3cdb0*/  IMAD.MOV.U32 R37, RZ, RZ, R38 ;  /* 0x000000ffff257224 */ /* 0x000fe400078e0026 */
.L_x_3287:
[----:B------:R-:W-:Y:S05]  /*3cdc0*/  BSYNC B0 ;  /* 0x0000000000007941 */ /* 0x000fea0003800000 */
.L_x_3285:
        /* <DEDUP_REMOVED lines=9> */
.L_x_3289:
[----:B------:R-:W-:Y:S01]  /*3ce60*/  MOV R38, R95 ;  /* 0x0000005f00267202 */ /* 0x000fe20000000f00 */
[----:B------:R-:W-:Y:S02]  /*3ce70*/  IMAD.MOV.U32 R97, RZ, RZ, R36 ;  /* 0x000000ffff617224 */ /* 0x000fe400078e0024 */
[----:B------:R-:W-:Y:S02]  /*3ce80*/  IMAD.MOV.U32 R95, RZ, RZ, R94 ;  /* 0x000000ffff5f7224 */ /* 0x000fe400078e005e */
[----:B------:R-:W-:Y:S02]  /*3ce90*/  IMAD.MOV.U32 R36, RZ, RZ, R37 ;  /* 0x000000ffff247224 */ /* 0x000fe400078e0025 */
.L_x_3290:
[----:B------:R-:W-:Y:S05]  /*3cea0*/  BSYNC B0 ;  /* 0x0000000000007941 */ /* 0x000fea0003800000 */
.L_x_3288:
        /* <DEDUP_REMOVED lines=9> */
.L_x_3292:
[----:B------:R-:W-:Y:S01]  /*3cf40*/  MOV R37, R92 ;  /* 0x0000005c00257202 */ /* 0x000fe20000000f00 */
[----:B------:R-:W-:Y:S02]  /*3cf50*/  IMAD.MOV.U32 R94, RZ, RZ, R35 ;  /* 0x000000ffff5e7224 */ /* 0x000fe400078e0023 */
[----:B------:R-:W-:Y:S02]  /*3cf60*/  IMAD.MOV.U32 R92, RZ, RZ, R95 ;  /* 0x000000ffff5c7224 */ /* 0x000fe400078e005f */
[----:B------:R-:W-:Y:S02]  /*3cf70*/  IMAD.MOV.U32 R35, RZ, RZ, R36 ;  /* 0x000000ffff237224 */ /* 0x000fe400078e0024 */
.L_x_3293:
[----:B------:R-:W-:Y:S05]  /*3cf80*/  BSYNC B0 ;  /* 0x0000000000007941 */ /* 0x000fea0003800000 */
.L_x_3291:
        /* <DEDUP_REMOVED lines=9> */
.L_x_3295:
[----:B------:R-:W-:Y:S01]  /*3d020*/  MOV R36, R93 ;  /* 0x0000005d00247202 */ /* 0x000fe20000000f00 */
[----:B------:R-:W-:Y:S02]  /*3d030*/  IMAD.MOV.U32 R95, RZ, RZ, R34 ;  /* 0x000000ffff5f7224 */ /* 0x000fe400078e0022 */
[----:B------:R-:W-:Y:S02]  /*3d040*/  IMAD.MOV.U32 R93, RZ, RZ, R92 ;  /* 0x000000ffff5d7224 */ /* 0x000fe400078e005c */
[----:B------:R-:W-:Y:S02]  /*3d050*/  IMAD.MOV.U32 R34, RZ, RZ, R35 ;  /* 0x000000ffff227224 */ /* 0x000fe400078e0023 */
.L_x_3296:
[----:B------:R-:W-:Y:S05]  /*3d060*/  BSYNC B0 ;  /* 0x0000000000007941 */ /* 0x000fea0003800000 */
.L_x_3294:
        /* <DEDUP_REMOVED lines=9> */
.L_x_3298:
[----:B------:R-:W-:Y:S01]  /*3d100*/  MOV R35, R90 ;  /* 0x0000005a00237202 */ /* 0x000fe20000000f00 */
[----:B------:R-:W-:Y:S02]  /*3d110*/  IMAD.MOV.U32 R92, RZ, RZ, R33 ;  /* 0x000000ffff5c7224 */ /* 0x000fe400078e0021 */
[----:B------:R-:W-:Y:S02]  /*3d120*/  IMAD.MOV.U32 R90, RZ, RZ, R93 ;  /* 0x000000ffff5a7224 */ /* 0x000fe400078e005d */
[----:B------:R-:W-:Y:S02]  /*3d130*/  IMAD.MOV.U32 R33, RZ, RZ, R34 ;  /* 0x000000ffff217224 */ /* 0x000fe400078e0022 */
.L_x_3299:
[----:B------:R-:W-:Y:S05]  /*3d140*/  BSYNC B0 ;  /* 0x0000000000007941 */ /* 0x000fea0003800000 */
.L_x_3297:
        /* <DEDUP_REMOVED lines=9> */
.L_x_3301:
[----:B------:R-:W-:Y:S01]  /*3d1e0*/  MOV R34, R91 ;  /* 0x0000005b00227202 */ /* 0x000fe20000000f00 */
[----:B------:R-:W-:Y:S02]  /*3d1f0*/  IMAD.MOV.U32 R93, RZ, RZ, R32 ;  /* 0x000000ffff5d7224 */ /* 0x000fe400078e0020 */
[----:B------:R-:W-:Y:S02]  /*3d200*/  IMAD.MOV.U32 R91, RZ, RZ, R90 ;  /* 0x000000ffff5b7224 */ /* 0x000fe400078e005a */
[----:B------:R-:W-:Y:S02]  /*3d210*/  IMAD.MOV.U32 R32, RZ, RZ, R33 ;  /* 0x000000ffff207224 */ /* 0x000fe400078e0021 */
.L_x_3302:
[----:B------:R-:W-:Y:S05]  /*3d220*/  BSYNC B0 ;  /* 0x0000000000007941 */ /* 0x000fea0003800000 */
.L_x_3300:
        /* <DEDUP_REMOVED lines=9> */
.L_x_3304:
[----:B------:R-:W-:Y:S01]  /*3d2c0*/  MOV R33, R88 ;  /* 0x0000005800217202 */ /* 0x000fe20000000f00 */
[----:B------:R-:W-:Y:S02]  /*3d2d0*/  IMAD.MOV.U32 R90, RZ, RZ, R31 ;  /* 0x000000ffff5a7224 */ /* 0x000fe400078e001f */
[----:B------:R-:W-:Y:S02]  /*3d2e0*/  IMAD.MOV.U32 R88, RZ, RZ, R91 ;  /* 0x000000ffff587224 */ /* 0x000fe400078e005b */
[----:B------:R-:W-:Y:S02]  /*3d2f0*/  IMAD.MOV.U32 R31, RZ, RZ, R32 ;  /* 0x000000ffff1f7224 */ /* 0x000fe400078e0020 */
.L_x_3305:
[----:B------:R-:W-:Y:S05]  /*3d300*/  BSYNC B0 ;  /* 0x0000000000007941 */ /* 0x000fea0003800000 */
.L_x_3303:
        /* <DEDUP_REMOVED lines=9> */
.L_x_3307:
[----:B------:R-:W-:Y:S01]  /*3d3a0*/  MOV R32, R89 ;  /* 0x0000005900207202 */ /* 0x000fe20000000f00 */
[----:B------:R-:W-:Y:S02]  /*3d3b0*/  IMAD.MOV.U32 R91, RZ, RZ, R30 ;  /* 0x000000ffff5b7224 */ /* 0x000fe400078e001e */
[----:B------:R-:W-:Y:S02]  /*3d3c0*/  IMAD.MOV.U32 R89, RZ, RZ, R88 ;  /* 0x000000ffff597224 */ /* 0x000fe400078e0058 */
[----:B------:R-:W-:Y:S02]  /*3d3d0*/  IMAD.MOV.U32 R30, RZ, RZ, R31 ;  /* 0x000000ffff1e7224 */ /* 0x000fe400078e001f */
.L_x_3308:
[----:B------:R-:W-:Y:S05]  /*3d3e0*/  BSYNC B0 ;  /* 0x0000000000007941 */ /* 0x000fea0003800000 */
.L_x_3306:
        /* <DEDUP_REMOVED lines=9> */
.L_x_3310:
[----:B------:R-:W-:Y:S01]  /*3d480*/  MOV R31, R86 ;  /* 0x00000056001f7202 */ /* 0x000fe20000000f00 */
[----:B------:R-:W-:Y:S02]  /*3d490*/  IMAD.MOV.U32 R88, RZ, RZ, R29 ;  /* 0x000000ffff587224 */ /* 0x000fe400078e001d */
[----:B------:R-:W-:Y:S02]  /*3d4a0*/  IMAD.MOV.U32 R86, RZ, RZ, R89 ;  /* 0x000000ffff567224 */ /* 0x000fe400078e0059 */
[----:B------:R-:W-:Y:S02]  /*3d4b0*/  IMAD.MOV.U32 R29, RZ, RZ, R30 ;  /* 0x000000ffff1d7224 */ /* 0x000fe400078e001e */
.L_x_3311:
[----:B------:R-:W-:Y:S05]  /*3d4c0*/  BSYNC B0 ;  /* 0x0000000000007941 */ /* 0x000fea0003800000 */
.L_x_3309:
        /* <DEDUP_REMOVED lines=9> */
.L_x_3313:
[----:B------:R-:W-:Y:S01]  /*3d560*/  MOV R30, R87 ;  /* 0x00000057001e7202 */ /* 0x000fe20000000f00 */
[----:B------:R-:W-:Y:S02]  /*3d570*/  IMAD.MOV.U32 R89, RZ, RZ, R28 ;  /* 0x000000ffff597224 */ /* 0x000fe400078e001c */
[----:B------:R-:W-:Y:S02]  /*3d580*/  IMAD.MOV.U32 R87, RZ, RZ, R86 ;  /* 0x000000ffff577224 */ /* 0x000fe400078e0056 */
[----:B------:R-:W-:Y:S02]  /*3d590*/  IMAD.MOV.U32 R28, RZ, RZ, R29 ;  /* 0x000000ffff1c7224 */ /* 0x000fe400078e001d */
.L_x_3314:
[----:B------:R-:W-:Y:S05]  /*3d5a0*/  BSYNC B0 ;  /* 0x0000000000007941 */ /* 0x000fea0003800000 */
.L_x_3312:
        /* <DEDUP_REMOVED lines=9> */
.L_x_3316:
[----:B------:R-:W-:Y:S01]  /*3d640*/  MOV R29, R84 ;  /* 0x00000054001d7202 */ /* 0x000fe20000000f00 */
[----:B------:R-:W-:Y:S02]  /*3d650*/  IMAD.MOV.U32 R86, RZ, RZ, R27 ;  /* 0x000000ffff567224 */ /* 0x000fe400078e001b */
[----:B------:R-:W-:Y:S02]  /*3d660*/  IMAD.MOV.U32 R84, RZ, RZ, R87 ;  /* 0x000000ffff547224 */ /* 0x000fe400078e0057 */
[----:B------:R-:W-:Y:S02]  /*3d670*/  IMAD.MOV.U32 R27, RZ, RZ, R28 ;  /* 0x000000ffff1b7224 */ /* 0x000fe400078e001c */
.L_x_3317:
[----:B------:R-:W-:Y:S05]  /*3d680*/  BSYNC B0 ;  /* 0x0000000000007941 */ /* 0x000fea0003800000 */
.L_x_3315:
        /* <DEDUP_REMOVED lines=9> */
.L_x_3319:
[----:B------:R-:W-:Y:S01]  /*3d720*/  MOV R28, R85 ;  /* 0x00000055001c7202 */ /* 0x000fe20000000f00 */
[----:B------:R-:W-:Y:S02]  /*3d730*/  IMAD.MOV.U32 R87, RZ, RZ, R26 ;  /* 0x000000ffff577224 */ /* 0x000fe400078e001a */
[----:B------:R-:W-:Y:S02]  /*3d740*/  IMAD.MOV.U32 R85, RZ, RZ, R84 ;  /* 0x000000ffff557224 */ /* 0x000fe400078e0054 */
[----:B------:R-:W-:Y:S02]  /*3d750*/  IMAD.MOV.U32 R26, RZ, RZ, R27 ;  /* 0x000000ffff1a7224 */ /* 0x000fe400078e001b */
.L_x_3320:
[----:B------:R-:W-:Y:S05]  /*3d760*/  BSYNC B0 ;  /* 0x0000000000007941 */ /* 0x000fea0003800000 */
.L_x_3318:
        /* <DEDUP_REMOVED lines=9> */
.L_x_3322:
[----:B------:R-:W-:Y:S01]  /*3d800*/  MOV R27, R82 ;  /* 0x00000052001b7202 */ /* 0x000fe20000000f00 */
[----:B------:R-:W-:Y:S02]  /*3d810*/  IMAD.MOV.U32 R84, RZ, RZ, R25 ;  /* 0x000000ffff547224 */ /* 0x000fe400078e0019 */
[----:B------:R-:W-:Y:S02]  /*3d820*/  IMAD.MOV.U32 R82, RZ, RZ, R85 ;  /* 0x000000ffff527224 */ /* 0x000fe400078e0055 */
[----:B------:R-:W-:Y:S02]  /*3d830*/  IMAD.MOV.U32 R25, RZ, RZ, R26 ;  /* 0x000000ffff197224 */ /* 0x000fe400078e001a */
.L_x_3323:
[----:B------:R-:W-:Y:S05]  /*3d840*/  BSYNC B0 ;  /* 0x0000000000007941 */ /* 0x000fea0003800000 */
.L_x_3321:
        /* <DEDUP_REMOVED lines=9> */
.L_x_3325:
[----:B------:R-:W-:Y:S01]  /*3d8e0*/  MOV R26, R83 ;  /* 0x00000053001a7202 */ /* 0x000fe20000000f00 */
[----:B------:R-:W-:Y:S02]  /*3d8f0*/  IMAD.MOV.U32 R85, RZ, RZ, R24 ;  /* 0x000000ffff557224 */ /* 0x000fe400078e0018 */
[----:B------:R-:W-:Y:S02]  /*3d900*/  IMAD.MOV.U32 R83, RZ, RZ, R82 ;  /* 0x000000ffff537224 */ /* 0x000fe400078e0052 */
[----:B------:R-:W-:Y:S02]  /*3d910*/  IMAD.MOV.U32 R24, RZ, RZ, R25 ;  /* 0x000000ffff187224 */ /* 0x000fe400078e0019 */
.L_x_3326:
[----:B------:R-:W-:Y:S05]  /*3d920*/  BSYNC B0 ;  /* 0x0000000000007941 */ /* 0x000fea0003800000 */
.L_x_3324:
        /* <DEDUP_REMOVED lines=9> */
.L_x_3328:
[----:B------:R-:W-:Y:S01]  /*3d9c0*/  MOV R25, R80 ;  /* 0x0000005000197202 */ /* 0x000fe20000000f00 */
[----:B------:R-:W-:Y:S02]  /*3d9d0*/  IMAD.MOV.U32 R82, RZ, RZ, R23 ;  /* 0x000000ffff527224 */ /* 0x000fe400078e0017 */
[----:B------:R-:W-:Y:S02]  /*3d9e0*/  IMAD.MOV.U32 R80, RZ, RZ, R83 ;  /* 0x000000ffff507224 */ /* 0x000fe400078e0053 */
[----:B------:R-:W-:Y:S02]  /*3d9f0*/  IMAD.MOV.U32 R23, RZ, RZ, R24 ;  /* 0x000000ffff177224 */ /* 0x000fe400078e0018 */
.L_x_3329:
[----:B------:R-:W-:Y:S05]  /*3da00*/  BSYNC B0 ;  /* 0x0000000000007941 */ /* 0x000fea0003800000 */
.L_x_3327:
        /* <DEDUP_REMOVED lines=9> */
.L_x_3331:
[----:B------:R-:W-:Y:S01]  /*3daa0*/  MOV R24, R81 ;  /* 0x0000005100187202 */ /* 0x000fe20000000f00 */
[----:B------:R-:W-:Y:S02]  /*3dab0*/  IMAD.MOV.U32 R83, RZ, RZ, R22 ;  /* 0x000000ffff537224 */ /* 0x000fe400078e0016 */
[----:B------:R-:W-:Y:S02]  /*3dac0*/  IMAD.MOV.U32 R81, RZ, RZ, R80 ;  /* 0x000000ffff517224 */ /* 0x000fe400078e0050 */
[----:B------:R-:W-:Y:S02]  /*3dad0*/  IMAD.MOV.U32 R22, RZ, RZ, R23 ;  /* 0x000000ffff167224 */ /* 0x000fe400078e0017 */
.L_x_3332:
[----:B------:R-:W-:Y:S05]  /*3dae0*/  BSYNC B0 ;  /* 0x0000000000007941 */ /* 0x000fea0003800000 */
.L_x_3330:
        /* <DEDUP_REMOVED lines=9> */
.L_x_3334:
[----:B------:R-:W-:Y:S01]  /*3db80*/  MOV R23, R78 ;  /* 0x0000004e00177202 */ /* 0x000fe20000000f00 */
[----:B------:R-:W-:Y:S02]  /*3db90*/  IMAD.MOV.U32 R80, RZ, RZ, R21 ;  /* 0x000000ffff507224 */ /* 0x000fe400078e0015 */
[----:B------:R-:W-:Y:S02]  /*3dba0*/  IMAD.MOV.U32 R78, RZ, RZ, R81 ;  /* 0x000000ffff4e7224 */ /* 0x000fe400078e0051 */
[----:B------:R-:W-:Y:S02]  /*3dbb0*/  IMAD.MOV.U32 R21, RZ, RZ, R22 ;  /* 0x000000ffff157224 */ /* 0x000fe400078e0016 */
.L_x_3335:
[----:B------:R-:W-:Y:S05]  /*3dbc0*/  BSYNC B0 ;  /* 0x0000000000007941 */ /* 0x000fea0003800000 */
.L_x_3333:
        /* <DEDUP_REMOVED lines=9> */
.L_x_3337:
[----:B------:R-:W-:Y:S01]  /*3dc60*/  MOV R22, R79 ;  /* 0x0000004f00167202 */ /* 0x000fe20000000f00 */
[----:B------:R-:W-:Y:S02]  /*3dc70*/  IMAD.MOV.U32 R81, RZ, RZ, R20 ;  /* 0x000000ffff517224 */ /* 0x000fe400078e0014 */
[----:B------:R-:W-:Y:S02]  /*3dc80*/  IMAD.MOV.U32 R79, RZ, RZ, R78 ;  /* 0x000000ffff4f7224 */ /* 0x000fe400078e004e */
[----:B------:R-:W-:Y:S02]  /*3dc90*/  IMAD.MOV.U32 R20, RZ, RZ, R21 ;  /* 0x000000ffff147224 */ /* 0x000fe400078e0015 */
.L_x_3338:
[----:B------:R-:W-:Y:S05]  /*3dca0*/  BSYNC B0 ;  /* 0x0000000000007941 */ /* 0x000fea0003800000 */
.L_x_3336:
        /* <DEDUP_REMOVED lines=9> */
.L_x_3340:
[----:B------:R-:W-:Y:S01]  /*3dd40*/  MOV R21, R76 ;  /* 0x0000004c00157202 */ /* 0x000fe20000000f00 */
[----:B------:R-:W-:Y:S02]  /*3dd50*/  IMAD.MOV.U32 R78, RZ, RZ, R19 ;  /* 0x000000ffff4e7224 */ /* 0x000fe400078e0013 */
[----:B------:R-:W-:Y:S02]  /*3dd60*/  IMAD.MOV.U32 R76, RZ, RZ, R79 ;  /* 0x000000ffff4c7224 */ /* 0x000fe400078e004f */
[----:B------:R-:W-:Y:S02]  /*3dd70*/  IMAD.MOV.U32 R19, RZ, RZ, R20 ;  /* 0x000000ffff137224 */ /* 0x000fe400078e0014 */
.L_x_3341:
[----:B------:R-:W-:Y:S05]  /*3dd80*/  BSYNC B0 ;  /* 0x0000000000007941 */ /* 0x000fea0003800000 */
.L_x_3339:
        /* <DEDUP_REMOVED lines=9> */
.L_x_3343:
[----:B------:R-:W-:Y:S01]  /*3de20*/  MOV R20, R77 ;  /* 0x0000004d00147202 */ /* 0x000fe20000000f00 */
[----:B------:R-:W-:Y:S02]  /*3de30*/  IMAD.MOV.U32 R79, RZ, RZ, R18 ;  /* 0x000000ffff4f7224 */ /* 0x000fe400078e0012 */
[----:B------:R-:W-:Y:S02]  /*3de40*/  IMAD.MOV.U32 R77, RZ, RZ, R76 ;  /* 0x000000ffff4d7224 */ /* 0x000fe400078e004c */
[----:B------:R-:W-:Y:S02]  /*3de50*/  IMAD.MOV.U32 R18, RZ, RZ, R19 ;  /* 0x000000ffff127224 */ /* 0x000fe400078e0013 */
.L_x_3344:
[----:B------:R-:W-:Y:S05]  /*3de60*/  BSYNC B0 ;  /* 0x0000000000007941 */ /* 0x000fea0003800000 */
.L_x_3342:
        /* <DEDUP_REMOVED lines=9> */
.L_x_3346:
[----:B------:R-:W-:Y:S01]  /*3df00*/  MOV R19, R74 ;  /* 0x0000004a00137202 */ /* 0x000fe20000000f00 */
[----:B------:R-:W-:Y:S02]  /*3df10*/  IMAD.MOV.U32 R76, RZ, RZ, R17 ;  /* 0x000000ffff4c7224 */ /* 0x000fe400078e0011 */
[----:B------:R-:W-:Y:S02]  /*3df20*/  IMAD.MOV.U32 R74, RZ, RZ, R77 ;  /* 0x000000ffff4a7224 */ /* 0x000fe400078e004d */
[----:B------:R-:W-:Y:S02]  /*3df30*/  IMAD.MOV.U32 R17, RZ, RZ, R18 ;  /* 0x000000ffff117224 */ /* 0x000fe400078e0012 */
.L_x_3347:
[----:B------:R-:W-:Y:S05]  /*3df40*/  BSYNC B0 ;  /* 0x0000000000007941 */ /* 0x000fea0003800000 */
.L_x_3345:
        /* <DEDUP_REMOVED lines=9> */
.L_x_3349:
[----:B------:R-:W-:Y:S01]  /*3dfe0*/  MOV R18, R75 ;  /* 0x0000004b00127202 */ /* 0x000fe20000000f00 */
[----:B------:R-:W-:Y:S02]  /*3dff0*/  IMAD.MOV.U32 R77, RZ, RZ, R16 ;  /* 0x000000ffff4d7224 */ /* 0x000fe400078e0010 */
[----:B------:R-:W-:Y:S02]  /*3e000*/  IMAD.MOV.U32 R75, RZ, RZ, R74 ;  /* 0x000000ffff4b7224 */ /* 0x000fe400078e004a */
[----:B------:R-:W-:Y:S02]  /*3e010*/  IMAD.MOV.U32 R16, RZ, RZ, R17 ;  /* 0x000000ffff107224 */ /* 0x000fe400078e0011 */
.L_x_3350:
[----:B------:R-:W-:Y:S05]  /*3e020*/  BSYNC B0 ;  /* 0x0000000000007941 */ /* 0x000fea0003800000 */
.L_x_3348:
        /* <DEDUP_REMOVED lines=9> */
.L_x_3352:
[----:B------:R-:W-:Y:S01]  /*3e0c0*/  MOV R17, R72 ;  /* 0x0000004800117202 */ /* 0x000fe20000000f00 */
[----:B------:R-:W-:Y:S02]  /*3e0d0*/  IMAD.MOV.U32 R74, RZ, RZ, R15 ;  /* 0x000000ffff4a7224 */ /* 0x000fe400078e000f */
[----:B------:R-:W-:Y:S02]  /*3e0e0*/  IMAD.MOV.U32 R72, RZ, RZ, R75 ;  /* 0x000000ffff487224 */ /* 0x000fe400078e004b */
[----:B------:R-:W-:Y:S02]  /*3e0f0*/  IMAD.MOV.U32 R15, RZ, RZ, R16 ;  /* 0x000000ffff0f7224 */ /* 0x000fe400078e0010 */
.L_x_3353:
[----:B------:R-:W-:Y:S05]  /*3e100*/  BSYNC B0 ;  /* 0x0000000000007941 */ /* 0x000fea0003800000 */
.L_x_3351:
        /* <DEDUP_REMOVED lines=9> */
.L_x_3355:
[----:B------:R-:W-:Y:S01]  /*3e1a0*/  MOV R16, R73 ;  /* 0x0000004900107202 */ /* 0x000fe20000000f00 */
[----:B------:R-:W-:Y:S02]  /*3e1b0*/  IMAD.MOV.U32 R75, RZ, RZ, R14 ;  /* 0x000000ffff4b7224 */ /* 0x000fe400078e000e */
[----:B------:R-:W-:Y:S02]  /*3e1c0*/  IMAD.MOV.U32 R73, RZ, RZ, R72 ;  /* 0x000000ffff497224 */ /* 0x000fe400078e0048 */
[----:B------:R-:W-:Y:S02]  /*3e1d0*/  IMAD.MOV.U32 R14, RZ, RZ, R15 ;  /* 0x000000ffff0e7224 */ /* 0x000fe400078e000f */
.L_x_3356:
[----:B------:R-:W-:Y:S05]  /*3e1e0*/  BSYNC B0 ;  /* 0x0000000000007941 */ /* 0x000fea0003800000 */
.L_x_3354:
        /* <DEDUP_REMOVED lines=9> */
.L_x_3358:
[----:B------:R-:W-:Y:S01]  /*3e280*/  MOV R15, R12 ;  /* 0x0000000c000f7202 */ /* 0x000fe20000000f00 */
[----:B------:R-:W-:Y:S02]  /*3e290*/  IMAD.MOV.U32 R72, RZ, RZ, R13 ;  /* 0x000000ffff487224 */ /* 0x000fe400078e000d */
[----:B------:R-:W-:Y:S02]  /*3e2a0*/  IMAD.MOV.U32 R12, RZ, RZ, R73 ;  /* 0x000000ffff0c7224 */ /* 0x000fe400078e0049 */
[----:B------:R-:W-:Y:S02]  /*3e2b0*/  IMAD.MOV.U32 R13, RZ, RZ, R14 ;  /* 0x000000ffff0d7224 */ /* 0x000fe400078e000e */
.L_x_3359:
[----:B------:R-:W-:Y:S05]  /*3e2c0*/  BSYNC B0 ;  /* 0x0000000000007941 */ /* 0x000fea0003800000 */
.L_x_3357:
        /* <DEDUP_REMOVED lines=9> */
.L_x_3361:
[----:B------:R-:W-:Y:S01]  /*3e360*/  MOV R14, R11 ;  /* 0x0000000b000e7202 */ /* 0x000fe20000000f00 */
[----:B------:R-:W-:Y:S02]  /*3e370*/  IMAD.MOV.U32 R73, RZ, RZ, R10 ;  /* 0x000000ffff497224 */ /* 0x000fe400078e000a */
[----:B------:R-:W-:Y:S02]  /*3e380*/  IMAD.MOV.U32 R11, RZ, RZ, R12 ;  /* 0x000000ffff0b7224 */ /* 0x000fe400078e000c */
[----:B------:R-:W-:Y:S02]  /*3e390*/  IMAD.MOV.U32 R10, RZ, RZ, R13 ;  /* 0x000000ffff0a7224 */ /* 0x000fe400078e000d */
.L_x_3362:
[----:B------:R-:W-:Y:S05]  /*3e3a0*/  BSYNC B0 ;  /* 0x0000000000007941 */ /* 0x000fea0003800000 */
.L_x_3360:
        /* <DEDUP_REMOVED lines=9> */
.L_x_3364:
[----:B------:R-:W-:Y:S01]  /*3e440*/  MOV R13, R8 ;  /* 0x00000008000d7202 */ /* 0x000fe20000000f00 */
[----:B------:R-:W-:Y:S02]  /*3e450*/  IMAD.MOV.U32 R12, RZ, RZ, R9 ;  /* 0x000000ffff0c7224 */ /* 0x000fe400078e0009 */
[----:B------:R-:W-:Y:S02]  /*3e460*/  IMAD.MOV.U32 R8, RZ, RZ, R11 ;  /* 0x000000ffff087224 */ /* 0x000fe400078e000b */
[----:B------:R-:W-:Y:S02]  /*3e470*/  IMAD.MOV.U32 R9, RZ, RZ, R10 ;  /* 0x000000ffff097224 */ /* 0x000fe400078e000a */
.L_x_3365:
[----:B------:R-:W-:Y:S05]  /*3e480*/  BSYNC B0 ;  /* 0x0000000000007941 */ /* 0x000fea0003800000 */
.L_x_3363:
        /* <DEDUP_REMOVED lines=9> */
.L_x_3367:
[----:B------:R-:W-:Y:S01]  /*3e520*/  MOV R10, R7 ;  /* 0x00000007000a7202 */ /* 0x000fe20000000f00 */
[----:B------:R-:W-:Y:S02]  /*3e530*/  IMAD.MOV.U32 R11, RZ, RZ, R6 ;  /* 0x000000ffff0b7224 */ /* 0x000fe400078e0006 */
[----:B------:R-:W-:Y:S02]  /*3e540*/  IMAD.MOV.U32 R7, RZ, RZ, R8 ;  /* 0x000000ffff077224 */ /* 0x000fe400078e0008 */
[----:B------:R-:W-:Y:S02]  /*3e550*/  IMAD.MOV.U32 R6, RZ, RZ, R9 ;  /* 0x000000ffff067224 */ /* 0x000fe400078e0009 */
.L_x_3368:
[----:B------:R-:W-:Y:S05]  /*3e560*/  BSYNC B0 ;  /* 0x0000000000007941 */ /* 0x000fea0003800000 */
.L_x_3366:
        /* <DEDUP_REMOVED lines=9> */
.L_x_3370:
[----:B------:R-:W-:Y:S01]  /*3e600*/  MOV R9, R4 ;  /* 0x0000000400097202 */ /* 0x000fe20000000f00 */
[----:B------:R-:W-:Y:S02]  /*3e610*/  IMAD.MOV.U32 R8, RZ, RZ, R5 ;  /* 0x000000ffff087224 */ /* 0x000fe400078e0005 */
[----:B------:R-:W-:Y:S02]  /*3e620*/  IMAD.MOV.U32 R4, RZ, RZ, R7 ;  /* 0x000000ffff047224 */ /* 0x000fe400078e0007 */
[----:B------:R-:W-:Y:S02]  /*3e630*/  IMAD.MOV.U32 R5, RZ, RZ, R6 ;  /* 0x000000ffff057224 */ /* 0x000fe400078e0006 */
.L_x_3371:
[----:B------:R-:W-:Y:S05]  /*3e640*/  BSYNC B0 ;  /* 0x0000000000007941 */ /* 0x000fea0003800000 */
.L_x_3369:
        /* <DEDUP_REMOVED lines=9> */
.L_x_3373:
[----:B------:R-:W-:Y:S01]  /*3e6e0*/  MOV R6, R131 ;  /* 0x0000008300067202 */ /* 0x000fe20000000f00 */
[----:B------:R-:W-:Y:S02]  /*3e6f0*/  IMAD.MOV.U32 R7, RZ, RZ, R130 ;  /* 0x000000ffff077224 */ /* 0x000fe400078e0082 */
[----:B------:R-:W-:Y:S02]  /*3e700*/  IMAD.MOV.U32 R131, RZ, RZ, R4 ;  /* 0x000000ffff837224 */ /* 0x000fe400078e0004 */
[----:B------:R-:W-:Y:S02]  /*3e710*/  IMAD.MOV.U32 R130, RZ, RZ, R5 ;  /* 0x000000ffff827224 */ /* 0x000fe400078e0005 */
.L_x_3374:
[----:B------:R-:W-:Y:S05]  /*3e720*/  BSYNC B0 ;  /* 0x0000000000007941 */ /* 0x000fea0003800000 */
.L_x_3372:
        /* <DEDUP_REMOVED lines=9> */
.L_x_3376:
[----:B------:R-:W-:Y:S01]  /*3e7c0*/  MOV R5, R128 ;  /* 0x0000008000057202 */ /* 0x000fe20000000f00 */
[----:B------:R-:W-:Y:S02]  /*3e7d0*/  IMAD.MOV.U32 R4, RZ, RZ, R71 ;  /* 0x000000ffff047224 */ /* 0x000fe400078e0047 */
[----:B------:R-:W-:Y:S02]  /*3e7e0*/  IMAD.MOV.U32 R128, RZ, RZ, R131 ;  /* 0x000000ffff807224 */ /* 0x000fe400078e0083 */
[----:B------:R-:W-:Y:S02]  /*3e7f0*/  IMAD.MOV.U32 R71, RZ, RZ, R130 ;  /* 0x000000ffff477224 */ /* 0x000fe400078e0082 */
.L_x_3377:
[----:B------:R-:W-:Y:S05]  /*3e800*/  BSYNC B0 ;  /* 0x0000000000007941 */ /* 0x000fea0003800000 */
.L_x_3375:
        /* <DEDUP_REMOVED lines=9> */
.L_x_3379:
[----:B------:R-:W-:Y:S01]  /*3e8a0*/  MOV R130, R129 ;  /* 0x0000008100827202 */ /* 0x000fe20000000f00 */
[----:B------:R-:W-:Y:S02]  /*3e8b0*/  IMAD.MOV.U32 R131, RZ, RZ, R70 ;  /* 0x000000ffff837224 */ /* 0x000fe400078e0046 */
[----:B------:R-:W-:Y:S02]  /*3e8c0*/  IMAD.MOV.U32 R129, RZ, RZ, R128 ;  /* 0x000000ffff817224 */ /* 0x000fe400078e0080 */
[----:B------:R-:W-:Y:S02]  /*3e8d0*/  IMAD.MOV.U32 R70, RZ, RZ, R71 ;  /* 0x000000ffff467224 */ /* 0x000fe400078e0047 */
.L_x_3380:
[----:B------:R-:W-:Y:S05]  /*3e8e0*/  BSYNC B0 ;  /* 0x0000000000007941 */ /* 0x000fea0003800000 */
.L_x_3378:
        /* <DEDUP_REMOVED lines=9> */
.L_x_3382:
[----:B------:R-:W-:Y:S01]  /*3e980*/  MOV R71, R126 ;  /* 0x0000007e00477202 */ /* 0x000fe20000000f00 */
[----:B------:R-:W-:Y:S02]  /*3e990*/  IMAD.MOV.U32 R128, RZ, RZ, R69 ;  /* 0x000000ffff807224 */ /* 0x000fe400078e0045 */
[----:B------:R-:W-:Y:S02]  /*3e9a0*/  IMAD.MOV.U32 R126, RZ, RZ, R129 ;  /* 0x000000ffff7e7224 */ /* 0x000fe400078e0081 */
[----:B------:R-:W-:Y:S02]  /*3e9b0*/  IMAD.MOV.U32 R69, RZ, RZ, R70 ;  /* 0x000000ffff457224 */ /* 0x000fe400078e0046 */
.L_x_3383:
[----:B------:R-:W-:Y:S05]  /*3e9c0*/  BSYNC B0 ;  /* 0x0000000000007941 */ /* 0x000fea0003800000 */
.L_x_3381:
        /* <DEDUP_REMOVED lines=9> */
.L_x_3385:
[----:B------:R-:W-:Y:S01]  /*3ea60*/  MOV R70, R127 ;  /* 0x0000007f00467202 */ /* 0x000fe20000000f00 */
[----:B------:R-:W-:Y:S02]  /*3ea70*/  IMAD.MOV.U32 R129, RZ, RZ, R68 ;  /* 0x000000ffff817224 */ /* 0x000fe400078e0044 */
[----:B------:R-:W-:Y:S02]  /*3ea80*/  IMAD.MOV.U32 R127, RZ, RZ, R126 ;  /* 0x000000ffff7f7224 */ /* 0x000fe400078e007e */
[----:B------:R-:W-:Y:S02]  /*3ea90*/  IMAD.MOV.U32 R68, RZ, RZ, R69 ;  /* 0x000000ffff447224 */ /* 0x000fe400078e0045 */
.L_x_3386:
[----:B------:R-:W-:Y:S05]  /*3eaa0*/  BSYNC B0 ;  /* 0x0000000000007941 */ /* 0x000fea0003800000 */
.L_x_3384:
        /* <DEDUP_REMOVED lines=9> */
.L_x_3388:
[----:B------:R-:W-:Y:S01]  /*3eb40*/  MOV R69, R124 ;  /* 0x0000007c00457202 */ /* 0x000fe20000000f00 */
[----:B------:R-:W-:Y:S02]  /*3eb50*/  IMAD.MOV.U32 R126, RZ, RZ, R67 ;  /* 0x000000ffff7e7224 */ /* 0x000fe400078e0043 */
[----:B------:R-:W-:Y:S02]  /*3eb60*/  IMAD.MOV.U32 R124, RZ, RZ, R127 ;  /* 0x000000ffff7c7224 */ /* 0x000fe400078e007f */
[----:B------:R-:W-:Y:S02]  /*3eb70*/  IMAD.MOV.U32 R67, RZ, RZ, R68 ;  /* 0x000000ffff437224 */ /* 0x000fe400078e0044 */
.L_x_3389:
[----:B------:R-:W-:Y:S05]  /*3eb80*/  BSYNC B0 ;  /* 0x0000000000007941 */ /* 0x000fea0003800000 */
.L_x_3387:
        /* <DEDUP_REMOVED lines=9> */
.L_x_3391:
[----:B------:R-:W-:Y:S01]  /*3ec20*/  MOV R68, R125 ;  /* 0x0000007d00447202 */ /* 0x000fe20000000f00 */
[----:B------:R-:W-:Y:S02]  /*3ec30*/  IMAD.MOV.U32 R127, RZ, RZ, R66 ;  /* 0x000000ffff7f7224 */ /* 0x000fe400078e0042 */
[----:B------:R-:W-:Y:S02]  /*3ec40*/  IMAD.MOV.U32 R125, RZ, RZ, R124 ;  /* 0x000000ffff7d7224 */ /* 0x000fe400078e007c */
[----:B------:R-:W-:Y:S02]  /*3ec50*/  IMAD.MOV.U32 R66, RZ, RZ, R67 ;  /* 0x000000ffff427224 */ /* 0x000fe400078e0043 */
.L_x_3392:
[----:B------:R-:W-:Y:S05]  /*3ec60*/  BSYNC B0 ;  /* 0x0000000000007941 */ /* 0x000fea0003800000 */
.L_x_3390:
        /* <DEDUP_REMOVED lines=9> */
.L_x_3394:
[----:B------:R-:W-:Y:S01]  /*3ed00*/  MOV R67, R122 ;  /* 0x0000007a00437202 */ /* 0x000fe20000000f00 */
[----:B------:R-:W-:Y:S02]  /*3ed10*/  IMAD.MOV.U32 R124, RZ, RZ, R65 ;  /* 0x000000ffff7c7224 */ /* 0x000fe400078e0041 */
[----:B------:R-:W-:Y:S02]  /*3ed20*/  IMAD.MOV.U32 R122, RZ, RZ, R125 ;  /* 0x000000ffff7a7224 */ /* 0x000fe400078e007d */
[----:B------:R-:W-:Y:S02]  /*3ed30*/  IMAD.MOV.U32 R65, RZ, RZ, R66 ;  /* 0x000000ffff417224 */ /* 0x000fe400078e0042 */
.L_x_3395:
[----:B------:R-:W-:Y:S05]  /*3ed40*/  BSYNC B0 ;  /* 0x0000000000007941 */ /* 0x000fea0003800000 */
.L_x_3393:
        /* <DEDUP_REMOVED lines=9> */
.L_x_3397:
[----:B------:R-:W-:Y:S01]  /*3ede0*/  MOV R66, R123 ;  /* 0x0000007b00427202 */ /* 0x000fe20000000f00 */
[----:B------:R-:W-:Y:S02]  /*3edf0*/  IMAD.MOV.U32 R125, RZ, RZ, R64 ;  /* 0x000000ffff7d7224 */ /* 0x000fe400078e0040 */
[----:B------:R-:W-:Y:S02]  /*3ee00*/  IMAD.MOV.U32 R123, RZ, RZ, R122 ;  /* 0x000000ffff7b7224 */ /* 0x000fe400078e007a */
[----:B------:R-:W-:Y:S02]  /*3ee10*/  IMAD.MOV.U32 R64, RZ, RZ, R65 ;  /* 0x000000ffff407224 */ /* 0x000fe400078e0041 */
.L_x_3398:
[----:B------:R-:W-:Y:S05]  /*3ee20*/  BSYNC B0 ;  /* 0x0000000000007941 */ /* 0x000fea0003800000 */
.L_x_3396:
        /* <DEDUP_REMOVED lines=9> */
.L_x_3400:
[----:B------:R-:W-:Y:S01]  /*3eec0*/  MOV R65, R120 ;  /* 0x0000007800417202 */ /* 0x000fe20000000f00 */
[----:B------:R-:W-:Y:S02]  /*3eed0*/  IMAD.MOV.U32 R122, RZ, RZ, R63 ;  /* 0x000000ffff7a7224 */ /* 0x000fe400078e003f */
[----:B------:R-:W-:Y:S02]  /*3eee0*/  IMAD.MOV.U32 R120, RZ, RZ, R123 ;  /* 0x000000ffff787224 */ /* 0x000fe400078e007b */
[----:B------:R-:W-:Y:S02]  /*3eef0*/  IMAD.MOV.U32 R63, RZ, RZ, R64 ;  /* 0x000000ffff3f7224 */ /* 0x000fe400078e0040 */
.L_x_3401:
[----:B------:R-:W-:Y:S05]  /*3ef00*/  BSYNC B0 ;  /* 0x0000000000007941 */ /* 0x000fea0003800000 */
.L_x_3399:
        /* <DEDUP_REMOVED lines=9> */
.L_x_3403:
[----:B------:R-:W-:Y:S01]  /*3efa0*/  MOV R64, R121 ;  /* 0x0000007900407202 */ /* 0x000fe20000000f00 */
[----:B------:R-:W-:Y:S02]  /*3efb0*/  IMAD.MOV.U32 R123, RZ, RZ, R62 ;  /* 0x000000ffff7b7224 */ /* 0x000fe400078e003e */
[----:B------:R-:W-:Y:S02]  /*3efc0*/  IMAD.MOV.U32 R121, RZ, RZ, R120 ;  /* 0x000000ffff797224 */ /* 0x000fe400078e0078 */
[----:B------:R-:W-:Y:S02]  /*3efd0*/  IMAD.MOV.U32 R62, RZ, RZ, R63 ;  /* 0x000000ffff3e7224 */ /* 0x000fe400078e003f */
.L_x_3404:
[----:B------:R-:W-:Y:S05]  /*3efe0*/  BSYNC B0 ;  /* 0x0000000000007941 */ /* 0x000fea0003800000 */
.L_x_3402:
        /* <DEDUP_REMOVED lines=9> */
.L_x_3406:
[----:B------:R-:W-:Y:S01]  /*3f080*/  MOV R63, R118 ;  /* 0x00000076003f7202 */ /* 0x000fe20000000f00 */
[----:B------:R-:W-:Y:S02]  /*3f090*/  IMAD.MOV.U32 R120, RZ, RZ, R61 ;  /* 0x000000ffff787224 */ /* 0x000fe400078e003d */
[----:B------:R-:W-:Y:S02]  /*3f0a0*/  IMAD.MOV.U32 R118, RZ, RZ, R121 ;  /* 0x000000ffff767224 */ /* 0x000fe400078e0079 */
[----:B------:R-:W-:Y:S02]  /*3f0b0*/  IMAD.MOV.U32 R61, RZ, RZ, R62 ;  /* 0x000000ffff3d7224 */ /* 0x000fe400078e003e */
.L_x_3407:
[----:B------:R-:W-:Y:S05]  /*3f0c0*/  BSYNC B0 ;  /* 0x0000000000007941 */ /* 0x000fea0003800000 */
.L_x_3405:
        /* <DEDUP_REMOVED lines=9> */
.L_x_3409:
[----:B------:R-:W-:Y:S01]  /*3f160*/  MOV R62, R119 ;  /* 0x00000077003e7202 */ /* 0x000fe20000000f00 */
[----:B------:R-:W-:Y:S02]  /*3f170*/  IMAD.MOV.U32 R121, RZ, RZ, R60 ;  /* 0x000000ffff797224 */ /* 0x000fe400078e003c */
[----:B------:R-:W-:Y:S02]  /*3f180*/  IMAD.MOV.U32 R119, RZ, RZ, R118 ;  /* 0x000000ffff777224 */ /* 0x000fe400078e0076 */
[----:B------:R-:W-:Y:S02]  /*3f190*/  IMAD.MOV.U32 R60, RZ, RZ, R61 ;  /* 0x000000ffff3c7224 */ /* 0x000fe400078e003d */
.L_x_3410:
[----:B------:R-:W-:Y:S05]  /*3f1a0*/  BSYNC B0 ;  /* 0x0000000000007941 */ /* 0x000fea0003800000 */
.L_x_3408:
        /* <DEDUP_REMOVED lines=9> */
.L_x_3412:
[----:B------:R-:W-:Y:S01]  /*3f240*/  MOV R61, R116 ;  /* 0x00000074003d7202 */ /* 0x000fe20000000f00 */
[----:B------:R-:W-:Y:S02]  /*3f250*/  IMAD.MOV.U32 R118, RZ, RZ, R59 ;  /* 0x000000ffff767224 */ /* 0x000fe400078e003b */
[----:B------:R-:W-:Y:S02]  /*3f260*/  IMAD.MOV.U32 R116, RZ, RZ, R119 ;  /* 0x000000ffff747224 */ /* 0x000fe400078e0077 */
[----:B------:R-:W-:Y:S02]  /*3f270*/  IMAD.MOV.U32 R59, RZ, RZ, R60 ;  /* 0x000000ffff3b7224 */ /* 0x000fe400078e003c */
.L_x_3413:
[----:B------:R-:W-:Y:S05]  /*3f280*/  BSYNC B0 ;  /* 0x0000000000007941 */ /* 0x000fea0003800000 */
.L_x_3411:
        /* <DEDUP_REMOVED lines=9> */
.L_x_3415:
[----:B------:R-:W-:Y:S01]  /*3f320*/  MOV R60, R133 ;  /* 0x00000085003c7202 */ /* 0x000fe20000000f00 */
[----:B------:R-:W-:Y:S02]  /*3f330*/  IMAD.MOV.U32 R119, RZ, RZ, R0 ;  /* 0x000000ffff777224 */ /* 0x000fe400078e0000 */
[----:B------:R-:W-:Y:S02]  /*3f340*/  IMAD.MOV.U32 R0, RZ, RZ, R59 ;  /* 0x000000ffff007224 */ /* 0x000fe400078e003b */
[----:B------:R-:W-:Y:S02]  /*3f350*/  IMAD.MOV.U32 R133, RZ, RZ, R116 ;  /* 0x000000ffff857224 */ /* 0x000fe400078e0074 */
.L_x_3416:
[----:B------:R-:W-:Y:S05]  /*3f360*/  BSYNC B0 ;  /* 0x0000000000007941 */ /* 0x000fea0003800000 */
.L_x_3414:
        /* <DEDUP_REMOVED lines=18> */
.L_x_3418:
[----:B------:R-:W-:Y:S02]  /*3f490*/  IMAD.MOV.U32 R116, RZ, RZ, R57 ;  /* 0x000000ffff747224 */ /* 0x000fe400078e0039 */
[----:B------:R-:W-:Y:S02]  /*3f4a0*/  IMAD.MOV.U32 R59, RZ, RZ, R114 ;  /* 0x000000ffff3b7224 */ /* 0x000fe400078e0072 */
[----:B------:R-:W-:Y:S02]  /*3f4b0*/  IMAD.MOV.U32 R57, RZ, RZ, R58 ;  /* 0x000000ffff397224 */ /* 0x000fe400078e003a */
[----:B------:R-:W-:Y:S02]  /*3f4c0*/  IMAD.MOV.U32 R114, RZ, RZ, R117 ;  /* 0x000000ffff727224 */ /* 0x000fe400078e0075 */
.L_x_3419:
[----:B------:R-:W-:Y:S05]  /*3f4d0*/  BSYNC B0 ;  /* 0x0000000000007941 */ /* 0x000fea0003800000 */
.L_x_3417:
        /* <DEDUP_REMOVED lines=9> */
.L_x_3421:
[----:B------:R-:W-:Y:S02]  /*3f570*/  IMAD.MOV.U32 R117, RZ, RZ, R56 ;  /* 0x000000ffff757224 */ /* 0x000fe400078e0038 */
[----:B------:R-:W-:Y:S02]  /*3f580*/  IMAD.MOV.U32 R58, RZ, RZ, R115 ;  /* 0x000000ffff3a7224 */ /* 0x000fe400078e0073 */
[----:B------:R-:W-:Y:S02]  /*3f590*/  IMAD.MOV.U32 R56, RZ, RZ, R57 ;  /* 0x000000ffff387224 */ /* 0x000fe400078e0039 */
[----:B------:R-:W-:Y:S02]  /*3f5a0*/  IMAD.MOV.U32 R115, RZ, RZ, R114 ;  /* 0x000000ffff737224 */ /* 0x000fe400078e0072 */
.L_x_3422:
[----:B------:R-:W-:Y:S05]  /*3f5b0*/  BSYNC B0 ;  /* 0x0000000000007941 */ /* 0x000fea0003800000 */
.L_x_3420:
        /* <DEDUP_REMOVED lines=9> */
.L_x_3424:
[----:B------:R-:W-:Y:S02]  /*3f650*/  IMAD.MOV.U32 R114, RZ, RZ, R55 ;  /* 0x000000ffff727224 */ /* 0x000fe400078e0037 */
[----:B------:R-:W-:Y:S02]  /*3f660*/  IMAD.MOV.U32 R57, RZ, RZ, R112 ;  /* 0x000000ffff397224 */ /* 0x000fe400078e0070 */
[----:B------:R-:W-:Y:S02]  /*3f670*/  IMAD.MOV.U32 R55, RZ, RZ, R56 ;  /* 0x000000ffff377224 */ /* 0x000fe400078e0038 */
[----:B------:R-:W-:Y:S02]  /*3f680*/  IMAD.MOV.U32 R112, RZ, RZ, R115 ;  /* 0x000000ffff707224 */ /* 0x000fe400078e0073 */
.L_x_3425:
[----:B------:R-:W-:Y:S05]  /*3f690*/  BSYNC B0 ;  /* 0x0000000000007941 */ /* 0x000fea0003800000 */
.L_x_3423:
        /* <DEDUP_REMOVED lines=9> */
.L_x_3427:
[----:B------:R-:W-:Y:S02]  /*3f730*/  IMAD.MOV.U32 R115, RZ, RZ, R54 ;  /* 0x000000ffff737224 */ /* 0x000fe400078e0036 */
[----:B------:R-:W-:Y:S02]  /*3f740*/  IMAD.MOV.U32 R56, RZ, RZ, R113 ;  /* 0x000000ffff387224 */ /* 0x000fe400078e0071 */
[----:B------:R-:W-:Y:S02]  /*3f750*/  IMAD.MOV.U32 R54, RZ, RZ, R55 ;  /* 0x000000ffff367224 */ /* 0x000fe400078e0037 */
[----:B------:R-:W-:Y:S02]  /*3f760*/  IMAD.MOV.U32 R113, RZ, RZ, R112 ;  /* 0x000000ffff717224 */ /* 0x000fe400078e0070 */
.L_x_3428:
[----:B------:R-:W-:Y:S05]  /*3f770*/  BSYNC B0 ;  /* 0x0000000000007941 */ /* 0x000fea0003800000 */
.L_x_3426:
        /* <DEDUP_REMOVED lines=9> */
.L_x_3430:
[----:B------:R-:W-:Y:S02]  /*3f810*/  IMAD.MOV.U32 R112, RZ, RZ, R53 ;  /* 0x000000ffff707224 */ /* 0x000fe400078e0035 */
[----:B------:R-:W-:Y:S02]  /*3f820*/  IMAD.MOV.U32 R55, RZ, RZ, R110 ;  /* 0x000000ffff377224 */ /* 0x000fe400078e006e */
[----:B------:R-:W-:Y:S02]  /*3f830*/  IMAD.MOV.U32 R53, RZ, RZ, R54 ;  /* 0x000000ffff357224 */ /* 0x000fe400078e0036 */
[----:B------:R-:W-:Y:S02]  /*3f840*/  IMAD.MOV.U32 R110, RZ, RZ, R113 ;  /* 0x000000ffff6e7224 */ /* 0x000fe400078e0071 */
.L_x_3431:
[----:B------:R-:W-:Y:S05]  /*3f850*/  BSYNC B0 ;  /* 0x0000000000007941 */ /* 0x000fea0003800000 */
.L_x_3429:
        /* <DEDUP_REMOVED lines=9> */
.L_x_3433:
[----:B------:R-:W-:Y:S02]  /*3f8f0*/  IMAD.MOV.U32 R113, RZ, RZ, R52 ;  /* 0x000000ffff717224 */ /* 0x000fe400078e0034 */
[----:B------:R-:W-:Y:S02]  /*3f900*/  IMAD.MOV.U32 R54, RZ, RZ, R111 ;  /* 0x000000ffff367224 */ /* 0x000fe400078e006f */
[----:B------:R-:W-:Y:S02]  /*3f910*/  IMAD.MOV.U32 R52, RZ, RZ, R53 ;  /* 0x000000ffff347224 */ /* 0x000fe400078e0035 */
[----:B------:R-:W-:Y:S02]  /*3f920*/  IMAD.MOV.U32 R111, RZ, RZ, R110 ;  /* 0x000000ffff6f7224 */ /* 0x000fe400078e006e */
.L_x_3434:
[----:B------:R-:W-:Y:S05]  /*3f930*/  BSYNC B0 ;  /* 0x0000000000007941 */ /* 0x000fea0003800000 */
.L_x_3432:
        /* <DEDUP_REMOVED lines=9> */
.L_x_3436:
[----:B------:R-:W-:Y:S02]  /*3f9d0*/  IMAD.MOV.U32 R110, RZ, RZ, R51 ;  /* 0x000000ffff6e7224 */ /* 0x000fe400078e0033 */
[----:B------:R-:W-:Y:S02]  /*3f9e0*/  IMAD.MOV.U32 R53, RZ, RZ, R108 ;  /* 0x000000ffff357224 */ /* 0x000fe400078e006c */
[----:B------:R-:W-:Y:S02]  /*3f9f0*/  IMAD.MOV.U32 R51, RZ, RZ, R52 ;  /* 0x000000ffff337224 */ /* 0x000fe400078e0034 */
[----:B------:R-:W-:Y:S02]  /*3fa00*/  IMAD.MOV.U32 R108, RZ, RZ, R111 ;  /* 0x000000ffff6c7224 */ /* 0x000fe400078e006f */
.L_x_3437:
[----:B------:R-:W-:Y:S05]  /*3fa10*/  BSYNC B0 ;  /* 0x0000000000007941 */ /* 0x000fea0003800000 */
.L_x_3435:
        /* <DEDUP_REMOVED lines=9> */
.L_x_3439:
[----:B------:R-:W-:Y:S02]  /*3fab0*/  IMAD.MOV.U32 R111, RZ, RZ, R50 ;  /* 0x000000ffff6f7224 */ /* 0x000fe400078e0032 */
[----:B------:R-:W-:Y:S02]  /*3fac0*/  IMAD.MOV.U32 R52, RZ, RZ, R109 ;  /* 0x000000ffff347224 */ /* 0x000fe400078e006d */
[----:B------:R-:W-:Y:S02]  /*3fad0*/  IMAD.MOV.U32 R50, RZ, RZ, R51 ;  /* 0x000000ffff327224 */ /* 0x000fe400078e0033 */
[----:B------:R-:W-:Y:S02]  /*3fae0*/  IMAD.MOV.U32 R109, RZ, RZ, R108 ;  /* 0x000000ffff6d7224 */ /* 0x000fe400078e006c */
.L_x_3440:
[----:B------:R-:W-:Y:S05]  /*3faf0*/  BSYNC B0 ;  /* 0x0000000000007941 */ /* 0x000fea0003800000 */
.L_x_3438:
        /* <DEDUP_REMOVED lines=9> */
.L_x_3442:
[----:B------:R-:W-:Y:S02]  /*3fb90*/  IMAD.MOV.U32 R108, RZ, RZ, R49 ;  /* 0x000000ffff6c7224 */ /* 0x000fe400078e0031 */
[----:B------:R-:W-:Y:S02]  /*3fba0*/  IMAD.MOV.U32 R51, RZ, RZ, R106 ;  /* 0x000000ffff337224 */ /* 0x000fe400078e006a */
[----:B------:R-:W-:Y:S02]  /*3fbb0*/  IMAD.MOV.U32 R49, RZ, RZ, R50 ;  /* 0x000000ffff317224 */ /* 0x000fe400078e0032 */
[----:B------:R-:W-:Y:S02]  /*3fbc0*/  IMAD.MOV.U32 R106, RZ, RZ, R109 ;  /* 0x000000ffff6a7224 */ /* 0x000fe400078e006d */
.L_x_3443:
[----:B------:R-:W-:Y:S05]  /*3fbd0*/  BSYNC B0 ;  /* 0x0000000000007941 */ /* 0x000fea0003800000 */
.L_x_3441:
        /* <DEDUP_REMOVED lines=9> */
.L_x_3445:
[----:B------:R-:W-:Y:S02]  /*3fc70*/  IMAD.MOV.U32 R109, RZ, RZ, R48 ;  /* 0x000000ffff6d7224 */ /* 0x000fe400078e0030 */
[----:B------:R-:W-:Y:S02]  /*3fc80*/  IMAD.MOV.U32 R50, RZ, RZ, R107 ;  /* 0x000000ffff327224 */ /* 0x000fe400078e006b */
[----:B------:R-:W-:Y:S02]  /*3fc90*/  IMAD.MOV.U32 R48, RZ, RZ, R49 ;  /* 0x000000ffff307224 */ /* 0x000fe400078e0031 */
[----:B------:R-:W-:Y:S02]  /*3fca0*/  IMAD.MOV.U32 R107, RZ, RZ, R106 ;  /* 0x000000ffff6b7224 */ /* 0x000fe400078e006a */
.L_x_3446:
[----:B------:R-:W-:Y:S05]  /*3fcb0*/  BSYNC B0 ;  /* 0x0000000000007941 */ /* 0x000fea0003800000 */
.L_x_3444:
        /* <DEDUP_REMOVED lines=9> */
.L_x_3448:
[----:B------:R-:W-:Y:S02]  /*3fd50*/  IMAD.MOV.U32 R106, RZ, RZ, R47 ;  /* 0x000000ffff6a7224 */ /* 0x000fe400078e002f */
[----:B------:R-:W-:Y:S02]  /*3fd60*/  IMAD.MOV.U32 R49, RZ, RZ, R104 ;  /* 0x000000ffff317224 */ /* 0x000fe400078e0068 */
[----:B------:R-:W-:Y:S02]  /*3fd70*/  IMAD.MOV.U32 R47, RZ, RZ, R48 ;  /* 0x000000ffff2f7224 */ /* 0x000fe400078e0030 */
[----:B------:R-:W-:Y:S02]  /*3fd80*/  IMAD.MOV.U32 R104, RZ, RZ, R107 ;  /* 0x000000ffff687224 */ /* 0x000fe400078e006b */
.L_x_3449:
[----:B------:R-:W-:Y:S05]  /*3fd90*/  BSYNC B0 ;  /* 0x0000000000007941 */ /* 0x000fea0003800000 */
.L_x_3447:
        /* <DEDUP_REMOVED lines=9> */
.L_x_3451:
[----:B------:R-:W-:Y:S02]  /*3fe30*/  IMAD.MOV.U32 R107, RZ, RZ, R46 ;  /* 0x000000ffff6b7224 */ /* 0x000fe400078e002e */
[----:B------:R-:W-:Y:S02]  /*3fe40*/  IMAD.MOV.U32 R48, RZ, RZ, R105 ;  /* 0x000000ffff307224 */ /* 0x000fe400078e0069 */
[----:B------:R-:W-:Y:S02]  /*3fe50*/  IMAD.MOV.U32 R46, RZ, RZ, R47 ;  /* 0x000000ffff2e7224 */ /* 0x000fe400078e002f */
[----:B------:R-:W-:Y:S02]  /*3fe60*/  IMAD.MOV.U32 R105, RZ, RZ, R104 ;  /* 0x000000ffff697224 */ /* 0x000fe400078e0068 */
.L_x_3452:
[----:B------:R-:W-:Y:S05]  /*3fe70*/  BSYNC B0 ;  /* 0x0000000000007941 */ /* 0x000fea0003800000 */
.L_x_3450:
        /* <DEDUP_REMOVED lines=9> */
.L_x_3454:
[----:B------:R-:W-:Y:S02]  /*3ff10*/  IMAD.MOV.U32 R104, RZ, RZ, R45 ;  /* 0x000000ffff687224 */ /* 0x000fe400078e002d */
[----:B------:R-:W-:Y:S02]  /*3ff20*/  IMAD.MOV.U32 R47, RZ, RZ, R102 ;  /* 0x000000ffff2f7224 */ /* 0x000fe400078e0066 */
[----:B------:R-:W-:Y:S02]  /*3ff30*/  IMAD.MOV.U32 R45, RZ, RZ, R46 ;  /* 0x000000ffff2d7224 */ /* 0x000fe400078e002e */
[----:B------:R-:W-:Y:S02]  /*3ff40*/  IMAD.MOV.U32 R102, RZ, RZ, R105 ;  /* 0x000000ffff667224 */ /* 0x000fe400078e0069 */
.L_x_3455:
[----:B------:R-:W-:Y:S05]  /*3ff50*/  BSYNC B0 ;  /* 0x0000000000007941 */ /* 0x000fea0003800000 */
.L_x_3453:
        /* <DEDUP_REMOVED lines=9> */
.L_x_3457:
[----:B------:R-:W-:Y:S02]  /*3fff0*/  IMAD.MOV.U32 R105, RZ, RZ, R44 ;  /* 0x000000ffff697224 */ /* 0x000fe400078e002c */
[----:B------:R-:W-:Y:S02]  /*40000*/  IMAD.MOV.U32 R46, RZ, RZ, R103 ;  /* 0x000000ffff2e7224 */ /* 0x000fe400078e0067 */
[----:B------:R-:W-:Y:S02]  /*40010*/  IMAD.MOV.U32 R44, RZ, RZ, R45 ;  /* 0x000000ffff2c7224 */ /* 0x000fe400078e002d */
[----:B------:R-:W-:Y:S02]  /*40020*/  IMAD.MOV.U32 R103, RZ, RZ, R102 ;  /* 0x000000ffff677224 */ /* 0x000fe400078e0066 */
.L_x_3458:
[----:B------:R-:W-:Y:S05]  /*40030*/  BSYNC B0 ;  /* 0x0000000000007941 */ /* 0x000fea0003800000 */
.L_x_3456:
        /* <DEDUP_REMOVED lines=9> */
.L_x_3460:
[----:B------:R-:W-:Y:S02]  /*400d0*/  IMAD.MOV.U32 R102, RZ, RZ, R43 ;  /* 0x000000ffff667224 */ /* 0x000fe400078e002b */
[----:B------:R-:W-:Y:S02]  /*400e0*/  IMAD.MOV.U32 R45, RZ, RZ, R100 ;  /* 0x000000ffff2d7224 */ /* 0x000fe400078e0064 */
[----:B------:R-:W-:Y:S02]  /*400f0*/  IMAD.MOV.U32 R43, RZ, RZ, R44 ;  /* 0x000000ffff2b7224 */ /* 0x000fe400078e002c */
[----:B------:R-:W-:Y:S02]  /*40100*/  IMAD.MOV.U32 R100, RZ, RZ, R103 ;  /* 0x000000ffff647224 */ /* 0x000fe400078e0067 */
.L_x_3461:
[----:B------:R-:W-:Y:S05]  /*40110*/  BSYNC B0 ;  /* 0x0000000000007941 */ /* 0x000fea0003800000 */
.L_x_3459:
        /* <DEDUP_REMOVED lines=9> */
.L_x_3463:
[----:B------:R-:W-:Y:S02]  /*401b0*/  IMAD.MOV.U32 R103, RZ, RZ, R42 ;  /* 0x000000ffff677224 */ /* 0x000fe400078e002a */
[----:B------:R-:W-:Y:S02]  /*401c0*/  IMAD.MOV.U32 R44, RZ, RZ, R101 ;  /* 0x000000ffff2c7224 */ /* 0x000fe400078e0065 */
[----:B------:R-:W-:Y:S02]  /*401d0*/  IMAD.MOV.U32 R42, RZ, RZ, R43 ;  /* 0x000000ffff2a7224 */ /* 0x000fe400078e002b */
[----:B------:R-:W-:Y:S02]  /*401e0*/  IMAD.MOV.U32 R101, RZ, RZ, R100 ;  /* 0x000000ffff657224 */ /* 0x000fe400078e0064 */
.L_x_3464:
[----:B------:R-:W-:Y:S05]  /*401f0*/  BSYNC B0 ;  /* 0x0000000000007941 */ /* 0x000fea0003800000 */
.L_x_3462:
        /* <DEDUP_REMOVED lines=9> */
.L_x_3466:
[----:B------:R-:W-:Y:S02]  /*40290*/  IMAD.MOV.U32 R100, RZ, RZ, R41 ;  /* 0x000000ffff647224 */ /* 0x000fe400078e0029 */
[----:B------:R-:W-:Y:S02]  /*402a0*/  IMAD.MOV.U32 R43, RZ, RZ, R98 ;  /* 0x000000ffff2b7224 */ /* 0x000fe400078e0062 */
[----:B------:R-:W-:Y:S02]  /*402b0*/  IMAD.MOV.U32 R41, RZ, RZ, R42 ;  /* 0x000000ffff297224 */ /* 0x000fe400078e002a */
[----:B------:R-:W-:Y:S02]  /*402c0*/  IMAD.MOV.U32 R98, RZ, RZ, R101 ;  /* 0x000000ffff627224 */ /* 0x000fe400078e0065 */
.L_x_3467:
[----:B------:R-:W-:Y:S05]  /*402d0*/  BSYNC B0 ;  /* 0x0000000000007941 */ /* 0x000fea0003800000 */
.L_x_3465:
        /* <DEDUP_REMOVED lines=9> */
.L_x_3469:
[----:B------:R-:W-:Y:S02]  /*40370*/  IMAD.MOV.U32 R101, RZ, RZ, R40 ;  /* 0x000000ffff657224 */ /* 0x000fe400078e0028 */
[----:B------:R-:W-:Y:S02]  /*40380*/  IMAD.MOV.U32 R42, RZ, RZ, R99 ;  /* 0x000000ffff2a7224 */ /* 0x000fe400078e0063 */
[----:B------:R-:W-:Y:S02]  /*40390*/  IMAD.MOV.U32 R40, RZ, RZ, R41 ;  /* 0x000000ffff287224 */ /* 0x000fe400078e0029 */
[----:B------:R-:W-:Y:S02]  /*403a0*/  IMAD.MOV.U32 R99, RZ, RZ, R98 ;  /* 0x000000ffff637224 */ /* 0x000fe400078e0062 */
.L_x_3470:
[----:B------:R-:W-:Y:S05]  /*403b0*/  BSYNC B0 ;  /* 0x0000000000007941 */ /* 0x000fea0003800000 */
.L_x_3468:
        /* <DEDUP_REMOVED lines=9> */
.L_x_3472:
[----:B------:R-:W-:Y:S02]  /*40450*/  IMAD.MOV.U32 R98, RZ, RZ, R39 ;  /* 0x000000ffff627224 */ /* 0x000fe400078e0027 */
[----:B------:R-:W-:Y:S02]  /*40460*/  IMAD.MOV.U32 R41, RZ, RZ, R96 ;  /* 0x000000ffff297224 */ /* 0x000fe400078e0060 */
[----:B------:R-:W-:Y:S02]  /*40470*/  IMAD.MOV.U32 R39, RZ, RZ, R40 ;  /* 0x000000ffff277224 */ /* 0x000fe400078e0028 */
[----:B------:R-:W-:Y:S02]  /*40480*/  IMAD.MOV.U32 R96, RZ, RZ, R99 ;  /* 0x000000ffff607224 */ /* 0x000fe400078e0063 */
.L_x_3473:
[----:B------:R-:W-:Y:S05]  /*40490*/  BSYNC B0 ;  /* 0x0000000000007941 */ /* 0x000fea0003800000 */
.L_x_3471:
        /* <DEDUP_REMOVED lines=9> */
.L_x_3475:
[----:B------:R-:W-:Y:S02]  /*40530*/  IMAD.MOV.U32 R99, RZ, RZ, R38 ;  /* 0x000000ffff637224 */ /* 0x000fe400078e0026 */
[----:B------:R-:W-:Y:S02]  /*40540*/  IMAD.MOV.U32 R40, RZ, RZ, R97 ;  /* 0x000000ffff287224 */ /* 0x000fe400078e0061 */
[----:B------:R-:W-:Y:S02]  /*40550*/  IMAD.MOV.U32 R38, RZ, RZ, R39 ;  /* 0x000000ffff267224 */ /* 0x000fe400078e0027 */
[----:B------:R-:W-:Y:S02]  /*40560*/  IMAD.MOV.U32 R97, RZ, RZ, R96 ;  /* 0x000000ffff617224 */ /* 0x000fe400078e0060 */
.L_x_3476:
[----:B------:R-:W-:Y:S05]  /*40570*/  BSYNC B0 ;  /* 0x0000000000007941 */ /* 0x000fea0003800000 */
.L_x_3474:
        /* <DEDUP_REMOVED lines=9> */
.L_x_3478:
[----:B------:R-:W-:Y:S02]  /*40610*/  IMAD.MOV.U32 R96, RZ, RZ, R37 ;  /* 0x000000ffff607224 */ /* 0x000fe400078e0025 */
[----:B------:R-:W-:Y:S02]  /*40620*/  IMAD.MOV.U32 R39, RZ, RZ, R94 ;  /* 0x000000ffff277224 */ /* 0x000fe400078e005e */
[----:B------:R-:W-:Y:S02]  /*40630*/  IMAD.MOV.U32 R37, RZ, RZ, R38 ;  /* 0x000000ffff257224 */ /* 0x000fe400078e0026 */
[----:B------:R-:W-:Y:S02]  /*40640*/  IMAD.MOV.U32 R94, RZ, RZ, R97 ;  /* 0x000000ffff5e7224 */ /* 0x000fe400078e0061 */
.L_x_3479:
[----:B------:R-:W-:Y:S05]  /*40650*/  BSYNC B0 ;  /* 0x0000000000007941 */ /* 0x000fea0003800000 */
.L_x_3477:
        /* <DEDUP_REMOVED lines=9> */
.L_x_3481:
[----:B------:R-:W-:Y:S02]  /*406f0*/  IMAD.MOV.U32 R97, RZ, RZ, R36 ;  /* 0x000000ffff617224 */ /* 0x000fe400078e0024 */
[----:B------:R-:W-:Y:S02]  /*40700*/  IMAD.MOV.U32 R38, RZ, RZ, R95 ;  /* 0x000000ffff267224 */ /* 0x000fe400078e005f */
[----:B------:R-:W-:Y:S02]  /*40710*/  IMAD.MOV.U32 R36, RZ, RZ, R37 ;  /* 0x000000ffff247224 */ /* 0x000fe400078e0025 */
[----:B------:R-:W-:Y:S02]  /*40720*/  IMAD.MOV.U32 R95, RZ, RZ, R94 ;  /* 0x000000ffff5f7224 */ /* 0x000fe400078e005e */
.L_x_3482:
[----:B------:R-:W-:Y:S05]  /*40730*/  BSYNC B0 ;  /* 0x0000000000007941 */ /* 0x000fea0003800000 */
.L_x_3480:
        /* <DEDUP_REMOVED lines=9> */
.L_x_3484:
[----:B------:R-:W-:Y:S02]  /*407d0*/  IMAD.MOV.U32 R94, RZ, RZ, R35 ;  /* 0x000000ffff5e7224 */ /* 0x000fe400078e0023 */
[----:B------:R-:W-:Y:S02]  /*407e0*/  IMAD.MOV.U32 R37, RZ, RZ, R92 ;  /* 0x000000ffff257224 */ /* 0x000fe400078e005c */
[----:B------:R-:W-:Y:S02]  /*407f0*/  IMAD.MOV.U32 R35, RZ, RZ, R36 ;  /* 0x000000ffff237224 */ /* 0x000fe400078e0024 */
[----:B------:R-:W-:Y:S02]  /*40800*/  IMAD.MOV.U32 R92, RZ, RZ, R95 ;  /* 0x000000ffff5c7224 */ /* 0x000fe400078e005f */
.L_x_3485:
[----:B------:R-:W-:Y:S05]  /*40810*/  BSYNC B0 ;  /* 0x0000000000007941 */ /* 0x000fea0003800000 */
.L_x_3483:
        /* <DEDUP_REMOVED lines=9> */
.L_x_3487:
[----:B------:R-:W-:Y:S02]  /*408b0*/  IMAD.MOV.U32 R95, RZ, RZ, R34 ;  /* 0x000000ffff5f7224 */ /* 0x000fe400078e0022 */
[----:B------:R-:W-:Y:S02]  /*408c0*/  IMAD.MOV.U32 R36, RZ, RZ, R93 ;  /* 0x000000ffff247224 */ /* 0x000fe400078e005d */
[----:B------:R-:W-:Y:S02]  /*408d0*/  IMAD.MOV.U32 R34, RZ, RZ, R35 ;  /* 0x000000ffff227224 */ /* 0x000fe400078e0023 */
[----:B------:R-:W-:Y:S02]  /*408e0*/  IMAD.MOV.U32 R93, RZ, RZ, R92 ;  /* 0x000000ffff5d7224 */ /* 0x000fe400078e005c */
.L_x_3488:
[----:B------:R-:W-:Y:S05]  /*408f0*/  BSYNC B0 ;  /* 0x0000000000007941 */ /* 0x000fea0003800000 */
.L_x_3486:
        /* <DEDUP_REMOVED lines=9> */
.L_x_3490:
[----:B------:R-:W-:Y:S02]  /*40990*/  IMAD.MOV.U32 R92, RZ, RZ, R33 ;  /* 0x000000ffff5c7224 */ /* 0x000fe400078e0021 */
[----:B------:R-:W-:Y:S02]  /*409a0*/  IMAD.MOV.U32 R35, RZ, RZ, R90 ;  /* 0x000000ffff237224 */ /* 0x000fe400078e005a */
[----:B------:R-:W-:Y:S02]  /*409b0*/  IMAD.MOV.U32 R33, RZ, RZ, R34 ;  /* 0x000000ffff217224 */ /* 0x000fe400078e0022 */
[----:B------:R-:W-:Y:S02]  /*409c0*/  IMAD.MOV.U32 R90, RZ, RZ, R93 ;  /* 0x000000ffff5a7224 */ /* 0x000fe400078e005d */
.L_x_3491:
[----:B------:R-:W-:Y:S05]  /*409d0*/  BSYNC B0 ;  /* 0x0000000000007941 */ /* 0x000fea0003800000 */
.L_x_3489:
        /* <DEDUP_REMOVED lines=9> */
.L_x_3493:
[----:B------:R-:W-:Y:S02]  /*40a70*/  IMAD.MOV.U32 R93, RZ, RZ, R32 ;  /* 0x000000ffff5d7224 */ /* 0x000fe400078e0020 */
[----:B------:R-:W-:Y:S02]  /*40a80*/  IMAD.MOV.U32 R34, RZ, RZ, R91 ;  /* 0x000000ffff227224 */ /* 0x000fe400078e005b */
[----:B------:R-:W-:Y:S02]  /*40a90*/  IMAD.MOV.U32 R32, RZ, RZ, R33 ;  /* 0x000000ffff207224 */ /* 0x000fe400078e0021 */
[----:B------:R-:W-:Y:S02]  /*40aa0*/  IMAD.MOV.U32 R91, RZ, RZ, R90 ;  /* 0x000000ffff5b7224 */ /* 0x000fe400078e005a */
.L_x_3494:
[----:B------:R-:W-:Y:S05]  /*40ab0*/  BSYNC B0 ;  /* 0x0000000000007941 */ /* 0x000fea0003800000 */
.L_x_3492:
        /* <DEDUP_REMOVED lines=9> */
.L_x_3496:
[----:B------:R-:W-:Y:S02]  /*40b50*/  IMAD.MOV.U32 R90, RZ, RZ, R31 ;  /* 0x000000ffff5a7224 */ /* 0x000fe400078e001f */
[----:B------:R-:W-:Y:S02]  /*40b60*/  IMAD.MOV.U32 R33, RZ, RZ, R88 ;  /* 0x000000ffff217224 */ /* 0x000fe400078e0058 */
[----:B------:R-:W-:Y:S02]  /*40b70*/  IMAD.MOV.U32 R31, RZ, RZ, R32 ;  /* 0x000000ffff1f7224 */ /* 0x000fe400078e0020 */
[----:B------:R-:W-:Y:S02]  /*40b80*/  IMAD.MOV.U32 R88, RZ, RZ, R91 ;  /* 0x000000ffff587224 */ /* 0x000fe400078e005b */
.L_x_3497:
[----:B------:R-:W-:Y:S05]  /*40b90*/  BSYNC B0 ;  /* 0x0000000000007941 */ /* 0x000fea0003800000 */
.L_x_3495:
        /* <DEDUP_REMOVED lines=9> */
.L_x_3499:
[----:B------:R-:W-:Y:S02]  /*40c30*/  IMAD.MOV.U32 R91, RZ, RZ, R30 ;  /* 0x000000ffff5b7224 */ /* 0x000fe400078e001e */
[----:B------:R-:W-:Y:S02]  /*40c40*/  IMAD.MOV.U32 R32, RZ, RZ, R89 ;  /* 0x000000ffff207224 */ /* 0x000fe400078e0059 */
[----:B------:R-:W-:Y:S02]  /*40c50*/  IMAD.MOV.U32 R30, RZ, RZ, R31 ;  /* 0x000000ffff1e7224 */ /* 0x000fe400078e001f */
[----:B------:R-:W-:Y:S02]  /*40c60*/  IMAD.MOV.U32 R89, RZ, RZ, R88 ;  /* 0x000000ffff597224 */ /* 0x000fe400078e0058 */
.L_x_3500:
[----:B------:R-:W-:Y:S05]  /*40c70*/  BSYNC B0 ;  /* 0x0000000000007941 */ /* 0x000fea0003800000 */
.L_x_3498:
        /* <DEDUP_REMOVED lines=9> */
.L_x_3502:
[----:B------:R-:W-:Y:S02]  /*40d10*/  IMAD.MOV.U32 R88, RZ, RZ, R29 ;  /* 0x000000ffff587224 */ /* 0x000fe400078e001d */
[----:B------:R-:W-:Y:S02]  /*40d20*/  IMAD.MOV.U32 R31, RZ, RZ, R86 ;  /* 0x000000ffff1f7224 */ /* 0x000fe400078e0056 */
[----:B------:R-:W-:Y:S02]  /*40d30*/  IMAD.MOV.U32 R29, RZ, RZ, R30 ;  /* 0x000000ffff1d7224 */ /* 0x000fe400078e001e */
[----:B------:R-:W-:Y:S02]  /*40d40*/  IMAD.MOV.U32 R86, RZ, RZ, R89 ;  /* 0x000000ffff567224 */ /* 0x000fe400078e0059 */
.L_x_3503:
[----:B------:R-:W-:Y:S05]  /*40d50*/  BSYNC B0 ;  /* 0x0000000000007941 */ /* 0x000fea0003800000 */
.L_x_3501:
        /* <DEDUP_REMOVED lines=9> */
.L_x_3505:
[----:B------:R-:W-:Y:S02]  /*40df0*/  IMAD.MOV.U32 R89, RZ, RZ, R28 ;  /* 0x000000ffff597224 */ /* 0x000fe400078e001c */
[----:B------:R-:W-:Y:S02]  /*40e00*/  IMAD.MOV.U32 R30, RZ, RZ, R87 ;  /* 0x000000ffff1e7224 */ /* 0x000fe400078e0057 */
[----:B------:R-:W-:Y:S02]  /*40e10*/  IMAD.MOV.U32 R28, RZ, RZ, R29 ;  /* 0x000000ffff1c7224 */ /* 0x000fe400078e001d */
[----:B------:R-:W-:Y:S02]  /*40e20*/  IMAD.MOV.U32 R87, RZ, RZ, R86 ;  /* 0x000000ffff577224 */ /* 0x000fe400078e0056 */
.L_x_3506:
[----:B------:R-:W-:Y:S05]  /*40e30*/  BSYNC B0 ;  /* 0x0000000000007941 */ /* 0x000fea0003800000 */
.L_x_3504:
        /* <DEDUP_REMOVED lines=9> */
.L_x_3508:
[----:B------:R-:W-:Y:S02]  /*40ed0*/  IMAD.MOV.U32 R86, RZ, RZ, R27 ;  /* 0x000000ffff567224 */ /* 0x000fe400078e001b */
[----:B------:R-:W-:Y:S02]  /*40ee0*/  IMAD.MOV.U32 R29, RZ, RZ, R84 ;  /* 0x000000ffff1d7224 */ /* 0x000fe400078e0054 */
[----:B------:R-:W-:Y:S02]  /*40ef0*/  IMAD.MOV.U32 R27, RZ, RZ, R28 ;  /* 0x000000ffff1b7224 */ /* 0x000fe400078e001c */
[----:B------:R-:W-:Y:S02]  /*40f00*/  IMAD.MOV.U32 R84, RZ, RZ, R87 ;  /* 0x000000ffff547224 */ /* 0x000fe400078e0057 */
.L_x_3509:
[----:B------:R-:W-:Y:S05]  /*40f10*/  BSYNC B0 ;  /* 0x0000000000007941 */ /* 0x000fea0003800000 */
.L_x_3507:
        /* <DEDUP_REMOVED lines=9> */
.L_x_3511:
[----:B------:R-:W-:Y:S02]  /*40fb0*/  IMAD.MOV.U32 R87, RZ, RZ, R26 ;  /* 0x000000ffff577224 */ /* 0x000fe400078e001a */
[----:B------:R-:W-:Y:S02]  /*40fc0*/  IMAD.MOV.U32 R28, RZ, RZ, R85 ;  /* 0x000000ffff1c7224 */ /* 0x000fe400078e0055 */
[----:B------:R-:W-:Y:S02]  /*40fd0*/  IMAD.MOV.U32 R26, RZ, RZ, R27 ;  /* 0x000000ffff1a7224 */ /* 0x000fe400078e001b */
[----:B------:R-:W-:Y:S02]  /*40fe0*/  IMAD.MOV.U32 R85, RZ, RZ, R84 ;  /* 0x000000ffff557224 */ /* 0x000fe400078e0054 */
.L_x_3512:
[----:B------:R-:W-:Y:S05]  /*40ff0*/  BSYNC B0 ;  /* 0x0000000000007941 */ /* 0x000fea0003800000 */
.L_x_3510:
        /* <DEDUP_REMOVED lines=9> */
.L_x_3514:
[----:B------:R-:W-:Y:S02]  /*41090*/  IMAD.MOV.U32 R84, RZ, RZ, R25 ;  /* 0x000000ffff547224 */ /* 0x000fe400078e0019 */
[----:B------:R-:W-:Y:S02]  /*410a0*/  IMAD.MOV.U32 R27, RZ, RZ, R82 ;  /* 0x000000ffff1b7224 */ /* 0x000fe400078e0052 */
[----:B------:R-:W-:Y:S02]  /*410b0*/  IMAD.MOV.U32 R25, RZ, RZ, R26 ;  /* 0x000000ffff197224 */ /* 0x000fe400078e001a */
[----:B------:R-:W-:Y:S02]  /*410c0*/  IMAD.MOV.U32 R82, RZ, RZ, R85 ;  /* 0x000000ffff527224 */ /* 0x000fe400078e0055 */
.L_x_3515:
[----:B------:R-:W-:Y:S05]  /*410d0*/  BSYNC B0 ;  /* 0x0000000000007941 */ /* 0x000fea0003800000 */
.L_x_3513:
        /* <DEDUP_REMOVED lines=9> */
.L_x_3517:
[----:B------:R-:W-:Y:S02]  /*41170*/  IMAD.MOV.U32 R85, RZ, RZ, R24 ;  /* 0x000000ffff557224 */ /* 0x000fe400078e0018 */
[----:B------:R-:W-:Y:S02]  /*41180*/  IMAD.MOV.U32 R26, RZ, RZ, R83 ;  /* 0x000000ffff1a7224 */ /* 0x000fe400078e0053 */
[----:B------:R-:W-:Y:S02]  /*41190*/  IMAD.MOV.U32 R24, RZ, RZ, R25 ;  /* 0x000000ffff187224 */ /* 0x000fe400078e0019 */
[----:B------:R-:W-:Y:S02]  /*411a0*/  IMAD.MOV.U32 R83, RZ, RZ, R82 ;  /* 0x000000ffff537224 */ /* 0x000fe400078e0052 */
.L_x_3518:
[----:B------:R-:W-:Y:S05]  /*411b0*/  BSYNC B0 ;  /* 0x0000000000007941 */ /* 0x000fea0003800000 */
.L_x_3516:
        /* <DEDUP_REMOVED lines=9> */
.L_x_3520:
[----:B------:R-:W-:Y:S02]  /*41250*/  IMAD.MOV.U32 R82, RZ, RZ, R23 ;  /* 0x000000ffff527224 */ /* 0x000fe400078e0017 */
[----:B------:R-:W-:Y:S02]  /*41260*/  IMAD.MOV.U32 R25, RZ, RZ, R80 ;  /* 0x000000ffff197224 */ /* 0x000fe400078e0050 */
[----:B------:R-:W-:Y:S02]  /*41270*/  IMAD.MOV.U32 R23, RZ, RZ, R24 ;  /* 0x000000ffff177224 */ /* 0x000fe400078e0018 */
[----:B------:R-:W-:Y:S02]  /*41280*/  IMAD.MOV.U32 R80, RZ, RZ, R83 ;  /* 0x000000ffff507224 */ /* 0x000fe400078e0053 */
.L_x_3521:
[----:B------:R-:W-:Y:S05]  /*41290*/  BSYNC B0 ;  /* 0x0000000000007941 */ /* 0x000fea0003800000 */
.L_x_3519:
        /* <DEDUP_REMOVED lines=9> */
.L_x_3523:
[----:B------:R-:W-:Y:S02]  /*41330*/  IMAD.MOV.U32 R83, RZ, RZ, R22 ;  /* 0x000000ffff537224 */ /* 0x000fe400078e0016 */
[----:B------:R-:W-:Y:S02]  /*41340*/  IMAD.MOV.U32 R24, RZ, RZ, R81 ;  /* 0x000000ffff187224 */ /* 0x000fe400078e0051 */
[----:B------:R-:W-:Y:S02]  /*41350*/  IMAD.MOV.U32 R22, RZ, RZ, R23 ;  /* 0x000000ffff167224 */ /* 0x000fe400078e0017 */
[----:B------:R-:W-:Y:S02]  /*41360*/  IMAD.MOV.U32 R81, RZ, RZ, R80 ;  /* 0x000000ffff517224 */ /* 0x000fe400078e0050 */
.L_x_3524:
[----:B------:R-:W-:Y:S05]  /*41370*/  BSYNC B0 ;  /* 0x0000000000007941 */ /* 0x000fea0003800000 */
.L_x_3522:
        /* <DEDUP_REMOVED lines=9> */
.L_x_3526:
[----:B------:R-:W-:Y:S02]  /*41410*/  IMAD.MOV.U32 R80, RZ, RZ, R21 ;  /* 0x000000ffff507224 */ /* 0x000fe400078e0015 */
[----:B------:R-:W-:Y:S02]  /*41420*/  IMAD.MOV.U32 R23, RZ, RZ, R78 ;  /* 0x000000ffff177224 */ /* 0x000fe400078e004e */
[----:B------:R-:W-:Y:S02]  /*41430*/  IMAD.MOV.U32 R21, RZ, RZ, R22 ;  /* 0x000000ffff157224 */ /* 0x000fe400078e0016 */
[----:B------:R-:W-:Y:S02]  /*41440*/  IMAD.MOV.U32 R78, RZ, RZ, R81 ;  /* 0x000000ffff4e7224 */ /* 0x000fe400078e0051 */
.L_x_3527:
[----:B------:R-:W-:Y:S05]  /*41450*/  BSYNC B0 ;  /* 0x0000000000007941 */ /* 0x000fea0003800000 */
.L_x_3525:
        /* <DEDUP_REMOVED lines=9> */
.L_x_3529:
[----:B------:R-:W-:Y:S02]  /*414f0*/  IMAD.MOV.U32 R81, RZ, RZ, R20 ;  /* 0x000000ffff517224 */ /* 0x000fe400078e0014 */
[----:B------:R-:W-:Y:S02]  /*41500*/  IMAD.MOV.U32 R22, RZ, RZ, R79 ;  /* 0x000000ffff167224 */ /* 0x000fe400078e004f */
[----:B------:R-:W-:Y:S02]  /*41510*/  IMAD.MOV.U32 R20, RZ, RZ, R21 ;  /* 0x000000ffff147224 */ /* 0x000fe400078e0015 */
[----:B------:R-:W-:Y:S02]  /*41520*/  IMAD.MOV.U32 R79, RZ, RZ, R78 ;  /* 0x000000ffff4f7224 */ /* 0x000fe400078e004e */
.L_x_3530:
[----:B------:R-:W-:Y:S05]  /*41530*/  BSYNC B0 ;  /* 0x0000000000007941 */ /* 0x000fea0003800000 */
.L_x_3528:
        /* <DEDUP_REMOVED lines=9> */
.L_x_3532:
[----:B------:R-:W-:Y:S02]  /*415d0*/  IMAD.MOV.U32 R78, RZ, RZ, R19 ;  /* 0x000000ffff4e7224 */ /* 0x000fe400078e0013 */
[----:B------:R-:W-:Y:S02]  /*415e0*/  IMAD.MOV.U32 R21, RZ, RZ, R76 ;  /* 0x000000ffff157224 */ /* 0x000fe400078e004c */
[----:B------:R-:W-:Y:S02]  /*415f0*/  IMAD.MOV.U32 R19, RZ, RZ, R20 ;  /* 0x000000ffff137224 */ /* 0x000fe400078e0014 */
[----:B------:R-:W-:Y:S02]  /*41600*/  IMAD.MOV.U32 R76, RZ, RZ, R79 ;  /* 0x000000ffff4c7224 */ /* 0x000fe400078e004f */
.L_x_3533:
[----:B------:R-:W-:Y:S05]  /*41610*/  BSYNC B0 ;  /* 0x0000000000007941 */ /* 0x000fea0003800000 */
.L_x_3531:
        /* <DEDUP_REMOVED lines=9> */
.L_x_3535:
[----:B------:R-:W-:Y:S02]  /*416b0*/  IMAD.MOV.U32 R79, RZ, RZ, R18 ;  /* 0x000000ffff4f7224 */ /* 0x000fe400078e0012 */
[----:B------:R-:W-:Y:S02]  /*416c0*/  IMAD.MOV.U32 R20, RZ, RZ, R77 ;  /* 0x000000ffff147224 */ /* 0x000fe400078e004d */
[----:B------:R-:W-:Y:S02]  /*416d0*/  IMAD.MOV.U32 R18, RZ, RZ, R19 ;  /* 0x000000ffff127224 */ /* 0x000fe400078e0013 */
[----:B------:R-:W-:Y:S02]  /*416e0*/  IMAD.MOV.U32 R77, RZ, RZ, R76 ;  /* 0x000000ffff4d7224 */ /* 0x000fe400078e004c */
.L_x_3536:
[----:B------:R-:W-:Y:S05]  /*416f0*/  BSYNC B0 ;  /* 0x0000000000007941 */ /* 0x000fea0003800000 */
.L_x_3534:
        /* <DEDUP_REMOVED lines=9> */
.L_x_3538:
[----:B------:R-:W-:Y:S02]  /*41790*/  IMAD.MOV.U32 R76, RZ, RZ, R17 ;  /* 0x000000ffff4c7224 */ /* 0x000fe400078e0011 */
[----:B------:R-:W-:Y:S02]  /*417a0*/  IMAD.MOV.U32 R19, RZ, RZ, R74 ;  /* 0x000000ffff137224 */ /* 0x000fe400078e004a */
[----:B------:R-:W-:Y:S02]  /*417b0*/  IMAD.MOV.U32 R17, RZ, RZ, R18 ;  /* 0x000000ffff117224 */ /* 0x000fe400078e0012 */
[----:B------:R-:W-:Y:S02]  /*417c0*/  IMAD.MOV.U32 R74, RZ, RZ, R77 ;  /* 0x000000ffff4a7224 */ /* 0x000fe400078e004d */
.L_x_3539:
[----:B------:R-:W-:Y:S05]  /*417d0*/  BSYNC B0 ;  /* 0x0000000000007941 */ /* 0x000fea0003800000 */
.L_x_3537:
        /* <DEDUP_REMOVED lines=9> */
.L_x_3541:
[----:B------:R-:W-:Y:S02]  /*41870*/  IMAD.MOV.U32 R77, RZ, RZ, R16 ;  /* 0x000000ffff4d7224 */ /* 0x000fe400078e0010 */
[----:B------:R-:W-:Y:S02]  /*41880*/  IMAD.MOV.U32 R18, RZ, RZ, R75 ;  /* 0x000000ffff127224 */ /* 0x000fe400078e004b */
[----:B------:R-:W-:Y:S02]  /*41890*/  IMAD.MOV.U32 R16, RZ, RZ, R17 ;  /* 0x000000ffff107224 */ /* 0x000fe400078e0011 */
[----:B------:R-:W-:Y:S02]  /*418a0*/  IMAD.MOV.U32 R75, RZ, RZ, R74 ;  /* 0x000000ffff4b7224 */ /* 0x000fe400078e004a */
.L_x_3542:
[----:B------:R-:W-:Y:S05]  /*418b0*/  BSYNC B0 ;  /* 0x0000000000007941 */ /* 0x000fea0003800000 */
.L_x_3540:
        /* <DEDUP_REMOVED lines=9> */
.L_x_3544:
[----:B------:R-:W-:Y:S02]  /*41950*/  IMAD.MOV.U32 R74, RZ, RZ, R15 ;  /* 0x000000ffff4a7224 */ /* 0x000fe400078e000f */
[----:B------:R-:W-:Y:S02]  /*41960*/  IMAD.MOV.U32 R17, RZ, RZ, R72 ;  /* 0x000000ffff117224 */ /* 0x000fe400078e0048 */
[----:B------:R-:W-:Y:S02]  /*41970*/  IMAD.MOV.U32 R15, RZ, RZ, R16 ;  /* 0x000000ffff0f7224 */ /* 0x000fe400078e0010 */
[----:B------:R-:W-:Y:S02]  /*41980*/  IMAD.MOV.U32 R72, RZ, RZ, R75 ;  /* 0x000000ffff487224 */ /* 0x000fe400078e004b */
.L_x_3545:
[----:B------:R-:W-:Y:S05]  /*41990*/  BSYNC B0 ;  /* 0x0000000000007941 */ /* 0x000fea0003800000 */
.L_x_3543:
        /* <DEDUP_REMOVED lines=9> */
.L_x_3547:
[----:B------:R-:W-:Y:S02]  /*41a30*/  IMAD.MOV.U32 R75, RZ, RZ, R14 ;  /* 0x000000ffff4b7224 */ /* 0x000fe400078e000e */
[----:B------:R-:W-:Y:S02]  /*41a40*/  IMAD.MOV.U32 R16, RZ, RZ, R73 ;  /* 0x000000ffff107224 */ /* 0x000fe400078e0049 */
[----:B------:R-:W-:Y:S02]  /*41a50*/  IMAD.MOV.U32 R14, RZ, RZ, R15 ;  /* 0x000000ffff0e7224 */ /* 0x000fe400078e000f */
[----:B------:R-:W-:Y:S02]  /*41a60*/  IMAD.MOV.U32 R73, RZ, RZ, R72 ;  /* 0x000000ffff497224 */ /* 0x000fe400078e0048 */
.L_x_3548:
[----:B------:R-:W-:Y:S05]  /*41a70*/  BSYNC B0 ;  /* 0x0000000000007941 */ /* 0x000fea0003800000 */
.L_x_3546:
        /* <DEDUP_REMOVED lines=9> */
.L_x_3550:
[----:B------:R-:W-:Y:S02]  /*41b10*/  IMAD.MOV.U32 R72, RZ, RZ, R13 ;  /* 0x000000ffff487224 */ /* 0x000fe400078e000d */
[----:B------:R-:W-:Y:S02]  /*41b20*/  IMAD.MOV.U32 R15, RZ, RZ, R12 ;  /* 0x000000ffff0f7224 */ /* 0x000fe400078e000c */
[----:B------:R-:W-:Y:S02]  /*41b30*/  IMAD.MOV.U32 R13, RZ, RZ, R14 ;  /* 0x000000ffff0d7224 */ /* 0x000fe400078e000e */
[----:B------:R-:W-:Y:S02]  /*41b40*/  IMAD.MOV.U32 R12, RZ, RZ, R73 ;  /* 0x000000ffff0c7224 */ /* 0x000fe400078e0049 */
.L_x_3551:
[----:B------:R-:W-:Y:S05]  /*41b50*/  BSYNC B0 ;  /* 0x0000000000007941 */ /* 0x000fea0003800000 */
.L_x_3549:
        /* <DEDUP_REMOVED lines=9> */
.L_x_3553:
[----:B------:R-:W-:Y:S02]  /*41bf0*/  IMAD.MOV.U32 R73, RZ, RZ, R10 ;  /* 0x000000ffff497224 */ /* 0x000fe400078e000a */
[----:B------:R-:W-:Y:S02]  /*41c00*/  IMAD.MOV.U32 R14, RZ, RZ, R11 ;  /* 0x000000ffff0e7224 */ /* 0x000fe400078e000b */
[----:B------:R-:W-:Y:S02]  /*41c10*/  IMAD.MOV.U32 R10, RZ, RZ, R13 ;  /* 0x000000ffff0a7224 */ /* 0x000fe400078e000d */
[----:B------:R-:W-:Y:S02]  /*41c20*/  IMAD.MOV.U32 R11, RZ, RZ, R12 ;  /* 0x000000ffff0b7224 */ /* 0x000fe400078e000c */
.L_x_3554:
[----:B------:R-:W-:Y:S05]  /*41c30*/  BSYNC B0 ;  /* 0x0000000000007941 */ /* 0x000fea0003800000 */
.L_x_3552:
        /* <DEDUP_REMOVED lines=9> */
.L_x_3556:
[----:B------:R-:W-:Y:S02]  /*41cd0*/  IMAD.MOV.U32 R12, RZ, RZ, R9 ;  /* 0x000000ffff0c7224 */ /* 0x000fe400078e0009 */
[----:B------:R-:W-:Y:S02]  /*41ce0*/  IMAD.MOV.U32 R13, RZ, RZ, R8 ;  /* 0x000000ffff0d7224 */ /* 0x000fe400078e0008 */
[----:B------:R-:W-:Y:S02]  /*41cf0*/  IMAD.MOV.U32 R9, RZ, RZ, R10 ;  /* 0x000000ffff097224 */ /* 0x000fe400078e000a */
[----:B------:R-:W-:Y:S02]  /*41d00*/  IMAD.MOV.U32 R8, RZ, RZ, R11 ;  /* 0x000000ffff087224 */ /* 0x000fe400078e000b */
.L_x_3557:
[----:B------:R-:W-:Y:S05]  /*41d10*/  BSYNC B0 ;  /* 0x0000000000007941 */ /* 0x000fea0003800000 */
.L_x_3555:
        /* <DEDUP_REMOVED lines=9> */
.L_x_3559:
[----:B------:R-:W-:Y:S02]  /*41db0*/  IMAD.MOV.U32 R11, RZ, RZ, R6 ;  /* 0x000000ffff0b7224 */ /* 0x000fe400078e0006 */
[----:B------:R-:W-:Y:S02]  /*41dc0*/  IMAD.MOV.U32 R10, RZ, RZ, R7 ;  /* 0x000000ffff0a7224 */ /* 0x000fe400078e0007 */
[----:B------:R-:W-:Y:S02]  /*41dd0*/  IMAD.MOV.U32 R6, RZ, RZ, R9 ;  /* 0x000000ffff067224 */ /* 0x000fe400078e0009 */
[----:B------:R-:W-:Y:S02]  /*41de0*/  IMAD.MOV.U32 R7, RZ, RZ, R8 ;  /* 0x000000ffff077224 */ /* 0x000fe400078e0008 */
.L_x_3560:
[----:B------:R-:W-:Y:S05]  /*41df0*/  BSYNC B0 ;  /* 0x0000000000007941 */ /* 0x000fea0003800000 */
.L_x_3558:
        /* <DEDUP_REMOVED lines=9> */
.L_x_3562:
[----:B------:R-:W-:Y:S02]  /*41e90*/  IMAD.MOV.U32 R8, RZ, RZ, R5 ;  /* 0x000000ffff087224 */ /* 0x000fe400078e0005 */
[----:B------:R-:W-:Y:S02]  /*41ea0*/  IMAD.MOV.U32 R9, RZ, RZ, R4 ;  /* 0x000000ffff097224 */ /* 0x000fe400078e0004 */
[----:B------:R-:W-:Y:S02]  /*41eb0*/  IMAD.MOV.U32 R5, RZ, RZ, R6 ;  /* 0x000000ffff057224 */ /* 0x000fe400078e0006 */
[----:B------:R-:W-:Y:S02]  /*41ec0*/  IMAD.MOV.U32 R4, RZ, RZ, R7 ;  /* 0x000000ffff047224 */ /* 0x000fe400078e0007 */
.L_x_3563:
[----:B------:R-:W-:Y:S05]  /*41ed0*/  BSYNC B0 ;  /* 0x0000000000007941 */ /* 0x000fea0003800000 */
.L_x_3561:
        /* <DEDUP_REMOVED lines=9> */
.L_x_3565:
[----:B------:R-:W-:Y:S02]  /*41f70*/  IMAD.MOV.U32 R7, RZ, RZ, R130 ;  /* 0x000000ffff077224 */ /* 0x000fe400078e0082 */
[----:B------:R-:W-:Y:S02]  /*41f80*/  IMAD.MOV.U32 R6, RZ, RZ, R131 ;  /* 0x000000ffff067224 */ /* 0x000fe400078e0083 */
[----:B------:R-:W-:Y:S02]  /*41f90*/  IMAD.MOV.U32 R130, RZ, RZ, R5 ;  /* 0x000000ffff827224 */ /* 0x000fe400078e0005 */
[----:B------:R-:W-:Y:S02]  /*41fa0*/  IMAD.MOV.U32 R131, RZ, RZ, R4 ;  /* 0x000000ffff837224 */ /* 0x000fe400078e0004 */
.L_x_3566:
[----:B------:R-:W-:Y:S05]  /*41fb0*/  BSYNC B0 ;  /* 0x0000000000007941 */ /* 0x000fea0003800000 */
.L_x_3564:
        /* <DEDUP_REMOVED lines=9> */
.L_x_3568:
[----:B------:R-:W-:Y:S02]  /*42050*/  IMAD.MOV.U32 R4, RZ, RZ, R71 ;  /* 0x000000ffff047224 */ /* 0x000fe400078e0047 */
[----:B------:R-:W-:Y:S02]  /*42060*/  IMAD.MOV.U32 R5, RZ, RZ, R128 ;  /* 0x000000ffff057224 */ /* 0x000fe400078e0080 */
[----:B------:R-:W-:Y:S02]  /*42070*/  IMAD.MOV.U32 R71, RZ, RZ, R130 ;  /* 0x000000ffff477224 */ /* 0x000fe400078e0082 */
[----:B------:R-:W-:Y:S02]  /*42080*/  IMAD.MOV.U32 R128, RZ, RZ, R131 ;  /* 0x000000ffff807224 */ /* 0x000fe400078e0083 */
.L_x_3569:
[----:B------:R-:W-:Y:S05]  /*42090*/  BSYNC B0 ;  /* 0x0000000000007941 */ /* 0x000fea0003800000 */
.L_x_3567:
        /* <DEDUP_REMOVED lines=9> */
.L_x_3571:
[----:B------:R-:W-:Y:S02]  /*42130*/  IMAD.MOV.U32 R131, RZ, RZ, R70 ;  /* 0x000000ffff837224 */ /* 0x000fe400078e0046 */
[----:B------:R-:W-:Y:S02]  /*42140*/  IMAD.MOV.U32 R130, RZ, RZ, R129 ;  /* 0x000000ffff827224 */ /* 0x000fe400078e0081 */
[----:B------:R-:W-:Y:S02]  /*42150*/  IMAD.MOV.U32 R70, RZ, RZ, R71 ;  /* 0x000000ffff467224 */ /* 0x000fe400078e0047 */
[----:B------:R-:W-:Y:S02]  /*42160*/  IMAD.MOV.U32 R129, RZ, RZ, R128 ;  /* 0x000000ffff817224 */ /* 0x000fe400078e0080 */
.L_x_3572:
[----:B------:R-:W-:Y:S05]  /*42170*/  BSYNC B0 ;  /* 0x0000000000007941 */ /* 0x000fea0003800000 */
.L_x_3570:
        /* <DEDUP_REMOVED lines=9> */
.L_x_3574:
[----:B------:R-:W-:Y:S02]  /*42210*/  IMAD.MOV.U32 R128, RZ, RZ, R69 ;  /* 0x000000ffff807224 */ /* 0x000fe400078e0045 */
[----:B------:R-:W-:Y:S02]  /*42220*/  IMAD.MOV.U32 R71, RZ, RZ, R126 ;  /* 0x000000ffff477224 */ /* 0x000fe400078e007e */
[----:B------:R-:W-:Y:S02]  /*42230*/  IMAD.MOV.U32 R69, RZ, RZ, R70 ;  /* 0x000000ffff457224 */ /* 0x000fe400078e0046 */
[----:B------:R-:W-:Y:S02]  /*42240*/  IMAD.MOV.U32 R126, RZ, RZ, R129 ;  /* 0x000000ffff7e7224 */ /* 0x000fe400078e0081 */
.L_x_3575:
[----:B------:R-:W-:Y:S05]  /*42250*/  BSYNC B0 ;  /* 0x0000000000007941 */ /* 0x000fea0003800000 */
.L_x_3573:
        /* <DEDUP_REMOVED lines=9> */
.L_x_3577:
[----:B------:R-:W-:Y:S02]  /*422f0*/  IMAD.MOV.U32 R129, RZ, RZ, R68 ;  /* 0x000000ffff817224 */ /* 0x000fe400078e0044 */
[----:B------:R-:W-:Y:S02]  /*42300*/  IMAD.MOV.U32 R70, RZ, RZ, R127 ;  /* 0x000000ffff467224 */ /* 0x000fe400078e007f */
[----:B------:R-:W-:Y:S02]  /*42310*/  IMAD.MOV.U32 R68, RZ, RZ, R69 ;  /* 0x000000ffff447224 */ /* 0x000fe400078e0045 */
[----:B------:R-:W-:Y:S02]  /*42320*/  IMAD.MOV.U32 R127, RZ, RZ, R126 ;  /* 0x000000ffff7f7224 */ /* 0x000fe400078e007e */
.L_x_3578:
[----:B------:R-:W-:Y:S05]  /*42330*/  BSYNC B0 ;  /* 0x0000000000007941 */ /* 0x000fea0003800000 */
.L_x_3576:
        /* <DEDUP_REMOVED lines=9> */
.L_x_3580:
[----:B------:R-:W-:Y:S02]  /*423d0*/  IMAD.MOV.U32 R126, RZ, RZ, R67 ;  /* 0x000000ffff7e7224 */ /* 0x000fe400078e0043 */
[----:B------:R-:W-:Y:S02]  /*423e0*/  IMAD.MOV.U32 R69, RZ, RZ, R124 ;  /* 0x000000ffff457224 */ /* 0x000fe400078e007c */
[----:B------:R-:W-:Y:S02]  /*423f0*/  IMAD.MOV.U32 R67, RZ, RZ, R68 ;  /* 0x000000ffff437224 */ /* 0x000fe400078e0044 */
[----:B------:R-:W-:Y:S02]  /*42400*/  IMAD.MOV.U32 R124, RZ, RZ, R127 ;  /* 0x000000ffff7c7224 */ /* 0x000fe400078e007f */
.L_x_3581:
[----:B------:R-:W-:Y:S05]  /*42410*/  BSYNC B0 ;  /* 0x0000000000007941 */ /* 0x000fea0003800000 */
.L_x_3579:
        /* <DEDUP_REMOVED lines=9> */
.L_x_3583:
[----:B------:R-:W-:Y:S02]  /*424b0*/  IMAD.MOV.U32 R127, RZ, RZ, R66 ;  /* 0x000000ffff7f7224 */ /* 0x000fe400078e0042 */
[----:B------:R-:W-:Y:S02]  /*424c0*/  IMAD.MOV.U32 R68, RZ, RZ, R125 ;  /* 0x000000ffff447224 */ /* 0x000fe400078e007d */
[----:B------:R-:W-:Y:S02]  /*424d0*/  IMAD.MOV.U32 R66, RZ, RZ, R67 ;  /* 0x000000ffff427224 */ /* 0x000fe400078e0043 */
[----:B------:R-:W-:Y:S02]  /*424e0*/  IMAD.MOV.U32 R125, RZ, RZ, R124 ;  /* 0x000000ffff7d7224 */ /* 0x000fe400078e007c */
.L_x_3584:
[----:B------:R-:W-:Y:S05]  /*424f0*/  BSYNC B0 ;  /* 0x0000000000007941 */ /* 0x000fea0003800000 */
.L_x_3582:
        /* <DEDUP_REMOVED lines=9> */
.L_x_3586:
[----:B------:R-:W-:Y:S02]  /*42590*/  IMAD.MOV.U32 R124, RZ, RZ, R65 ;  /* 0x000000ffff7c7224 */ /* 0x000fe400078e0041 */
[----:B------:R-:W-:Y:S02]  /*425a0*/  IMAD.MOV.U32 R67, RZ, RZ, R122 ;  /* 0x000000ffff437224 */ /* 0x000fe400078e007a */
[----:B------:R-:W-:Y:S02]  /*425b0*/  IMAD.MOV.U32 R65, RZ, RZ, R66 ;  /* 0x000000ffff417224 */ /* 0x000fe400078e0042 */
[----:B------:R-:W-:Y:S02]  /*425c0*/  IMAD.MOV.U32 R122, RZ, RZ, R125 ;  /* 0x000000ffff7a7224 */ /* 0x000fe400078e007d */
.L_x_3587:
[----:B------:R-:W-:Y:S05]  /*425d0*/  BSYNC B0 ;  /* 0x0000000000007941 */ /* 0x000fea0003800000 */
.L_x_3585:
        /* <DEDUP_REMOVED lines=9> */
.L_x_3589:
[----:B------:R-:W-:Y:S02]  /*42670*/  IMAD.MOV.U32 R125, RZ, RZ, R64 ;  /* 0x000000ffff7d7224 */ /* 0x000fe400078e0040 */
[----:B------:R-:W-:Y:S02]  /*42680*/  IMAD.MOV.U32 R66, RZ, RZ, R123 ;  /* 0x000000ffff427224 */ /* 0x000fe400078e007b */
[----:B------:R-:W-:Y:S02]  /*42690*/  IMAD.MOV.U32 R64, RZ, RZ, R65 ;  /* 0x000000ffff407224 */ /* 0x000fe400078e0041 */
[----:B------:R-:W-:Y:S02]  /*426a0*/  IMAD.MOV.U32 R123, RZ, RZ, R122 ;  /* 0x000000ffff7b7224 */ /* 0x000fe400078e007a */
.L_x_3590:
[----:B------:R-:W-:Y:S05]  /*426b0*/  BSYNC B0 ;  /* 0x0000000000007941 */ /* 0x000fea0003800000 */
.L_x_3588:
        /* <DEDUP_REMOVED lines=9> */
.L_x_3592:
[----:B------:R-:W-:Y:S02]  /*42750*/  IMAD.MOV.U32 R122, RZ, RZ, R63 ;  /* 0x000000ffff7a7224 */ /* 0x000fe400078e003f */
[----:B------:R-:W-:Y:S02]  /*42760*/  IMAD.MOV.U32 R65, RZ, RZ, R120 ;  /* 0x000000ffff417224 */ /* 0x000fe400078e0078 */
[----:B------:R-:W-:Y:S02]  /*42770*/  IMAD.MOV.U32 R63, RZ, RZ, R64 ;  /* 0x000000ffff3f7224 */ /* 0x000fe400078e0040 */
[----:B------:R-:W-:Y:S02]  /*42780*/  IMAD.MOV.U32 R120, RZ, RZ, R123 ;  /* 0x000000ffff787224 */ /* 0x000fe400078e007b */
.L_x_3593:
[----:B------:R-:W-:Y:S05]  /*42790*/  BSYNC B0 ;  /* 0x0000000000007941 */ /* 0x000fea0003800000 */
.L_x_3591:
        /* <DEDUP_REMOVED lines=9> */
.L_x_3595:
[----:B------:R-:W-:Y:S02]  /*42830*/  IMAD.MOV.U32 R123, RZ, RZ, R62 ;  /* 0x000000ffff7b7224 */ /* 0x000fe400078e003e */
[----:B------:R-:W-:Y:S02]  /*42840*/  IMAD.MOV.U32 R64, RZ, RZ, R121 ;  /* 0x000000ffff407224 */ /* 0x000fe400078e0079 */
[----:B------:R-:W-:Y:S02]  /*42850*/  IMAD.MOV.U32 R62, RZ, RZ, R63 ;  /* 0x000000ffff3e7224 */ /* 0x000fe400078e003f */
[----:B------:R-:W-:Y:S02]  /*42860*/  IMAD.MOV.U32 R121, RZ, RZ, R120 ;  /* 0x000000ffff797224 */ /* 0x000fe400078e0078 */
.L_x_3596:
[----:B------:R-:W-:Y:S05]  /*42870*/  BSYNC B0 ;  /* 0x0000000000007941 */ /* 0x000fea0003800000 */
.L_x_3594:
        /* <DEDUP_REMOVED lines=9> */
.L_x_3598:
[----:B------:R-:W-:Y:S02]  /*42910*/  IMAD.MOV.U32 R120, RZ, RZ, R61 ;  /* 0x000000ffff787224 */ /* 0x000fe400078e003d */
[----:B------:R-:W-:Y:S02]  /*42920*/  IMAD.MOV.U32 R63, RZ, RZ, R118 ;  /* 0x000000ffff3f7224 */ /* 0x000fe400078e0076 */
[----:B------:R-:W-:Y:S02]  /*42930*/  IMAD.MOV.U32 R61, RZ, RZ, R62 ;  /* 0x000000ffff3d7224 */ /* 0x000fe400078e003e */
[----:B------:R-:W-:Y:S02]  /*42940*/  IMAD.MOV.U32 R118, RZ, RZ, R121 ;  /* 0x000000ffff767224 */ /* 0x000fe400078e0079 */
.L_x_3599:
[----:B------:R-:W-:Y:S05]  /*42950*/  BSYNC B0 ;  /* 0x0000000000007941 */ /* 0x000fea0003800000 */
.L_x_3597:
        /* <DEDUP_REMOVED lines=9> */
.L_x_3601:
[----:B------:R-:W-:Y:S02]  /*429f0*/  IMAD.MOV.U32 R121, RZ, RZ, R60 ;  /* 0x000000ffff797224 */ /* 0x000fe400078e003c */
[----:B------:R-:W-:Y:S02]  /*42a00*/  IMAD.MOV.U32 R62, RZ, RZ, R119 ;  /* 0x000000ffff3e7224 */ /* 0x000fe400078e0077 */
[----:B------:R-:W-:Y:S02]  /*42a10*/  IMAD.MOV.U32 R60, RZ, RZ, R61 ;  /* 0x000000ffff3c7224 */ /* 0x000fe400078e003d */
[----:B------:R-:W-:Y:S02]  /*42a20*/  IMAD.MOV.U32 R119, RZ, RZ, R118 ;  /* 0x000000ffff777224 */ /* 0x000fe400078e0076 */
.L_x_3602:
[----:B------:R-:W-:Y:S05]  /*42a30*/  BSYNC B0 ;  /* 0x0000000000007941 */ /* 0x000fea0003800000 */
.L_x_3600:
        /* <DEDUP_REMOVED lines=9> */
.L_x_3604:
[----:B------:R-:W-:Y:S02]  /*42ad0*/  IMAD.MOV.U32 R118, RZ, RZ, R133 ;  /* 0x000000ffff767224 */ /* 0x000fe400078e0085 */
[----:B------:R-:W-:Y:S02]  /*42ae0*/  IMAD.MOV.U32 R61, RZ, RZ, R0 ;  /* 0x000000ffff3d7224 */ /* 0x000fe400078e0000 */
[----:B------:R-:W-:Y:S02]  /*42af0*/  IMAD.MOV.U32 R0, RZ, RZ, R119 ;  /* 0x000000ffff007224 */ /* 0x000fe400078e0077 */
[----:B------:R-:W-:Y:S02]  /*42b00*/  IMAD.MOV.U32 R133, RZ, RZ, R60 ;  /* 0x000000ffff857224 */ /* 0x000fe400078e003c */
.L_x_3605:
[----:B------:R-:W-:Y:S05]  /*42b10*/  BSYNC B0 ;  /* 0x0000000000007941 */ /* 0x000fea0003800000 */
.L_x_3603:
        /* <DEDUP_REMOVED lines=18> */
.L_x_3607:
[----:B------:R-:W-:Y:S01]  /*42c40*/  IMAD.MOV.U32 R60, RZ, RZ, R117 ;  /* 0x000000ffff3c7224 */ /* 0x000fe200078e0075 */
[----:B------:R-:W-:Y:S01]  /*42c50*/  MOV R117, R116 ;  /* 0x0000007400757202 */ /* 0x000fe20000000f00 */
[----:B------:R-:W-:Y:S02]  /*42c60*/  IMAD.MOV.U32 R119, RZ, RZ, R58 ;  /* 0x000000ffff777224 */ /* 0x000fe400078e003a */
[----:B------:R-:W-:Y:S02]  /*42c70*/  IMAD.MOV.U32 R58, RZ, RZ, R59 ;  /* 0x000000ffff3a7224 */ /* 0x000fe400078e003b */
.L_x_3608:
[----:B------:R-:W-:Y:S05]  /*42c80*/  BSYNC B0 ;  /* 0x0000000000007941 */ /* 0x000fea0003800000 */
.L_x_3606:
        /* <DEDUP_REMOVED lines=9> */
.L_x_3610:
[----:B------:R-:W-:Y:S01]  /*42d20*/  IMAD.MOV.U32 R59, RZ, RZ, R114 ;  /* 0x000000ffff3b7224 */ /* 0x000fe200078e0072 */
[----:B------:R-:W-:Y:S01]  /*42d30*/  MOV R114, R117 ;  /* 0x0000007500727202 */ /* 0x000fe20000000f00 */
[----:B------:R-:W-:Y:S02]  /*42d40*/  IMAD.MOV.U32 R116, RZ, RZ, R57 ;  /* 0x000000ffff747224 */ /* 0x000fe400078e0039 */
[----:B------:R-:W-:Y:S02]  /*42d50*/  IMAD.MOV.U32 R57, RZ, RZ, R58 ;  /* 0x000000ffff397224 */ /* 0x000fe400078e003a */
.L_x_3611:
[----:B------:R-:W-:Y:S05]  /*42d60*/  BSYNC B0 ;  /* 0x0000000000007941 */ /* 0x000fea0003800000 */
.L_x_3609:
        /* <DEDUP_REMOVED lines=9> */
.L_x_3613:
[----:B------:R-:W-:Y:S01]  /*42e00*/  IMAD.MOV.U32 R58, RZ, RZ, R115 ;  /* 0x000000ffff3a7224 */ /* 0x000fe200078e0073 */
[----:B------:R-:W-:Y:S01]  /*42e10*/  MOV R115, R114 ;  /* 0x0000007200737202 */ /* 0x000fe20000000f00 */
[----:B------:R-:W-:Y:S02]  /*42e20*/  IMAD.MOV.U32 R117, RZ, RZ, R56 ;  /* 0x000000ffff757224 */ /* 0x000fe400078e0038 */
[----:B------:R-:W-:Y:S02]  /*42e30*/  IMAD.MOV.U32 R56, RZ, RZ, R57 ;  /* 0x000000ffff387224 */ /* 0x000fe400078e0039 */
.L_x_3614:
[----:B------:R-:W-:Y:S05]  /*42e40*/  BSYNC B0 ;  /* 0x0000000000007941 */ /* 0x000fea0003800000 */
.L_x_3612:
        /* <DEDUP_REMOVED lines=9> */
.L_x_3616:
[----:B------:R-:W-:Y:S01]  /*42ee0*/  IMAD.MOV.U32 R57, RZ, RZ, R112 ;  /* 0x000000ffff397224 */ /* 0x000fe200078e0070 */
[----:B------:R-:W-:Y:S01]  /*42ef0*/  MOV R112, R115 ;  /* 0x0000007300707202 */ /* 0x000fe20000000f00 */
[----:B------:R-:W-:Y:S02]  /*42f00*/  IMAD.MOV.U32 R114, RZ, RZ, R55 ;  /* 0x000000ffff727224 */ /* 0x000fe400078e0037 */
[----:B------:R-:W-:Y:S02]  /*42f10*/  IMAD.MOV.U32 R55, RZ, RZ, R56 ;  /* 0x000000ffff377224 */ /* 0x000fe400078e0038 */
.L_x_3617:
[----:B------:R-:W-:Y:S05]  /*42f20*/  BSYNC B0 ;  /* 0x0000000000007941 */ /* 0x000fea0003800000 */
.L_x_3615:
        /* <DEDUP_REMOVED lines=9> */
.L_x_3619:
[----:B------:R-:W-:Y:S01]  /*42fc0*/  IMAD.MOV.U32 R56, RZ, RZ, R113 ;  /* 0x000000ffff387224 */ /* 0x000fe200078e0071 */
[----:B------:R-:W-:Y:S01]  /*42fd0*/  MOV R113, R112 ;  /* 0x0000007000717202 */ /* 0x000fe20000000f00 */
[----:B------:R-:W-:Y:S02]  /*42fe0*/  IMAD.MOV.U32 R115, RZ, RZ, R54 ;  /* 0x000000ffff737224 */ /* 0x000fe400078e0036 */
[----:B------:R-:W-:Y:S02]  /*42ff0*/  IMAD.MOV.U32 R54, RZ, RZ, R55 ;  /* 0x000000ffff367224 */ /* 0x000fe400078e0037 */
.L_x_3620:
[----:B------:R-:W-:Y:S05]  /*43000*/  BSYNC B0 ;  /* 0x0000000000007941 */ /* 0x000fea0003800000 */
.L_x_3618:
        /* <DEDUP_REMOVED lines=9> */
.L_x_3622:
[----:B------:R-:W-:Y:S01]  /*430a0*/  IMAD.MOV.U32 R55, RZ, RZ, R110 ;  /* 0x000000ffff377224 */ /* 0x000fe200078e006e */
[----:B------:R-:W-:Y:S01]  /*430b0*/  MOV R110, R113 ;  /* 0x00000071006e7202 */ /* 0x000fe20000000f00 */
[----:B------:R-:W-:Y:S02]  /*430c0*/  IMAD.MOV.U32 R112, RZ, RZ, R53 ;  /* 0x000000ffff707224 */ /* 0x000fe400078e0035 */
[----:B------:R-:W-:Y:S02]  /*430d0*/  IMAD.MOV.U32 R53, RZ, RZ, R54 ;  /* 0x000000ffff357224 */ /* 0x000fe400078e0036 */
.L_x_3623:
[----:B------:R-:W-:Y:S05]  /*430e0*/  BSYNC B0 ;  /* 0x0000000000007941 */ /* 0x000fea0003800000 */
.L_x_3621:
        /* <DEDUP_REMOVED lines=9> */
.L_x_3625:
[----:B------:R-:W-:Y:S01]  /*43180*/  IMAD.MOV.U32 R54, RZ, RZ, R111 ;  /* 0x000000ffff367224 */ /* 0x000fe200078e006f */
[----:B------:R-:W-:Y:S01]  /*43190*/  MOV R111, R110 ;  /* 0x0000006e006f7202 */ /* 0x000fe20000000f00 */
[----:B------:R-:W-:Y:S02]  /*431a0*/  IMAD.MOV.U32 R113, RZ, RZ, R52 ;  /* 0x000000ffff717224 */ /* 0x000fe400078e0034 */
[----:B------:R-:W-:Y:S02]  /*431b0*/  IMAD.MOV.U32 R52, RZ, RZ, R53 ;  /* 0x000000ffff347224 */ /* 0x000fe400078e0035 */
.L_x_3626:
[----:B------:R-:W-:Y:S05]  /*431c0*/  BSYNC B0 ;  /* 0x0000000000007941 */ /* 0x000fea0003800000 */
.L_x_3624:
        /* <DEDUP_REMOVED lines=9> */
.L_x_3628:
[----:B------:R-:W-:Y:S01]  /*43260*/  IMAD.MOV.U32 R53, RZ, RZ, R108 ;  /* 0x000000ffff357224 */ /* 0x000fe200078e006c */
[----:B------:R-:W-:Y:S01]  /*43270*/  MOV R108, R111 ;  /* 0x0000006f006c7202 */ /* 0x000fe20000000f00 */
[----:B------:R-:W-:Y:S02]  /*43280*/  IMAD.MOV.U32 R110, RZ, RZ, R51 ;  /* 0x000000ffff6e7224 */ /* 0x000fe400078e0033 */
[----:B------:R-:W-:Y:S02]  /*43290*/  IMAD.MOV.U32 R51, RZ, RZ, R52 ;  /* 0x000000ffff337224 */ /* 0x000fe400078e0034 */
.L_x_3629:
[----:B------:R-:W-:Y:S05]  /*432a0*/  BSYNC B0 ;  /* 0x0000000000007941 */ /* 0x000fea0003800000 */
.L_x_3627:
        /* <DEDUP_REMOVED lines=9> */
.L_x_3631:
[----:B------:R-:W-:Y:S01]  /*43340*/  IMAD.MOV.U32 R52, RZ, RZ, R109 ;  /* 0x000000ffff347224 */ /* 0x000fe200078e006d */
[----:B------:R-:W-:Y:S01]  /*43350*/  MOV R109, R108 ;  /* 0x0000006c006d7202 */ /* 0x000fe20000000f00 */
[----:B------:R-:W-:Y:S02]  /*43360*/  IMAD.MOV.U32 R111, RZ, RZ, R50 ;  /* 0x000000ffff6f7224 */ /* 0x000fe400078e0032 */
[----:B------:R-:W-:Y:S02]  /*43370*/  IMAD.MOV.U32 R50, RZ, RZ, R51 ;  /* 0x000000ffff327224 */ /* 0x000fe400078e0033 */
.L_x_3632:
[----:B------:R-:W-:Y:S05]  /*43380*/  BSYNC B0 ;  /* 0x0000000000007941 */ /* 0x000fea0003800000 */
.L_x_3630:
        /* <DEDUP_REMOVED lines=9> */
.L_x_3634:
[----:B------:R-:W-:Y:S01]  /*43420*/  IMAD.MOV.U32 R51, RZ, RZ, R106 ;  /* 0x000000ffff337224 */ /* 0x000fe200078e006a */
[----:B------:R-:W-:Y:S01]  /*43430*/  MOV R106, R109 ;  /* 0x0000006d006a7202 */ /* 0x000fe20000000f00 */
[----:B------:R-:W-:Y:S02]  /*43440*/  IMAD.MOV.U32 R108, RZ, RZ, R49 ;  /* 0x000000ffff6c7224 */ /* 0x000fe400078e0031 */
[----:B------:R-:W-:Y:S02]  /*43450*/  IMAD.MOV.U32 R49, RZ, RZ, R50 ;  /* 0x000000ffff317224 */ /* 0x000fe400078e0032 */
.L_x_3635:
[----:B------:R-:W-:Y:S05]  /*43460*/  BSYNC B0 ;  /* 0x0000000000007941 */ /* 0x000fea0003800000 */
.L_x_3633:
        /* <DEDUP_REMOVED lines=9> */
.L_x_3637:
[----:B------:R-:W-:Y:S01]  /*43500*/  IMAD.MOV.U32 R50, RZ, RZ, R107 ;  /* 0x000000ffff327224 */ /* 0x000fe200078e006b */
[----:B------:R-:W-:Y:S01]  /*43510*/  MOV R107, R106 ;  /* 0x0000006a006b7202 */ /* 0x000fe20000000f00 */
[----:B------:R-:W-:Y:S02]  /*43520*/  IMAD.MOV.U32 R109, RZ, RZ, R48 ;  /* 0x000000ffff6d7224 */ /* 0x000fe400078e0030 */
[----:B------:R-:W-:Y:S02]  /*43530*/  IMAD.MOV.U32 R48, RZ, RZ, R49 ;  /* 0x000000ffff307224 */ /* 0x000fe400078e0031 */
.L_x_3638:
[----:B------:R-:W-:Y:S05]  /*43540*/  BSYNC B0 ;  /* 0x0000000000007941 */ /* 0x000fea0003800000 */
.L_x_3636:
        /* <DEDUP_REMOVED lines=9> */
.L_x_3640:
[----:B------:R-:W-:Y:S01]  /*435e0*/  IMAD.MOV.U32 R49, RZ, RZ, R104 ;  /* 0x000000ffff317224 */ /* 0x000fe200078e0068 */
[----:B------:R-:W-:Y:S01]  /*435f0*/  MOV R104, R107 ;  /* 0x0000006b00687202 */ /* 0x000fe20000000f00 */
[----:B------:R-:W-:Y:S02]  /*43600*/  IMAD.MOV.U32 R106, RZ, RZ, R47 ;  /* 0x000000ffff6a7224 */ /* 0x000fe400078e002f */
[----:B------:R-:W-:Y:S02]  /*43610*/  IMAD.MOV.U32 R47, RZ, RZ, R48 ;  /* 0x000000ffff2f7224 */ /* 0x000fe400078e0030 */
.L_x_3641:
[----:B------:R-:W-:Y:S05]  /*43620*/  BSYNC B0 ;  /* 0x0000000000007941 */ /* 0x000fea0003800000 */
.L_x_3639:
        /* <DEDUP_REMOVED lines=9> */
.L_x_3643:
[----:B------:R-:W-:Y:S01]  /*436c0*/  IMAD.MOV.U32 R48, RZ, RZ, R105 ;  /* 0x000000ffff307224 */ /* 0x000fe200078e0069 */
[----:B------:R-:W-:Y:S01]  /*436d0*/  MOV R105, R104 ;  /* 0x0000006800697202 */ /* 0x000fe20000000f00 */
[----:B------:R-:W-:Y:S02]  /*436e0*/  IMAD.MOV.U32 R107, RZ, RZ, R46 ;  /* 0x000000ffff6b7224 */ /* 0x000fe400078e002e */
[----:B------:R-:W-:Y:S02]  /*436f0*/  IMAD.MOV.U32 R46, RZ, RZ, R47 ;  /* 0x000000ffff2e7224 */ /* 0x000fe400078e002f */
.L_x_3644:
[----:B------:R-:W-:Y:S05]  /*43700*/  BSYNC B0 ;  /* 0x0000000000007941 */ /* 0x000fea0003800000 */
.L_x_3642:
        /* <DEDUP_REMOVED lines=9> */
.L_x_3646:
[----:B------:R-:W-:Y:S01]  /*437a0*/  IMAD.MOV.U32 R47, RZ, RZ, R102 ;  /* 0x000000ffff2f7224 */ /* 0x000fe200078e0066 */
[----:B------:R-:W-:Y:S01]  /*437b0*/  MOV R102, R105 ;  /* 0x0000006900667202 */ /* 0x000fe20000000f00 */
[----:B------:R-:W-:Y:S02]  /*437c0*/  IMAD.MOV.U32 R104, RZ, RZ, R45 ;  /* 0x000000ffff687224 */ /* 0x000fe400078e002d */
[----:B------:R-:W-:Y:S02]  /*437d0*/  IMAD.MOV.U32 R45, RZ, RZ, R46 ;  /* 0x000000ffff2d7224 */ /* 0x000fe400078e002e */
.L_x_3647:
[----:B------:R-:W-:Y:S05]  /*437e0*/  BSYNC B0 ;  /* 0x0000000000007941 */ /* 0x000fea0003800000 */
.L_x_3645:
        /* <DEDUP_REMOVED lines=9> */
.L_x_3649:
[----:B------:R-:W-:Y:S01]  /*43880*/  IMAD.MOV.U32 R46, RZ, RZ, R103 ;  /* 0x000000ffff2e7224 */ /* 0x000fe200078e0067 */
[----:B------:R-:W-:Y:S01]  /*43890*/  MOV R103, R102 ;  /* 0x0000006600677202 */ /* 0x000fe20000000f00 */
[----:B------:R-:W-:Y:S02]  /*438a0*/  IMAD.MOV.U32 R105, RZ, RZ, R44 ;  /* 0x000000ffff697224 */ /* 0x000fe400078e002c */
[----:B------:R-:W-:Y:S02]  /*438b0*/  IMAD.MOV.U32 R44, RZ, RZ, R45 ;  /* 0x000000ffff2c7224 */ /* 0x000fe400078e002d */
.L_x_3650:
[----:B------:R-:W-:Y:S05]  /*438c0*/  BSYNC B0 ;  /* 0x0000000000007941 */ /* 0x000fea0003800000 */
.L_x_3648:
        /* <DEDUP_REMOVED lines=9> */
.L_x_3652:
[----:B------:R-:W-:Y:S01]  /*43960*/  IMAD.MOV.U32 R45, RZ, RZ, R100 ;  /* 0x000000ffff2d7224 */ /* 0x000fe200078e0064 */
[----:B------:R-:W-:Y:S01]  /*43970*/  MOV R100, R103 ;  /* 0x0000006700647202 */ /* 0x000fe20000000f00 */
[----:B------:R-:W-:Y:S02]  /*43980*/  IMAD.MOV.U32 R102, RZ, RZ, R43 ;  /* 0x000000ffff667224 */ /* 0x000fe400078e002b */
[----:B------:R-:W-:Y:S02]  /*43990*/  IMAD.MOV.U32 R43, RZ, RZ, R44 ;  /* 0x000000ffff2b7224 */ /* 0x000fe400078e002c */
.L_x_3653:
[----:B------:R-:W-:Y:S05]  /*439a0*/  BSYNC B0 ;  /* 0x0000000000007941 */ /* 0x000fea0003800000 */
.L_x_3651:
        /* <DEDUP_REMOVED lines=9> */
.L_x_3655:
[----:B------:R-:W-:Y:S01]  /*43a40*/  IMAD.MOV.U32 R44, RZ, RZ, R101 ;  /* 0x000000ffff2c7224 */ /* 0x000fe200078e0065 */
[----:B------:R-:W-:Y:S01]  /*43a50*/  MOV R101, R100 ;  /* 0x0000006400657202 */ /* 0x000fe20000000f00 */
[----:B------:R-:W-:Y:S02]  /*43a60*/  IMAD.MOV.U32 R103, RZ, RZ, R42 ;  /* 0x000000ffff677224 */ /* 0x000fe400078e002a */
[----:B------:R-:W-:Y:S02]  /*43a70*/  IMAD.MOV.U32 R42, RZ, RZ, R43 ;  /* 0x000000ffff2a7224 */ /* 0x000fe400078e002b */
.L_x_3656:
[----:B------:R-:W-:Y:S05]  /*43a80*/  BSYNC B0 ;  /* 0x0000000000007941 */ /* 0x000fea0003800000 */
.L_x_3654:
        /* <DEDUP_REMOVED lines=9> */
.L_x_3658:
[----:B------:R-:W-:Y:S01]  /*43b20*/  IMAD.MOV.U32 R43, RZ, RZ, R98 ;  /* 0x000000ffff2b7224 */ /* 0x000fe200078e0062 */
[----:B------:R-:W-:Y:S01]  /*43b30*/  MOV R98, R101 ;  /* 0x0000006500627202 */ /* 0x000fe20000000f00 */
[----:B------:R-:W-:Y:S02]  /*43b40*/  IMAD.MOV.U32 R100, RZ, RZ, R41 ;  /* 0x000000ffff647224 */ /* 0x000fe400078e0029 */
[----:B------:R-:W-:Y:S02]  /*43b50*/  IMAD.MOV.U32 R41, RZ, RZ, R42 ;  /* 0x000000ffff297224 */ /* 0x000fe400078e002a */
.L_x_3659:
[----:B------:R-:W-:Y:S05]  /*43b60*/  BSYNC B0 ;  /* 0x0000000000007941 */ /* 0x000fea0003800000 */
.L_x_3657:
        /* <DEDUP_REMOVED lines=9> */
.L_x_3661:
[----:B------:R-:W-:Y:S01]  /*43c00*/  IMAD.MOV.U32 R42, RZ, RZ, R99 ;  /* 0x000000ffff2a7224 */ /* 0x000fe200078e0063 */
[----:B------:R-:W-:Y:S01]  /*43c10*/  MOV R99, R98 ;  /* 0x0000006200637202 */ /* 0x000fe20000000f00 */
[----:B------:R-:W-:Y:S02]  /*43c20*/  IMAD.MOV.U32 R101, RZ, RZ, R40 ;  /* 0x000000ffff657224 */ /* 0x000fe400078e0028 */
[----:B------:R-:W-:Y:S02]  /*43c30*/  IMAD.MOV.U32 R40, RZ, RZ, R41 ;  /* 0x000000ffff287224 */ /* 0x000fe400078e0029 */
.L_x_3662:
[----:B------:R-:W-:Y:S05]  /*43c40*/  BSYNC B0 ;  /* 0x0000000000007941 */ /* 0x000fea0003800000 */
.L_x_3660:
        /* <DEDUP_REMOVED lines=9> */
.L_x_3664:
[----:B------:R-:W-:Y:S01]  /*43ce0*/  IMAD.MOV.U32 R41, RZ, RZ, R96 ;  /* 0x000000ffff297224 */ /* 0x000fe200078e0060 */
[----:B------:R-:W-:Y:S01]  /*43cf0*/  MOV R96, R99 ;  /* 0x0000006300607202 */ /* 0x000fe20000000f00 */
[----:B------:R-:W-:Y:S02]  /*43d00*/  IMAD.MOV.U32 R98, RZ, RZ, R39 ;  /* 0x000000ffff627224 */ /* 0x000fe400078e0027 */
[----:B------:R-:W-:Y:S02]  /*43d10*/  IMAD.MOV.U32 R39, RZ, RZ, R40 ;  /* 0x000000ffff277224 */ /* 0x000fe400078e0028 */
.L_x_3665:
[----:B------:R-:W-:Y:S05]  /*43d20*/  BSYNC B0 ;  /* 0x0000000000007941 */ /* 0x000fea0003800000 */
.L_x_3663:
        /* <DEDUP_REMOVED lines=9> */
.L_x_3667:
[----:B------:R-:W-:Y:S01]  /*43dc0*/  IMAD.MOV.U32 R40, RZ, RZ, R97 ;  /* 0x000000ffff287224 */ /* 0x000fe200078e0061 */
[----:B------:R-:W-:Y:S01]  /*43dd0*/  MOV R97, R96 ;  /* 0x0000006000617202 */ /* 0x000fe20000000f00 */
[----:B------:R-:W-:Y:S02]  /*43de0*/  IMAD.MOV.U32 R99, RZ, RZ, R38 ;  /* 0x000000ffff637224 */ /* 0x000fe400078e0026 */
[----:B------:R-:W-:Y:S02]  /*43df0*/  IMAD.MOV.U32 R38, RZ, RZ, R39 ;  /* 0x000000ffff267224 */ /* 0x000fe400078e0027 */
.L_x_3668:
[----:B------:R-:W-:Y:S05]  /*43e00*/  BSYNC B0 ;  /* 0x0000000000007941 */ /* 0x000fea0003800000 */
.L_x_3666:
        /* <DEDUP_REMOVED lines=9> */
.L_x_3670:
[----:B------:R-:W-:Y:S01]  /*43ea0*/  IMAD.MOV.U32 R39, RZ, RZ, R94 ;  /* 0x000000ffff277224 */ /* 0x000fe200078e005e */
[----:B------:R-:W-:Y:S01]  /*43eb0*/  MOV R94, R97 ;  /* 0x00000061005e7202 */ /* 0x000fe20000000f00 */
[----:B------:R-:W-:Y:S02]  /*43ec0*/  IMAD.MOV.U32 R96, RZ, RZ, R37 ;  /* 0x000000ffff607224 */ /* 0x000fe400078e0025 */
[----:B------:R-:W-:Y:S02]  /*43ed0*/  IMAD.MOV.U32 R37, RZ, RZ, R38 ;  /* 0x000000ffff257224 */ /* 0x000fe400078e0026 */
.L_x_3671:
[----:B------:R-:W-:Y:S05]  /*43ee0*/  BSYNC B0 ;  /* 0x0000000000007941 */ /* 0x000fea0003800000 */
.L_x_3669:
        /* <DEDUP_REMOVED lines=9> */
.L_x_3673:
[----:B------:R-:W-:Y:S01]  /*43f80*/  IMAD.MOV.U32 R38, RZ, RZ, R95 ;  /* 0x000000ffff267224 */ /* 0x000fe200078e005f */
[----:B------:R-:W-:Y:S01]  /*43f90*/  MOV R95, R94 ;  /* 0x0000005e005f7202 */ /* 0x000fe20000000f00 */
[----:B------:R-:W-:Y:S02]  /*43fa0*/  IMAD.MOV.U32 R97, RZ, RZ, R36 ;  /* 0x000000ffff617224 */ /* 0x000fe400078e0024 */
[----:B------:R-:W-:Y:S02]  /*43fb0*/  IMAD.MOV.U32 R36, RZ, RZ, R37 ;  /* 0x000000ffff247224 */ /* 0x000fe400078e0025 */
.L_x_3674:
[----:B------:R-:W-:Y:S05]  /*43fc0*/  BSYNC B0 ;  /* 0x0000000000007941 */ /* 0x000fea0003800000 */
.L_x_3672:
        /* <DEDUP_REMOVED lines=9> */
.L_x_3676:
[----:B------:R-:W-:Y:S01]  /*44060*/  IMAD.MOV.U32 R37, RZ, RZ, R92 ;  /* 0x000000ffff257224 */ /* 0x000fe200078e005c */
[----:B------:R-:W-:Y:S01]  /*44070*/  MOV R92, R95 ;  /* 0x0000005f005c7202 */ /* 0x000fe20000000f00 */
[----:B------:R-:W-:Y:S02]  /*44080*/  IMAD.MOV.U32 R94, RZ, RZ, R35 ;  /* 0x000000ffff5e7224 */ /* 0x000fe400078e0023 */
[----:B------:R-:W-:Y:S02]  /*44090*/  IMAD.MOV.U32 R35, RZ, RZ, R36 ;  /* 0x000000ffff237224 */ /* 0x000fe400078e0024 */
.L_x_3677:
[----:B------:R-:W-:Y:S05]  /*440a0*/  BSYNC B0 ;  /* 0x0000000000007941 */ /* 0x000fea0003800000 */
.L_x_3675:
        /* <DEDUP_REMOVED lines=9> */
.L_x_3679:
[----:B------:R-:W-:Y:S01]  /*44140*/  IMAD.MOV.U32 R36, RZ, RZ, R93 ;  /* 0x000000ffff247224 */ /* 0x000fe200078e005d */
[----:B------:R-:W-:Y:S01]  /*44150*/  MOV R93, R92 ;  /* 0x0000005c005d7202 */ /* 0x000fe20000000f00 */
[----:B------:R-:W-:Y:S02]  /*44160*/  IMAD.MOV.U32 R95, RZ, RZ, R34 ;  /* 0x000000ffff5f7224 */ /* 0x000fe400078e0022 */
[----:B------:R-:W-:Y:S02]  /*44170*/  IMAD.MOV.U32 R34, RZ, RZ, R35 ;  /* 0x000000ffff227224 */ /* 0x000fe400078e0023 */
.L_x_3680:
[----:B------:R-:W-:Y:S05]  /*44180*/  BSYNC B0 ;  /* 0x0000000000007941 */ /* 0x000fea0003800000 */
.L_x_3678:
        /* <DEDUP_REMOVED lines=9> */
.L_x_3682:
[----:B------:R-:W-:Y:S01]  /*44220*/  IMAD.MOV.U32 R35, RZ, RZ, R90 ;  /* 0x000000ffff237224 */ /* 0x000fe200078e005a */
[----:B------:R-:W-:Y:S01]  /*44230*/  MOV R90, R93 ;  /* 0x0000005d005a7202 */ /* 0x000fe20000000f00 */
[----:B------:R-:W-:Y:S02]  /*44240*/  IMAD.MOV.U32 R92, RZ, RZ, R33 ;  /* 0x000000ffff5c7224 */ /* 0x000fe400078e0021 */
[----:B------:R-:W-:Y:S02]  /*44250*/  IMAD.MOV.U32 R33, RZ, RZ, R34 ;  /* 0x000000ffff217224 */ /* 0x000fe400078e0022 */
.L_x_3683:
[----:B------:R-:W-:Y:S05]  /*44260*/  BSYNC B0 ;  /* 0x0000000000007941 */ /* 0x000fea0003800000 */
.L_x_3681:
        /* <DEDUP_REMOVED lines=9> */
.L_x_3685:
[----:B------:R-:W-:Y:S01]  /*44300*/  IMAD.MOV.U32 R34, RZ, RZ, R91 ;  /* 0x000000ffff227224 */ /* 0x000fe200078e005b */
[----:B------:R-:W-:Y:S01]  /*44310*/  MOV R91, R90 ;  /* 0x0000005a005b7202 */ /* 0x000fe20000000f00 */
[----:B------:R-:W-:Y:S02]  /*44320*/  IMAD.MOV.U32 R93, RZ, RZ, R32 ;  /* 0x000000ffff5d7224 */ /* 0x000fe400078e0020 */
[----:B------:R-:W-:Y:S02]  /*44330*/  IMAD.MOV.U32 R32, RZ, RZ, R33 ;  /* 0x000000ffff207224 */ /* 0x000fe400078e0021 */
.L_x_3686:
[----:B------:R-:W-:Y:S05]  /*44340*/  BSYNC B0 ;  /* 0x0000000000007941 */ /* 0x000fea0003800000 */
.L_x_3684:
        /* <DEDUP_REMOVED lines=9> */
.L_x_3688:
[----:B------:R-:W-:Y:S01]  /*443e0*/  IMAD.MOV.U32 R33, RZ, RZ, R88 ;  /* 0x000000ffff217224 */ /* 0x000fe200078e0058 */
[----:B------:R-:W-:Y:S01]  /*443f0*/  MOV R88, R91 ;  /* 0x0000005b00587202 */ /* 0x000fe20000000f00 */
[----:B------:R-:W-:Y:S02]  /*44400*/  IMAD.MOV.U32 R90, RZ, RZ, R31 ;  /* 0x000000ffff5a7224 */ /* 0x000fe400078e001f */
[----:B------:R-:W-:Y:S02]  /*44410*/  IMAD.MOV.U32 R31, RZ, RZ, R32 ;  /* 0x000000ffff1f7224 */ /* 0x000fe400078e0020 */
.L_x_3689:
[----:B------:R-:W-:Y:S05]  /*44420*/  BSYNC B0 ;  /* 0x0000000000007941 */ /* 0x000fea0003800000 */
.L_x_3687:
        /* <DEDUP_REMOVED lines=9> */
.L_x_3691:
[----:B------:R-:W-:Y:S01]  /*444c0*/  IMAD.MOV.U32 R32, RZ, RZ, R89 ;  /* 0x000000ffff207224 */ /* 0x000fe200078e0059 */
[----:B------:R-:W-:Y:S01]  /*444d0*/  MOV R89, R88 ;  /* 0x0000005800597202 */ /* 0x000fe20000000f00 */
[----:B------:R-:W-:Y:S02]  /*444e0*/  IMAD.MOV.U32 R91, RZ, RZ, R30 ;  /* 0x000000ffff5b7224 */ /* 0x000fe400078e001e */
[----:B------:R-:W-:Y:S02]  /*444f0*/  IMAD.MOV.U32 R30, RZ, RZ, R31 ;  /* 0x000000ffff1e7224 */ /* 0x000fe400078e001f */
.L_x_3692:
[----:B------:R-:W-:Y:S05]  /*44500*/  BSYNC B0 ;  /* 0x0000000000007941 */ /* 0x000fea0003800000 */
.L_x_3690:
        /* <DEDUP_REMOVED lines=9> */
.L_x_3694:
[----:B------:R-:W-:Y:S01]  /*445a0*/  IMAD.MOV.U32 R31, RZ, RZ, R86 ;  /* 0x000000ffff1f7224 */ /* 0x000fe200078e0056 */
[----:B------:R-:W-:Y:S01]  /*445b0*/  MOV R86, R89 ;  /* 0x0000005900567202 */ /* 0x000fe20000000f00 */
[----:B------:R-:W-:Y:S02]  /*445c0*/  IMAD.MOV.U32 R88, RZ, RZ, R29 ;  /* 0x000000ffff587224 */ /* 0x000fe400078e001d */
[----:B------:R-:W-:Y:S02]  /*445d0*/  IMAD.MOV.U32 R29, RZ, RZ, R30 ;  /* 0x000000ffff1d7224 */ /* 0x000fe400078e001e */
.L_x_3695:
[----:B------:R-:W-:Y:S05]  /*445e0*/  BSYNC B0 ;  /* 0x0000000000007941 */ /* 0x000fea0003800000 */
.L_x_3693:
        /* <DEDUP_REMOVED lines=9> */
.L_x_3697:
[----:B------:R-:W-:Y:S01]  /*44680*/  IMAD.MOV.U32 R30, RZ, RZ, R87 ;  /* 0x000000ffff1e7224 */ /* 0x000fe200078e0057 */
[----:B------:R-:W-:Y:S01]  /*44690*/  MOV R87, R86 ;  /* 0x0000005600577202 */ /* 0x000fe20000000f00 */
[----:B------:R-:W-:Y:S02]  /*446a0*/  IMAD.MOV.U32 R89, RZ, RZ, R28 ;  /* 0x000000ffff597224 */ /* 0x000fe400078e001c */
[----:B------:R-:W-:Y:S02]  /*446b0*/  IMAD.MOV.U32 R28, RZ, RZ, R29 ;  /* 0x000000ffff1c7224 */ /* 0x000fe400078e001d */
.L_x_3698:
[----:B------:R-:W-:Y:S05]  /*446c0*/  BSYNC B0 ;  /* 0x0000000000007941 */ /* 0x000fea0003800000 */
.L_x_3696:
        /* <DEDUP_REMOVED lines=9> */
.L_x_3700:
[----:B------:R-:W-:Y:S01]  /*44760*/  IMAD.MOV.U32 R29, RZ, RZ, R84 ;  /* 0x000000ffff1d7224 */ /* 0x000fe200078e0054 */
[----:B------:R-:W-:Y:S01]  /*44770*/  MOV R84, R87 ;  /* 0x0000005700547202 */ /* 0x000fe20000000f00 */
[----:B------:R-:W-:Y:S02]  /*44780*/  IMAD.MOV.U32 R86, RZ, RZ, R27 ;  /* 0x000000ffff567224 */ /* 0x000fe400078e001b */
[----:B------:R-:W-:Y:S02]  /*44790*/  IMAD.MOV.U32 R27, RZ, RZ, R28 ;  /* 0x000000ffff1b7224 */ /* 0x000fe400078e001c */
.L_x_3701:
[----:B------:R-:W-:Y:S05]  /*447a0*/  BSYNC B0 ;  /* 0x0000000000007941 */ /* 0x000fea0003800000 */
.L_x_3699:
        /* <DEDUP_REMOVED lines=9> */
.L_x_3703:
[----:B------:R-:W-:Y:S01]  /*44840*/  IMAD.MOV.U32 R28, RZ, RZ, R85 ;  /* 0x000000ffff1c7224 */ /* 0x000fe200078e0055 */
[----:B------:R-:W-:Y:S01]  /*44850*/  MOV R85, R84 ;  /* 0x0000005400557202 */ /* 0x000fe20000000f00 */
[----:B------:R-:W-:Y:S02]  /*44860*/  IMAD.MOV.U32 R87, RZ, RZ, R26 ;  /* 0x000000ffff577224 */ /* 0x000fe400078e001a */
[----:B------:R-:W-:Y:S02]  /*44870*/  IMAD.MOV.U32 R26, RZ, RZ, R27 ;  /* 0x000000ffff1a7224 */ /* 0x000fe400078e001b */
.L_x_3704:
[----:B------:R-:W-:Y:S05]  /*44880*/  BSYNC B0 ;  /* 0x0000000000007941 */ /* 0x000fea0003800000 */
.L_x_3702:
        /* <DEDUP_REMOVED lines=9> */
.L_x_3706:
[----:B------:R-:W-:Y:S01]  /*44920*/  IMAD.MOV.U32 R27, RZ, RZ, R82 ;  /* 0x000000ffff1b7224 */ /* 0x000fe200078e0052 */
[----:B------:R-:W-:Y:S01]  /*44930*/  MOV R82, R85 ;  /* 0x0000005500527202 */ /* 0x000fe20000000f00 */
[----:B------:R-:W-:Y:S02]  /*44940*/  IMAD.MOV.U32 R84, RZ, RZ, R25 ;  /* 0x000000ffff547224 */ /* 0x000fe400078e0019 */
[----:B------:R-:W-:Y:S02]  /*44950*/  IMAD.MOV.U32 R25, RZ, RZ, R26 ;  /* 0x000000ffff197224 */ /* 0x000fe400078e001a */
.L_x_3707:
[----:B------:R-:W-:Y:S05]  /*44960*/  BSYNC B0 ;  /* 0x0000000000007941 */ /* 0x000fea0003800000 */
.L_x_3705:
        /* <DEDUP_REMOVED lines=9> */
.L_x_3709:
[----:B------:R-:W-:Y:S01]  /*44a00*/  IMAD.MOV.U32 R26, RZ, RZ, R83 ;  /* 0x000000ffff1a7224 */ /* 0x000fe200078e0053 */
[----:B------:R-:W-:Y:S01]  /*44a10*/  MOV R83, R82 ;  /* 0x0000005200537202 */ /* 0x000fe20000000f00 */
[----:B------:R-:W-:Y:S02]  /*44a20*/  IMAD.MOV.U32 R85, RZ, RZ, R24 ;  /* 0x000000ffff557224 */ /* 0x000fe400078e0018 */
[----:B------:R-:W-:Y:S02]  /*44a30*/  IMAD.MOV.U32 R24, RZ, RZ, R25 ;  /* 0x000000ffff187224 */ /* 0x000fe400078e0019 */
.L_x_3710:
[----:B------:R-:W-:Y:S05]  /*44a40*/  BSYNC B0 ;  /* 0x0000000000007941 */ /* 0x000fea0003800000 */
.L_x_3708:
        /* <DEDUP_REMOVED lines=9> */
.L_x_3712:
[----:B------:R-:W-:Y:S01]  /*44ae0*/  IMAD.MOV.U32 R25, RZ, RZ, R80 ;  /* 0x000000ffff197224 */ /* 0x000fe200078e0050 */
[----:B------:R-:W-:Y:S01]  /*44af0*/  MOV R80, R83 ;  /* 0x0000005300507202 */ /* 0x000fe20000000f00 */
[----:B------:R-:W-:Y:S02]  /*44b00*/  IMAD.MOV.U32 R82, RZ, RZ, R23 ;  /* 0x000000ffff527224 */ /* 0x000fe400078e0017 */
[----:B------:R-:W-:Y:S02]  /*44b10*/  IMAD.MOV.U32 R23, RZ, RZ, R24 ;  /* 0x000000ffff177224 */ /* 0x000fe400078e0018 */
.L_x_3713:
[----:B------:R-:W-:Y:S05]  /*44b20*/  BSYNC B0 ;  /* 0x0000000000007941 */ /* 0x000fea0003800000 */
.L_x_3711:
        /* <DEDUP_REMOVED lines=9> */
.L_x_3715:
[----:B------:R-:W-:Y:S01]  /*44bc0*/  IMAD.MOV.U32 R24, RZ, RZ, R81 ;  /* 0x000000ffff187224 */ /* 0x000fe200078e0051 */
[----:B------:R-:W-:Y:S01]  /*44bd0*/  MOV R81, R80 ;  /* 0x0000005000517202 */ /* 0x000fe20000000f00 */
[----:B------:R-:W-:Y:S02]  /*44be0*/  IMAD.MOV.U32 R83, RZ, RZ, R22 ;  /* 0x000000ffff537224 */ /* 0x000fe400078e0016 */
[----:B------:R-:W-:Y:S02]  /*44bf0*/  IMAD.MOV.U32 R22, RZ, RZ, R23 ;  /* 0x000000ffff167224 */ /* 0x000fe400078e0017 */
.L_x_3716:
[----:B------:R-:W-:Y:S05]  /*44c00*/  BSYNC B0 ;  /* 0x0000000000007941 */ /* 0x000fea0003800000 */
.L_x_3714:
        /* <DEDUP_REMOVED lines=9> */
.L_x_3718:
[----:B------:R-:W-:Y:S01]  /*44ca0*/  IMAD.MOV.U32 R23, RZ, RZ, R78 ;  /* 0x000000ffff177224 */ /* 0x000fe200078e004e */
[----:B------:R-:W-:Y:S01]  /*44cb0*/  MOV R78, R81 ;  /* 0x00000051004e7202 */ /* 0x000fe20000000f00 */
[----:B------:R-:W-:Y:S02]  /*44cc0*/  IMAD.MOV.U32 R80, RZ, RZ, R21 ;  /* 0x000000ffff507224 */ /* 0x000fe400078e0015 */
[----:B------:R-:W-:Y:S02]  /*44cd0*/  IMAD.MOV.U32 R21, RZ, RZ, R22 ;  /* 0x000000ffff157224 */ /* 0x000fe400078e0016 */
.L_x_3719:
[----:B------:R-:W-:Y:S05]  /*44ce0*/  BSYNC B0 ;  /* 0x0000000000007941 */ /* 0x000fea0003800000 */
.L_x_3717:
        /* <DEDUP_REMOVED lines=9> */
.L_x_3721:
[----:B------:R-:W-:Y:S01]  /*44d80*/  IMAD.MOV.U32 R22, RZ, RZ, R79 ;  /* 0x000000ffff167224 */ /* 0x000fe200078e004f */
[----:B------:R-:W-:Y:S01]  /*44d90*/  MOV R79, R78 ;  /* 0x0000004e004f7202 */ /* 0x000fe20000000f00 */
[----:B------:R-:W-:Y:S02]  /*44da0*/  IMAD.MOV.U32 R81, RZ, RZ, R20 ;  /* 0x000000ffff517224 */ /* 0x000fe400078e0014 */
[----:B------:R-:W-:Y:S02]  /*44db0*/  IMAD.MOV.U32 R20, RZ, RZ, R21 ;  /* 0x000000ffff147224 */ /* 0x000fe400078e0015 */
.L_x_3722:
[----:B------:R-:W-:Y:S05]  /*44dc0*/  BSYNC B0 ;  /* 0x0000000000007941 */ /* 0x000fea0003800000 */
.L_x_3720:
        /* <DEDUP_REMOVED lines=9> */
.L_x_3724:
[----:B------:R-:W-:Y:S01]  /*44e60*/  IMAD.MOV.U32 R21, RZ, RZ, R76 ;  /* 0x000000ffff157224 */ /* 0x000fe200078e004c */
[----:B------:R-:W-:Y:S01]  /*44e70*/  MOV R76, R79 ;  /* 0x0000004f004c7202 */ /* 0x000fe20000000f00 */
[----:B------:R-:W-:Y:S02]  /*44e80*/  IMAD.MOV.U32 R78, RZ, RZ, R19 ;  /* 0x000000ffff4e7224 */ /* 0x000fe400078e0013 */
[----:B------:R-:W-:Y:S02]  /*44e90*/  IMAD.MOV.U32 R19, RZ, RZ, R20 ;  /* 0x000000ffff137224 */ /* 0x000fe400078e0014 */
.L_x_3725:
[----:B------:R-:W-:Y:S05]  /*44ea0*/  BSYNC B0 ;  /* 0x0000000000007941 */ /* 0x000fea0003800000 */
.L_x_3723:
        /* <DEDUP_REMOVED lines=9> */
.L_x_3727:
[----:B------:R-:W-:Y:S01]  /*44f40*/  IMAD.MOV.U32 R20, RZ, RZ, R77 ;  /* 0x000000ffff147224 */ /* 0x000fe200078e004d */
[----:B------:R-:W-:Y:S01]  /*44f50*/  MOV R77, R76 ;  /* 0x0000004c004d7202 */ /* 0x000fe20000000f00 */
[----:B------:R-:W-:Y:S02]  /*44f60*/  IMAD.MOV.U32 R79, RZ, RZ, R18 ;  /* 0x000000ffff4f7224 */ /* 0x000fe400078e0012 */
[----:B------:R-:W-:Y:S02]  /*44f70*/  IMAD.MOV.U32 R18, RZ, RZ, R19 ;  /* 0x000000ffff127224 */ /* 0x000fe400078e0013 */
.L_x_3728:
[----:B------:R-:W-:Y:S05]  /*44f80*/  BSYNC B0 ;  /* 0x0000000000007941 */ /* 0x000fea0003800000 */
.L_x_3726:
        /* <DEDUP_REMOVED lines=9> */
.L_x_3730:
[----:B------:R-:W-:Y:S01]  /*45020*/  IMAD.MOV.U32 R19, RZ, RZ, R74 ;  /* 0x000000ffff137224 */ /* 0x000fe200078e004a */
[----:B------:R-:W-:Y:S01]  /*45030*/  MOV R74, R77 ;  /* 0x0000004d004a7202 */ /* 0x000fe20000000f00 */
[----:B------:R-:W-:Y:S02]  /*45040*/  IMAD.MOV.U32 R76, RZ, RZ, R17 ;  /* 0x000000ffff4c7224 */ /* 0x000fe400078e0011 */
[----:B------:R-:W-:Y:S02]  /*45050*/  IMAD.MOV.U32 R17, RZ, RZ, R18 ;  /* 0x000000ffff117224 */ /* 0x000fe400078e0012 */
.L_x_3731:
[----:B------:R-:W-:Y:S05]  /*45060*/  BSYNC B0 ;  /* 0x0000000000007941 */ /* 0x000fea0003800000 */
.L_x_3729:
        /* <DEDUP_REMOVED lines=9> */
.L_x_3733:
[----:B------:R-:W-:Y:S01]  /*45100*/  IMAD.MOV.U32 R18, RZ, RZ, R75 ;  /* 0x000000ffff127224 */ /* 0x000fe200078e004b */
[----:B------:R-:W-:Y:S01]  /*45110*/  MOV R75, R74 ;  /* 0x0000004a004b7202 */ /* 0x000fe20000000f00 */
[----:B------:R-:W-:Y:S02]  /*45120*/  IMAD.MOV.U32 R77, RZ, RZ, R16 ;  /* 0x000000ffff4d7224 */ /* 0x000fe400078e0010 */
[----:B------:R-:W-:Y:S02]  /*45130*/  IMAD.MOV.U32 R16, RZ, RZ, R17 ;  /* 0x000000ffff107224 */ /* 0x000fe400078e0011 */
.L_x_3734:
[----:B------:R-:W-:Y:S05]  /*45140*/  BSYNC B0 ;  /* 0x0000000000007941 */ /* 0x000fea0003800000 */
.L_x_3732:
        /* <DEDUP_REMOVED lines=9> */
.L_x_3736:
[----:B------:R-:W-:Y:S01]  /*451e0*/  IMAD.MOV.U32 R17, RZ, RZ, R72 ;  /* 0x000000ffff117224 */ /* 0x000fe200078e0048 */
[----:B------:R-:W-:Y:S01]  /*451f0*/  MOV R72, R75 ;  /* 0x0000004b00487202 */ /* 0x000fe20000000f00 */
[----:B------:R-:W-:Y:S02]  /*45200*/  IMAD.MOV.U32 R74, RZ, RZ, R15 ;  /* 0x000000ffff4a7224 */ /* 0x000fe400078e000f */
[----:B------:R-:W-:Y:S02]  /*45210*/  IMAD.MOV.U32 R15, RZ, RZ, R16 ;  /* 0x000000ffff0f7224 */ /* 0x000fe400078e0010 */
.L_x_3737:
[----:B------:R-:W-:Y:S05]  /*45220*/  BSYNC B0 ;  /* 0x0000000000007941 */ /* 0x000fea0003800000 */
.L_x_3735:
        /* <DEDUP_REMOVED lines=9> */
.L_x_3739:
[----:B------:R-:W-:Y:S01]  /*452c0*/  IMAD.MOV.U32 R16, RZ, RZ, R73 ;  /* 0x000000ffff107224 */ /* 0x000fe200078e0049 */
[----:B------:R-:W-:Y:S01]  /*452d0*/  MOV R73, R72 ;  /* 0x0000004800497202 */ /* 0x000fe20000000f00 */
[----:B------:R-:W-:Y:S02]  /*452e0*/  IMAD.MOV.U32 R75, RZ, RZ, R14 ;  /* 0x000000ffff4b7224 */ /* 0x000fe400078e000e */
[----:B------:R-:W-:Y:S02]  /*452f0*/  IMAD.MOV.U32 R14, RZ, RZ, R15 ;  /* 0x000000ffff0e7224 */ /* 0x000fe400078e000f */
.L_x_3740:
[----:B------:R-:W-:Y:S05]  /*45300*/  BSYNC B0 ;  /* 0x0000000000007941 */ /* 0x000fea0003800000 */
.L_x_3738:
        /* <DEDUP_REMOVED lines=9> */
.L_x_3742:
[----:B------:R-:W-:Y:S01]  /*453a0*/  IMAD.MOV.U32 R15, RZ, RZ, R12 ;  /* 0x000000ffff0f7224 */ /* 0x000fe200078e000c */
[----:B------:R-:W-:Y:S01]  /*453b0*/  MOV R12, R73 ;  /* 0x00000049000c7202 */ /* 0x000fe20000000f00 */
[----:B------:R-:W-:Y:S02]  /*453c0*/  IMAD.MOV.U32 R72, RZ, RZ, R13 ;  /* 0x000000ffff487224 */ /* 0x000fe400078e000d */
[----:B------:R-:W-:Y:S02]  /*453d0*/  IMAD.MOV.U32 R13, RZ, RZ, R14 ;  /* 0x000000ffff0d7224 */ /* 0x000fe400078e000e */
.L_x_3743:
[----:B------:R-:W-:Y:S05]  /*453e0*/  BSYNC B0 ;  /* 0x0000000000007941 */ /* 0x000fea0003800000 */
.L_x_3741:
        /* <DEDUP_REMOVED lines=9> */
.L_x_3745:
[----:B------:R-:W-:Y:S01]  /*45480*/  IMAD.MOV.U32 R14, RZ, RZ, R11 ;  /* 0x000000ffff0e7224 */ /* 0x000fe200078e000b */
[----:B------:R-:W-:Y:S01]  /*45490*/  MOV R11, R12 ;  /* 0x0000000c000b7202 */ /* 0x000fe20000000f00 */
[----:B------:R-:W-:Y:S02]  /*454a0*/  IMAD.MOV.U32 R73, RZ, RZ, R10 ;  /* 0x000000ffff497224 */ /* 0x000fe400078e000a */
[----:B------:R-:W-:Y:S02]  /*454b0*/  IMAD.MOV.U32 R10, RZ, RZ, R13 ;  /* 0x000000ffff0a7224 */ /* 0x000fe400078e000d */
.L_x_3746:
[----:B------:R-:W-:Y:S05]  /*454c0*/  BSYNC B0 ;  /* 0x0000000000007941 */ /* 0x000fea0003800000 */
.L_x_3744:
        /* <DEDUP_REMOVED lines=9> */
.L_x_3748:
[----:B------:R-:W-:Y:S01]  /*45560*/  IMAD.MOV.U32 R13, RZ, RZ, R8 ;  /* 0x000000ffff0d7224 */ /* 0x000fe200078e0008 */
[----:B------:R-:W-:Y:S01]  /*45570*/  MOV R8, R11 ;  /* 0x0000000b00087202 */ /* 0x000fe20000000f00 */
[----:B------:R-:W-:Y:S02]  /*45580*/  IMAD.MOV.U32 R12, RZ, RZ, R9 ;  /* 0x000000ffff0c7224 */ /* 0x000fe400078e0009 */
[----:B------:R-:W-:Y:S02]  /*45590*/  IMAD.MOV.U32 R9, RZ, RZ, R10 ;  /* 0x000000ffff097224 */ /* 0x000fe400078e000a */
.L_x_3749:
[----:B------:R-:W-:Y:S05]  /*455a0*/  BSYNC B0 ;  /* 0x0000000000007941 */ /* 0x000fea0003800000 */
.L_x_3747:
        /* <DEDUP_REMOVED lines=9> */
.L_x_3751:
[----:B------:R-:W-:Y:S01]  /*45640*/  IMAD.MOV.U32 R10, RZ, RZ, R7 ;  /* 0x000000ffff0a7224 */ /* 0x000fe200078e0007 */
[----:B------:R-:W-:Y:S01]  /*45650*/  MOV R7, R8 ;  /* 0x0000000800077202 */ /* 0x000fe20000000f00 */
[----:B------:R-:W-:Y:S02]  /*45660*/  IMAD.MOV.U32 R11, RZ, RZ, R6 ;  /* 0x000000ffff0b7224 */ /* 0x000fe400078e0006 */
[----:B------:R-:W-:Y:S02]  /*45670*/  IMAD.MOV.U32 R6, RZ, RZ, R9 ;  /* 0x000000ffff067224 */ /* 0x000fe400078e0009 */
.L_x_3752:
[----:B------:R-:W-:Y:S05]  /*45680*/  BSYNC B0 ;  /* 0x0000000000007941 */ /* 0x000fea0003800000 */
.L_x_3750:
        /* <DEDUP_REMOVED lines=9> */
.L_x_3754:
[----:B------:R-:W-:Y:S01]  /*45720*/  IMAD.MOV.U32 R9, RZ, RZ, R4 ;  /* 0x000000ffff097224 */ /* 0x000fe200078e0004 */
[----:B------:R-:W-:Y:S01]  /*45730*/  MOV R4, R7 ;  /* 0x0000000700047202 */ /* 0x000fe20000000f00 */
[----:B------:R-:W-:Y:S02]  /*45740*/  IMAD.MOV.U32 R8, RZ, RZ, R5 ;  /* 0x000000ffff087224 */ /* 0x000fe400078e0005 */
[----:B------:R-:W-:Y:S02]  /*45750*/  IMAD.MOV.U32 R5, RZ, RZ, R6 ;  /* 0x000000ffff057224 */ /* 0x000fe400078e0006 */
.L_x_3755:
[----:B------:R-:W-:Y:S05]  /*45760*/  BSYNC B0 ;  /* 0x0000000000007941 */ /* 0x000fea0003800000 */
.L_x_3753:
        /* <DEDUP_REMOVED lines=9> */
.L_x_3757:
[----:B------:R-:W-:Y:S01]  /*45800*/  IMAD.MOV.U32 R6, RZ, RZ, R131 ;  /* 0x000000ffff067224 */ /* 0x000fe200078e0083 */
[----:B------:R-:W-:Y:S01]  /*45810*/  MOV R131, R4 ;  /* 0x0000000400837202 */ /* 0x000fe20000000f00 */
[----:B------:R-:W-:Y:S02]  /*45820*/  IMAD.MOV.U32 R7, RZ, RZ, R130 ;  /* 0x000000ffff077224 */ /* 0x000fe400078e0082 */
[----:B------:R-:W-:Y:S02]  /*45830*/  IMAD.MOV.U32 R130, RZ, RZ, R5 ;  /* 0x000000ffff827224 */ /* 0x000fe400078e0005 */
.L_x_3758:
[----:B------:R-:W-:Y:S05]  /*45840*/  BSYNC B0 ;  /* 0x0000000000007941 */ /* 0x000fea0003800000 */
.L_x_3756:
        /* <DEDUP_REMOVED lines=9> */
.L_x_3760:
[----:B------:R-:W-:Y:S01]  /*458e0*/  IMAD.MOV.U32 R5, RZ, RZ, R128 ;  /* 0x000000ffff057224 */ /* 0x000fe200078e0080 */
[----:B------:R-:W-:Y:S01]  /*458f0*/  MOV R128, R131 ;  /* 0x0000008300807202 */ /* 0x000fe20000000f00 */
[----:B------:R-:W-:Y:S02]  /*45900*/  IMAD.MOV.U32 R4, RZ, RZ, R71 ;  /* 0x000000ffff047224 */ /* 0x000fe400078e0047 */
[----:B------:R-:W-:Y:S02]  /*45910*/  IMAD.MOV.U32 R71, RZ, RZ, R130 ;  /* 0x000000ffff477224 */ /* 0x000fe400078e0082 */
.L_x_3761:
[----:B------:R-:W-:Y:S05]  /*45920*/  BSYNC B0 ;  /* 0x0000000000007941 */ /* 0x000fea0003800000 */
.L_x_3759:
        /* <DEDUP_REMOVED lines=9> */
.L_x_3763:
[----:B------:R-:W-:Y:S01]  /*459c0*/  IMAD.MOV.U32 R130, RZ, RZ, R129 ;  /* 0x000000ffff827224 */ /* 0x000fe200078e0081 */
[----:B------:R-:W-:Y:S01]  /*459d0*/  MOV R129, R128 ;  /* 0x0000008000817202 */ /* 0x000fe20000000f00 */
[----:B------:R-:W-:Y:S02]  /*459e0*/  IMAD.MOV.U32 R131, RZ, RZ, R70 ;  /* 0x000000ffff837224 */ /* 0x000fe400078e0046 */
[----:B------:R-:W-:Y:S02]  /*459f0*/  IMAD.MOV.U32 R70, RZ, RZ, R71 ;  /* 0x000000ffff467224 */ /* 0x000fe400078e0047 */
.L_x_3764:
[----:B------:R-:W-:Y:S05]  /*45a00*/  BSYNC B0 ;  /* 0x0000000000007941 */ /* 0x000fea0003800000 */
.L_x_3762:
        /* <DEDUP_REMOVED lines=9> */
.L_x_3766:
[----:B------:R-:W-:Y:S01]  /*45aa0*/  IMAD.MOV.U32 R71, RZ, RZ, R126 ;  /* 0x000000ffff477224 */ /* 0x000fe200078e007e */
[----:B------:R-:W-:Y:S01]  /*45ab0*/  MOV R126, R129 ;  /* 0x00000081007e7202 */ /* 0x000fe20000000f00 */
[----:B------:R-:W-:Y:S02]  /*45ac0*/  IMAD.MOV.U32 R128, RZ, RZ, R69 ;  /* 0x000000ffff807224 */ /* 0x000fe400078e0045 */
[----:B------:R-:W-:Y:S02]  /*45ad0*/  IMAD.MOV.U32 R69, RZ, RZ, R70 ;  /* 0x000000ffff457224 */ /* 0x000fe400078e0046 */
.L_x_3767:
[----:B------:R-:W-:Y:S05]  /*45ae0*/  BSYNC B0 ;  /* 0x0000000000007941 */ /* 0x000fea0003800000 */
.L_x_3765:
        /* <DEDUP_REMOVED lines=9> */
.L_x_3769:
[----:B------:R-:W-:Y:S01]  /*45b80*/  IMAD.MOV.U32 R70, RZ, RZ, R127 ;  /* 0x000000ffff467224 */ /* 0x000fe200078e007f */
[----:B------:R-:W-:Y:S01]  /*45b90*/  MOV R127, R126 ;  /* 0x0000007e007f7202 */ /* 0x000fe20000000f00 */
[----:B------:R-:W-:Y:S02]  /*45ba0*/  IMAD.MOV.U32 R129, RZ, RZ, R68 ;  /* 0x000000ffff817224 */ /* 0x000fe400078e0044 */
[----:B------:R-:W-:Y:S02]  /*45bb0*/  IMAD.MOV.U32 R68, RZ, RZ, R69 ;  /* 0x000000ffff447224 */ /* 0x000fe400078e0045 */
.L_x_3770:
[----:B------:R-:W-:Y:S05]  /*45bc0*/  BSYNC B0 ;  /* 0x0000000000007941 */ /* 0x000fea0003800000 */
.L_x_3768:
        /* <DEDUP_REMOVED lines=9> */
.L_x_3772:
[----:B------:R-:W-:Y:S01]  /*45c60*/  IMAD.MOV.U32 R69, RZ, RZ, R124 ;  /* 0x000000ffff457224 */ /* 0x000fe200078e007c */
[----:B------:R-:W-:Y:S01]  /*45c70*/  MOV R124, R127 ;  /* 0x0000007f007c7202 */ /* 0x000fe20000000f00 */
[----:B------:R-:W-:Y:S02]  /*45c80*/  IMAD.MOV.U32 R126, RZ, RZ, R67 ;  /* 0x000000ffff7e7224 */ /* 0x000fe400078e0043 */
[----:B------:R-:W-:Y:S02]  /*45c90*/  IMAD.MOV.U32 R67, RZ, RZ, R68 ;  /* 0x000000ffff437224 */ /* 0x000fe400078e0044 */
.L_x_3773:
[----:B------:R-:W-:Y:S05]  /*45ca0*/  BSYNC B0 ;  /* 0x0000000000007941 */ /* 0x000fea0003800000 */
.L_x_3771:
        /* <DEDUP_REMOVED lines=9> */
.L_x_3775:
[----:B------:R-:W-:Y:S01]  /*45d40*/  IMAD.MOV.U32 R68, RZ, RZ, R125 ;  /* 0x000000ffff447224 */ /* 0x000fe200078e007d */
[----:B------:R-:W-:Y:S01]  /*45d50*/  MOV R125, R124 ;  /* 0x0000007c007d7202 */ /* 0x000fe20000000f00 */
[----:B------:R-:W-:Y:S02]  /*45d60*/  IMAD.MOV.U32 R127, RZ, RZ, R66 ;  /* 0x000000ffff7f7224 */ /* 0x000fe400078e0042 */
[----:B------:R-:W-:Y:S02]  /*45d70*/  IMAD.MOV.U32 R66, RZ, RZ, R67 ;  /* 0x000000ffff427224 */ /* 0x000fe400078e0043 */
.L_x_3776:
[----:B------:R-:W-:Y:S05]  /*45d80*/  BSYNC B0 ;  /* 0x0000000000007941 */ /* 0x000fea0003800000 */
.L_x_3774:
        /* <DEDUP_REMOVED lines=9> */
.L_x_3778:
[----:B------:R-:W-:Y:S01]  /*45e20*/  IMAD.MOV.U32 R67, RZ, RZ, R122 ;  /* 0x000000ffff437224 */ /* 0x000fe200078e007a */
[----:B------:R-:W-:Y:S01]  /*45e30*/  MOV R122, R125 ;  /* 0x0000007d007a7202 */ /* 0x000fe20000000f00 */
[----:B------:R-:W-:Y:S02]  /*45e40*/  IMAD.MOV.U32 R124, RZ, RZ, R65 ;  /* 0x000000ffff7c7224 */ /* 0x000fe400078e0041 */
[----:B------:R-:W-:Y:S02]  /*45e50*/  IMAD.MOV.U32 R65, RZ, RZ, R66 ;  /* 0x000000ffff417224 */ /* 0x000fe400078e0042 */
.L_x_3779:
[----:B------:R-:W-:Y:S05]  /*45e60*/  BSYNC B0 ;  /* 0x0000000000007941 */ /* 0x000fea0003800000 */
.L_x_3777:
        /* <DEDUP_REMOVED lines=9> */
.L_x_3781:
[----:B------:R-:W-:Y:S01]  /*45f00*/  IMAD.MOV.U32 R66, RZ, RZ, R123 ;  /* 0x000000ffff427224 */ /* 0x000fe200078e007b */
[----:B------:R-:W-:Y:S01]  /*45f10*/  MOV R123, R122 ;  /* 0x0000007a007b7202 */ /* 0x000fe20000000f00 */
[----:B------:R-:W-:Y:S02]  /*45f20*/  IMAD.MOV.U32 R125, RZ, RZ, R64 ;  /* 0x000000ffff7d7224 */ /* 0x000fe400078e0040 */
[----:B------:R-:W-:Y:S02]  /*45f30*/  IMAD.MOV.U32 R64, RZ, RZ, R65 ;  /* 0x000000ffff407224 */ /* 0x000fe400078e0041 */
.L_x_3782:
[----:B------:R-:W-:Y:S05]  /*45f40*/  BSYNC B0 ;  /* 0x0000000000007941 */ /* 0x000fea0003800000 */
.L_x_3780:
        /* <DEDUP_REMOVED lines=9> */
.L_x_3784:
[----:B------:R-:W-:Y:S01]  /*45fe0*/  IMAD.MOV.U32 R65, RZ, RZ, R120 ;  /* 0x000000ffff417224 */ /* 0x000fe200078e0078 */
[----:B------:R-:W-:Y:S01]  /*45ff0*/  MOV R120, R123 ;  /* 0x0000007b00787202 */ /* 0x000fe20000000f00 */
[----:B------:R-:W-:Y:S02]  /*46000*/  IMAD.MOV.U32 R122, RZ, RZ, R63 ;  /* 0x000000ffff7a7224 */ /* 0x000fe400078e003f */
[----:B------:R-:W-:Y:S02]  /*46010*/  IMAD.MOV.U32 R63, RZ, RZ, R64 ;  /* 0x000000ffff3f7224 */ /* 0x000fe400078e0040 */
.L_x_3785:
[----:B------:R-:W-:Y:S05]  /*46020*/  BSYNC B0 ;  /* 0x0000000000007941 */ /* 0x000fea0003800000 */
.L_x_3783:
        /* <DEDUP_REMOVED lines=9> */
.L_x_3787:
[----:B------:R-:W-:Y:S01]  /*460c0*/  IMAD.MOV.U32 R64, RZ, RZ, R121 ;  /* 0x000000ffff407224 */ /* 0x000fe200078e0079 */
[----:B------:R-:W-:Y:S01]  /*460d0*/  MOV R121, R120 ;  /* 0x0000007800797202 */ /* 0x000fe20000000f00 */
[----:B------:R-:W-:Y:S02]  /*460e0*/  IMAD.MOV.U32 R123, RZ, RZ, R62 ;  /* 0x000000ffff7b7224 */ /* 0x000fe400078e003e */
[----:B------:R-:W-:Y:S02]  /*460f0*/  IMAD.MOV.U32 R62, RZ, RZ, R63 ;  /* 0x000000ffff3e7224 */ /* 0x000fe400078e003f */
.L_x_3788:
[----:B------:R-:W-:Y:S05]  /*46100*/  BSYNC B0 ;  /* 0x0000000000007941 */ /* 0x000fea0003800000 */
.L_x_3786:
        /* <DEDUP_REMOVED lines=9> */
.L_x_3790:
[----:B------:R-:W-:Y:S01]  /*461a0*/  IMAD.MOV.U32 R63, RZ, RZ, R118 ;  /* 0x000000ffff3f7224 */ /* 0x000fe200078e0076 */
[----:B------:R-:W-:Y:S01]  /*461b0*/  MOV R118, R121 ;  /* 0x0000007900767202 */ /* 0x000fe20000000f00 */
[----:B------:R-:W-:Y:S02]  /*461c0*/  IMAD.MOV.U32 R120, RZ, RZ, R61 ;  /* 0x000000ffff787224 */ /* 0x000fe400078e003d */
[----:B------:R-:W-:Y:S02]  /*461d0*/  IMAD.MOV.U32 R61, RZ, RZ, R62 ;  /* 0x000000ffff3d7224 */ /* 0x000fe400078e003e */
.L_x_3791:
[----:B------:R-:W-:Y:S05]  /*461e0*/  BSYNC B0 ;  /* 0x0000000000007941 */ /* 0x000fea0003800000 */
.L_x_3789:
        /* <DEDUP_REMOVED lines=9> */
.L_x_3793:
[----:B------:R-:W-:Y:S02]  /*46280*/  IMAD.MOV.U32 R62, RZ, RZ, R133 ;  /* 0x000000ffff3e7224 */ /* 0x000fe400078e0085 */
[----:B------:R-:W-:Y:S01]  /*46290*/  IMAD.MOV.U32 R121, RZ, RZ, R0 ;  /* 0x000000ffff797224 */ /* 0x000fe200078e0000 */
[----:B------:R-:W-:Y:S01]  /*462a0*/  MOV R0, R61 ;  /* 0x0000003d00007202 */ /* 0x000fe20000000f00 */
[----:B------:R-:W-:Y:S02]  /*462b0*/  IMAD.MOV.U32 R133, RZ, RZ, R118 ;  /* 0x000000ffff857224 */ /* 0x000fe400078e0076 */
.L_x_3794:
[----:B------:R-:W-:Y:S05]  /*462c0*/  BSYNC B0 ;  /* 0x0000000000007941 */ /* 0x000fea0003800000 */
.L_x_3792:
        /* <DEDUP_REMOVED lines=18> */
.L_x_3796:
[----:B------:R-:W-:Y:S01]  /*463f0*/  MOV R118, R59 ;  /* 0x0000003b00767202 */ /* 0x000fe20000000f00 */
[----:B------:R-:W-:Y:S02]  /*46400*/  IMAD.MOV.U32 R61, RZ, RZ, R116 ;  /* 0x000000ffff3d7224 */ /* 0x000fe400078e0074 */
[----:B------:R-:W-:Y:S02]  /*46410*/  IMAD.MOV.U32 R59, RZ, RZ, R60 ;  /* 0x000000ffff3b7224 */ /* 0x000fe400078e003c */
[----:B------:R-:W-:Y:S02]  /*46420*/  IMAD.MOV.U32 R116, RZ, RZ, R119 ;  /* 0x000000ffff747224 */ /* 0x000fe400078e0077 */
.L_x_3797:
[----:B------:R-:W-:Y:S05]  /*46430*/  BSYNC B0 ;  /* 0x0000000000007941 */ /* 0x000fea0003800000 */
.L_x_3795:
        /* <DEDUP_REMOVED lines=9> */
.L_x_3799:
[----:B------:R-:W-:Y:S01]  /*464d0*/  MOV R119, R58 ;  /* 0x0000003a00777202 */ /* 0x000fe20000000f00 */
[----:B------:R-:W-:Y:S02]  /*464e0*/  IMAD.MOV.U32 R60, RZ, RZ, R117 ;  /* 0x000000ffff3c7224 */ /* 0x000fe400078e0075 */
[----:B------:R-:W-:Y:S02]  /*464f0*/  IMAD.MOV.U32 R58, RZ, RZ, R59 ;  /* 0x000000ffff3a7224 */ /* 0x000fe400078e003b */
[----:B------:R-:W-:Y:S02]  /*46500*/  IMAD.MOV.U32 R117, RZ, RZ, R116 ;  /* 0x000000ffff757224 */ /* 0x000fe400078e0074 */
.L_x_3800:
[----:B------:R-:W-:Y:S05]  /*46510*/  BSYNC B0 ;  /* 0x0000000000007941 */ /* 0x000fea0003800000 */
.L_x_3798:
        /* <DEDUP_REMOVED lines=9> */
.L_x_3802:
[----:B------:R-:W-:Y:S01]  /*465b0*/  MOV R116, R57 ;  /* 0x0000003900747202 */ /* 0x000fe20000000f00 */
[----:B------:R-:W-:Y:S02]  /*465c0*/  IMAD.MOV.U32 R59, RZ, RZ, R114 ;  /* 0x000000ffff3b7224 */ /* 0x000fe400078e0072 */
[----:B------:R-:W-:Y:S02]  /*465d0*/  IMAD.MOV.U32 R57, RZ, RZ, R58 ;  /* 0x000000ffff397224 */ /* 0x000fe400078e003a */
[----:B------:R-:W-:Y:S02]  /*465e0*/  IMAD.MOV.U32 R114, RZ, RZ, R117 ;  /* 0x000000ffff727224 */ /* 0x000fe400078e0075 */
.L_x_3803:
[----:B------:R-:W-:Y:S05]  /*465f0*/  BSYNC B0 ;  /* 0x0000000000007941 */ /* 0x000fea0003800000 */
.L_x_3801:
        /* <DEDUP_REMOVED lines=9> */
.L_x_3805:
[----:B------:R-:W-:Y:S01]  /*46690*/  MOV R117, R56 ;  /* 0x0000003800757202 */ /* 0x000fe20000000f00 */
[----:B------:R-:W-:Y:S02]  /*466a0*/  IMAD.MOV.U32 R58, RZ, RZ, R115 ;  /* 0x000000ffff3a7224 */ /* 0x000fe400078e0073 */
[----:B------:R-:W-:Y:S02]  /*466b0*/  IMAD.MOV.U32 R56, RZ, RZ, R57 ;  /* 0x000000ffff387224 */ /* 0x000fe400078e0039 */
[----:B------:R-:W-:Y:S02]  /*466c0*/  IMAD.MOV.U32 R115, RZ, RZ, R114 ;  /* 0x000000ffff737224 */ /* 0x000fe400078e0072 */
.L_x_3806:
[----:B------:R-:W-:Y:S05]  /*466d0*/  BSYNC B0 ;  /* 0x0000000000007941 */ /* 0x000fea0003800000 */
.L_x_3804:
        /* <DEDUP_REMOVED lines=9> */
.L_x_3808:
[----:B------:R-:W-:Y:S01]  /*46770*/  MOV R114, R55 ;  /* 0x0000003700727202 */ /* 0x000fe20000000f00 */
[----:B------:R-:W-:Y:S02]  /*46780*/  IMAD.MOV.U32 R57, RZ, RZ, R112 ;  /* 0x000000ffff397224 */ /* 0x000fe400078e0070 */
[----:B------:R-:W-:Y:S02]  /*46790*/  IMAD.MOV.U32 R55, RZ, RZ, R56 ;  /* 0x000000ffff377224 */ /* 0x000fe400078e0038 */
[----:B------:R-:W-:Y:S02]  /*467a0*/  IMAD.MOV.U32 R112, RZ, RZ, R115 ;  /* 0x000000ffff707224 */ /* 0x000fe400078e0073 */
.L_x_3809:
[----:B------:R-:W-:Y:S05]  /*467b0*/  BSYNC B0 ;  /* 0x0000000000007941 */ /* 0x000fea0003800000 */
.L_x_3807:
        /* <DEDUP_REMOVED lines=9> */
.L_x_3811:
[----:B------:R-:W-:Y:S01]  /*46850*/  MOV R115, R54 ;  /* 0x0000003600737202 */ /* 0x000fe20000000f00 */
[----:B------:R-:W-:Y:S02]  /*46860*/  IMAD.MOV.U32 R56, RZ, RZ, R113 ;  /* 0x000000ffff387224 */ /* 0x000fe400078e0071 */
[----:B------:R-:W-:Y:S02]  /*46870*/  IMAD.MOV.U32 R54, RZ, RZ, R55 ;  /* 0x000000ffff367224 */ /* 0x000fe400078e0037 */
[----:B------:R-:W-:Y:S02]  /*46880*/  IMAD.MOV.U32 R113, RZ, RZ, R112 ;  /* 0x000000ffff717224 */ /* 0x000fe400078e0070 */
.L_x_3812:
[----:B------:R-:W-:Y:S05]  /*46890*/  BSYNC B0 ;  /* 0x0000000000007941 */ /* 0x000fea0003800000 */
.L_x_3810:
        /* <DEDUP_REMOVED lines=9> */
.L_x_3814:
[----:B------:R-:W-:Y:S01]  /*46930*/  MOV R112, R53 ;  /* 0x0000003500707202 */ /* 0x000fe20000000f00 */
[----:B------:R-:W-:Y:S02]  /*46940*/  IMAD.MOV.U32 R55, RZ, RZ, R110 ;  /* 0x000000ffff377224 */ /* 0x000fe400078e006e */
[----:B------:R-:W-:Y:S02]  /*46950*/  IMAD.MOV.U32 R53, RZ, RZ, R54 ;  /* 0x000000ffff357224 */ /* 0x000fe400078e0036 */
[----:B------:R-:W-:Y:S02]  /*46960*/  IMAD.MOV.U32 R110, RZ, RZ, R113 ;  /* 0x000000ffff6e7224 */ /* 0x000fe400078e0071 */
.L_x_3815:
[----:B------:R-:W-:Y:S05]  /*46970*/  BSYNC B0 ;  /* 0x0000000000007941 */ /* 0x000fea0003800000 */
.L_x_3813:
        /* <DEDUP_REMOVED lines=9> */
.L_x_3817:
[----:B------:R-:W-:Y:S01]  /*46a10*/  MOV R113, R52 ;  /* 0x0000003400717202 */ /* 0x000fe20000000f00 */
[----:B------:R-:W-:Y:S02]  /*46a20*/  IMAD.MOV.U32 R54, RZ, RZ, R111 ;  /* 0x000000ffff367224 */ /* 0x000fe400078e006f */
[----:B------:R-:W-:Y:S02]  /*46a30*/  IMAD.MOV.U32 R52, RZ, RZ, R53 ;  /* 0x000000ffff347224 */ /* 0x000fe400078e0035 */
[----:B------:R-:W-:Y:S02]  /*46a40*/  IMAD.MOV.U32 R111, RZ, RZ, R110 ;  /* 0x000000ffff6f7224 */ /* 0x000fe400078e006e */
.L_x_3818:
[----:B------:R-:W-:Y:S05]  /*46a50*/  BSYNC B0 ;  /* 0x0000000000007941 */ /* 0x000fea0003800000 */
.L_x_3816:
        /* <DEDUP_REMOVED lines=9> */
.L_x_3820:
[----:B------:R-:W-:Y:S01]  /*46af0*/  MOV R110, R51 ;  /* 0x00000033006e7202 */ /* 0x000fe20000000f00 */
[----:B------:R-:W-:Y:S02]  /*46b00*/  IMAD.MOV.U32 R53, RZ, RZ, R108 ;  /* 0x000000ffff357224 */ /* 0x000fe400078e006c */
[----:B------:R-:W-:Y:S02]  /*46b10*/  IMAD.MOV.U32 R51, RZ, RZ, R52 ;  /* 0x000000ffff337224 */ /* 0x000fe400078e0034 */
[----:B------:R-:W-:Y:S02]  /*46b20*/  IMAD.MOV.U32 R108, RZ, RZ, R111 ;  /* 0x000000ffff6c7224 */ /* 0x000fe400078e006f */
.L_x_3821:
[----:B------:R-:W-:Y:S05]  /*46b30*/  BSYNC B0 ;  /* 0x0000000000007941 */ /* 0x000fea0003800000 */
.L_x_3819:
        /* <DEDUP_REMOVED lines=9> */
.L_x_3823:
[----:B------:R-:W-:Y:S01]  /*46bd0*/  MOV R111, R50 ;  /* 0x00000032006f7202 */ /* 0x000fe20000000f00 */
[----:B------:R-:W-:Y:S02]  /*46be0*/  IMAD.MOV.U32 R52, RZ, RZ, R109 ;  /* 0x000000ffff347224 */ /* 0x000fe400078e006d */
[----:B------:R-:W-:Y:S02]  /*46bf0*/  IMAD.MOV.U32 R50, RZ, RZ, R51 ;  /* 0x000000ffff327224 */ /* 0x000fe400078e0033 */
[----:B------:R-:W-:Y:S02]  /*46c00*/  IMAD.MOV.U32 R109, RZ, RZ, R108 ;  /* 0x000000ffff6d7224 */ /* 0x000fe400078e006c */
.L_x_3824:
[----:B------:R-:W-:Y:S05]  /*46c10*/  BSYNC B0 ;  /* 0x0000000000007941 */ /* 0x000fea0003800000 */
.L_x_3822:
        /* <DEDUP_REMOVED lines=9> */
.L_x_3826:
[----:B------:R-:W-:Y:S01]  /*46cb0*/  MOV R108, R49 ;  /* 0x00000031006c7202 */ /* 0x000fe20000000f00 */
[----:B------:R-:W-:Y:S02]  /*46cc0*/  IMAD.MOV.U32 R51, RZ, RZ, R106 ;  /* 0x000000ffff337224 */ /* 0x000fe400078e006a */
[----:B------:R-:W-:Y:S02]  /*46cd0*/  IMAD.MOV.U32 R49, RZ, RZ, R50 ;  /* 0x000000ffff317224 */ /* 0x000fe400078e0032 */
[----:B------:R-:W-:Y:S02]  /*46ce0*/  IMAD.MOV.U32 R106, RZ, RZ, R109 ;  /* 0x000000ffff6a7224 */ /* 0x000fe400078e006d */
.L_x_3827:
[----:B------:R-:W-:Y:S05]  /*46cf0*/  BSYNC B0 ;  /* 0x0000000000007941 */ /* 0x000fea0003800000 */
.L_x_3825:
        /* <DEDUP_REMOVED lines=9> */
.L_x_3829:
[----:B------:R-:W-:Y:S01]  /*46d90*/  MOV R109, R48 ;  /* 0x00000030006d7202 */ /* 0x000fe20000000f00 */
[----:B------:R-:W-:Y:S02]  /*46da0*/  IMAD.MOV.U32 R50, RZ, RZ, R107 ;  /* 0x000000ffff327224 */ /* 0x000fe400078e006b */
[----:B------:R-:W-:Y:S02]  /*46db0*/  IMAD.MOV.U32 R48, RZ, RZ, R49 ;  /* 0x000000ffff307224 */ /* 0x000fe400078e0031 */
[----:B------:R-:W-:Y:S02]  /*46dc0*/  IMAD.MOV.U32 R107, RZ, RZ, R106 ;  /* 0x000000ffff6b7224 */ /* 0x000fe400078e006a */
.L_x_3830:
[----:B------:R-:W-:Y:S05]  /*46dd0*/  BSYNC B0 ;  /* 0x0000000000007941 */ /* 0x000fea0003800000 */
.L_x_3828:
        /* <DEDUP_REMOVED lines=9> */
.L_x_3832:
[----:B------:R-:W-:Y:S01]  /*46e70*/  MOV R106, R47 ;  /* 0x0000002f006a7202 */ /* 0x000fe20000000f00 */
[----:B------:R-:W-:Y:S02]  /*46e80*/  IMAD.MOV.U32 R49, RZ, RZ, R104 ;  /* 0x000000ffff317224 */ /* 0x000fe400078e0068 */
[----:B------:R-:W-:Y:S02]  /*46e90*/  IMAD.MOV.U32 R47, RZ, RZ, R48 ;  /* 0x000000ffff2f7224 */ /* 0x000fe400078e0030 */
[----:B------:R-:W-:Y:S02]  /*46ea0*/  IMAD.MOV.U32 R104, RZ, RZ, R107 ;  /* 0x000000ffff687224 */ /* 0x000fe400078e006b */
.L_x_3833:
[----:B------:R-:W-:Y:S05]  /*46eb0*/  BSYNC B0 ;  /* 0x0000000000007941 */ /* 0x000fea0003800000 */
.L_x_3831:
        /* <DEDUP_REMOVED lines=9> */
.L_x_3835:
[----:B------:R-:W-:Y:S01]  /*46f50*/  MOV R107, R46 ;  /* 0x0000002e006b7202 */ /* 0x000fe20000000f00 */
[----:B------:R-:W-:Y:S02]  /*46f60*/  IMAD.MOV.U32 R48, RZ, RZ, R105 ;  /* 0x000000ffff307224 */ /* 0x000fe400078e0069 */
[----:B------:R-:W-:Y:S02]  /*46f70*/  IMAD.MOV.U32 R46, RZ, RZ, R47 ;  /* 0x000000ffff2e7224 */ /* 0x000fe400078e002f */
[----:B------:R-:W-:Y:S02]  /*46f80*/  IMAD.MOV.U32 R105, RZ, RZ, R104 ;  /* 0x000000ffff697224 */ /* 0x000fe400078e0068 */
.L_x_3836:
[----:B------:R-:W-:Y:S05]  /*46f90*/  BSYNC B0 ;  /* 0x0000000000007941 */ /* 0x000fea0003800000 */
.L_x_3834:
        /* <DEDUP_REMOVED lines=9> */
.L_x_3838:
[----:B------:R-:W-:Y:S01]  /*47030*/  MOV R104, R45 ;  /* 0x0000002d00687202 */ /* 0x000fe20000000f00 */
[----:B------:R-:W-:Y:S02]  /*47040*/  IMAD.MOV.U32 R47, RZ, RZ, R102 ;  /* 0x000000ffff2f7224 */ /* 0x000fe400078e0066 */
[----:B------:R-:W-:Y:S02]  /*47050*/  IMAD.MOV.U32 R45, RZ, RZ, R46 ;  /* 0x000000ffff2d7224 */ /* 0x000fe400078e002e */
[----:B------:R-:W-:Y:S02]  /*47060*/  IMAD.MOV.U32 R102, RZ, RZ, R105 ;  /* 0x000000ffff667224 */ /* 0x000fe400078e0069 */
.L_x_3839:
[----:B------:R-:W-:Y:S05]  /*47070*/  BSYNC B0 ;  /* 0x0000000000007941 */ /* 0x000fea0003800000 */
.L_x_3837:
        /* <DEDUP_REMOVED lines=9> */
.L_x_3841:
[----:B------:R-:W-:Y:S01]  /*47110*/  MOV R105, R44 ;  /* 0x0000002c00697202 */ /* 0x000fe20000000f00 */
[----:B------:R-:W-:Y:S02]  /*47120*/  IMAD.MOV.U32 R46, RZ, RZ, R103 ;  /* 0x000000ffff2e7224 */ /* 0x000fe400078e0067 */
[----:B------:R-:W-:Y:S02]  /*47130*/  IMAD.MOV.U32 R44, RZ, RZ, R45 ;  /* 0x000000ffff2c7224 */ /* 0x000fe400078e002d */
[----:B------:R-:W-:Y:S02]  /*47140*/  IMAD.MOV.U32 R103, RZ, RZ, R102 ;  /* 0x000000ffff677224 */ /* 0x000fe400078e0066 */
.L_x_3842:
[----:B------:R-:W-:Y:S05]  /*47150*/  BSYNC B0 ;  /* 0x0000000000007941 */ /* 0x000fea0003800000 */
.L_x_3840:
        /* <DEDUP_REMOVED lines=9> */
.L_x_3844:
[----:B------:R-:W-:Y:S01]  /*471f0*/  MOV R102, R43 ;  /* 0x0000002b00667202 */ /* 0x000fe20000000f00 */
[----:B------:R-:W-:Y:S02]  /*47200*/  IMAD.MOV.U32 R45, RZ, RZ, R100 ;  /* 0x000000ffff2d7224 */ /* 0x000fe400078e0064 */
[----:B------:R-:W-:Y:S02]  /*47210*/  IMAD.MOV.U32 R43, RZ, RZ, R44 ;  /* 0x000000ffff2b7224 */ /* 0x000fe400078e002c */
[----:B------:R-:W-:Y:S02]  /*47220*/  IMAD.MOV.U32 R100, RZ, RZ, R103 ;  /* 0x000000ffff647224 */ /* 0x000fe400078e0067 */
.L_x_3845:
[----:B------:R-:W-:Y:S05]  /*47230*/  BSYNC B0 ;  /* 0x0000000000007941 */ /* 0x000fea0003800000 */
.L_x_3843:
        /* <DEDUP_REMOVED lines=9> */
.L_x_3847:
[----:B------:R-:W-:Y:S01]  /*472d0*/  MOV R103, R42 ;  /* 0x0000002a00677202 */ /* 0x000fe20000000f00 */
[----:B------:R-:W-:Y:S02]  /*472e0*/  IMAD.MOV.U32 R44, RZ, RZ, R101 ;  /* 0x000000ffff2c7224 */ /* 0x000fe400078e0065 */
[----:B------:R-:W-:Y:S02]  /*472f0*/  IMAD.MOV.U32 R42, RZ, RZ, R43 ;  /* 0x000000ffff2a7224 */ /* 0x000fe400078e002b */
[----:B------:R-:W-:Y:S02]  /*47300*/  IMAD.MOV.U32 R101, RZ, RZ, R100 ;  /* 0x000000ffff657224 */ /* 0x000fe400078e0064 */
.L_x_3848:
[----:B------:R-:W-:Y:S05]  /*47310*/  BSYNC B0 ;  /* 0x0000000000007941 */ /* 0x000fea0003800000 */
.L_x_3846:
        /* <DEDUP_REMOVED lines=9> */
.L_x_3850:
[----:B------:R-:W-:Y:S01]  /*473b0*/  MOV R100, R41 ;  /* 0x0000002900647202 */ /* 0x000fe20000000f00 */
[----:B------:R-:W-:Y:S02]  /*473c0*/  IMAD.MOV.U32 R43, RZ, RZ, R98 ;  /* 0x000000ffff2b7224 */ /* 0x000fe400078e0062 */
[----:B------:R-:W-:Y:S02]  /*473d0*/  IMAD.MOV.U32 R41, RZ, RZ, R42 ;  /* 0x000000ffff297224 */ /* 0x000fe400078e002a */
[----:B------:R-:W-:Y:S02]  /*473e0*/  IMAD.MOV.U32 R98, RZ, RZ, R101 ;  /* 0x000000ffff627224 */ /* 0x000fe400078e0065 */
.L_x_3851:
[----:B------:R-:W-:Y:S05]  /*473f0*/  BSYNC B0 ;  /* 0x0000000000007941 */ /* 0x000fea0003800000 */
.L_x_3849:
        /* <DEDUP_REMOVED lines=9> */
.L_x_3853:
[----:B------:R-:W-:Y:S01]  /*47490*/  MOV R101, R40 ;  /* 0x0000002800657202 */ /* 0x000fe20000000f00 */
[----:B------:R-:W-:Y:S02]  /*474a0*/  IMAD.MOV.U32 R42, RZ, RZ, R99 ;  /* 0x000000ffff2a7224 */ /* 0x000fe400078e0063 */
[----:B------:R-:W-:Y:S02]  /*474b0*/  IMAD.MOV.U32 R40, RZ, RZ, R41 ;  /* 0x000000ffff287224 */ /* 0x000fe400078e0029 */
[----:B------:R-:W-:Y:S02]  /*474c0*/  IMAD.MOV.U32 R99, RZ, RZ, R98 ;  /* 0x000000ffff637224 */ /* 0x000fe400078e0062 */
.L_x_3854:
[----:B------:R-:W-:Y:S05]  /*474d0*/  BSYNC B0 ;  /* 0x0000000000007941 */ /* 0x000fea0003800000 */
.L_x_3852:
        /* <DEDUP_REMOVED lines=9> */
.L_x_3856:
[----:B------:R-:W-:Y:S01]  /*47570*/  MOV R98, R39 ;  /* 0x0000002700627202 */ /* 0x000fe20000000f00 */
[----:B------:R-:W-:Y:S02]  /*47580*/  IMAD.MOV.U32 R41, RZ, RZ, R96 ;  /* 0x000000ffff297224 */ /* 0x000fe400078e0060 */
[----:B------:R-:W-:Y:S02]  /*47590*/  IMAD.MOV.U32 R39, RZ, RZ, R40 ;  /* 0x000000ffff277224 */ /* 0x000fe400078e0028 */
[----:B------:R-:W-:Y:S02]  /*475a0*/  IMAD.MOV.U32 R96, RZ, RZ, R99 ;  /* 0x000000ffff607224 */ /* 0x000fe400078e0063 */
.L_x_3857:
[----:B------:R-:W-:Y:S05]  /*475b0*/  BSYNC B0 ;  /* 0x0000000000007941 */ /* 0x000fea0003800000 */
.L_x_3855:
        /* <DEDUP_REMOVED lines=9> */
.L_x_3859:
[----:B------:R-:W-:Y:S01]  /*47650*/  MOV R99, R38 ;  /* 0x0000002600637202 */ /* 0x000fe20000000f00 */
[----:B------:R-:W-:Y:S02]  /*47660*/  IMAD.MOV.U32 R40, RZ, RZ, R97 ;  /* 0x000000ffff287224 */ /* 0x000fe400078e0061 */
[----:B------:R-:W-:Y:S02]  /*47670*/  IMAD.MOV.U32 R38, RZ, RZ, R39 ;  /* 0x000000ffff267224 */ /* 0x000fe400078e0027 */
[----:B------:R-:W-:Y:S02]  /*47680*/  IMAD.MOV.U32 R97, RZ, RZ, R96 ;  /* 0x000000ffff617224 */ /* 0x000fe400078e0060 */
.L_x_3860:
[----:B------:R-:W-:Y:S05]  /*47690*/  BSYNC B0 ;  /* 0x0000000000007941 */ /* 0x000fea0003800000 */
.L_x_3858:
        /* <DEDUP_REMOVED lines=9> */
.L_x_3862:
[----:B------:R-:W-:Y:S01]  /*47730*/  MOV R96, R37 ;  /* 0x0000002500607202 */ /* 0x000fe20000000f00 */
[----:B------:R-:W-:Y:S02]  /*47740*/  IMAD.MOV.U32 R39, RZ, RZ, R94 ;  /* 0x000000ffff277224 */ /* 0x000fe400078e005e */
[----:B------:R-:W-:Y:S02]  /*47750*/  IMAD.MOV.U32 R37, RZ, RZ, R38 ;  /* 0x000000ffff257224 */ /* 0x000fe400078e0026 */
[----:B------:R-:W-:Y:S02]  /*47760*/  IMAD.MOV.U32 R94, RZ, RZ, R97 ;  /* 0x000000ffff5e7224 */ /* 0x000fe400078e0061 */
.L_x_3863:
[----:B------:R-:W-:Y:S05]  /*47770*/  BSYNC B0 ;  /* 0x0000000000007941 */ /* 0x000fea0003800000 */
.L_x_3861:
        /* <DEDUP_REMOVED lines=9> */
.L_x_3865:
[----:B------:R-:W-:Y:S01]  /*47810*/  MOV R97, R36 ;  /* 0x0000002400617202 */ /* 0x000fe20000000f00 */
[----:B------:R-:W-:Y:S02]  /*47820*/  IMAD.MOV.U32 R38, RZ, RZ, R95 ;  /* 0x000000ffff267224 */ /* 0x000fe400078e005f */
[----:B------:R-:W-:Y:S02]  /*47830*/  IMAD.MOV.U32 R36, RZ, RZ, R37 ;  /* 0x000000ffff247224 */ /* 0x000fe400078e0025 */
[----:B------:R-:W-:Y:S02]  /*47840*/  IMAD.MOV.U32 R95, RZ, RZ, R94 ;  /* 0x000000ffff5f7224 */ /* 0x000fe400078e005e */
.L_x_3866:
[----:B------:R-:W-:Y:S05]  /*47850*/  BSYNC B0 ;  /* 0x0000000000007941 */ /* 0x000fea0003800000 */
.L_x_3864:
        /* <DEDUP_REMOVED lines=9> */
.L_x_3868:
[----:B------:R-:W-:Y:S01]  /*478f0*/  MOV R94, R35 ;  /* 0x00000023005e7202 */ /* 0x000fe20000000f00 */
[----:B------:R-:W-:Y:S02]  /*47900*/  IMAD.MOV.U32 R37, RZ, RZ, R92 ;  /* 0x000000ffff257224 */ /* 0x000fe400078e005c */
[----:B------:R-:W-:Y:S02]  /*47910*/  IMAD.MOV.U32 R35, RZ, RZ, R36 ;  /* 0x000000ffff237224 */ /* 0x000fe400078e0024 */
[----:B------:R-:W-:Y:S02]  /*47920*/  IMAD.MOV.U32 R92, RZ, RZ, R95 ;  /* 0x000000ffff5c7224 */ /* 0x000fe400078e005f */
.L_x_3869:
[----:B------:R-:W-:Y:S05]  /*47930*/  BSYNC B0 ;  /* 0x0000000000007941 */ /* 0x000fea0003800000 */
.L_x_3867:
        /* <DEDUP_REMOVED lines=9> */
.L_x_3871:
[----:B------:R-:W-:Y:S01]  /*479d0*/  MOV R95, R34 ;  /* 0x00000022005f7202 */ /* 0x000fe20000000f00 */
[----:B------:R-:W-:Y:S02]  /*479e0*/  IMAD.MOV.U32 R36, RZ, RZ, R93 ;  /* 0x000000ffff247224 */ /* 0x000fe400078e005d */
[----:B------:R-:W-:Y:S02]  /*479f0*/  IMAD.MOV.U32 R34, RZ, RZ, R35 ;  /* 0x000000ffff227224 */ /* 0x000fe400078e0023 */
[----:B------:R-:W-:Y:S02]  /*47a00*/  IMAD.MOV.U32 R93, RZ, RZ, R92 ;  /* 0x000000ffff5d7224 */ /* 0x000fe400078e005c */
.L_x_3872:
[----:B------:R-:W-:Y:S05]  /*47a10*/  BSYNC B0 ;  /* 0x0000000000007941 */ /* 0x000fea0003800000 */
.L_x_3870:
        /* <DEDUP_REMOVED lines=9> */
.L_x_3874:
[----:B------:R-:W-:Y:S01]  /*47ab0*/  MOV R92, R33 ;  /* 0x00000021005c7202 */ /* 0x000fe20000000f00 */
[----:B------:R-:W-:Y:S02]  /*47ac0*/  IMAD.MOV.U32 R35, RZ, RZ, R90 ;  /* 0x000000ffff237224 */ /* 0x000fe400078e005a */
[----:B------:R-:W-:Y:S02]  /*47ad0*/  IMAD.MOV.U32 R33, RZ, RZ, R34 ;  /* 0x000000ffff217224 */ /* 0x000fe400078e0022 */
[----:B------:R-:W-:Y:S02]  /*47ae0*/  IMAD.MOV.U32 R90, RZ, RZ, R93 ;  /* 0x000000ffff5a7224 */ /* 0x000fe400078e005d */
.L_x_3875:
[----:B------:R-:W-:Y:S05]  /*47af0*/  BSYNC B0 ;  /* 0x0000000000007941 */ /* 0x000fea0003800000 */
.L_x_3873:
        /* <DEDUP_REMOVED lines=9> */
.L_x_3877:
[----:B------:R-:W-:Y:S01]  /*47b90*/  MOV R93, R32 ;  /* 0x00000020005d7202 */ /* 0x000fe20000000f00 */
[----:B------:R-:W-:Y:S02]  /*47ba0*/  IMAD.MOV.U32 R34, RZ, RZ, R91 ;  /* 0x000000ffff227224 */ /* 0x000fe400078e005b */
[----:B------:R-:W-:Y:S02]  /*47bb0*/  IMAD.MOV.U32 R32, RZ, RZ, R33 ;  /* 0x000000ffff207224 */ /* 0x000fe400078e0021 */
[----:B------:R-:W-:Y:S02]  /*47bc0*/  IMAD.MOV.U32 R91, RZ, RZ, R90 ;  /* 0x000000ffff5b7224 */ /* 0x000fe400078e005a */
.L_x_3878:
[----:B------:R-:W-:Y:S05]  /*47bd0*/  BSYNC B0 ;  /* 0x0000000000007941 */ /* 0x000fea0003800000 */
.L_x_3876:
        /* <DEDUP_REMOVED lines=9> */
.L_x_3880:
[----:B------:R-:W-:Y:S01]  /*47c70*/  MOV R90, R31 ;  /* 0x0000001f005a7202 */ /* 0x000fe20000000f00 */
[----:B------:R-:W-:Y:S02]  /*47c80*/  IMAD.MOV.U32 R33, RZ, RZ, R88 ;  /* 0x000000ffff217224 */ /* 0x000fe400078e0058 */
[----:B------:R-:W-:Y:S02]  /*47c90*/  IMAD.MOV.U32 R31, RZ, RZ, R32 ;  /* 0x000000ffff1f7224 */ /* 0x000fe400078e0020 */
[----:B------:R-:W-:Y:S02]  /*47ca0*/  IMAD.MOV.U32 R88, RZ, RZ, R91 ;  /* 0x000000ffff587224 */ /* 0x000fe400078e005b */
.L_x_3881:
[----:B------:R-:W-:Y:S05]  /*47cb0*/  BSYNC B0 ;  /* 0x0000000000007941 */ /* 0x000fea0003800000 */
.L_x_3879:
        /* <DEDUP_REMOVED lines=9> */
.L_x_3883:
[----:B------:R-:W-:Y:S01]  /*47d50*/  MOV R91, R30 ;  /* 0x0000001e005b7202 */ /* 0x000fe20000000f00 */
[----:B------:R-:W-:Y:S02]  /*47d60*/  IMAD.MOV.U32 R32, RZ, RZ, R89 ;  /* 0x000000ffff207224 */ /* 0x000fe400078e0059 */
[----:B------:R-:W-:Y:S02]  /*47d70*/  IMAD.MOV.U32 R30, RZ, RZ, R31 ;  /* 0x000000ffff1e7224 */ /* 0x000fe400078e001f */
[----:B------:R-:W-:Y:S02]  /*47d80*/  IMAD.MOV.U32 R89, RZ, RZ, R88 ;  /* 0x000000ffff597224 */ /* 0x000fe400078e0058 */
.L_x_3884:
[----:B------:R-:W-:Y:S05]  /*47d90*/  BSYNC B0 ;  /* 0x0000000000007941 */ /* 0x000fea0003800000 */
.L_x_3882:
        /* <DEDUP_REMOVED lines=9> */
.L_x_3886:
[----:B------:R-:W-:Y:S01]  /*47e30*/  MOV R88, R29 ;  /* 0x0000001d00587202 */ /* 0x000fe20000000f00 */
[----:B------:R-:W-:Y:S02]  /*47e40*/  IMAD.MOV.U32 R31, RZ, RZ, R86 ;  /* 0x000000ffff1f7224 */ /* 0x000fe400078e0056 */
[----:B------:R-:W-:Y:S02]  /*47e50*/  IMAD.MOV.U32 R29, RZ, RZ, R30 ;  /* 0x000000ffff1d7224 */ /* 0x000fe400078e001e */
[----:B------:R-:W-:Y:S02]  /*47e60*/  IMAD.MOV.U32 R86, RZ, RZ, R89 ;  /* 0x000000ffff567224 */ /* 0x000fe400078e0059 */
.L_x_3887:
[----:B------:R-:W-:Y:S05]  /*47e70*/  BSYNC B0 ;  /* 0x0000000000007941 */ /* 0x000fea0003800000 */
.L_x_3885:
        /* <DEDUP_REMOVED lines=9> */
.L_x_3889:
[----:B------:R-:W-:Y:S01]  /*47f10*/  MOV R89, R28 ;  /* 0x0000001c00597202 */ /* 0x000fe20000000f00 */
[----:B------:R-:W-:Y:S02]  /*47f20*/  IMAD.MOV.U32 R30, RZ, RZ, R87 ;  /* 0x000000ffff1e7224 */ /* 0x000fe400078e0057 */
[----:B------:R-:W-:Y:S02]  /*47f30*/  IMAD.MOV.U32 R28, RZ, RZ, R29 ;  /* 0x000000ffff1c7224 */ /* 0x000fe400078e001d */
[----:B------:R-:W-:Y:S02]  /*47f40*/  IMAD.MOV.U32 R87, RZ, RZ, R86 ;  /* 0x000000ffff577224 */ /* 0x000fe400078e0056 */
.L_x_3890:
[----:B------:R-:W-:Y:S05]  /*47f50*/  BSYNC B0 ;  /* 0x0000000000007941 */ /* 0x000fea0003800000 */
.L_x_3888:
        /* <DEDUP_REMOVED lines=9> */
.L_x_3892:
[----:B------:R-:W-:Y:S01]  /*47ff0*/  MOV R86, R27 ;  /* 0x0000001b00567202 */ /* 0x000fe20000000f00 */
[----:B------:R-:W-:Y:S02]  /*48000*/  IMAD.MOV.U32 R29, RZ, RZ, R84 ;  /* 0x000000ffff1d7224 */ /* 0x000fe400078e0054 */
[----:B------:R-:W-:Y:S02]  /*48010*/  IMAD.MOV.U32 R27, RZ, RZ, R28 ;  /* 0x000000ffff1b7224 */ /* 0x000fe400078e001c */
[----:B------:R-:W-:Y:S02]  /*48020*/  IMAD.MOV.U32 R84, RZ, RZ, R87 ;  /* 0x000000ffff547224 */ /* 0x000fe400078e0057 */
.L_x_3893:
[----:B------:R-:W-:Y:S05]  /*48030*/  BSYNC B0 ;  /* 0x0000000000007941 */ /* 0x000fea0003800000 */
.L_x_3891:
        /* <DEDUP_REMOVED lines=9> */
.L_x_3895:
[----:B------:R-:W-:Y:S01]  /*480d0*/  MOV R87, R26 ;  /* 0x0000001a00577202 */ /* 0x000fe20000000f00 */
[----:B------:R-:W-:Y:S02]  /*480e0*/  IMAD.MOV.U32 R28, RZ, RZ, R85 ;  /* 0x000000ffff1c7224 */ /* 0x000fe400078e0055 */
[----:B------:R-:W-:Y:S02]  /*480f0*/  IMAD.MOV.U32 R26, RZ, RZ, R27 ;  /* 0x000000ffff1a7224 */ /* 0x000fe400078e001b */
[----:B------:R-:W-:Y:S02]  /*48100*/  IMAD.MOV.U32 R85, RZ, RZ, R84 ;  /* 0x000000ffff557224 */ /* 0x000fe400078e0054 */
.L_x_3896:
[----:B------:R-:W-:Y:S05]  /*48110*/  BSYNC B0 ;  /* 0x0000000000007941 */ /* 0x000fea0003800000 */
.L_x_3894:
        /* <DEDUP_REMOVED lines=9> */
.L_x_3898:
[----:B------:R-:W-:Y:S01]  /*481b0*/  MOV R84, R25 ;  /* 0x0000001900547202 */ /* 0x000fe20000000f00 */
[----:B------:R-:W-:Y:S02]  /*481c0*/  IMAD.MOV.U32 R27, RZ, RZ, R82 ;  /* 0x000000ffff1b7224 */ /* 0x000fe400078e0052 */
[----:B------:R-:W-:Y:S02]  /*481d0*/  IMAD.MOV.U32 R25, RZ, RZ, R26 ;  /* 0x000000ffff197224 */ /* 0x000fe400078e001a */
[----:B------:R-:W-:Y:S02]  /*481e0*/  IMAD.MOV.U32 R82, RZ, RZ, R85 ;  /* 0x000000ffff527224 */ /* 0x000fe400078e0055 */
.L_x_3899:
[----:B------:R-:W-:Y:S05]  /*481f0*/  BSYNC B0 ;  /* 0x0000000000007941 */ /* 0x000fea0003800000 */
.L_x_3897:
        /* <DEDUP_REMOVED lines=9> */
.L_x_3901:
[----:B------:R-:W-:Y:S01]  /*48290*/  MOV R85, R24 ;  /* 0x0000001800557202 */ /* 0x000fe20000000f00 */
[----:B------:R-:W-:Y:S02]  /*482a0*/  IMAD.MOV.U32 R26, RZ, RZ, R83 ;  /* 0x000000ffff1a7224 */ /* 0x000fe400078e0053 */
[----:B------:R-:W-:Y:S02]  /*482b0*/  IMAD.MOV.U32 R24, RZ, RZ, R25 ;  /* 0x000000ffff187224 */ /* 0x000fe400078e0019 */
[----:B------:R-:W-:Y:S02]  /*482c0*/  IMAD.MOV.U32 R83, RZ, RZ, R82 ;  /* 0x000000ffff537224 */ /* 0x000fe400078e0052 */
.L_x_3902:
[----:B------:R-:W-:Y:S05]  /*482d0*/  BSYNC B0 ;  /* 0x0000000000007941 */ /* 0x000fea0003800000 */
.L_x_3900:
        /* <DEDUP_REMOVED lines=9> */
.L_x_3904:
[----:B------:R-:W-:Y:S01]  /*48370*/  MOV R82, R23 ;  /* 0x0000001700527202 */ /* 0x000fe20000000f00 */
[----:B------:R-:W-:Y:S02]  /*48380*/  IMAD.MOV.U32 R25, RZ, RZ, R80 ;  /* 0x000000ffff197224 */ /* 0x000fe400078e0050 */
[----:B------:R-:W-:Y:S02]  /*48390*/  IMAD.MOV.U32 R23, RZ, RZ, R24 ;  /* 0x000000ffff177224 */ /* 0x000fe400078e0018 */
[----:B------:R-:W-:Y:S02]  /*483a0*/  IMAD.MOV.U32 R80, RZ, RZ, R83 ;  /* 0x000000ffff507224 */ /* 0x000fe400078e0053 */
.L_x_3905:
[----:B------:R-:W-:Y:S05]  /*483b0*/  BSYNC B0 ;  /* 0x0000000000007941 */ /* 0x000fea0003800000 */
.L_x_3903:
        /* <DEDUP_REMOVED lines=9> */
.L_x_3907:
[----:B------:R-:W-:Y:S01]  /*48450*/  MOV R83, R22 ;  /* 0x0000001600537202 */ /* 0x000fe20000000f00 */
[----:B------:R-:W-:Y:S02]  /*48460*/  IMAD.MOV.U32 R24, RZ, RZ, R81 ;  /* 0x000000ffff187224 */ /* 0x000fe400078e0051 */
[----:B------:R-:W-:Y:S02]  /*48470*/  IMAD.MOV.U32 R22, RZ, RZ, R23 ;  /* 0x000000ffff167224 */ /* 0x000fe400078e0017 */
[----:B------:R-:W-:Y:S02]  /*48480*/  IMAD.MOV.U32 R81, RZ, RZ, R80 ;  /* 0x000000ffff517224 */ /* 0x000fe400078e0050 */
.L_x_3908:
[----:B------:R-:W-:Y:S05]  /*48490*/  BSYNC B0 ;  /* 0x0000000000007941 */ /* 0x000fea0003800000 */
.L_x_3906:
        /* <DEDUP_REMOVED lines=9> */
.L_x_3910:
[----:B------:R-:W-:Y:S01]  /*48530*/  MOV R80, R21 ;  /* 0x0000001500507202 */ /* 0x000fe20000000f00 */
[----:B------:R-:W-:Y:S02]  /*48540*/  IMAD.MOV.U32 R23, RZ, RZ, R78 ;  /* 0x000000ffff177224 */ /* 0x000fe400078e004e */
[----:B------:R-:W-:Y:S02]  /*48550*/  IMAD.MOV.U32 R21, RZ, RZ, R22 ;  /* 0x000000ffff157224 */ /* 0x000fe400078e0016 */
[----:B------:R-:W-:Y:S02]  /*48560*/  IMAD.MOV.U32 R78, RZ, RZ, R81 ;  /* 0x000000ffff4e7224 */ /* 0x000fe400078e0051 */
.L_x_3911:
[----:B------:R-:W-:Y:S05]  /*48570*/  BSYNC B0 ;  /* 0x0000000000007941 */ /* 0x000fea0003800000 */
.L_x_3909:
        /* <DEDUP_REMOVED lines=9> */
.L_x_3913:
[----:B------:R-:W-:Y:S01]  /*48610*/  MOV R81, R20 ;  /* 0x0000001400517202 */ /* 0x000fe20000000f00 */
[----:B------:R-:W-:Y:S02]  /*48620*/  IMAD.MOV.U32 R22, RZ, RZ, R79 ;  /* 0x000000ffff167224 */ /* 0x000fe400078e004f */
[----:B------:R-:W-:Y:S02]  /*48630*/  IMAD.MOV.U32 R20, RZ, RZ, R21 ;  /* 0x000000ffff147224 */ /* 0x000fe400078e0015 */
[----:B------:R-:W-:Y:S02]  /*48640*/  IMAD.MOV.U32 R79, RZ, RZ, R78 ;  /* 0x000000ffff4f7224 */ /* 0x000fe400078e004e */
.L_x_3914:
[----:B------:R-:W-:Y:S05]  /*48650*/  BSYNC B0 ;  /* 0x0000000000007941 */ /* 0x000fea0003800000 */
.L_x_3912:
        /* <DEDUP_REMOVED lines=9> */
.L_x_3916:
[----:B------:R-:W-:Y:S01]  /*486f0*/  MOV R78, R19 ;  /* 0x00000013004e7202 */ /* 0x000fe20000000f00 */
[----:B------:R-:W-:Y:S02]  /*48700*/  IMAD.MOV.U32 R21, RZ, RZ, R76 ;  /* 0x000000ffff157224 */ /* 0x000fe400078e004c */
[----:B------:R-:W-:Y:S02]  /*48710*/  IMAD.MOV.U32 R19, RZ, RZ, R20 ;  /* 0x000000ffff137224 */ /* 0x000fe400078e0014 */
[----:B------:R-:W-:Y:S02]  /*48720*/  IMAD.MOV.U32 R76, RZ, RZ, R79 ;  /* 0x000000ffff4c7224 */ /* 0x000fe400078e004f */
.L_x_3917:
[----:B------:R-:W-:Y:S05]  /*48730*/  BSYNC B0 ;  /* 0x0000000000007941 */ /* 0x000fea0003800000 */
.L_x_3915:
        /* <DEDUP_REMOVED lines=9> */
.L_x_3919:
[----:B------:R-:W-:Y:S01]  /*487d0*/  MOV R79, R18 ;  /* 0x00000012004f7202 */ /* 0x000fe20000000f00 */
[----:B------:R-:W-:Y:S02]  /*487e0*/  IMAD.MOV.U32 R20, RZ, RZ, R77 ;  /* 0x000000ffff147224 */ /* 0x000fe400078e004d */
[----:B------:R-:W-:Y:S02]  /*487f0*/  IMAD.MOV.U32 R18, RZ, RZ, R19 ;  /* 0x000000ffff127224 */ /* 0x000fe400078e0013 */
[----:B------:R-:W-:Y:S02]  /*48800*/  IMAD.MOV.U32 R77, RZ, RZ, R76 ;  /* 0x000000ffff4d7224 */ /* 0x000fe400078e004c */
.L_x_3920:
[----:B------:R-:W-:Y:S05]  /*48810*/  BSYNC B0 ;  /* 0x0000000000007941 */ /* 0x000fea0003800000 */
.L_x_3918:
        /* <DEDUP_REMOVED lines=9> */
.L_x_3922:
[----:B------:R-:W-:Y:S01]  /*488b0*/  MOV R76, R17 ;  /* 0x00000011004c7202 */ /* 0x000fe20000000f00 */
[----:B------:R-:W-:Y:S02]  /*488c0*/  IMAD.MOV.U32 R19, RZ, RZ, R74 ;  /* 0x000000ffff137224 */ /* 0x000fe400078e004a */
[----:B------:R-:W-:Y:S02]  /*488d0*/  IMAD.MOV.U32 R17, RZ, RZ, R18 ;  /* 0x000000ffff117224 */ /* 0x000fe400078e0012 */
[----:B------:R-:W-:Y:S02]  /*488e0*/  IMAD.MOV.U32 R74, RZ, RZ, R77 ;  /* 0x000000ffff4a7224 */ /* 0x000fe400078e004d */
.L_x_3923:
[----:B------:R-:W-:Y:S05]  /*488f0*/  BSYNC B0 ;  /* 0x0000000000007941 */ /* 0x000fea0003800000 */
.L_x_3921:
        /* <DEDUP_REMOVED lines=9> */
.L_x_3925:
[----:B------:R-:W-:Y:S01]  /*48990*/  MOV R77, R16 ;  /* 0x00000010004d7202 */ /* 0x000fe20000000f00 */
[----:B------:R-:W-:Y:S02]  /*489a0*/  IMAD.MOV.U32 R18, RZ, RZ, R75 ;  /* 0x000000ffff127224 */ /* 0x000fe400078e004b */
[----:B------:R-:W-:Y:S02]  /*489b0*/  IMAD.MOV.U32 R16, RZ, RZ, R17 ;  /* 0x000000ffff107224 */ /* 0x000fe400078e0011 */
[----:B------:R-:W-:Y:S02]  /*489c0*/  IMAD.MOV.U32 R75, RZ, RZ, R74 ;  /* 0x000000ffff4b7224 */ /* 0x000fe400078e004a */
.L_x_3926:
[----:B------:R-:W-:Y:S05]  /*489d0*/  BSYNC B0 ;  /* 0x0000000000007941 */ /* 0x000fea0003800000 */
.L_x_3924:
        /* <DEDUP_REMOVED lines=9> */
.L_x_3928:
[----:B------:R-:W-:Y:S01]  /*48a70*/  MOV R74, R15 ;  /* 0x0000000f004a7202 */ /* 0x000fe20000000f00 */
[----:B------:R-:W-:Y:S02]  /*48a80*/  IMAD.MOV.U32 R17, RZ, RZ, R72 ;  /* 0x000000ffff117224 */ /* 0x000fe400078e0048 */
[----:B------:R-:W-:Y:S02]  /*48a90*/  IMAD.MOV.U32 R15, RZ, RZ, R16 ;  /* 0x000000ffff0f7224 */ /* 0x000fe400078e0010 */
[----:B------:R-:W-:Y:S02]  /*48aa0*/  IMAD.MOV.U32 R72, RZ, RZ, R75 ;  /* 0x000000ffff487224 */ /* 0x000fe400078e004b */
.L_x_3929:
[----:B------:R-:W-:Y:S05]  /*48ab0*/  BSYNC B0 ;  /* 0x0000000000007941 */ /* 0x000fea0003800000 */
.L_x_3927:
        /* <DEDUP_REMOVED lines=9> */
.L_x_3931:
[----:B------:R-:W-:Y:S01]  /*48b50*/  MOV R75, R14 ;  /* 0x0000000e004b7202 */ /* 0x000fe20000000f00 */
[----:B------:R-:W-:Y:S02]  /*48b60*/  IMAD.MOV.U32 R16, RZ, RZ, R73 ;  /* 0x000000ffff107224 */ /* 0x000fe400078e0049 */
[----:B------:R-:W-:Y:S02]  /*48b70*/  IMAD.MOV.U32 R14, RZ, RZ, R15 ;  /* 0x000000ffff0e7224 */ /* 0x000fe400078e000f */
[----:B------:R-:W-:Y:S02]  /*48b80*/  IMAD.MOV.U32 R73, RZ, RZ, R72 ;  /* 0x000000ffff497224 */ /* 0x000fe400078e0048 */
.L_x_3932:
[----:B------:R-:W-:Y:S05]  /*48b90*/  BSYNC B0 ;  /* 0x0000000000007941 */ /* 0x000fea0003800000 */
.L_x_3930:
        /* <DEDUP_REMOVED lines=9> */
.L_x_3934:
[----:B------:R-:W-:Y:S01]  /*48c30*/  MOV R72, R13 ;  /* 0x0000000d00487202 */ /* 0x000fe20000000f00 */
[----:B------:R-:W-:Y:S02]  /*48c40*/  IMAD.MOV.U32 R15, RZ, RZ, R12 ;  /* 0x000000ffff0f7224 */ /* 0x000fe400078e000c */
[----:B------:R-:W-:Y:S02]  /*48c50*/  IMAD.MOV.U32 R13, RZ, RZ, R14 ;  /* 0x000000ffff0d7224 */ /* 0x000fe400078e000e */
[----:B------:R-:W-:Y:S02]  /*48c60*/  IMAD.MOV.U32 R12, RZ, RZ, R73 ;  /* 0x000000ffff0c7224 */ /* 0x000fe400078e0049 */
.L_x_3935:
[----:B------:R-:W-:Y:S05]  /*48c70*/  BSYNC B0 ;  /* 0x0000000000007941 */ /* 0x000fea0003800000 */
.L_x_3933:
        /* <DEDUP_REMOVED lines=9> */
.L_x_3937:
[----:B------:R-:W-:Y:S01]  /*48d10*/  MOV R73, R10 ;  /* 0x0000000a00497202 */ /* 0x000fe20000000f00 */
[----:B------:R-:W-:Y:S02]  /*48d20*/  IMAD.MOV.U32 R14, RZ, RZ, R11 ;  /* 0x000000ffff0e7224 */ /* 0x000fe400078e000b */
[----:B------:R-:W-:Y:S02]  /*48d30*/  IMAD.MOV.U32 R10, RZ, RZ, R13 ;  /* 0x000000ffff0a7224 */ /* 0x000fe400078e000d */
[----:B------:R-:W-:Y:S02]  /*48d40*/  IMAD.MOV.U32 R11, RZ, RZ, R12 ;  /* 0x000000ffff0b7224 */ /* 0x000fe400078e000c */
.L_x_3938:
[----:B------:R-:W-:Y:S05]  /*48d50*/  BSYNC B0 ;  /* 0x0000000000007941 */ /* 0x000fea0003800000 */
.L_x_3936:
        /* <DEDUP_REMOVED lines=9> */
.L_x_3940:
[----:B------:R-:W-:Y:S01]  /*48df0*/  MOV R12, R9 ;  /* 0x00000009000c7202 */ /* 0x000fe20000000f00 */
[----:B------:R-:W-:Y:S02]  /*48e00*/  IMAD.MOV.U32 R13, RZ, RZ, R8 ;  /* 0x000000ffff0d7224 */ /* 0x000fe400078e0008 */
[----:B------:R-:W-:Y:S02]  /*48e10*/  IMAD.MOV.U32 R9, RZ, RZ, R10 ;  /* 0x000000ffff097224 */ /* 0x000fe400078e000a */
[----:B------:R-:W-:Y:S02]  /*48e20*/  IMAD.MOV.U32 R8, RZ, RZ, R11 ;  /* 0x000000ffff087224 */ /* 0x000fe400078e000b */
.L_x_3941:
[----:B------:R-:W-:Y:S05]  /*48e30*/  BSYNC B0 ;  /* 0x0000000000007941 */ /* 0x000fea0003800000 */
.L_x_3939:
        /* <DEDUP_REMOVED lines=9> */
.L_x_3943:
[----:B------:R-:W-:Y:S01]  /*48ed0*/  MOV R11, R6 ;  /* 0x00000006000b7202 */ /* 0x000fe20000000f00 */
[----:B------:R-:W-:Y:S02]  /*48ee0*/  IMAD.MOV.U32 R10, RZ, RZ, R7 ;  /* 0x000000ffff0a7224 */ /* 0x000fe400078e0007 */
[----:B------:R-:W-:Y:S02]  /*48ef0*/  IMAD.MOV.U32 R6, RZ, RZ, R9 ;  /* 0x000000ffff067224 */ /* 0x000fe400078e0009 */
[----:B------:R-:W-:Y:S02]  /*48f00*/  IMAD.MOV.U32 R7, RZ, RZ, R8 ;  /* 0x000000ffff077224 */ /* 0x000fe400078e0008 */
.L_x_3944:
[----:B------:R-:W-:Y:S05]  /*48f10*/  BSYNC B0 ;  /* 0x0000000000007941 */ /* 0x000fea0003800000 */
.L_x_3942:
        /* <DEDUP_REMOVED lines=9> */
.L_x_3946:
[----:B------:R-:W-:Y:S01]  /*48fb0*/  MOV R8, R5 ;  /* 0x0000000500087202 */ /* 0x000fe20000000f00 */
[----:B------:R-:W-:Y:S02]  /*48fc0*/  IMAD.MOV.U32 R9, RZ, RZ, R4 ;  /* 0x000000ffff097224 */ /* 0x000fe400078e0004 */
[----:B------:R-:W-:Y:S02]  /*48fd0*/  IMAD.MOV.U32 R5, RZ, RZ, R6 ;  /* 0x000000ffff057224 */ /* 0x000fe400078e0006 */
[----:B------:R-:W-:Y:S02]  /*48fe0*/  IMAD.MOV.U32 R4, RZ, RZ, R7 ;  /* 0x000000ffff047224 */ /* 0x000fe400078e0007 */
.L_x_3947:
[----:B------:R-:W-:Y:S05]  /*48ff0*/  BSYNC B0 ;  /* 0x0000000000007941 */ /* 0x000fea0003800000 */
.L_x_3945:
        /* <DEDUP_REMOVED lines=9> */
.L_x_3949:
[----:B------:R-:W-:Y:S01]  /*49090*/  MOV R7, R130 ;  /* 0x0000008200077202 */ /* 0x000fe20000000f00 */
[----:B------:R-:W-:Y:S02]  /*490a0*/  IMAD.MOV.U32 R6, RZ, RZ, R131 ;  /* 0x000000ffff067224 */ /* 0x000fe400078e0083 */
[----:B------:R-:W-:Y:S02]  /*490b0*/  IMAD.MOV.U32 R130, RZ, RZ, R5 ;  /* 0x000000ffff827224 */ /* 0x000fe400078e0005 */
[----:B------:R-:W-:Y:S02]  /*490c0*/  IMAD.MOV.U32 R131, RZ, RZ, R4 ;  /* 0x000000ffff837224 */ /* 0x000fe400078e0004 */
.L_x_3950:
[----:B------:R-:W-:Y:S05]  /*490d0*/  BSYNC B0 ;  /* 0x0000000000007941 */ /* 0x000fea0003800000 */
.L_x_3948:
        /* <DEDUP_REMOVED lines=9> */
.L_x_3952:
[----:B------:R-:W-:Y:S01]  /*49170*/  MOV R4, R71 ;  /* 0x0000004700047202 */ /* 0x000fe20000000f00 */
[----:B------:R-:W-:Y:S02]  /*49180*/  IMAD.MOV.U32 R5, RZ, RZ, R128 ;  /* 0x000000ffff057224 */ /* 0x000fe400078e0080 */
[----:B------:R-:W-:Y:S02]  /*49190*/  IMAD.MOV.U32 R71, RZ, RZ, R130 ;  /* 0x000000ffff477224 */ /* 0x000fe400078e0082 */
[----:B------:R-:W-:Y:S02]  /*491a0*/  IMAD.MOV.U32 R128, RZ, RZ, R131 ;  /* 0x000000ffff807224 */ /* 0x000fe400078e0083 */
.L_x_3953:
[----:B------:R-:W-:Y:S05]  /*491b0*/  BSYNC B0 ;  /* 0x0000000000007941 */ /* 0x000fea0003800000 */
.L_x_3951:
        /* <DEDUP_REMOVED lines=9> */
.L_x_3955:
[----:B------:R-:W-:Y:S01]  /*49250*/  MOV R131, R70 ;  /* 0x0000004600837202 */ /* 0x000fe20000000f00 */
[----:B------:R-:W-:Y:S02]  /*49260*/  IMAD.MOV.U32 R130, RZ, RZ, R129 ;  /* 0x000000ffff827224 */ /* 0x000fe400078e0081 */
[----:B------:R-:W-:Y:S02]  /*49270*/  IMAD.MOV.U32 R70, RZ, RZ, R71 ;  /* 0x000000ffff467224 */ /* 0x000fe400078e0047 */
[----:B------:R-:W-:Y:S02]  /*49280*/  IMAD.MOV.U32 R129, RZ, RZ, R128 ;  /* 0x000000ffff817224 */ /* 0x000fe400078e0080 */
.L_x_3956:
[----:B------:R-:W-:Y:S05]  /*49290*/  BSYNC B0 ;  /* 0x0000000000007941 */ /* 0x000fea0003800000 */
.L_x_3954:
        /* <DEDUP_REMOVED lines=9> */
.L_x_3958:
[----:B------:R-:W-:Y:S01]  /*49330*/  MOV R128, R69 ;  /* 0x0000004500807202 */ /* 0x000fe20000000f00 */
[----:B------:R-:W-:Y:S02]  /*49340*/  IMAD.MOV.U32 R71, RZ, RZ, R126 ;  /* 0x000000ffff477224 */ /* 0x000fe400078e007e */
[----:B------:R-:W-:Y:S02]  /*49350*/  IMAD.MOV.U32 R69, RZ, RZ, R70 ;  /* 0x000000ffff457224 */ /* 0x000fe400078e0046 */
[----:B------:R-:W-:Y:S02]  /*49360*/  IMAD.MOV.U32 R126, RZ, RZ, R129 ;  /* 0x000000ffff7e7224 */ /* 0x000fe400078e0081 */
.L_x_3959:
[----:B------:R-:W-:Y:S05]  /*49370*/  BSYNC B0 ;  /* 0x0000000000007941 */ /* 0x000fea0003800000 */
.L_x_3957:
        /* <DEDUP_REMOVED lines=9> */
.L_x_3961:
[----:B------:R-:W-:Y:S01]  /*49410*/  MOV R129, R68 ;  /* 0x0000004400817202 */ /* 0x000fe20000000f00 */
[----:B------:R-:W-:Y:S02]  /*49420*/  IMAD.MOV.U32 R70, RZ, RZ, R127 ;  /* 0x000000ffff467224 */ /* 0x000fe400078e007f */
[----:B------:R-:W-:Y:S02]  /*49430*/  IMAD.MOV.U32 R68, RZ, RZ, R69 ;  /* 0x000000ffff447224 */ /* 0x000fe400078e0045 */
[----:B------:R-:W-:Y:S02]  /*49440*/  IMAD.MOV.U32 R127, RZ, RZ, R126 ;  /* 0x000000ffff7f7224 */ /* 0x000fe400078e007e */
.L_x_3962:
[----:B------:R-:W-:Y:S05]  /*49450*/  BSYNC B0 ;  /* 0x0000000000007941 */ /* 0x000fea0003800000 */
.L_x_3960:
        /* <DEDUP_REMOVED lines=9> */
.L_x_3964:
[----:B------:R-:W-:Y:S01]  /*494f0*/  MOV R126, R67 ;  /* 0x00000043007e7202 */ /* 0x000fe20000000f00 */
[----:B------:R-:W-:Y:S02]  /*49500*/  IMAD.MOV.U32 R69, RZ, RZ, R124 ;  /* 0x000000ffff457224 */ /* 0x000fe400078e007c */
[----:B------:R-:W-:Y:S02]  /*49510*/  IMAD.MOV.U32 R67, RZ, RZ, R68 ;  /* 0x000000ffff437224 */ /* 0x000fe400078e0044 */
[----:B------:R-:W-:Y:S02]  /*49520*/  IMAD.MOV.U32 R124, RZ, RZ, R127 ;  /* 0x000000ffff7c7224 */ /* 0x000fe400078e007f */
.L_x_3965:
[----:B------:R-:W-:Y:S05]  /*49530*/  BSYNC B0 ;  /* 0x0000000000007941 */ /* 0x000fea0003800000 */
.L_x_3963:
        /* <DEDUP_REMOVED lines=9> */
.L_x_3967:
[----:B------:R-:W-:Y:S01]  /*495d0*/  MOV R127, R66 ;  /* 0x00000042007f7202 */ /* 0x000fe20000000f00 */
[----:B------:R-:W-:Y:S02]  /*495e0*/  IMAD.MOV.U32 R68, RZ, RZ, R125 ;  /* 0x000000ffff447224 */ /* 0x000fe400078e007d */
[----:B------:R-:W-:Y:S02]  /*495f0*/  IMAD.MOV.U32 R66, RZ, RZ, R67 ;  /* 0x000000ffff427224 */ /* 0x000fe400078e0043 */
[----:B------:R-:W-:Y:S02]  /*49600*/  IMAD.MOV.U32 R125, RZ, RZ, R124 ;  /* 0x000000ffff7d7224 */ /* 0x000fe400078e007c */
.L_x_3968:
[----:B------:R-:W-:Y:S05]  /*49610*/  BSYNC B0 ;  /* 0x0000000000007941 */ /* 0x000fea0003800000 */
.L_x_3966:
        /* <DEDUP_REMOVED lines=9> */
.L_x_3970:
[----:B------:R-:W-:Y:S01]  /*496b0*/  MOV R124, R65 ;  /* 0x00000041007c7202 */ /* 0x000fe20000000f00 */
[----:B------:R-:W-:Y:S02]  /*496c0*/  IMAD.MOV.U32 R67, RZ, RZ, R122 ;  /* 0x000000ffff437224 */ /* 0x000fe400078e007a */
[----:B------:R-:W-:Y:S02]  /*496d0*/  IMAD.MOV.U32 R65, RZ, RZ, R66 ;  /* 0x000000ffff417224 */ /* 0x000fe400078e0042 */
[----:B------:R-:W-:Y:S02]  /*496e0*/  IMAD.MOV.U32 R122, RZ, RZ, R125 ;  /* 0x000000ffff7a7224 */ /* 0x000fe400078e007d */
.L_x_3971:
[----:B------:R-:W-:Y:S05]  /*496f0*/  BSYNC B0 ;  /* 0x0000000000007941 */ /* 0x000fea0003800000 */
.L_x_3969:
        /* <DEDUP_REMOVED lines=9> */
.L_x_3973:
[----:B------:R-:W-:Y:S01]  /*49790*/  MOV R125, R64 ;  /* 0x00000040007d7202 */ /* 0x000fe20000000f00 */
[----:B------:R-:W-:Y:S02]  /*497a0*/  IMAD.MOV.U32 R66, RZ, RZ, R123 ;  /* 0x000000ffff427224 */ /* 0x000fe400078e007b */
[----:B------:R-:W-:Y:S02]  /*497b0*/  IMAD.MOV.U32 R64, RZ, RZ, R65 ;  /* 0x000000ffff407224 */ /* 0x000fe400078e0041 */
[----:B------:R-:W-:Y:S02]  /*497c0*/  IMAD.MOV.U32 R123, RZ, RZ, R122 ;  /* 0x000000ffff7b7224 */ /* 0x000fe400078e007a */
.L_x_3974:
[----:B------:R-:W-:Y:S05]  /*497d0*/  BSYNC B0 ;  /* 0x0000000000007941 */ /* 0x000fea0003800000 */
.L_x_3972:
        /* <DEDUP_REMOVED lines=9> */
.L_x_3976:
[----:B------:R-:W-:Y:S01]  /*49870*/  MOV R122, R63 ;  /* 0x0000003f007a7202 */ /* 0x000fe20000000f00 */
[----:B------:R-:W-:Y:S02]  /*49880*/  IMAD.MOV.U32 R65, RZ, RZ, R120 ;  /* 0x000000ffff417224 */ /* 0x000fe400078e0078 */
[----:B------:R-:W-:Y:S02]  /*49890*/  IMAD.MOV.U32 R63, RZ, RZ, R64 ;  /* 0x000000ffff3f7224 */ /* 0x000fe400078e0040 */
[----:B------:R-:W-:Y:S02]  /*498a0*/  IMAD.MOV.U32 R120, RZ, RZ, R123 ;  /* 0x000000ffff787224 */ /* 0x000fe400078e007b */
.L_x_3977:
[----:B------:R-:W-:Y:S05]  /*498b0*/  BSYNC B0 ;  /* 0x0000000000007941 */ /* 0x000fea0003800000 */
.L_x_3975:
        /* <DEDUP_REMOVED lines=9> */
.L_x_3979:
[----:B------:R-:W-:Y:S01]  /*49950*/  MOV R123, R62 ;  /* 0x0000003e007b7202 */ /* 0x000fe20000000f00 */
[----:B------:R-:W-:Y:S02]  /*49960*/  IMAD.MOV.U32 R64, RZ, RZ, R121 ;  /* 0x000000ffff407224 */ /* 0x000fe400078e0079 */
[----:B------:R-:W-:Y:S02]  /*49970*/  IMAD.MOV.U32 R62, RZ, RZ, R63 ;  /* 0x000000ffff3e7224 */ /* 0x000fe400078e003f */
[----:B------:R-:W-:Y:S02]  /*49980*/  IMAD.MOV.U32 R121, RZ, RZ, R120 ;  /* 0x000000ffff797224 */ /* 0x000fe400078e0078 */
.L_x_3980:
[----:B------:R-:W-:Y:S05]  /*49990*/  BSYNC B0 ;  /* 0x0000000000007941 */ /* 0x000fea0003800000 */
.L_x_3978:
        /* <DEDUP_REMOVED lines=9> */
.L_x_3982:
[----:B------:R-:W-:Y:S01]  /*49a30*/  MOV R120, R133 ;  /* 0x0000008500787202 */ /* 0x000fe20000000f00 */
[----:B------:R-:W-:Y:S02]  /*49a40*/  IMAD.MOV.U32 R63, RZ, RZ, R0 ;  /* 0x000000ffff3f7224 */ /* 0x000fe400078e0000 */
[----:B------:R-:W-:Y:S02]  /*49a50*/  IMAD.MOV.U32 R0, RZ, RZ, R121 ;  /* 0x000000ffff007224 */ /* 0x000fe400078e0079 */
[----:B------:R-:W-:Y:S02]  /*49a60*/  IMAD.MOV.U32 R133, RZ, RZ, R62 ;  /* 0x000000ffff857224 */ /* 0x000fe400078e003e */
.L_x_3983:
[----:B------:R-:W-:Y:S05]  /*49a70*/  BSYNC B0 ;  /* 0x0000000000007941 */ /* 0x000fea0003800000 */
.L_x_3981:
        /* <DEDUP_REMOVED lines=18> */
.L_x_3985:
[----:B------:R-:W-:Y:S02]  /*49ba0*/  IMAD.MOV.U32 R62, RZ, RZ, R119 ;  /* 0x000000ffff3e7224 */ /* 0x000fe400078e0077 */
[----:B------:R-:W-:Y:S02]  /*49bb0*/  IMAD.MOV.U32 R121, RZ, RZ, R60 ;  /* 0x000000ffff797224 */ /* 0x000fe400078e003c */
[----:B------:R-:W-:Y:S02]  /*49bc0*/  IMAD.MOV.U32 R119, RZ, RZ, R118 ;  /* 0x000000ffff777224 */ /* 0x000fe400078e0076 */
[----:B------:R-:W-:Y:S02]  /*49bd0*/  IMAD.MOV.U32 R60, RZ, RZ, R61 ;  /* 0x000000ffff3c7224 */ /* 0x000fe400078e003d */
.L_x_3986:
[----:B------:R-:W-:Y:S05]  /*49be0*/  BSYNC B0 ;  /* 0x0000000000007941 */ /* 0x000fea0003800000 */
.L_x_3984:
        /* <DEDUP_REMOVED lines=9> */
.L_x_3988:
[----:B------:R-:W-:Y:S02]  /*49c80*/  IMAD.MOV.U32 R61, RZ, RZ, R116 ;  /* 0x000000ffff3d7224 */ /* 0x000fe400078e0074 */
[----:B------:R-:W-:Y:S02]  /*49c90*/  IMAD.MOV.U32 R118, RZ, RZ, R59 ;  /* 0x000000ffff767224 */ /* 0x000fe400078e003b */
[----:B------:R-:W-:Y:S02]  /*49ca0*/  IMAD.MOV.U32 R116, RZ, RZ, R119 ;  /* 0x000000ffff747224 */ /* 0x000fe400078e0077 */
[----:B------:R-:W-:Y:S02]  /*49cb0*/  IMAD.MOV.U32 R59, RZ, RZ, R60 ;  /* 0x000000ffff3b7224 */ /* 0x000fe400078e003c */
.L_x_3989:
[----:B------:R-:W-:Y:S05]  /*49cc0*/  BSYNC B0 ;  /* 0x0000000000007941 */ /* 0x000fea0003800000 */
.L_x_3987:
        /* <DEDUP_REMOVED lines=9> */
.L_x_3991:
[----:B------:R-:W-:Y:S02]  /*49d60*/  IMAD.MOV.U32 R60, RZ, RZ, R117 ;  /* 0x000000ffff3c7224 */ /* 0x000fe400078e0075 */
[----:B------:R-:W-:Y:S02]  /*49d70*/  IMAD.MOV.U32 R119, RZ, RZ, R58 ;  /* 0x000000ffff777224 */ /* 0x000fe400078e003a */
[----:B------:R-:W-:Y:S02]  /*49d80*/  IMAD.MOV.U32 R117, RZ, RZ, R116 ;  /* 0x000000ffff757224 */ /* 0x000fe400078e0074 */
[----:B------:R-:W-:Y:S02]  /*49d90*/  IMAD.MOV.U32 R58, RZ, RZ, R59 ;  /* 0x000000ffff3a7224 */ /* 0x000fe400078e003b */
.L_x_3992:
[----:B------:R-:W-:Y:S05]  /*49da0*/  BSYNC B0 ;  /* 0x0000000000007941 */ /* 0x000fea0003800000 */
.L_x_3990:
        /* <DEDUP_REMOVED lines=9> */
.L_x_3994:
[----:B------:R-:W-:Y:S02]  /*49e40*/  IMAD.MOV.U32 R59, RZ, RZ, R114 ;  /* 0x000000ffff3b7224 */ /* 0x000fe400078e0072 */
[----:B------:R-:W-:Y:S02]  /*49e50*/  IMAD.MOV.U32 R116, RZ, RZ, R57 ;  /* 0x000000ffff747224 */ /* 0x000fe400078e0039 */
[----:B------:R-:W-:Y:S02]  /*49e60*/  IMAD.MOV.U32 R114, RZ, RZ, R117 ;  /* 0x000000ffff727224 */ /* 0x000fe400078e0075 */
[----:B------:R-:W-:Y:S02]  /*49e70*/  IMAD.MOV.U32 R57, RZ, RZ, R58 ;  /* 0x000000ffff397224 */ /* 0x000fe400078e003a */
.L_x_3995:
[----:B------:R-:W-:Y:S05]  /*49e80*/  BSYNC B0 ;  /* 0x0000000000007941 */ /* 0x000fea0003800000 */
.L_x_3993:
        /* <DEDUP_REMOVED lines=9> */
.L_x_3997:
[----:B------:R-:W-:Y:S02]  /*49f20*/  IMAD.MOV.U32 R58, RZ, RZ, R115 ;  /* 0x000000ffff3a7224 */ /* 0x000fe400078e0073 */
[----:B------:R-:W-:Y:S02]  /*49f30*/  IMAD.MOV.U32 R117, RZ, RZ, R56 ;  /* 0x000000ffff757224 */ /* 0x000fe400078e0038 */
[----:B------:R-:W-:Y:S02]  /*49f40*/  IMAD.MOV.U32 R115, RZ, RZ, R114 ;  /* 0x000000ffff737224 */ /* 0x000fe400078e0072 */
[----:B------:R-:W-:Y:S02]  /*49f50*/  IMAD.MOV.U32 R56, RZ, RZ, R57 ;  /* 0x000000ffff387224 */ /* 0x000fe400078e0039 */
.L_x_3998:
[----:B------:R-:W-:Y:S05]  /*49f60*/  BSYNC B0 ;  /* 0x0000000000007941 */ /* 0x000fea0003800000 */
.L_x_3996:
        /* <DEDUP_REMOVED lines=9> */
.L_x_4000:
[----:B------:R-:W-:Y:S02]  /*4a000*/  IMAD.MOV.U32 R57, RZ, RZ, R112 ;  /* 0x000000ffff397224 */ /* 0x000fe400078e0070 */
[----:B------:R-:W-:Y:S02]  /*4a010*/  IMAD.MOV.U32 R114, RZ, RZ, R55 ;  /* 0x000000ffff727224 */ /* 0x000fe400078e0037 */
[----:B------:R-:W-:Y:S02]  /*4a020*/  IMAD.MOV.U32 R112, RZ, RZ, R115 ;  /* 0x000000ffff707224 */ /* 0x000fe400078e0073 */
[----:B------:R-:W-:Y:S02]  /*4a030*/  IMAD.MOV.U32 R55, RZ, RZ, R56 ;  /* 0x000000ffff377224 */ /* 0x000fe400078e0038 */
.L_x_4001:
[----:B------:R-:W-:Y:S05]  /*4a040*/  BSYNC B0 ;  /* 0x0000000000007941 */ /* 0x000fea0003800000 */
.L_x_3999:
        /* <DEDUP_REMOVED lines=9> */
.L_x_4003:
[----:B------:R-:W-:Y:S02]  /*4a0e0*/  IMAD.MOV.U32 R56, RZ, RZ, R113 ;  /* 0x000000ffff387224 */ /* 0x000fe400078e0071 */
[----:B------:R-:W-:Y:S02]  /*4a0f0*/  IMAD.MOV.U32 R115, RZ, RZ, R54 ;  /* 0x000000ffff737224 */ /* 0x000fe400078e0036 */
[----:B------:R-:W-:Y:S02]  /*4a100*/  IMAD.MOV.U32 R113, RZ, RZ, R112 ;  /* 0x000000ffff717224 */ /* 0x000fe400078e0070 */
[----:B------:R-:W-:Y:S02]  /*4a110*/  IMAD.MOV.U32 R54, RZ, RZ, R55 ;  /* 0x000000ffff367224 */ /* 0x000fe400078e0037 */
.L_x_4004:
[----:B------:R-:W-:Y:S05]  /*4a120*/  BSYNC B0 ;  /* 0x0000000000007941 */ /* 0x000fea0003800000 */
.L_x_4002:
        /* <DEDUP_REMOVED lines=9> */
.L_x_4006:
[----:B------:R-:W-:Y:S02]  /*4a1c0*/  IMAD.MOV.U32 R55, RZ, RZ, R110 ;  /* 0x000000ffff377224 */ /* 0x000fe400078e006e */
[----:B------:R-:W-:Y:S02]  /*4a1d0*/  IMAD.MOV.U32 R112, RZ, RZ, R53 ;  /* 0x000000ffff707224 */ /* 0x000fe400078e0035 */
[----:B------:R-:W-:Y:S02]  /*4a1e0*/  IMAD.MOV.U32 R110, RZ, RZ, R113 ;  /* 0x000000ffff6e7224 */ /* 0x000fe400078e0071 */
[----:B------:R-:W-:Y:S02]  /*4a1f0*/  IMAD.MOV.U32 R53, RZ, RZ, R54 ;  /* 0x000000ffff357224 */ /* 0x000fe400078e0036 */
.L_x_4007:
[----:B------:R-:W-:Y:S05]  /*4a200*/  BSYNC B0 ;  /* 0x0000000000007941 */ /* 0x000fea0003800000 */
.L_x_4005:
        /* <DEDUP_REMOVED lines=9> */
.L_x_4009:
[----:B------:R-:W-:Y:S02]  /*4a2a0*/  IMAD.MOV.U32 R54, RZ, RZ, R111 ;  /* 0x000000ffff367224 */ /* 0x000fe400078e006f */
[----:B------:R-:W-:Y:S02]  /*4a2b0*/  IMAD.MOV.U32 R113, RZ, RZ, R52 ;  /* 0x000000ffff717224 */ /* 0x000fe400078e0034 */
[----:B------:R-:W-:Y:S02]  /*4a2c0*/  IMAD.MOV.U32 R111, RZ, RZ, R110 ;  /* 0x000000ffff6f7224 */ /* 0x000fe400078e006e */
[----:B------:R-:W-:Y:S02]  /*4a2d0*/  IMAD.MOV.U32 R52, RZ, RZ, R53 ;  /* 0x000000ffff347224 */ /* 0x000fe400078e0035 */
.L_x_4010:
[----:B------:R-:W-:Y:S05]  /*4a2e0*/  BSYNC B0 ;  /* 0x0000000000007941 */ /* 0x000fea0003800000 */
.L_x_4008:
        /* <DEDUP_REMOVED lines=9> */
.L_x_4012:
[----:B------:R-:W-:Y:S02]  /*4a380*/  IMAD.MOV.U32 R53, RZ, RZ, R108 ;  /* 0x000000ffff357224 */ /* 0x000fe400078e006c */
[----:B------:R-:W-:Y:S02]  /*4a390*/  IMAD.MOV.U32 R110, RZ, RZ, R51 ;  /* 0x000000ffff6e7224 */ /* 0x000fe400078e0033 */
[----:B------:R-:W-:Y:S02]  /*4a3a0*/  IMAD.MOV.U32 R108, RZ, RZ, R111 ;  /* 0x000000ffff6c7224 */ /* 0x000fe400078e006f */
[----:B------:R-:W-:Y:S02]  /*4a3b0*/  IMAD.MOV.U32 R51, RZ, RZ, R52 ;  /* 0x000000ffff337224 */ /* 0x000fe400078e0034 */
.L_x_4013:
[----:B------:R-:W-:Y:S05]  /*4a3c0*/  BSYNC B0 ;  /* 0x0000000000007941 */ /* 0x000fea0003800000 */
.L_x_4011:
        /* <DEDUP_REMOVED lines=9> */
.L_x_4015:
[----:B------:R-:W-:Y:S02]  /*4a460*/  IMAD.MOV.U32 R52, RZ, RZ, R109 ;  /* 0x000000ffff347224 */ /* 0x000fe400078e006d */
[----:B------:R-:W-:Y:S02]  /*4a470*/  IMAD.MOV.U32 R111, RZ, RZ, R50 ;  /* 0x000000ffff6f7224 */ /* 0x000fe400078e0032 */
[----:B------:R-:W-:Y:S02]  /*4a480*/  IMAD.MOV.U32 R109, RZ, RZ, R108 ;  /* 0x000000ffff6d7224 */ /* 0x000fe400078e006c */
[----:B------:R-:W-:Y:S02]  /*4a490*/  IMAD.MOV.U32 R50, RZ, RZ, R51 ;  /* 0x000000ffff327224 */ /* 0x000fe400078e0033 */
.L_x_4016:
[----:B------:R-:W-:Y:S05]  /*4a4a0*/  BSYNC B0 ;  /* 0x0000000000007941 */ /* 0x000fea0003800000 */
.L_x_4014:
        /* <DEDUP_REMOVED lines=9> */
.L_x_4018:
[----:B------:R-:W-:Y:S02]  /*4a540*/  IMAD.MOV.U32 R51, RZ, RZ, R106 ;  /* 0x000000ffff337224 */ /* 0x000fe400078e006a */
[----:B------:R-:W-:Y:S02]  /*4a550*/  IMAD.MOV.U32 R108, RZ, RZ, R49 ;  /* 0x000000ffff6c7224 */ /* 0x000fe400078e0031 */
[----:B------:R-:W-:Y:S02]  /*4a560*/  IMAD.MOV.U32 R106, RZ, RZ, R109 ;  /* 0x000000ffff6a7224 */ /* 0x000fe400078e006d */
[----:B------:R-:W-:Y:S02]  /*4a570*/  IMAD.MOV.U32 R49, RZ, RZ, R50 ;  /* 0x000000ffff317224 */ /* 0x000fe400078e0032 */
.L_x_4019:
[----:B------:R-:W-:Y:S05]  /*4a580*/  BSYNC B0 ;  /* 0x0000000000007941 */ /* 0x000fea0003800000 */
.L_x_4017:
        /* <DEDUP_REMOVED lines=9> */
.L_x_4021:
[----:B------:R-:W-:Y:S02]  /*4a620*/  IMAD.MOV.U32 R50, RZ, RZ, R107 ;  /* 0x000000ffff327224 */ /* 0x000fe400078e006b */
[----:B------:R-:W-:Y:S02]  /*4a630*/  IMAD.MOV.U32 R109, RZ, RZ, R48 ;  /* 0x000000ffff6d7224 */ /* 0x000fe400078e0030 */
[----:B------:R-:W-:Y:S02]  /*4a640*/  IMAD.MOV.U32 R107, RZ, RZ, R106 ;  /* 0x000000ffff6b7224 */ /* 0x000fe400078e006a */
[----:B------:R-:W-:Y:S02]  /*4a650*/  IMAD.MOV.U32 R48, RZ, RZ, R49 ;  /* 0x000000ffff307224 */ /* 0x000fe400078e0031 */
.L_x_4022:
[----:B------:R-:W-:Y:S05]  /*4a660*/  BSYNC B0 ;  /* 0x0000000000007941 */ /* 0x000fea0003800000 */
.L_x_4020:
        /* <DEDUP_REMOVED lines=9> */
.L_x_4024:
[----:B------:R-:W-:Y:S02]  /*4a700*/  IMAD.MOV.U32 R49, RZ, RZ, R104 ;  /* 0x000000ffff317224 */ /* 0x000fe400078e0068 */
[----:B------:R-:W-:Y:S02]  /*4a710*/  IMAD.MOV.U32 R106, RZ, RZ, R47 ;  /* 0x000000ffff6a7224 */ /* 0x000fe400078e002f */
[----:B------:R-:W-:Y:S02]  /*4a720*/  IMAD.MOV.U32 R104, RZ, RZ, R107 ;  /* 0x000000ffff687224 */ /* 0x000fe400078e006b */
[----:B------:R-:W-:Y:S02]  /*4a730*/  IMAD.MOV.U32 R47, RZ, RZ, R48 ;  /* 0x000000ffff2f7224 */ /* 0x000fe400078e0030 */
.L_x_4025:
[----:B------:R-:W-:Y:S05]  /*4a740*/  BSYNC B0 ;  /* 0x0000000000007941 */ /* 0x000fea0003800000 */
.L_x_4023:
        /* <DEDUP_REMOVED lines=9> */
.L_x_4027:
[----:B------:R-:W-:Y:S02]  /*4a7e0*/  IMAD.MOV.U32 R48, RZ, RZ, R105 ;  /* 0x000000ffff307224 */ /* 0x000fe400078e0069 */
[----:B------:R-:W-:Y:S02]  /*4a7f0*/  IMAD.MOV.U32 R107, RZ, RZ, R46 ;  /* 0x000000ffff6b7224 */ /* 0x000fe400078e002e */
[----:B------:R-:W-:Y:S02]  /*4a800*/  IMAD.MOV.U32 R105, RZ, RZ, R104 ;  /* 0x000000ffff697224 */ /* 0x000fe400078e0068 */
[----:B------:R-:W-:Y:S02]  /*4a810*/  IMAD.MOV.U32 R46, RZ, RZ, R47 ;  /* 0x000000ffff2e7224 */ /* 0x000fe400078e002f */
.L_x_4028:
[----:B------:R-:W-:Y:S05]  /*4a820*/  BSYNC B0 ;  /* 0x0000000000007941 */ /* 0x000fea0003800000 */
.L_x_4026:
        /* <DEDUP_REMOVED lines=9> */
.L_x_4030:
[----:B------:R-:W-:Y:S02]  /*4a8c0*/  IMAD.MOV.U32 R47, RZ, RZ, R102 ;  /* 0x000000ffff2f7224 */ /* 0x000fe400078e0066 */
[----:B------:R-:W-:Y:S02]  /*4a8d0*/  IMAD.MOV.U32 R104, RZ, RZ, R45 ;  /* 0x000000ffff687224 */ /* 0x000fe400078e002d */
[----:B------:R-:W-:Y:S02]  /*4a8e0*/  IMAD.MOV.U32 R102, RZ, RZ, R105 ;  /* 0x000000ffff667224 */ /* 0x000fe400078e0069 */
[----:B------:R-:W-:Y:S02]  /*4a8f0*/  IMAD.MOV.U32 R45, RZ, RZ, R46 ;  /* 0x000000ffff2d7224 */ /* 0x000fe400078e002e */
.L_x_4031:
[----:B------:R-:W-:Y:S05]  /*4a900*/  BSYNC B0 ;  /* 0x0000000000007941 */ /* 0x000fea0003800000 */
.L_x_4029:
        /* <DEDUP_REMOVED lines=9> */
.L_x_4033:
[----:B------:R-:W-:Y:S02]  /*4a9a0*/  IMAD.MOV.U32 R46, RZ, RZ, R103 ;  /* 0x000000ffff2e7224 */ /* 0x000fe400078e0067 */
[----:B------:R-:W-:Y:S02]  /*4a9b0*/  IMAD.MOV.U32 R105, RZ, RZ, R44 ;  /* 0x000000ffff697224 */ /* 0x000fe400078e002c */
[----:B------:R-:W-:Y:S02]  /*4a9c0*/  IMAD.MOV.U32 R103, RZ, RZ, R102 ;  /* 0x000000ffff677224 */ /* 0x000fe400078e0066 */
[----:B------:R-:W-:Y:S02]  /*4a9d0*/  IMAD.MOV.U32 R44, RZ, RZ, R45 ;  /* 0x000000ffff2c7224 */ /* 0x000fe400078e002d */
.L_x_4034:
[----:B------:R-:W-:Y:S05]  /*4a9e0*/  BSYNC B0 ;  /* 0x0000000000007941 */ /* 0x000fea0003800000 */
.L_x_4032:
        /* <DEDUP_REMOVED lines=9> */
.L_x_4036:
[----:B------:R-:W-:Y:S02]  /*4aa80*/  IMAD.MOV.U32 R45, RZ, RZ, R100 ;  /* 0x000000ffff2d7224 */ /* 0x000fe400078e0064 */
[----:B------:R-:W-:Y:S02]  /*4aa90*/  IMAD.MOV.U32 R102, RZ, RZ, R43 ;  /* 0x000000ffff667224 */ /* 0x000fe400078e002b */
[----:B------:R-:W-:Y:S02]  /*4aaa0*/  IMAD.MOV.U32 R100, RZ, RZ, R103 ;  /* 0x000000ffff647224 */ /* 0x000fe400078e0067 */
[----:B------:R-:W-:Y:S02]  /*4aab0*/  IMAD.MOV.U32 R43, RZ, RZ, R44 ;  /* 0x000000ffff2b7224 */ /* 0x000fe400078e002c */
.L_x_4037:
[----:B------:R-:W-:Y:S05]  /*4aac0*/  BSYNC B0 ;  /* 0x0000000000007941 */ /* 0x000fea0003800000 */
.L_x_4035:
        /* <DEDUP_REMOVED lines=9> */
.L_x_4039:
[----:B------:R-:W-:Y:S02]  /*4ab60*/  IMAD.MOV.U32 R44, RZ, RZ, R101 ;  /* 0x000000ffff2c7224 */ /* 0x000fe400078e0065 */
[----:B------:R-:W-:Y:S02]  /*4ab70*/  IMAD.MOV.U32 R103, RZ, RZ, R42 ;  /* 0x000000ffff677224 */ /* 0x000fe400078e002a */
[----:B------:R-:W-:Y:S02]  /*4ab80*/  IMAD.MOV.U32 R101, RZ, RZ, R100 ;  /* 0x000000ffff657224 */ /* 0x000fe400078e0064 */
[----:B------:R-:W-:Y:S02]  /*4ab90*/  IMAD.MOV.U32 R42, RZ, RZ, R43 ;  /* 0x000000ffff2a7224 */ /* 0x000fe400078e002b */
.L_x_4040:
[----:B------:R-:W-:Y:S05]  /*4aba0*/  BSYNC B0 ;  /* 0x0000000000007941 */ /* 0x000fea0003800000 */
.L_x_4038:
        /* <DEDUP_REMOVED lines=9> */
.L_x_4042:
[----:B------:R-:W-:Y:S02]  /*4ac40*/  IMAD.MOV.U32 R43, RZ, RZ, R98 ;  /* 0x000000ffff2b7224 */ /* 0x000fe400078e0062 */
[----:B------:R-:W-:Y:S02]  /*4ac50*/  IMAD.MOV.U32 R100, RZ, RZ, R41 ;  /* 0x000000ffff647224 */ /* 0x000fe400078e0029 */
[----:B------:R-:W-:Y:S02]  /*4ac60*/  IMAD.MOV.U32 R98, RZ, RZ, R101 ;  /* 0x000000ffff627224 */ /* 0x000fe400078e0065 */
[----:B------:R-:W-:Y:S02]  /*4ac70*/  IMAD.MOV.U32 R41, RZ, RZ, R42 ;  /* 0x000000ffff297224 */ /* 0x000fe400078e002a */
.L_x_4043:
[----:B------:R-:W-:Y:S05]  /*4ac80*/  BSYNC B0 ;  /* 0x0000000000007941 */ /* 0x000fea0003800000 */
.L_x_4041:
        /* <DEDUP_REMOVED lines=9> */
.L_x_4045:
[----:B------:R-:W-:Y:S02]  /*4ad20*/  IMAD.MOV.U32 R42, RZ, RZ, R99 ;  /* 0x000000ffff2a7224 */ /* 0x000fe400078e0063 */
[----:B------:R-:W-:Y:S02]  /*4ad30*/  IMAD.MOV.U32 R101, RZ, RZ, R40 ;  /* 0x000000ffff657224 */ /* 0x000fe400078e0028 */
[----:B------:R-:W-:Y:S02]  /*4ad40*/  IMAD.MOV.U32 R99, RZ, RZ, R98 ;  /* 0x000000ffff637224 */ /* 0x000fe400078e0062 */
[----:B------:R-:W-:Y:S02]  /*4ad50*/  IMAD.MOV.U32 R40, RZ, RZ, R41 ;  /* 0x000000ffff287224 */ /* 0x000fe400078e0029 */
.L_x_4046:
[----:B------:R-:W-:Y:S05]  /*4ad60*/  BSYNC B0 ;  /* 0x0000000000007941 */ /* 0x000fea0003800000 */
.L_x_4044:
        /* <DEDUP_REMOVED lines=9> */
.L_x_4048:
[----:B------:R-:W-:Y:S02]  /*4ae00*/  IMAD.MOV.U32 R41, RZ, RZ, R96 ;  /* 0x000000ffff297224 */ /* 0x000fe400078e0060 */
[----:B------:R-:W-:Y:S02]  /*4ae10*/  IMAD.MOV.U32 R98, RZ, RZ, R39 ;  /* 0x000000ffff627224 */ /* 0x000fe400078e0027 */
[----:B------:R-:W-:Y:S02]  /*4ae20*/  IMAD.MOV.U32 R96, RZ, RZ, R99 ;  /* 0x000000ffff607224 */ /* 0x000fe400078e0063 */
[----:B------:R-:W-:Y:S02]  /*4ae30*/  IMAD.MOV.U32 R39, RZ, RZ, R40 ;  /* 0x000000ffff277224 */ /* 0x000fe400078e0028 */
.L_x_4049:
[----:B------:R-:W-:Y:S05]  /*4ae40*/  BSYNC B0 ;  /* 0x0000000000007941 */ /* 0x000fea0003800000 */
.L_x_4047:
        /* <DEDUP_REMOVED lines=9> */
.L_x_4051:
[----:B------:R-:W-:Y:S02]  /*4aee0*/  IMAD.MOV.U32 R40, RZ, RZ, R97 ;  /* 0x000000ffff287224 */ /* 0x000fe400078e0061 */
[----:B------:R-:W-:Y:S02]  /*4aef0*/  IMAD.MOV.U32 R99, RZ, RZ, R38 ;  /* 0x000000ffff637224 */ /* 0x000fe400078e0026 */
[----:B------:R-:W-:Y:S02]  /*4af00*/  IMAD.MOV.U32 R97, RZ, RZ, R96 ;  /* 0x000000ffff617224 */ /* 0x000fe400078e0060 */
[----:B------:R-:W-:Y:S02]  /*4af10*/  IMAD.MOV.U32 R38, RZ, RZ, R39 ;  /* 0x000000ffff267224 */ /* 0x000fe400078e0027 */
.L_x_4052:
[----:B------:R-:W-:Y:S05]  /*4af20*/  BSYNC B0 ;  /* 0x0000000000007941 */ /* 0x000fea0003800000 */
.L_x_4050:
        /* <DEDUP_REMOVED lines=9> */
.L_x_4054:
[----:B------:R-:W-:Y:S02]  /*4afc0*/  IMAD.MOV.U32 R39, RZ, RZ, R94 ;  /* 0x000000ffff277224 */ /* 0x000fe400078e005e */
[----:B------:R-:W-:Y:S02]  /*4afd0*/  IMAD.MOV.U32 R96, RZ, RZ, R37 ;  /* 0x000000ffff607224 */ /* 0x000fe400078e0025 */
[----:B------:R-:W-:Y:S02]  /*4afe0*/  IMAD.MOV.U32 R94, RZ, RZ, R97 ;  /* 0x000000ffff5e7224 */ /* 0x000fe400078e0061 */
[----:B------:R-:W-:Y:S02]  /*4aff0*/  IMAD.MOV.U32 R37, RZ, RZ, R38 ;  /* 0x000000ffff257224 */ /* 0x000fe400078e0026 */
.L_x_4055:
[----:B------:R-:W-:Y:S05]  /*4b000*/  BSYNC B0 ;  /* 0x0000000000007941 */ /* 0x000fea0003800000 */
.L_x_4053:
        /* <DEDUP_REMOVED lines=9> */
.L_x_4057:
[----:B------:R-:W-:Y:S02]  /*4b0a0*/  IMAD.MOV.U32 R38, RZ, RZ, R95 ;  /* 0x000000ffff267224 */ /* 0x000fe400078e005f */
[----:B------:R-:W-:Y:S02]  /*4b0b0*/  IMAD.MOV.U32 R97, RZ, RZ, R36 ;  /* 0x000000ffff617224 */ /* 0x000fe400078e0024 */
[----:B------:R-:W-:Y:S02]  /*4b0c0*/  IMAD.MOV.U32 R95, RZ, RZ, R94 ;  /* 0x000000ffff5f7224 */ /* 0x000fe400078e005e */
[----:B------:R-:W-:Y:S02]  /*4b0d0*/  IMAD.MOV.U32 R36, RZ, RZ, R37 ;  /* 0x000000ffff247224 */ /* 0x000fe400078e0025 */
.L_x_4058:
[----:B------:R-:W-:Y:S05]  /*4b0e0*/  BSYNC B0 ;  /* 0x0000000000007941 */ /* 0x000fea0003800000 */
.L_x_4056:
        /* <DEDUP_REMOVED lines=9> */
.L_x_4060:
[----:B------:R-:W-:Y:S02]  /*4b180*/  IMAD.MOV.U32 R37, RZ, RZ, R92 ;  /* 0x000000ffff257224 */ /* 0x000fe400078e005c */
[----:B------:R-:W-:Y:S02]  /*4b190*/  IMAD.MOV.U32 R94, RZ, RZ, R35 ;  /* 0x000000ffff5e7224 */ /* 0x000fe400078e0023 */
[----:B------:R-:W-:Y:S02]  /*4b1a0*/  IMAD.MOV.U32 R92, RZ, RZ, R95 ;  /* 0x000000ffff5c7224 */ /* 0x000fe400078e005f */
[----:B------:R-:W-:Y:S02]  /*4b1b0*/  IMAD.MOV.U32 R35, RZ, RZ, R36 ;  /* 0x000000ffff237224 */ /* 0x000fe400078e0024 */
.L_x_4061:
[----:B------:R-:W-:Y:S05]  /*4b1c0*/  BSYNC B0 ;  /* 0x0000000000007941 */ /* 0x000fea0003800000 */
.L_x_4059:
        /* <DEDUP_REMOVED lines=9> */
.L_x_4063:
[----:B------:R-:W-:Y:S02]  /*4b260*/  IMAD.MOV.U32 R36, RZ, RZ, R93 ;  /* 0x000000ffff247224 */ /* 0x000fe400078e005d */
[----:B------:R-:W-:Y:S02]  /*4b270*/  IMAD.MOV.U32 R95, RZ, RZ, R34 ;  /* 0x000000ffff5f7224 */ /* 0x000fe400078e0022 */
[----:B------:R-:W-:Y:S02]  /*4b280*/  IMAD.MOV.U32 R93, RZ, RZ, R92 ;  /* 0x000000ffff5d7224 */ /* 0x000fe400078e005c */
[----:B------:R-:W-:Y:S02]  /*4b290*/  IMAD.MOV.U32 R34, RZ, RZ, R35 ;  /* 0x000000ffff227224 */ /* 0x000fe400078e0023 */
.L_x_4064:
[----:B------:R-:W-:Y:S05]  /*4b2a0*/  BSYNC B0 ;  /* 0x0000000000007941 */ /* 0x000fea0003800000 */
.L_x_4062:
        /* <DEDUP_REMOVED lines=9> */
.L_x_4066:
[----:B------:R-:W-:Y:S02]  /*4b340*/  IMAD.MOV.U32 R35, RZ, RZ, R90 ;  /* 0x000000ffff237224 */ /* 0x000fe400078e005a */
[----:B------:R-:W-:Y:S02]  /*4b350*/  IMAD.MOV.U32 R92, RZ, RZ, R33 ;  /* 0x000000ffff5c7224 */ /* 0x000fe400078e0021 */
[----:B------:R-:W-:Y:S02]  /*4b360*/  IMAD.MOV.U32 R90, RZ, RZ, R93 ;  /* 0x000000ffff5a7224 */ /* 0x000fe400078e005d */
[----:B------:R-:W-:Y:S02]  /*4b370*/  IMAD.MOV.U32 R33, RZ, RZ, R34 ;  /* 0x000000ffff217224 */ /* 0x000fe400078e0022 */
.L_x_4067:
[----:B------:R-:W-:Y:S05]  /*4b380*/  BSYNC B0 ;  /* 0x0000000000007941 */ /* 0x000fea0003800000 */
.L_x_4065:
        /* <DEDUP_REMOVED lines=9> */
.L_x_4069:
[----:B------:R-:W-:Y:S02]  /*4b420*/  IMAD.MOV.U32 R34, RZ, RZ, R91 ;  /* 0x000000ffff227224 */ /* 0x000fe400078e005b */
[----:B------:R-:W-:Y:S02]  /*4b430*/  IMAD.MOV.U32 R93, RZ, RZ, R32 ;  /* 0x000000ffff5d7224 */ /* 0x000fe400078e0020 */
[----:B------:R-:W-:Y:S02]  /*4b440*/  IMAD.MOV.U32 R91, RZ, RZ, R90 ;  /* 0x000000ffff5b7224 */ /* 0x000fe400078e005a */
[----:B------:R-:W-:Y:S02]  /*4b450*/  IMAD.MOV.U32 R32, RZ, RZ, R33 ;  /* 0x000000ffff207224 */ /* 0x000fe400078e0021 */
.L_x_4070:
[----:B------:R-:W-:Y:S05]  /*4b460*/  BSYNC B0 ;  /* 0x0000000000007941 */ /* 0x000fea0003800000 */
.L_x_4068:
        /* <DEDUP_REMOVED lines=9> */
.L_x_4072:
[----:B------:R-:W-:Y:S02]  /*4b500*/  IMAD.MOV.U32 R33, RZ, RZ, R88 ;  /* 0x000000ffff217224 */ /* 0x000fe400078e0058 */
[----:B------:R-:W-:Y:S02]  /*4b510*/  IMAD.MOV.U32 R90, RZ, RZ, R31 ;  /* 0x000000ffff5a7224 */ /* 0x000fe400078e001f */
[----:B------:R-:W-:Y:S02]  /*4b520*/  IMAD.MOV.U32 R88, RZ, RZ, R91 ;  /* 0x000000ffff587224 */ /* 0x000fe400078e005b */
[----:B------:R-:W-:Y:S02]  /*4b530*/  IMAD.MOV.U32 R31, RZ, RZ, R32 ;  /* 0x000000ffff1f7224 */ /* 0x000fe400078e0020 */
.L_x_4073:
[----:B------:R-:W-:Y:S05]  /*4b540*/  BSYNC B0 ;  /* 0x0000000000007941 */ /* 0x000fea0003800000 */
.L_x_4071:
        /* <DEDUP_REMOVED lines=9> */
.L_x_4075:
[----:B------:R-:W-:Y:S02]  /*4b5e0*/  IMAD.MOV.U32 R32, RZ, RZ, R89 ;  /* 0x000000ffff207224 */ /* 0x000fe400078e0059 */
[----:B------:R-:W-:Y:S02]  /*4b5f0*/  IMAD.MOV.U32 R91, RZ, RZ, R30 ;  /* 0x000000ffff5b7224 */ /* 0x000fe400078e001e */
[----:B------:R-:W-:Y:S02]  /*4b600*/  IMAD.MOV.U32 R89, RZ, RZ, R88 ;  /* 0x000000ffff597224 */ /* 0x000fe400078e0058 */
[----:B------:R-:W-:Y:S02]  /*4b610*/  IMAD.MOV.U32 R30, RZ, RZ, R31 ;  /* 0x000000ffff1e7224 */ /* 0x000fe400078e001f */
.L_x_4076:
[----:B------:R-:W-:Y:S05]  /*4b620*/  BSYNC B0 ;  /* 0x0000000000007941 */ /* 0x000fea0003800000 */
.L_x_4074:
        /* <DEDUP_REMOVED lines=9> */
.L_x_4078:
[----:B------:R-:W-:Y:S02]  /*4b6c0*/  IMAD.MOV.U32 R31, RZ, RZ, R86 ;  /* 0x000000ffff1f7224 */ /* 0x000fe400078e0056 */
[----:B------:R-:W-:Y:S02]  /*4b6d0*/  IMAD.MOV.U32 R88, RZ, RZ, R29 ;  /* 0x000000ffff587224 */ /* 0x000fe400078e001d */
[----:B------:R-:W-:Y:S02]  /*4b6e0*/  IMAD.MOV.U32 R86, RZ, RZ, R89 ;  /* 0x000000ffff567224 */ /* 0x000fe400078e0059 */
[----:B------:R-:W-:Y:S02]  /*4b6f0*/  IMAD.MOV.U32 R29, RZ, RZ, R30 ;  /* 0x000000ffff1d7224 */ /* 0x000fe400078e001e */
.L_x_4079:
[----:B------:R-:W-:Y:S05]  /*4b700*/  BSYNC B0 ;  /* 0x0000000000007941 */ /* 0x000fea0003800000 */
.L_x_4077:
        /* <DEDUP_REMOVED lines=9> */
.L_x_4081:
[----:B------:R-:W-:Y:S02]  /*4b7a0*/  IMAD.MOV.U32 R30, RZ, RZ, R87 ;  /* 0x000000ffff1e7224 */ /* 0x000fe400078e0057 */
[----:B------:R-:W-:Y:S02]  /*4b7b0*/  IMAD.MOV.U32 R89, RZ, RZ, R28 ;  /* 0x000000ffff597224 */ /* 0x000fe400078e001c */
[----:B------:R-:W-:Y:S02]  /*4b7c0*/  IMAD.MOV.U32 R87, RZ, RZ, R86 ;  /* 0x000000ffff577224 */ /* 0x000fe400078e0056 */
[----:B------:R-:W-:Y:S02]  /*4b7d0*/  IMAD.MOV.U32 R28, RZ, RZ, R29 ;  /* 0x000000ffff1c7224 */ /* 0x000fe400078e001d */
.L_x_4082:
[----:B------:R-:W-:Y:S05]  /*4b7e0*/  BSYNC B0 ;  /* 0x0000000000007941 */ /* 0x000fea0003800000 */
.L_x_4080:
        /* <DEDUP_REMOVED lines=9> */
.L_x_4084:
[----:B------:R-:W-:Y:S02]  /*4b880*/  IMAD.MOV.U32 R29, RZ, RZ, R84 ;  /* 0x000000ffff1d7224 */ /* 0x000fe400078e0054 */
[----:B------:R-:W-:Y:S02]  /*4b890*/  IMAD.MOV.U32 R86, RZ, RZ, R27 ;  /* 0x000000ffff567224 */ /* 0x000fe400078e001b */
[----:B------:R-:W-:Y:S02]  /*4b8a0*/  IMAD.MOV.U32 R84, RZ, RZ, R87 ;  /* 0x000000ffff547224 */ /* 0x000fe400078e0057 */
[----:B------:R-:W-:Y:S02]  /*4b8b0*/  IMAD.MOV.U32 R27, RZ, RZ, R28 ;  /* 0x000000ffff1b7224 */ /* 0x000fe400078e001c */
.L_x_4085:
[----:B------:R-:W-:Y:S05]  /*4b8c0*/  BSYNC B0 ;  /* 0x0000000000007941 */ /* 0x000fea0003800000 */
.L_x_4083:
        /* <DEDUP_REMOVED lines=9> */
.L_x_4087:
[----:B------:R-:W-:Y:S02]  /*4b960*/  IMAD.MOV.U32 R28, RZ, RZ, R85 ;  /* 0x000000ffff1c7224 */ /* 0x000fe400078e0055 */
[----:B------:R-:W-:Y:S02]  /*4b970*/  IMAD.MOV.U32 R87, RZ, RZ, R26 ;  /* 0x000000ffff577224 */ /* 0x000fe400078e001a */
[----:B------:R-:W-:Y:S02]  /*4b980*/  IMAD.MOV.U32 R85, RZ, RZ, R84 ;  /* 0x000000ffff557224 */ /* 0x000fe400078e0054 */
[----:B------:R-:W-:Y:S02]  /*4b990*/  IMAD.MOV.U32 R26, RZ, RZ, R27 ;  /* 0x000000ffff1a7224 */ /* 0x000fe400078e001b */
.L_x_4088:
[----:B------:R-:W-:Y:S05]  /*4b9a0*/  BSYNC B0 ;  /* 0x0000000000007941 */ /* 0x000fea0003800000 */
.L_x_4086:
        /* <DEDUP_REMOVED lines=9> */
.L_x_4090:
[----:B------:R-:W-:Y:S02]  /*4ba40*/  IMAD.MOV.U32 R27, RZ, RZ, R82 ;  /* 0x000000ffff1b7224 */ /* 0x000fe400078e0052 */
[----:B------:R-:W-:Y:S02]  /*4ba50*/  IMAD.MOV.U32 R84, RZ, RZ, R25 ;  /* 0x000000ffff547224 */ /* 0x000fe400078e0019 */
[----:B------:R-:W-:Y:S02]  /*4ba60*/  IMAD.MOV.U32 R82, RZ, RZ, R85 ;  /* 0x000000ffff527224 */ /* 0x000fe400078e0055 */
[----:B------:R-:W-:Y:S02]  /*4ba70*/  IMAD.MOV.U32 R25, RZ, RZ, R26 ;  /* 0x000000ffff197224 */ /* 0x000fe400078e001a */
.L_x_4091:
[----:B------:R-:W-:Y:S05]  /*4ba80*/  BSYNC B0 ;  /* 0x0000000000007941 */ /* 0x000fea0003800000 */
.L_x_4089:
        /* <DEDUP_REMOVED lines=9> */
.L_x_4093:
[----:B------:R-:W-:Y:S02]  /*4bb20*/  IMAD.MOV.U32 R26, RZ, RZ, R83 ;  /* 0x000000ffff1a7224 */ /* 0x000fe400078e0053 */
[----:B------:R-:W-:Y:S02]  /*4bb30*/  IMAD.MOV.U32 R85, RZ, RZ, R24 ;  /* 0x000000ffff557224 */ /* 0x000fe400078e0018 */
[----:B------:R-:W-:Y:S02]  /*4bb40*/  IMAD.MOV.U32 R83, RZ, RZ, R82 ;  /* 0x000000ffff537224 */ /* 0x000fe400078e0052 */
[----:B------:R-:W-:Y:S02]  /*4bb50*/  IMAD.MOV.U32 R24, RZ, RZ, R25 ;  /* 0x000000ffff187224 */ /* 0x000fe400078e0019 */
.L_x_4094:
[----:B------:R-:W-:Y:S05]  /*4bb60*/  BSYNC B0 ;  /* 0x0000000000007941 */ /* 0x000fea0003800000 */
.L_x_4092:
        /* <DEDUP_REMOVED lines=9> */
.L_x_4096:
[----:B------:R-:W-:Y:S02]  /*4bc00*/  IMAD.MOV.U32 R25, RZ, RZ, R80 ;  /* 0x000000ffff197224 */ /* 0x000fe400078e0050 */
[----:B------:R-:W-:Y:S02]  /*4bc10*/  IMAD.MOV.U32 R82, RZ, RZ, R23 ;  /* 0x000000ffff527224 */ /* 0x000fe400078e0017 */
[----:B------:R-:W-:Y:S02]  /*4bc20*/  IMAD.MOV.U32 R80, RZ, RZ, R83 ;  /* 0x000000ffff507224 */ /* 0x000fe400078e0053 */
[----:B------:R-:W-:Y:S02]  /*4bc30*/  IMAD.MOV.U32 R23, RZ, RZ, R24 ;  /* 0x000000ffff177224 */ /* 0x000fe400078e0018 */
.L_x_4097:
[----:B------:R-:W-:Y:S05]  /*4bc40*/  BSYNC B0 ;  /* 0x0000000000007941 */ /* 0x000fea0003800000 */
.L_x_4095:
        /* <DEDUP_REMOVED lines=9> */
.L_x_4099:
[----:B------:R-:W-:Y:S02]  /*4bce0*/  IMAD.MOV.U32 R24, RZ, RZ, R81 ;  /* 0x000000ffff187224 */ /* 0x000fe400078e0051 */
[----:B------:R-:W-:Y:S02]  /*4bcf0*/  IMAD.MOV.U32 R83, RZ, RZ, R22 ;  /* 0x000000ffff537224 */ /* 0x000fe400078e0016 */
[----:B------:R-:W-:Y:S02]  /*4bd00*/  IMAD.MOV.U32 R81, RZ, RZ, R80 ;  /* 0x000000ffff517224 */ /* 0x000fe400078e0050 */
[----:B------:R-:W-:Y:S02]  /*4bd10*/  IMAD.MOV.U32 R22, RZ, RZ, R23 ;  /* 0x000000ffff167224 */ /* 0x000fe400078e0017 */
.L_x_4100:
[----:B------:R-:W-:Y:S05]  /*4bd20*/  BSYNC B0 ;  /* 0x0000000000007941 */ /* 0x000fea0003800000 */
.L_x_4098:
        /* <DEDUP_REMOVED lines=9> */
.L_x_4102:
[----:B------:R-:W-:Y:S02]  /*4bdc0*/  IMAD.MOV.U32 R23, RZ, RZ, R78 ;  /* 0x000000ffff177224 */ /* 0x000fe400078e004e */
[----:B------:R-:W-:Y:S02]  /*4bdd0*/  IMAD.MOV.U32 R80, RZ, RZ, R21 ;  /* 0x000000ffff507224 */ /* 0x000fe400078e0015 */
[----:B------:R-:W-:Y:S02]  /*4bde0*/  IMAD.MOV.U32 R78, RZ, RZ, R81 ;  /* 0x000000ffff4e7224 */ /* 0x000fe400078e0051 */
[----:B------:R-:W-:Y:S02]  /*4bdf0*/  IMAD.MOV.U32 R21, RZ, RZ, R22 ;  /* 0x000000ffff157224 */ /* 0x000fe400078e0016 */
.L_x_4103:
[----:B------:R-:W-:Y:S05]  /*4be00*/  BSYNC B0 ;  /* 0x0000000000007941 */ /* 0x000fea0003800000 */
.L_x_4101:
        /* <DEDUP_REMOVED lines=9> */
.L_x_4105:
[----:B------:R-:W-:Y:S02]  /*4bea0*/  IMAD.MOV.U32 R22, RZ, RZ, R79 ;  /* 0x000000ffff167224 */ /* 0x000fe400078e004f */
[----:B------:R-:W-:Y:S02]  /*4beb0*/  IMAD.MOV.U32 R81, RZ, RZ, R20 ;  /* 0x000000ffff517224 */ /* 0x000fe400078e0014 */
[----:B------:R-:W-:Y:S02]  /*4bec0*/  IMAD.MOV.U32 R79, RZ, RZ, R78 ;  /* 0x000000ffff4f7224 */ /* 0x000fe400078e004e */
[----:B------:R-:W-:Y:S02]  /*4bed0*/  IMAD.MOV.U32 R20, RZ, RZ, R21 ;  /* 0x000000ffff147224 */ /* 0x000fe400078e0015 */
.L_x_4106:
[----:B------:R-:W-:Y:S05]  /*4bee0*/  BSYNC B0 ;  /* 0x0000000000007941 */ /* 0x000fea0003800000 */
.L_x_4104:
        /* <DEDUP_REMOVED lines=9> */
.L_x_4108:
[----:B------:R-:W-:Y:S02]  /*4bf80*/  IMAD.MOV.U32 R21, RZ, RZ, R76 ;  /* 0x000000ffff157224 */ /* 0x000fe400078e004c */
[----:B------:R-:W-:Y:S02]  /*4bf90*/  IMAD.MOV.U32 R78, RZ, RZ, R19 ;  /* 0x000000ffff4e7224 */ /* 0x000fe400078e0013 */
[----:B------:R-:W-:Y:S02]  /*4bfa0*/  IMAD.MOV.U32 R76, RZ, RZ, R79 ;  /* 0x000000ffff4c7224 */ /* 0x000fe400078e004f */
[----:B------:R-:W-:Y:S02]  /*4bfb0*/  IMAD.MOV.U32 R19, RZ, RZ, R20 ;  /* 0x000000ffff137224 */ /* 0x000fe400078e0014 */
.L_x_4109:
[----:B------:R-:W-:Y:S05]  /*4bfc0*/  BSYNC B0 ;  /* 0x0000000000007941 */ /* 0x000fea0003800000 */
.L_x_4107:
        /* <DEDUP_REMOVED lines=9> */
.L_x_4111:
[----:B------:R-:W-:Y:S02]  /*4c060*/  IMAD.MOV.U32 R20, RZ, RZ, R77 ;  /* 0x000000ffff147224 */ /* 0x000fe400078e004d */
[----:B------:R-:W-:Y:S02]  /*4c070*/  IMAD.MOV.U32 R79, RZ, RZ, R18 ;  /* 0x000000ffff4f7224 */ /* 0x000fe400078e0012 */
[----:B------:R-:W-:Y:S02]  /*4c080*/  IMAD.MOV.U32 R77, RZ, RZ, R76 ;  /* 0x000000ffff4d7224 */ /* 0x000fe400078e004c */
[----:B------:R-:W-:Y:S02]  /*4c090*/  IMAD.MOV.U32 R18, RZ, RZ, R19 ;  /* 0x000000ffff127224 */ /* 0x000fe400078e0013 */
.L_x_4112:
[----:B------:R-:W-:Y:S05]  /*4c0a0*/  BSYNC B0 ;  /* 0x0000000000007941 */ /* 0x000fea0003800000 */
.L_x_4110:
        /* <DEDUP_REMOVED lines=9> */
.L_x_4114:
[----:B------:R-:W-:Y:S02]  /*4c140*/  IMAD.MOV.U32 R19, RZ, RZ, R74 ;  /* 0x000000ffff137224 */ /* 0x000fe400078e004a */
[----:B------:R-:W-:Y:S02]  /*4c150*/  IMAD.MOV.U32 R76, RZ, RZ, R17 ;  /* 0x000000ffff4c7224 */ /* 0x000fe400078e0011 */
[----:B------:R-:W-:Y:S02]  /*4c160*/  IMAD.MOV.U32 R74, RZ, RZ, R77 ;  /* 0x000000ffff4a7224 */ /* 0x000fe400078e004d */
[----:B------:R-:W-:Y:S02]  /*4c170*/  IMAD.MOV.U32 R17, RZ, RZ, R18 ;  /* 0x000000ffff117224 */ /* 0x000fe400078e0012 */
.L_x_4115:
[----:B------:R-:W-:Y:S05]  /*4c180*/  BSYNC B0 ;  /* 0x0000000000007941 */ /* 0x000fea0003800000 */
.L_x_4113:
        /* <DEDUP_REMOVED lines=9> */
.L_x_4117:
[----:B------:R-:W-:Y:S02]  /*4c220*/  IMAD.MOV.U32 R18, RZ, RZ, R75 ;  /* 0x000000ffff127224 */ /* 0x000fe400078e004b */
[----:B------:R-:W-:Y:S02]  /*4c230*/  IMAD.MOV.U32 R77, RZ, RZ, R16 ;  /* 0x000000ffff4d7224 */ /* 0x000fe400078e0010 */
[----:B------:R-:W-:Y:S02]  /*4c240*/  IMAD.MOV.U32 R75, RZ, RZ, R74 ;  /* 0x000000ffff4b7224 */ /* 0x000fe400078e004a */
[----:B------:R-:W-:Y:S02]  /*4c250*/  IMAD.MOV.U32 R16, RZ, RZ, R17 ;  /* 0x000000ffff107224 */ /* 0x000fe400078e0011 */
.L_x_4118:
[----:B------:R-:W-:Y:S05]  /*4c260*/  BSYNC B0 ;  /* 0x0000000000007941 */ /* 0x000fea0003800000 */
.L_x_4116:
        /* <DEDUP_REMOVED lines=9> */
.L_x_4120:
[----:B------:R-:W-:Y:S02]  /*4c300*/  IMAD.MOV.U32 R17, RZ, RZ, R72 ;  /* 0x000000ffff117224 */ /* 0x000fe400078e0048 */
[----:B------:R-:W-:Y:S02]  /*4c310*/  IMAD.MOV.U32 R74, RZ, RZ, R15 ;  /* 0x000000ffff4a7224 */ /* 0x000fe400078e000f */
[----:B------:R-:W-:Y:S02]  /*4c320*/  IMAD.MOV.U32 R72, RZ, RZ, R75 ;  /* 0x000000ffff487224 */ /* 0x000fe400078e004b */
[----:B------:R-:W-:Y:S02]  /*4c330*/  IMAD.MOV.U32 R15, RZ, RZ, R16 ;  /* 0x000000ffff0f7224 */ /* 0x000fe400078e0010 */
.L_x_4121:
[----:B------:R-:W-:Y:S05]  /*4c340*/  BSYNC B0 ;  /* 0x0000000000007941 */ /* 0x000fea0003800000 */
.L_x_4119:
        /* <DEDUP_REMOVED lines=9> */
.L_x_4123:
[----:B------:R-:W-:Y:S02]  /*4c3e0*/  IMAD.MOV.U32 R16, RZ, RZ, R73 ;  /* 0x000000ffff107224 */ /* 0x000fe400078e0049 */
[----:B------:R-:W-:Y:S02]  /*4c3f0*/  IMAD.MOV.U32 R75, RZ, RZ, R14 ;  /* 0x000000ffff4b7224 */ /* 0x000fe400078e000e */
[----:B------:R-:W-:Y:S02]  /*4c400*/  IMAD.MOV.U32 R73, RZ, RZ, R72 ;  /* 0x000000ffff497224 */ /* 0x000fe400078e0048 */
[----:B------:R-:W-:Y:S02]  /*4c410*/  IMAD.MOV.U32 R14, RZ, RZ, R15 ;  /* 0x000000ffff0e7224 */ /* 0x000fe400078e000f */
.L_x_4124:
[----:B------:R-:W-:Y:S05]  /*4c420*/  BSYNC B0 ;  /* 0x0000000000007941 */ /* 0x000fea0003800000 */
.L_x_4122:
        /* <DEDUP_REMOVED lines=9> */
.L_x_4126:
[----:B------:R-:W-:Y:S02]  /*4c4c0*/  IMAD.MOV.U32 R15, RZ, RZ, R12 ;  /* 0x000000ffff0f7224 */ /* 0x000fe400078e000c */
[----:B------:R-:W-:Y:S02]  /*4c4d0*/  IMAD.MOV.U32 R72, RZ, RZ, R13 ;  /* 0x000000ffff487224 */ /* 0x000fe400078e000d */
[----:B------:R-:W-:Y:S02]  /*4c4e0*/  IMAD.MOV.U32 R12, RZ, RZ, R73 ;  /* 0x000000ffff0c7224 */ /* 0x000fe400078e0049 */
[----:B------:R-:W-:Y:S02]  /*4c4f0*/  IMAD.MOV.U32 R13, RZ, RZ, R14 ;  /* 0x000000ffff0d7224 */ /* 0x000fe400078e000e */
.L_x_4127:
[----:B------:R-:W-:Y:S05]  /*4c500*/  BSYNC B0 ;  /* 0x0000000000007941 */ /* 0x000fea0003800000 */
.L_x_4125:
        /* <DEDUP_REMOVED lines=9> */
.L_x_4129:
[----:B------:R-:W-:Y:S02]  /*4c5a0*/  IMAD.MOV.U32 R14, RZ, RZ, R11 ;  /* 0x000000ffff0e7224 */ /* 0x000fe400078e000b */
[----:B------:R-:W-:Y:S02]  /*4c5b0*/  IMAD.MOV.U32 R73, RZ, RZ, R10 ;  /* 0x000000ffff497224 */ /* 0x000fe400078e000a */
[----:B------:R-:W-:Y:S02]  /*4c5c0*/  IMAD.MOV.U32 R11, RZ, RZ, R12 ;  /* 0x000000ffff0b7224 */ /* 0x000fe400078e000c */
[----:B------:R-:W-:Y:S02]  /*4c5d0*/  IMAD.MOV.U32 R10, RZ, RZ, R13 ;  /* 0x000000ffff0a7224 */ /* 0x000fe400078e000d */
.L_x_4130:
[----:B------:R-:W-:Y:S05]  /*4c5e0*/  BSYNC B0 ;  /* 0x0000000000007941 */ /* 0x000fea0003800000 */
.L_x_4128:
        /* <DEDUP_REMOVED lines=9> */
.L_x_4132:
[----:B------:R-:W-:Y:S02]  /*4c680*/  IMAD.MOV.U32 R13, RZ, RZ, R8 ;  /* 0x000000ffff0d7224 */ /* 0x000fe400078e0008 */
[----:B------:R-:W-:Y:S02]  /*4c690*/  IMAD.MOV.U32 R12, RZ, RZ, R9 ;  /* 0x000000ffff0c7224 */ /* 0x000fe400078e0009 */
[----:B------:R-:W-:Y:S02]  /*4c6a0*/  IMAD.MOV.U32 R8, RZ, RZ, R11 ;  /* 0x000000ffff087224 */ /* 0x000fe400078e000b */
[----:B------:R-:W-:Y:S02]  /*4c6b0*/  IMAD.MOV.U32 R9, RZ, RZ, R10 ;  /* 0x000000ffff097224 */ /* 0x000fe400078e000a */
.L_x_4133:
[----:B------:R-:W-:Y:S05]  /*4c6c0*/  BSYNC B0 ;  /* 0x0000000000007941 */ /* 0x000fea0003800000 */
.L_x_4131:
        /* <DEDUP_REMOVED lines=9> */
.L_x_4135:
[----:B------:R-:W-:Y:S02]  /*4c760*/  IMAD.MOV.U32 R10, RZ, RZ, R7 ;  /* 0x000000ffff0a7224 */ /* 0x000fe400078e0007 */
[----:B------:R-:W-:Y:S02]  /*4c770*/  IMAD.MOV.U32 R11, RZ, RZ, R6 ;  /* 0x000000ffff0b7224 */ /* 0x000fe400078e0006 */
[----:B------:R-:W-:Y:S02]  /*4c780*/  IMAD.MOV.U32 R7, RZ, RZ, R8 ;  /* 0x000000ffff077224 */ /* 0x000fe400078e0008 */
[----:B------:R-:W-:Y:S02]  /*4c790*/  IMAD.MOV.U32 R6, RZ, RZ, R9 ;  /* 0x000000ffff067224 */ /* 0x000fe400078e0009 */
.L_x_4136:
[----:B------:R-:W-:Y:S05]  /*4c7a0*/  BSYNC B0 ;  /* 0x0000000000007941 */ /* 0x000fea0003800000 */
.L_x_4134:
        /* <DEDUP_REMOVED lines=9> */
.L_x_4138:
[----:B------:R-:W-:Y:S02]  /*4c840*/  IMAD.MOV.U32 R9, RZ, RZ, R4 ;  /* 0x000000ffff097224 */ /* 0x000fe400078e0004 */
[----:B------:R-:W-:Y:S02]  /*4c850*/  IMAD.MOV.U32 R8, RZ, RZ, R5 ;  /* 0x000000ffff087224 */ /* 0x000fe400078e0005 */
[----:B------:R-:W-:Y:S02]  /*4c860*/  IMAD.MOV.U32 R4, RZ, RZ, R7 ;  /* 0x000000ffff047224 */ /* 0x000fe400078e0007 */
[----:B------:R-:W-:Y:S02]  /*4c870*/  IMAD.MOV.U32 R5, RZ, RZ, R6 ;  /* 0x000000ffff057224 */ /* 0x000fe400078e0006 */
.L_x_4139:
[----:B------:R-:W-:Y:S05]  /*4c880*/  BSYNC B0 ;  /* 0x0000000000007941 */ /* 0x000fea0003800000 */
.L_x_4137:
        /* <DEDUP_REMOVED lines=9> */
.L_x_4141:
[----:B------:R-:W-:Y:S02]  /*4c920*/  IMAD.MOV.U32 R6, RZ, RZ, R131 ;  /* 0x000000ffff067224 */ /* 0x000fe400078e0083 */
[----:B------:R-:W-:Y:S02]  /*4c930*/  IMAD.MOV.U32 R7, RZ, RZ, R130 ;  /* 0x000000ffff077224 */ /* 0x000fe400078e0082 */
[----:B------:R-:W-:Y:S02]  /*4c940*/  IMAD.MOV.U32 R131, RZ, RZ, R4 ;  /* 0x000000ffff837224 */ /* 0x000fe400078e0004 */
[----:B------:R-:W-:Y:S02]  /*4c950*/  IMAD.MOV.U32 R130, RZ, RZ, R5 ;  /* 0x000000ffff827224 */ /* 0x000fe400078e0005 */
.L_x_4142:
[----:B------:R-:W-:Y:S05]  /*4c960*/  BSYNC B0 ;  /* 0x0000000000007941 */ /* 0x000fea0003800000 */
.L_x_4140:
        /* <DEDUP_REMOVED lines=9> */
.L_x_4144:
[----:B------:R-:W-:Y:S02]  /*4ca00*/  IMAD.MOV.U32 R5, RZ, RZ, R128 ;  /* 0x000000ffff057224 */ /* 0x000fe400078e0080 */
[----:B------:R-:W-:Y:S02]  /*4ca10*/  IMAD.MOV.U32 R4, RZ, RZ, R71 ;  /* 0x000000ffff047224 */ /* 0x000fe400078e0047 */
[----:B------:R-:W-:Y:S02]  /*4ca20*/  IMAD.MOV.U32 R128, RZ, RZ, R131 ;  /* 0x000000ffff807224 */ /* 0x000fe400078e0083 */
[----:B------:R-:W-:Y:S02]  /*4ca30*/  IMAD.MOV.U32 R71, RZ, RZ, R130 ;  /* 0x000000ffff477224 */ /* 0x000fe400078e0082 */
.L_x_4145:
[----:B------:R-:W-:Y:S05]  /*4ca40*/  BSYNC B0 ;  /* 0x0000000000007941 */ /* 0x000fea0003800000 */
.L_x_4143:
        /* <DEDUP_REMOVED lines=9> */
.L_x_4147:
[----:B------:R-:W-:Y:S02]  /*4cae0*/  IMAD.MOV.U32 R130, RZ, RZ, R129 ;  /* 0x000000ffff827224 */ /* 0x000fe400078e0081 */
[----:B------:R-:W-:Y:S02]  /*4caf0*/  IMAD.MOV.U32 R131, RZ, RZ, R70 ;  /* 0x000000ffff837224 */ /* 0x000fe400078e0046 */
[----:B------:R-:W-:Y:S02]  /*4cb00*/  IMAD.MOV.U32 R129, RZ, RZ, R128 ;  /* 0x000000ffff817224 */ /* 0x000fe400078e0080 */
[----:B------:R-:W-:Y:S02]  /*4cb10*/  IMAD.MOV.U32 R70, RZ, RZ, R71 ;  /* 0x000000ffff467224 */ /* 0x000fe400078e0047 */
.L_x_4148:
[----:B------:R-:W-:Y:S05]  /*4cb20*/  BSYNC B0 ;  /* 0x0000000000007941 */ /* 0x000fea0003800000 */
.L_x_4146:
        /* <DEDUP_REMOVED lines=9> */
.L_x_4150:
[----:B------:R-:W-:Y:S02]  /*4cbc0*/  IMAD.MOV.U32 R71, RZ, RZ, R126 ;  /* 0x000000ffff477224 */ /* 0x000fe400078e007e */
[----:B------:R-:W-:Y:S02]  /*4cbd0*/  IMAD.MOV.U32 R128, RZ, RZ, R69 ;  /* 0x000000ffff807224 */ /* 0x000fe400078e0045 */
[----:B------:R-:W-:Y:S02]  /*4cbe0*/  IMAD.MOV.U32 R126, RZ, RZ, R129 ;  /* 0x000000ffff7e7224 */ /* 0x000fe400078e0081 */
[----:B------:R-:W-:Y:S02]  /*4cbf0*/  IMAD.MOV.U32 R69, RZ, RZ, R70 ;  /* 0x000000ffff457224 */ /* 0x000fe400078e0046 */
.L_x_4151:
[----:B------:R-:W-:Y:S05]  /*4cc00*/  BSYNC B0 ;  /* 0x0000000000007941 */ /* 0x000fea0003800000 */
.L_x_4149:
        /* <DEDUP_REMOVED lines=9> */
.L_x_4153:
[----:B------:R-:W-:Y:S02]  /*4cca0*/  IMAD.MOV.U32 R70, RZ, RZ, R127 ;  /* 0x000000ffff467224 */ /* 0x000fe400078e007f */
[----:B------:R-:W-:Y:S02]  /*4ccb0*/  IMAD.MOV.U32 R129, RZ, RZ, R68 ;  /* 0x000000ffff817224 */ /* 0x000fe400078e0044 */
[----:B------:R-:W-:Y:S02]  /*4ccc0*/  IMAD.MOV.U32 R127, RZ, RZ, R126 ;  /* 0x000000ffff7f7224 */ /* 0x000fe400078e007e */
[----:B------:R-:W-:Y:S02]  /*4ccd0*/  IMAD.MOV.U32 R68, RZ, RZ, R69 ;  /* 0x000000ffff447224 */ /* 0x000fe400078e0045 */
.L_x_4154:
[----:B------:R-:W-:Y:S05]  /*4cce0*/  BSYNC B0 ;  /* 0x0000000000007941 */ /* 0x000fea0003800000 */
.L_x_4152:
        /* <DEDUP_REMOVED lines=9> */
.L_x_4156:
[----:B------:R-:W-:Y:S02]  /*4cd80*/  IMAD.MOV.U32 R69, RZ, RZ, R124 ;  /* 0x000000ffff457224 */ /* 0x000fe400078e007c */
[----:B------:R-:W-:Y:S02]  /*4cd90*/  IMAD.MOV.U32 R126, RZ, RZ, R67 ;  /* 0x000000ffff7e7224 */ /* 0x000fe400078e0043 */
[----:B------:R-:W-:Y:S02]  /*4cda0*/  IMAD.MOV.U32 R124, RZ, RZ, R127 ;  /* 0x000000ffff7c7224 */ /* 0x000fe400078e007f */
[----:B------:R-:W-:Y:S02]  /*4cdb0*/  IMAD.MOV.U32 R67, RZ, RZ, R68 ;  /* 0x000000ffff437224 */ /* 0x000fe400078e0044 */
.L_x_4157:
[----:B------:R-:W-:Y:S05]  /*4cdc0*/  BSYNC B0 ;  /* 0x0000000000007941 */ /* 0x000fea0003800000 */
.L_x_4155:
        /* <DEDUP_REMOVED lines=9> */
.L_x_4159:
[----:B------:R-:W-:Y:S02]  /*4ce60*/  IMAD.MOV.U32 R68, RZ, RZ, R125 ;  /* 0x000000ffff447224 */ /* 0x000fe400078e007d */
[----:B------:R-:W-:Y:S02]  /*4ce70*/  IMAD.MOV.U32 R127, RZ, RZ, R66 ;  /* 0x000000ffff7f7224 */ /* 0x000fe400078e0042 */
[----:B------:R-:W-:Y:S02]  /*4ce80*/  IMAD.MOV.U32 R125, RZ, RZ, R124 ;  /* 0x000000ffff7d7224 */ /* 0x000fe400078e007c */
[----:B------:R-:W-:Y:S02]  /*4ce90*/  IMAD.MOV.U32 R66, RZ, RZ, R67 ;  /* 0x000000ffff427224 */ /* 0x000fe400078e0043 */
.L_x_4160:
[----:B------:R-:W-:Y:S05]  /*4cea0*/  BSYNC B0 ;  /* 0x0000000000007941 */ /* 0x000fea0003800000 */
.L_x_4158:
        /* <DEDUP_REMOVED lines=9> */
.L_x_4162:
[----:B------:R-:W-:Y:S02]  /*4cf40*/  IMAD.MOV.U32 R67, RZ, RZ, R122 ;  /* 0x000000ffff437224 */ /* 0x000fe400078e007a */
[----:B------:R-:W-:Y:S02]  /*4cf50*/  IMAD.MOV.U32 R124, RZ, RZ, R65 ;  /* 0x000000ffff7c7224 */ /* 0x000fe400078e0041 */
[----:B------:R-:W-:Y:S02]  /*4cf60*/  IMAD.MOV.U32 R122, RZ, RZ, R125 ;  /* 0x000000ffff7a7224 */ /* 0x000fe400078e007d */
[----:B------:R-:W-:Y:S02]  /*4cf70*/  IMAD.MOV.U32 R65, RZ, RZ, R66 ;  /* 0x000000ffff417224 */ /* 0x000fe400078e0042 */
.L_x_4163:
[----:B------:R-:W-:Y:S05]  /*4cf80*/  BSYNC B0 ;  /* 0x0000000000007941 */ /* 0x000fea0003800000 */
.L_x_4161:
        /* <DEDUP_REMOVED lines=9> */
.L_x_4165:
[----:B------:R-:W-:Y:S02]  /*4d020*/  IMAD.MOV.U32 R66, RZ, RZ, R123 ;  /* 0x000000ffff427224 */ /* 0x000fe400078e007b */
[----:B------:R-:W-:Y:S02]  /*4d030*/  IMAD.MOV.U32 R125, RZ, RZ, R64 ;  /* 0x000000ffff7d7224 */ /* 0x000fe400078e0040 */
[----:B------:R-:W-:Y:S02]  /*4d040*/  IMAD.MOV.U32 R123, RZ, RZ, R122 ;  /* 0x000000ffff7b7224 */ /* 0x000fe400078e007a */
[----:B------:R-:W-:Y:S02]  /*4d050*/  IMAD.MOV.U32 R64, RZ, RZ, R65 ;  /* 0x000000ffff407224 */ /* 0x000fe400078e0041 */
.L_x_4166:
[----:B------:R-:W-:Y:S05]  /*4d060*/  BSYNC B0 ;  /* 0x0000000000007941 */ /* 0x000fea0003800000 */
.L_x_4164:
        /* <DEDUP_REMOVED lines=9> */
.L_x_4168:
[----:B------:R-:W-:Y:S02]  /*4d100*/  IMAD.MOV.U32 R65, RZ, RZ, R120 ;  /* 0x000000ffff417224 */ /* 0x000fe400078e0078 */
[----:B------:R-:W-:Y:S02]  /*4d110*/  IMAD.MOV.U32 R122, RZ, RZ, R63 ;  /* 0x000000ffff7a7224 */ /* 0x000fe400078e003f */
[----:B------:R-:W-:Y:S02]  /*4d120*/  IMAD.MOV.U32 R120, RZ, RZ, R123 ;  /* 0x000000ffff787224 */ /* 0x000fe400078e007b */
[----:B------:R-:W-:Y:S02]  /*4d130*/  IMAD.MOV.U32 R63, RZ, RZ, R64 ;  /* 0x000000ffff3f7224 */ /* 0x000fe400078e0040 */
.L_x_4169:
[----:B------:R-:W-:Y:S05]  /*4d140*/  BSYNC B0 ;  /* 0x0000000000007941 */ /* 0x000fea0003800000 */
.L_x_4167:
        /* <DEDUP_REMOVED lines=9> */
.L_x_4171:
[----:B------:R-:W-:Y:S02]  /*4d1e0*/  IMAD.MOV.U32 R64, RZ, RZ, R133 ;  /* 0x000000ffff407224 */ /* 0x000fe400078e0085 */
[----:B------:R-:W-:Y:S02]  /*4d1f0*/  IMAD.MOV.U32 R123, RZ, RZ, R0 ;  /* 0x000000ffff7b7224 */ /* 0x000fe400078e0000 */
[----:B------:R-:W-:Y:S02]  /*4d200*/  IMAD.MOV.U32 R0, RZ, RZ, R63 ;  /* 0x000000ffff007224 */ /* 0x000fe400078e003f */
[----:B------:R-:W-:Y:S02]  /*4d210*/  IMAD.MOV.U32 R133, RZ, RZ, R120 ;  /* 0x000000ffff857224 */ /* 0x000fe400078e0078 */
.L_x_4172:
[----:B------:R-:W-:Y:S05]  /*4d220*/  BSYNC B0 ;  /* 0x0000000000007941 */ /* 0x000fea0003800000 */
.L_x_4170:
        /* <DEDUP_REMOVED lines=18> */
.L_x_4174:
[----:B------:R-:W-:Y:S01]  /*4d350*/  IMAD.MOV.U32 R120, RZ, RZ, R61 ;  /* 0x000000ffff787224 */ /* 0x000fe200078e003d */
[----:B------:R-:W-:Y:S01]  /*4d360*/  MOV R61, R62 ;  /* 0x0000003e003d7202 */ /* 0x000fe20000000f00 */
[----:B------:R-:W-:Y:S02]  /*4d370*/  IMAD.MOV.U32 R63, RZ, RZ, R118 ;  /* 0x000000ffff3f7224 */ /* 0x000fe400078e0076 */
[----:B------:R-:W-:Y:S02]  /*4d380*/  IMAD.MOV.U32 R118, RZ, RZ, R121 ;  /* 0x000000ffff767224 */ /* 0x000fe400078e0079 */
.L_x_4175:
[----:B------:R-:W-:Y:S05]  /*4d390*/  BSYNC B0 ;  /* 0x0000000000007941 */ /* 0x000fea0003800000 */
.L_x_4173:
        /* <DEDUP_REMOVED lines=9> */
.L_x_4177:
[----:B------:R-:W-:Y:S01]  /*4d430*/  IMAD.MOV.U32 R121, RZ, RZ, R60 ;  /* 0x000000ffff797224 */ /* 0x000fe200078e003c */
[----:B------:R-:W-:Y:S01]  /*4d440*/  MOV R60, R61 ;  /* 0x0000003d003c7202 */ /* 0x000fe20000000f00 */
[----:B------:R-:W-:Y:S02]  /*4d450*/  IMAD.MOV.U32 R62, RZ, RZ, R119 ;  /* 0x000000ffff3e7224 */ /* 0x000fe400078e0077 */
[----:B------:R-:W-:Y:S02]  /*4d460*/  IMAD.MOV.U32 R119, RZ, RZ, R118 ;  /* 0x000000ffff777224 */ /* 0x000fe400078e0076 */
.L_x_4178:
[----:B------:R-:W-:Y:S05]  /*4d470*/  BSYNC B0 ;  /* 0x0000000000007941 */ /* 0x000fea0003800000 */
.L_x_4176:
        /* <DEDUP_REMOVED lines=9> */
.L_x_4180:
[----:B------:R-:W-:Y:S01]  /*4d510*/  IMAD.MOV.U32 R118, RZ, RZ, R59 ;  /* 0x000000ffff767224 */ /* 0x000fe200078e003b */
[----:B------:R-:W-:Y:S01]  /*4d520*/  MOV R59, R60 ;  /* 0x0000003c003b7202 */ /* 0x000fe20000000f00 */
[----:B------:R-:W-:Y:S02]  /*4d530*/  IMAD.MOV.U32 R61, RZ, RZ, R116 ;  /* 0x000000ffff3d7224 */ /* 0x000fe400078e0074 */
[----:B------:R-:W-:Y:S02]  /*4d540*/  IMAD.MOV.U32 R116, RZ, RZ, R119 ;  /* 0x000000ffff747224 */ /* 0x000fe400078e0077 */
.L_x_4181:
[----:B------:R-:W-:Y:S05]  /*4d550*/  BSYNC B0 ;  /* 0x0000000000007941 */ /* 0x000fea0003800000 */
.L_x_4179:
        /* <DEDUP_REMOVED lines=9> */
.L_x_4183:
[----:B------:R-:W-:Y:S01]  /*4d5f0*/  IMAD.MOV.U32 R119, RZ, RZ, R58 ;  /* 0x000000ffff777224 */ /* 0x000fe200078e003a */
[----:B------:R-:W-:Y:S01]  /*4d600*/  MOV R58, R59 ;  /* 0x0000003b003a7202 */ /* 0x000fe20000000f00 */
[----:B------:R-:W-:Y:S02]  /*4d610*/  IMAD.MOV.U32 R60, RZ, RZ, R117 ;  /* 0x000000ffff3c7224 */ /* 0x000fe400078e0075 */
[----:B------:R-:W-:Y:S02]  /*4d620*/  IMAD.MOV.U32 R117, RZ, RZ, R116 ;  /* 0x000000ffff757224 */ /* 0x000fe400078e0074 */
.L_x_4184:
[----:B------:R-:W-:Y:S05]  /*4d630*/  BSYNC B0 ;  /* 0x0000000000007941 */ /* 0x000fea0003800000 */
.L_x_4182:
        /* <DEDUP_REMOVED lines=9> */
.L_x_4186:
[----:B------:R-:W-:Y:S01]  /*4d6d0*/  IMAD.MOV.U32 R116, RZ, RZ, R57 ;  /* 0x000000ffff747224 */ /* 0x000fe200078e0039 */
[----:B------:R-:W-:Y:S01]  /*4d6e0*/  MOV R57, R58 ;  /* 0x0000003a00397202 */ /* 0x000fe20000000f00 */
[----:B------:R-:W-:Y:S02]  /*4d6f0*/  IMAD.MOV.U32 R59, RZ, RZ, R114 ;  /* 0x000000ffff3b7224 */ /* 0x000fe400078e0072 */
[----:B------:R-:W-:Y:S02]  /*4d700*/  IMAD.MOV.U32 R114, RZ, RZ, R117 ;  /* 0x000000ffff727224 */ /* 0x000fe400078e0075 */
.L_x_4187:
[----:B------:R-:W-:Y:S05]  /*4d710*/  BSYNC B0 ;  /* 0x0000000000007941 */ /* 0x000fea0003800000 */
.L_x_4185:
        /* <DEDUP_REMOVED lines=9> */
.L_x_4189:
[----:B------:R-:W-:Y:S01]  /*4d7b0*/  IMAD.MOV.U32 R117, RZ, RZ, R56 ;  /* 0x000000ffff757224 */ /* 0x000fe200078e0038 */
[----:B------:R-:W-:Y:S01]  /*4d7c0*/  MOV R56, R57 ;  /* 0x0000003900387202 */ /* 0x000fe20000000f00 */
[----:B------:R-:W-:Y:S02]  /*4d7d0*/  IMAD.MOV.U32 R58, RZ, RZ, R115 ;  /* 0x000000ffff3a7224 */ /* 0x000fe400078e0073 */
[----:B------:R-:W-:Y:S02]  /*4d7e0*/  IMAD.MOV.U32 R115, RZ, RZ, R114 ;  /* 0x000000ffff737224 */ /* 0x000fe400078e0072 */
.L_x_4190:
[----:B------:R-:W-:Y:S05]  /*4d7f0*/  BSYNC B0 ;  /* 0x0000000000007941 */ /* 0x000fea0003800000 */
.L_x_4188:
        /* <DEDUP_REMOVED lines=9> */
.L_x_4192:
[----:B------:R-:W-:Y:S01]  /*4d890*/  IMAD.MOV.U32 R114, RZ, RZ, R55 ;  /* 0x000000ffff727224 */ /* 0x000fe200078e0037 */
[----:B------:R-:W-:Y:S01]  /*4d8a0*/  MOV R55, R56 ;  /* 0x0000003800377202 */ /* 0x000fe20000000f00 */
[----:B------:R-:W-:Y:S02]  /*4d8b0*/  IMAD.MOV.U32 R57, RZ, RZ, R112 ;  /* 0x000000ffff397224 */ /* 0x000fe400078e0070 */
[----:B------:R-:W-:Y:S02]  /*4d8c0*/  IMAD.MOV.U32 R112, RZ, RZ, R115 ;  /* 0x000000ffff707224 */ /* 0x000fe400078e0073 */
.L_x_4193:
[----:B------:R-:W-:Y:S05]  /*4d8d0*/  BSYNC B0 ;  /* 0x0000000000007941 */ /* 0x000fea0003800000 */
.L_x_4191:
        /* <DEDUP_REMOVED lines=9> */
.L_x_4195:
[----:B------:R-:W-:Y:S01]  /*4d970*/  IMAD.MOV.U32 R115, RZ, RZ, R54 ;  /* 0x000000ffff737224 */ /* 0x000fe200078e0036 */
[----:B------:R-:W-:Y:S01]  /*4d980*/  MOV R54, R55 ;  /* 0x0000003700367202 */ /* 0x000fe20000000f00 */
[----:B------:R-:W-:Y:S02]  /*4d990*/  IMAD.MOV.U32 R56, RZ, RZ, R113 ;  /* 0x000000ffff387224 */ /* 0x000fe400078e0071 */
[----:B------:R-:W-:Y:S02]  /*4d9a0*/  IMAD.MOV.U32 R113, RZ, RZ, R112 ;  /* 0x000000ffff717224 */ /* 0x000fe400078e0070 */
.L_x_4196:
[----:B------:R-:W-:Y:S05]  /*4d9b0*/  BSYNC B0 ;  /* 0x0000000000007941 */ /* 0x000fea0003800000 */
.L_x_4194:
        /* <DEDUP_REMOVED lines=9> */
.L_x_4198:
[----:B------:R-:W-:Y:S01]  /*4da50*/  IMAD.MOV.U32 R112, RZ, RZ, R53 ;  /* 0x000000ffff707224 */ /* 0x000fe200078e0035 */
[----:B------:R-:W-:Y:S01]  /*4da60*/  MOV R53, R54 ;  /* 0x0000003600357202 */ /* 0x000fe20000000f00 */
[----:B------:R-:W-:Y:S02]  /*4da70*/  IMAD.MOV.U32 R55, RZ, RZ, R110 ;  /* 0x000000ffff377224 */ /* 0x000fe400078e006e */
[----:B------:R-:W-:Y:S02]  /*4da80*/  IMAD.MOV.U32 R110, RZ, RZ, R113 ;  /* 0x000000ffff6e7224 */ /* 0x000fe400078e0071 */
.L_x_4199:
[----:B------:R-:W-:Y:S05]  /*4da90*/  BSYNC B0 ;  /* 0x0000000000007941 */ /* 0x000fea0003800000 */
.L_x_4197:
        /* <DEDUP_REMOVED lines=9> */
.L_x_4201:
[----:B------:R-:W-:Y:S01]  /*4db30*/  IMAD.MOV.U32 R113, RZ, RZ, R52 ;  /* 0x000000ffff717224 */ /* 0x000fe200078e0034 */
[----:B------:R-:W-:Y:S01]  /*4db40*/  MOV R52, R53 ;  /* 0x0000003500347202 */ /* 0x000fe20000000f00 */
[----:B------:R-:W-:Y:S02]  /*4db50*/  IMAD.MOV.U32 R54, RZ, RZ, R111 ;  /* 0x000000ffff367224 */ /* 0x000fe400078e006f */
[----:B------:R-:W-:Y:S02]  /*4db60*/  IMAD.MOV.U32 R111, RZ, RZ, R110 ;  /* 0x000000ffff6f7224 */ /* 0x000fe400078e006e */
.L_x_4202:
[----:B------:R-:W-:Y:S05]  /*4db70*/  BSYNC B0 ;  /* 0x0000000000007941 */ /* 0x000fea0003800000 */
.L_x_4200:
        /* <DEDUP_REMOVED lines=9> */
.L_x_4204:
[----:B------:R-:W-:Y:S01]  /*4dc10*/  IMAD.MOV.U32 R110, RZ, RZ, R51 ;  /* 0x000000ffff6e7224 */ /* 0x000fe200078e0033 */
[----:B------:R-:W-:Y:S01]  /*4dc20*/  MOV R51, R52 ;  /* 0x0000003400337202 */ /* 0x000fe20000000f00 */
[----:B------:R-:W-:Y:S02]  /*4dc30*/  IMAD.MOV.U32 R53, RZ, RZ, R108 ;  /* 0x000000ffff357224 */ /* 0x000fe400078e006c */
[----:B------:R-:W-:Y:S02]  /*4dc40*/  IMAD.MOV.U32 R108, RZ, RZ, R111 ;  /* 0x000000ffff6c7224 */ /* 0x000fe400078e006f */
.L_x_4205:
[----:B------:R-:W-:Y:S05]  /*4dc50*/  BSYNC B0 ;  /* 0x0000000000007941 */ /* 0x000fea0003800000 */
.L_x_4203:
        /* <DEDUP_REMOVED lines=9> */
.L_x_4207:
[----:B------:R-:W-:Y:S01]  /*4dcf0*/  IMAD.MOV.U32 R111, RZ, RZ, R50 ;  /* 0x000000ffff6f7224 */ /* 0x000fe200078e0032 */
[----:B------:R-:W-:Y:S01]  /*4dd00*/  MOV R50, R51 ;  /* 0x0000003300327202 */ /* 0x000fe20000000f00 */
[----:B------:R-:W-:Y:S02]  /*4dd10*/  IMAD.MOV.U32 R52, RZ, RZ, R109 ;  /* 0x000000ffff347224 */ /* 0x000fe400078e006d */
[----:B------:R-:W-:Y:S02]  /*4dd20*/  IMAD.MOV.U32 R109, RZ, RZ, R108 ;  /* 0x000000ffff6d7224 */ /* 0x000fe400078e006c */
.L_x_4208:
[----:B------:R-:W-:Y:S05]  /*4dd30*/  BSYNC B0 ;  /* 0x0000000000007941 */ /* 0x000fea0003800000 */
.L_x_4206:
        /* <DEDUP_REMOVED lines=9> */
.L_x_4210:
[----:B------:R-:W-:Y:S01]  /*4ddd0*/  IMAD.MOV.U32 R108, RZ, RZ, R49 ;  /* 0x000000ffff6c7224 */ /* 0x000fe200078e0031 */
[----:B------:R-:W-:Y:S01]  /*4dde0*/  MOV R49, R50 ;  /* 0x0000003200317202 */ /* 0x000fe20000000f00 */
[----:B------:R-:W-:Y:S02]  /*4ddf0*/  IMAD.MOV.U32 R51, RZ, RZ, R106 ;  /* 0x000000ffff337224 */ /* 0x000fe400078e006a */
[----:B------:R-:W-:Y:S02]  /*4de00*/  IMAD.MOV.U32 R106, RZ, RZ, R109 ;  /* 0x000000ffff6a7224 */ /* 0x000fe400078e006d */
.L_x_4211:
[----:B------:R-:W-:Y:S05]  /*4de10*/  BSYNC B0 ;  /* 0x0000000000007941 */ /* 0x000fea0003800000 */
.L_x_4209:
        /* <DEDUP_REMOVED lines=9> */
.L_x_4213:
[----:B------:R-:W-:Y:S01]  /*4deb0*/  IMAD.MOV.U32 R109, RZ, RZ, R48 ;  /* 0x000000ffff6d7224 */ /* 0x000fe200078e0030 */
[----:B------:R-:W-:Y:S01]  /*4dec0*/  MOV R48, R49 ;  /* 0x0000003100307202 */ /* 0x000fe20000000f00 */
[----:B------:R-:W-:Y:S02]  /*4ded0*/  IMAD.MOV.U32 R50, RZ, RZ, R107 ;  /* 0x000000ffff327224 */ /* 0x000fe400078e006b */
[----:B------:R-:W-:Y:S02]  /*4dee0*/  IMAD.MOV.U32 R107, RZ, RZ, R106 ;  /* 0x000000ffff6b7224 */ /* 0x000fe400078e006a */
.L_x_4214:
[----:B------:R-:W-:Y:S05]  /*4def0*/  BSYNC B0 ;  /* 0x0000000000007941 */ /* 0x000fea0003800000 */
.L_x_4212:
        /* <DEDUP_REMOVED lines=9> */
.L_x_4216:
[----:B------:R-:W-:Y:S01]  /*4df90*/  IMAD.MOV.U32 R106, RZ, RZ, R47 ;  /* 0x000000ffff6a7224 */ /* 0x000fe200078e002f */
[----:B------:R-:W-:Y:S01]  /*4dfa0*/  MOV R47, R48 ;  /* 0x00000030002f7202 */ /* 0x000fe20000000f00 */
[----:B------:R-:W-:Y:S02]  /*4dfb0*/  IMAD.MOV.U32 R49, RZ, RZ, R104 ;  /* 0x000000ffff317224 */ /* 0x000fe400078e0068 */
[----:B------:R-:W-:Y:S02]  /*4dfc0*/  IMAD.MOV.U32 R104, RZ, RZ, R107 ;  /* 0x000000ffff687224 */ /* 0x000fe400078e006b */
.L_x_4217:
[----:B------:R-:W-:Y:S05]  /*4dfd0*/  BSYNC B0 ;  /* 0x0000000000007941 */ /* 0x000fea0003800000 */
.L_x_4215:
        /* <DEDUP_REMOVED lines=9> */
.L_x_4219:
[----:B------:R-:W-:Y:S01]  /*4e070*/  IMAD.MOV.U32 R107, RZ, RZ, R46 ;  /* 0x000000ffff6b7224 */ /* 0x000fe200078e002e */
[----:B------:R-:W-:Y:S01]  /*4e080*/  MOV R46, R47 ;  /* 0x0000002f002e7202 */ /* 0x000fe20000000f00 */
[----:B------:R-:W-:Y:S02]  /*4e090*/  IMAD.MOV.U32 R48, RZ, RZ, R105 ;  /* 0x000000ffff307224 */ /* 0x000fe400078e0069 */
[----:B------:R-:W-:Y:S02]  /*4e0a0*/  IMAD.MOV.U32 R105, RZ, RZ, R104 ;  /* 0x000000ffff697224 */ /* 0x000fe400078e0068 */
.L_x_4220:
[----:B------:R-:W-:Y:S05]  /*4e0b0*/  BSYNC B0 ;  /* 0x0000000000007941 */ /* 0x000fea0003800000 */
.L_x_4218:
        /* <DEDUP_REMOVED lines=9> */
.L_x_4222:
[----:B------:R-:W-:Y:S01]  /*4e150*/  IMAD.MOV.U32 R104, RZ, RZ, R45 ;  /* 0x000000ffff687224 */ /* 0x000fe200078e002d */
[----:B------:R-:W-:Y:S01]  /*4e160*/  MOV R45, R46 ;  /* 0x0000002e002d7202 */ /* 0x000fe20000000f00 */
[----:B------:R-:W-:Y:S02]  /*4e170*/  IMAD.MOV.U32 R47, RZ, RZ, R102 ;  /* 0x000000ffff2f7224 */ /* 0x000fe400078e0066 */
[----:B------:R-:W-:Y:S02]  /*4e180*/  IMAD.MOV.U32 R102, RZ, RZ, R105 ;  /* 0x000000ffff667224 */ /* 0x000fe400078e0069 */
.L_x_4223:
[----:B------:R-:W-:Y:S05]  /*4e190*/  BSYNC B0 ;  /* 0x0000000000007941 */ /* 0x000fea0003800000 */
.L_x_4221:
        /* <DEDUP_REMOVED lines=9> */
.L_x_4225:
[----:B------:R-:W-:Y:S01]  /*4e230*/  IMAD.MOV.U32 R105, RZ, RZ, R44 ;  /* 0x000000ffff697224 */ /* 0x000fe200078e002c */
[----:B------:R-:W-:Y:S01]  /*4e240*/  MOV R44, R45 ;  /* 0x0000002d002c7202 */ /* 0x000fe20000000f00 */
[----:B------:R-:W-:Y:S02]  /*4e250*/  IMAD.MOV.U32 R46, RZ, RZ, R103 ;  /* 0x000000ffff2e7224 */ /* 0x000fe400078e0067 */
[----:B------:R-:W-:Y:S02]  /*4e260*/  IMAD.MOV.U32 R103, RZ, RZ, R102 ;  /* 0x000000ffff677224 */ /* 0x000fe400078e0066 */
.L_x_4226:
[----:B------:R-:W-:Y:S05]  /*4e270*/  BSYNC B0 ;  /* 0x0000000000007941 */ /* 0x000fea0003800000 */
.L_x_4224:
        /* <DEDUP_REMOVED lines=9> */
.L_x_4228:
[----:B------:R-:W-:Y:S01]  /*4e310*/  IMAD.MOV.U32 R102, RZ, RZ, R43 ;  /* 0x000000ffff667224 */ /* 0x000fe200078e002b */
[----:B------:R-:W-:Y:S01]  /*4e320*/  MOV R43, R44 ;  /* 0x0000002c002b7202 */ /* 0x000fe20000000f00 */
[----:B------:R-:W-:Y:S02]  /*4e330*/  IMAD.MOV.U32 R45, RZ, RZ, R100 ;  /* 0x000000ffff2d7224 */ /* 0x000fe400078e0064 */
[----:B------:R-:W-:Y:S02]  /*4e340*/  IMAD.MOV.U32 R100, RZ, RZ, R103 ;  /* 0x000000ffff647224 */ /* 0x000fe400078e0067 */
.L_x_4229:
[----:B------:R-:W-:Y:S05]  /*4e350*/  BSYNC B0 ;  /* 0x0000000000007941 */ /* 0x000fea0003800000 */
.L_x_4227:
        /* <DEDUP_REMOVED lines=9> */
.L_x_4231:
[----:B------:R-:W-:Y:S01]  /*4e3f0*/  IMAD.MOV.U32 R103, RZ, RZ, R42 ;  /* 0x000000ffff677224 */ /* 0x000fe200078e002a */
[----:B------:R-:W-:Y:S01]  /*4e400*/  MOV R42, R43 ;  /* 0x0000002b002a7202 */ /* 0x000fe20000000f00 */
[----:B------:R-:W-:Y:S02]  /*4e410*/  IMAD.MOV.U32 R44, RZ, RZ, R101 ;  /* 0x000000ffff2c7224 */ /* 0x000fe400078e0065 */
[----:B------:R-:W-:Y:S02]  /*4e420*/  IMAD.MOV.U32 R101, RZ, RZ, R100 ;  /* 0x000000ffff657224 */ /* 0x000fe400078e0064 */
.L_x_4232:
[----:B------:R-:W-:Y:S05]  /*4e430*/  BSYNC B0 ;  /* 0x0000000000007941 */ /* 0x000fea0003800000 */
.L_x_4230:
        /* <DEDUP_REMOVED lines=9> */
.L_x_4234:
[----:B------:R-:W-:Y:S01]  /*4e4d0*/  IMAD.MOV.U32 R100, RZ, RZ, R41 ;  /* 0x000000ffff647224 */ /* 0x000fe200078e0029 */
[----:B------:R-:W-:Y:S01]  /*4e4e0*/  MOV R41, R42 ;  /* 0x0000002a00297202 */ /* 0x000fe20000000f00 */
[----:B------:R-:W-:Y:S02]  /*4e4f0*/  IMAD.MOV.U32 R43, RZ, RZ, R98 ;  /* 0x000000ffff2b7224 */ /* 0x000fe400078e0062 */
[----:B------:R-:W-:Y:S02]  /*4e500*/  IMAD.MOV.U32 R98, RZ, RZ, R101 ;  /* 0x000000ffff627224 */ /* 0x000fe400078e0065 */
.L_x_4235:
[----:B------:R-:W-:Y:S05]  /*4e510*/  BSYNC B0 ;  /* 0x0000000000007941 */ /* 0x000fea0003800000 */
.L_x_4233:
        /* <DEDUP_REMOVED lines=9> */
.L_x_4237:
[----:B------:R-:W-:Y:S01]  /*4e5b0*/  IMAD.MOV.U32 R101, RZ, RZ, R40 ;  /* 0x000000ffff657224 */ /* 0x000fe200078e0028 */
[----:B------:R-:W-:Y:S01]  /*4e5c0*/  MOV R40, R41 ;  /* 0x0000002900287202 */ /* 0x000fe20000000f00 */
[----:B------:R-:W-:Y:S02]  /*4e5d0*/  IMAD.MOV.U32 R42, RZ, RZ, R99 ;  /* 0x000000ffff2a7224 */ /* 0x000fe400078e0063 */
[----:B------:R-:W-:Y:S02]  /*4e5e0*/  IMAD.MOV.U32 R99, RZ, RZ, R98 ;  /* 0x000000ffff637224 */ /* 0x000fe400078e0062 */
.L_x_4238:
[----:B------:R-:W-:Y:S05]  /*4e5f0*/  BSYNC B0 ;  /* 0x0000000000007941 */ /* 0x000fea0003800000 */
.L_x_4236:
        /* <DEDUP_REMOVED lines=9> */
.L_x_4240:
[----:B------:R-:W-:Y:S01]  /*4e690*/  IMAD.MOV.U32 R98, RZ, RZ, R39 ;  /* 0x000000ffff627224 */ /* 0x000fe200078e0027 */
[----:B------:R-:W-:Y:S01]  /*4e6a0*/  MOV R39, R40 ;  /* 0x0000002800277202 */ /* 0x000fe20000000f00 */
[----:B------:R-:W-:Y:S02]  /*4e6b0*/  IMAD.MOV.U32 R41, RZ, RZ, R96 ;  /* 0x000000ffff297224 */ /* 0x000fe400078e0060 */
[----:B------:R-:W-:Y:S02]  /*4e6c0*/  IMAD.MOV.U32 R96, RZ, RZ, R99 ;  /* 0x000000ffff607224 */ /* 0x000fe400078e0063 */
.L_x_4241:
[----:B------:R-:W-:Y:S05]  /*4e6d0*/  BSYNC B0 ;  /* 0x0000000000007941 */ /* 0x000fea0003800000 */
.L_x_4239:
        /* <DEDUP_REMOVED lines=9> */
.L_x_4243:
[----:B------:R-:W-:Y:S01]  /*4e770*/  IMAD.MOV.U32 R99, RZ, RZ, R38 ;  /* 0x000000ffff637224 */ /* 0x000fe200078e0026 */
[----:B------:R-:W-:Y:S01]  /*4e780*/  MOV R38, R39 ;  /* 0x0000002700267202 */ /* 0x000fe20000000f00 */
[----:B------:R-:W-:Y:S02]  /*4e790*/  IMAD.MOV.U32 R40, RZ, RZ, R97 ;  /* 0x000000ffff287224 */ /* 0x000fe400078e0061 */
[----:B------:R-:W-:Y:S02]  /*4e7a0*/  IMAD.MOV.U32 R97, RZ, RZ, R96 ;  /* 0x000000ffff617224 */ /* 0x000fe400078e0060 */
.L_x_4244:
[----:B------:R-:W-:Y:S05]  /*4e7b0*/  BSYNC B0 ;  /* 0x0000000000007941 */ /* 0x000fea0003800000 */
.L_x_4242:
        /* <DEDUP_REMOVED lines=9> */
.L_x_4246:
[----:B------:R-:W-:Y:S01]  /*4e850*/  IMAD.MOV.U32 R96, RZ, RZ, R37 ;  /* 0x000000ffff607224 */ /* 0x000fe200078e0025 */
[----:B------:R-:W-:Y:S01]  /*4e860*/  MOV R37, R38 ;  /* 0x0000002600257202 */ /* 0x000fe20000000f00 */
[----:B------:R-:W-:Y:S02]  /*4e870*/  IMAD.MOV.U32 R39, RZ, RZ, R94 ;  /* 0x000000ffff277224 */ /* 0x000fe400078e005e */
[----:B------:R-:W-:Y:S02]  /*4e880*/  IMAD.MOV.U32 R94, RZ, RZ, R97 ;  /* 0x000000ffff5e7224 */ /* 0x000fe400078e0061 */
.L_x_4247:
[----:B------:R-:W-:Y:S05]  /*4e890*/  BSYNC B0 ;  /* 0x0000000000007941 */ /* 0x000fea0003800000 */
.L_x_4245:
        /* <DEDUP_REMOVED lines=9> */
.L_x_4249:
[----:B------:R-:W-:Y:S01]  /*4e930*/  IMAD.MOV.U32 R97, RZ, RZ, R36 ;  /* 0x000000ffff617224 */ /* 0x000fe200078e0024 */
[----:B------:R-:W-:Y:S01]  /*4e940*/  MOV R36, R37 ;  /* 0x0000002500247202 */ /* 0x000fe20000000f00 */
[----:B------:R-:W-:Y:S02]  /*4e950*/  IMAD.MOV.U32 R38, RZ, RZ, R95 ;  /* 0x000000ffff267224 */ /* 0x000fe400078e005f */
[----:B------:R-:W-:Y:S02]  /*4e960*/  IMAD.MOV.U32 R95, RZ, RZ, R94 ;  /* 0x000000ffff5f7224 */ /* 0x000fe400078e005e */
.L_x_4250:
[----:B------:R-:W-:Y:S05]  /*4e970*/  BSYNC B0 ;  /* 0x0000000000007941 */ /* 0x000fea0003800000 */
.L_x_4248:
        /* <DEDUP_REMOVED lines=9> */
.L_x_4252:
[----:B------:R-:W-:Y:S01]  /*4ea10*/  IMAD.MOV.U32 R94, RZ, RZ, R35 ;  /* 0x000000ffff5e7224 */ /* 0x000fe200078e0023 */
[----:B------:R-:W-:Y:S01]  /*4ea20*/  MOV R35, R36 ;  /* 0x0000002400237202 */ /* 0x000fe20000000f00 */
[----:B------:R-:W-:Y:S02]  /*4ea30*/  IMAD.MOV.U32 R37, RZ, RZ, R92 ;  /* 0x000000ffff257224 */ /* 0x000fe400078e005c */
[----:B------:R-:W-:Y:S02]  /*4ea40*/  IMAD.MOV.U32 R92, RZ, RZ, R95 ;  /* 0x000000ffff5c7224 */ /* 0x000fe400078e005f */
.L_x_4253:
[----:B------:R-:W-:Y:S05]  /*4ea50*/  BSYNC B0 ;  /* 0x0000000000007941 */ /* 0x000fea0003800000 */
.L_x_4251:
        /* <DEDUP_REMOVED lines=9> */
.L_x_4255:
[----:B------:R-:W-:Y:S01]  /*4eaf0*/  IMAD.MOV.U32 R95, RZ, RZ, R34 ;  /* 0x000000ffff5f7224 */ /* 0x000fe200078e0022 */
[----:B------:R-:W-:Y:S01]  /*4eb00*/  MOV R34, R35 ;  /* 0x0000002300227202 */ /* 0x000fe20000000f00 */
[----:B------:R-:W-:Y:S02]  /*4eb10*/  IMAD.MOV.U32 R36, RZ, RZ, R93 ;  /* 0x000000ffff247224 */ /* 0x000fe400078e005d */
[----:B------:R-:W-:Y:S02]  /*4eb20*/  IMAD.MOV.U32 R93, RZ, RZ, R92 ;  /* 0x000000ffff5d7224 */ /* 0x000fe400078e005c */
.L_x_4256:
[----:B------:R-:W-:Y:S05]  /*4eb30*/  BSYNC B0 ;  /* 0x0000000000007941 */ /* 0x000fea0003800000 */
.L_x_4254:
        /* <DEDUP_REMOVED lines=9> */
.L_x_4258:
[----:B------:R-:W-:Y:S01]  /*4ebd0*/  IMAD.MOV.U32 R92, RZ, RZ, R33 ;  /* 0x000000ffff5c7224 */ /* 0x000fe200078e0021 */
[----:B------:R-:W-:Y:S01]  /*4ebe0*/  MOV R33, R34 ;  /* 0x0000002200217202 */ /* 0x000fe20000000f00 */
[----:B------:R-:W-:Y:S02]  /*4ebf0*/  IMAD.MOV.U32 R35, RZ, RZ, R90 ;  /* 0x000000ffff237224 */ /* 0x000fe400078e005a */
[----:B------:R-:W-:Y:S02]  /*4ec00*/  IMAD.MOV.U32 R90, RZ, RZ, R93 ;  /* 0x000000ffff5a7224 */ /* 0x000fe400078e005d */
.L_x_4259:
[----:B------:R-:W-:Y:S05]  /*4ec10*/  BSYNC B0 ;  /* 0x0000000000007941 */ /* 0x000fea0003800000 */
.L_x_4257:
        /* <DEDUP_REMOVED lines=9> */
.L_x_4261:
[----:B------:R-:W-:Y:S01]  /*4ecb0*/  IMAD.MOV.U32 R93, RZ, RZ, R32 ;  /* 0x000000ffff5d7224 */ /* 0x000fe200078e0020 */
[----:B------:R-:W-:Y:S01]  /*4ecc0*/  MOV R32, R33 ;  /* 0x0000002100207202 */ /* 0x000fe20000000f00 */
[----:B------:R-:W-:Y:S02]  /*4ecd0*/  IMAD.MOV.U32 R34, RZ, RZ, R91 ;  /* 0x000000ffff227224 */ /* 0x000fe400078e005b */
[----:B------:R-:W-:Y:S02]  /*4ece0*/  IMAD.MOV.U32 R91, RZ, RZ, R90 ;  /* 0x000000ffff5b7224 */ /* 0x000fe400078e005a */
.L_x_4262:
[----:B------:R-:W-:Y:S05]  /*4ecf0*/  BSYNC B0 ;  /* 0x0000000000007941 */ /* 0x000fea0003800000 */
.L_x_4260:
        /* <DEDUP_REMOVED lines=9> */
.L_x_4264:
[----:B------:R-:W-:Y:S01]  /*4ed90*/  IMAD.MOV.U32 R90, RZ, RZ, R31 ;  /* 0x000000ffff5a7224 */ /* 0x000fe200078e001f */
[----:B------:R-:W-:Y:S01]  /*4eda0*/  MOV R31, R32 ;  /* 0x00000020001f7202 */ /* 0x000fe20000000f00 */
[----:B------:R-:W-:Y:S02]  /*4edb0*/  IMAD.MOV.U32 R33, RZ, RZ, R88 ;  /* 0x000000ffff217224 */ /* 0x000fe400078e0058 */
[----:B------:R-:W-:Y:S02]  /*4edc0*/  IMAD.MOV.U32 R88, RZ, RZ, R91 ;  /* 0x000000ffff587224 */ /* 0x000fe400078e005b */
.L_x_4265:
[----:B------:R-:W-:Y:S05]  /*4edd0*/  BSYNC B0 ;  /* 0x0000000000007941 */ /* 0x000fea0003800000 */
.L_x_4263:
        /* <DEDUP_REMOVED lines=9> */
.L_x_4267:
[----:B------:R-:W-:Y:S01]  /*4ee70*/  IMAD.MOV.U32 R91, RZ, RZ, R30 ;  /* 0x000000ffff5b7224 */ /* 0x000fe200078e001e */
[----:B------:R-:W-:Y:S01]  /*4ee80*/  MOV R30, R31 ;  /* 0x0000001f001e7202 */ /* 0x000fe20000000f00 */
[----:B------:R-:W-:Y:S02]  /*4ee90*/  IMAD.MOV.U32 R32, RZ, RZ, R89 ;  /* 0x000000ffff207224 */ /* 0x000fe400078e0059 */
[----:B------:R-:W-:Y:S02]  /*4eea0*/  IMAD.MOV.U32 R89, RZ, RZ, R88 ;  /* 0x000000ffff597224 */ /* 0x000fe400078e0058 */
.L_x_4268:
[----:B------:R-:W-:Y:S05]  /*4eeb0*/  BSYNC B0 ;  /* 0x0000000000007941 */ /* 0x000fea0003800000 */
.L_x_4266:
        /* <DEDUP_REMOVED lines=9> */
.L_x_4270:
[----:B------:R-:W-:Y:S01]  /*4ef50*/  IMAD.MOV.U32 R88, RZ, RZ, R29 ;  /* 0x000000ffff587224 */ /* 0x000fe200078e001d */
[----:B------:R-:W-:Y:S01]  /*4ef60*/  MOV R29, R30 ;  /* 0x0000001e001d7202 */ /* 0x000fe20000000f00 */
[----:B------:R-:W-:Y:S02]  /*4ef70*/  IMAD.MOV.U32 R31, RZ, RZ, R86 ;  /* 0x000000ffff1f7224 */ /* 0x000fe400078e0056 */
[----:B------:R-:W-:Y:S02]  /*4ef80*/  IMAD.MOV.U32 R86, RZ, RZ, R89 ;  /* 0x000000ffff567224 */ /* 0x000fe400078e0059 */
.L_x_4271:
[----:B------:R-:W-:Y:S05]  /*4ef90*/  BSYNC B0 ;  /* 0x0000000000007941 */ /* 0x000fea0003800000 */
.L_x_4269:
        /* <DEDUP_REMOVED lines=9> */
.L_x_4273:
[----:B------:R-:W-:Y:S01]  /*4f030*/  IMAD.MOV.U32 R89, RZ, RZ, R28 ;  /* 0x000000ffff597224 */ /* 0x000fe200078e001c */
[----:B------:R-:W-:Y:S01]  /*4f040*/  MOV R28, R29 ;  /* 0x0000001d001c7202 */ /* 0x000fe20000000f00 */
[----:B------:R-:W-:Y:S02]  /*4f050*/  IMAD.MOV.U32 R30, RZ, RZ, R87 ;  /* 0x000000ffff1e7224 */ /* 0x000fe400078e0057 */
[----:B------:R-:W-:Y:S02]  /*4f060*/  IMAD.MOV.U32 R87, RZ, RZ, R86 ;  /* 0x000000ffff577224 */ /* 0x000fe400078e0056 */
.L_x_4274:
[----:B------:R-:W-:Y:S05]  /*4f070*/  BSYNC B0 ;  /* 0x0000000000007941 */ /* 0x000fea0003800000 */
.L_x_4272:
        /* <DEDUP_REMOVED lines=9> */
.L_x_4276:
[----:B------:R-:W-:Y:S01]  /*4f110*/  IMAD.MOV.U32 R86, RZ, RZ, R27 ;  /* 0x000000ffff567224 */ /* 0x000fe200078e001b */
[----:B------:R-:W-:Y:S01]  /*4f120*/  MOV R27, R28 ;  /* 0x0000001c001b7202 */ /* 0x000fe20000000f00 */
[----:B------:R-:W-:Y:S02]  /*4f130*/  IMAD.MOV.U32 R29, RZ, RZ, R84 ;  /* 0x000000ffff1d7224 */ /* 0x000fe400078e0054 */
[----:B------:R-:W-:Y:S02]  /*4f140*/  IMAD.MOV.U32 R84, RZ, RZ, R87 ;  /* 0x000000ffff547224 */ /* 0x000fe400078e0057 */
.L_x_4277:
[----:B------:R-:W-:Y:S05]  /*4f150*/  BSYNC B0 ;  /* 0x0000000000007941 */ /* 0x000fea0003800000 */
.L_x_4275:
        /* <DEDUP_REMOVED lines=9> */
.L_x_4279:
[----:B------:R-:W-:Y:S01]  /*4f1f0*/  IMAD.MOV.U32 R87, RZ, RZ, R26 ;  /* 0x000000ffff577224 */ /* 0x000fe200078e001a */
[----:B------:R-:W-:Y:S01]  /*4f200*/  MOV R26, R27 ;  /* 0x0000001b001a7202 */ /* 0x000fe20000000f00 */
[----:B------:R-:W-:Y:S02]  /*4f210*/  IMAD.MOV.U32 R28, RZ, RZ, R85 ;  /* 0x000000ffff1c7224 */ /* 0x000fe400078e0055 */
[----:B------:R-:W-:Y:S02]  /*4f220*/  IMAD.MOV.U32 R85, RZ, RZ, R84 ;  /* 0x000000ffff557224 */ /* 0x000fe400078e0054 */
.L_x_4280:
[----:B------:R-:W-:Y:S05]  /*4f230*/  BSYNC B0 ;  /* 0x0000000000007941 */ /* 0x000fea0003800000 */
.L_x_4278:
        /* <DEDUP_REMOVED lines=9> */
.L_x_4282:
[----:B------:R-:W-:Y:S01]  /*4f2d0*/  IMAD.MOV.U32 R84, RZ, RZ, R25 ;  /* 0x000000ffff547224 */ /* 0x000fe200078e0019 */
[----:B------:R-:W-:Y:S01]  /*4f2e0*/  MOV R25, R26 ;  /* 0x0000001a00197202 */ /* 0x000fe20000000f00 */
[----:B------:R-:W-:Y:S02]  /*4f2f0*/  IMAD.MOV.U32 R27, RZ, RZ, R82 ;  /* 0x000000ffff1b7224 */ /* 0x000fe400078e0052 */
[----:B------:R-:W-:Y:S02]  /*4f300*/  IMAD.MOV.U32 R82, RZ, RZ, R85 ;  /* 0x000000ffff527224 */ /* 0x000fe400078e0055 */
.L_x_4283:
[----:B------:R-:W-:Y:S05]  /*4f310*/  BSYNC B0 ;  /* 0x0000000000007941 */ /* 0x000fea0003800000 */
.L_x_4281:
        /* <DEDUP_REMOVED lines=9> */
.L_x_4285:
[----:B------:R-:W-:Y:S01]  /*4f3b0*/  IMAD.MOV.U32 R85, RZ, RZ, R24 ;  /* 0x000000ffff557224 */ /* 0x000fe200078e0018 */
[----:B------:R-:W-:Y:S01]  /*4f3c0*/  MOV R24, R25 ;  /* 0x0000001900187202 */ /* 0x000fe20000000f00 */
[----:B------:R-:W-:Y:S02]  /*4f3d0*/  IMAD.MOV.U32 R26, RZ, RZ, R83 ;  /* 0x000000ffff1a7224 */ /* 0x000fe400078e0053 */
[----:B------:R-:W-:Y:S02]  /*4f3e0*/  IMAD.MOV.U32 R83, RZ, RZ, R82 ;  /* 0x000000ffff537224 */ /* 0x000fe400078e0052 */
.L_x_4286:
[----:B------:R-:W-:Y:S05]  /*4f3f0*/  BSYNC B0 ;  /* 0x0000000000007941 */ /* 0x000fea0003800000 */
.L_x_4284:
        /* <DEDUP_REMOVED lines=9> */
.L_x_4288:
[----:B------:R-:W-:Y:S01]  /*4f490*/  IMAD.MOV.U32 R82, RZ, RZ, R23 ;  /* 0x000000ffff527224 */ /* 0x000fe200078e0017 */
[----:B------:R-:W-:Y:S01]  /*4f4a0*/  MOV R23, R24 ;  /* 0x0000001800177202 */ /* 0x000fe20000000f00 */
[----:B------:R-:W-:Y:S02]  /*4f4b0*/  IMAD.MOV.U32 R25, RZ, RZ, R80 ;  /* 0x000000ffff197224 */ /* 0x000fe400078e0050 */
[----:B------:R-:W-:Y:S02]  /*4f4c0*/  IMAD.MOV.U32 R80, RZ, RZ, R83 ;  /* 0x000000ffff507224 */ /* 0x000fe400078e0053 */
.L_x_4289:
[----:B------:R-:W-:Y:S05]  /*4f4d0*/  BSYNC B0 ;  /* 0x0000000000007941 */ /* 0x000fea0003800000 */
.L_x_4287:
        /* <DEDUP_REMOVED lines=9> */
.L_x_4291:
[----:B------:R-:W-:Y:S01]  /*4f570*/  IMAD.MOV.U32 R83, RZ, RZ, R22 ;  /* 0x000000ffff537224 */ /* 0x000fe200078e0016 */
[----:B------:R-:W-:Y:S01]  /*4f580*/  MOV R22, R23 ;  /* 0x0000001700167202 */ /* 0x000fe20000000f00 */
[----:B------:R-:W-:Y:S02]  /*4f590*/  IMAD.MOV.U32 R24, RZ, RZ, R81 ;  /* 0x000000ffff187224 */ /* 0x000fe400078e0051 */
[----:B------:R-:W-:Y:S02]  /*4f5a0*/  IMAD.MOV.U32 R81, RZ, RZ, R80 ;  /* 0x000000ffff517224 */ /* 0x000fe400078e0050 */
.L_x_4292:
[----:B------:R-:W-:Y:S05]  /*4f5b0*/  BSYNC B0 ;  /* 0x0000000000007941 */ /* 0x000fea0003800000 */
.L_x_4290:
        /* <DEDUP_REMOVED lines=9> */
.L_x_4294:
[----:B------:R-:W-:Y:S01]  /*4f650*/  IMAD.MOV.U32 R80, RZ, RZ, R21 ;  /* 0x000000ffff507224 */ /* 0x000fe200078e0015 */
[----:B------:R-:W-:Y:S01]  /*4f660*/  MOV R21, R22 ;  /* 0x0000001600157202 */ /* 0x000fe20000000f00 */
[----:B------:R-:W-:Y:S02]  /*4f670*/  IMAD.MOV.U32 R23, RZ, RZ, R78 ;  /* 0x000000ffff177224 */ /* 0x000fe400078e004e */
[----:B------:R-:W-:Y:S02]  /*4f680*/  IMAD.MOV.U32 R78, RZ, RZ, R81 ;  /* 0x000000ffff4e7224 */ /* 0x000fe400078e0051 */
.L_x_4295:
[----:B------:R-:W-:Y:S05]  /*4f690*/  BSYNC B0 ;  /* 0x0000000000007941 */ /* 0x000fea0003800000 */
.L_x_4293:
        /* <DEDUP_REMOVED lines=9> */
.L_x_4297:
[----:B------:R-:W-:Y:S01]  /*4f730*/  IMAD.MOV.U32 R81, RZ, RZ, R20 ;  /* 0x000000ffff517224 */ /* 0x000fe200078e0014 */
[----:B------:R-:W-:Y:S01]  /*4f740*/  MOV R20, R21 ;  /* 0x0000001500147202 */ /* 0x000fe20000000f00 */
[----:B------:R-:W-:Y:S02]  /*4f750*/  IMAD.MOV.U32 R22, RZ, RZ, R79 ;  /* 0x000000ffff167224 */ /* 0x000fe400078e004f */
[----:B------:R-:W-:Y:S02]  /*4f760*/  IMAD.MOV.U32 R79, RZ, RZ, R78 ;  /* 0x000000ffff4f7224 */ /* 0x000fe400078e004e */
.L_x_4298:
[----:B------:R-:W-:Y:S05]  /*4f770*/  BSYNC B0 ;  /* 0x0000000000007941 */ /* 0x000fea0003800000 */
.L_x_4296:
        /* <DEDUP_REMOVED lines=9> */
.L_x_4300:
[----:B------:R-:W-:Y:S01]  /*4f810*/  IMAD.MOV.U32 R78, RZ, RZ, R19 ;  /* 0x000000ffff4e7224 */ /* 0x000fe200078e0013 */
[----:B------:R-:W-:Y:S01]  /*4f820*/  MOV R19, R20 ;  /* 0x0000001400137202 */ /* 0x000fe20000000f00 */
[----:B------:R-:W-:Y:S02]  /*4f830*/  IMAD.MOV.U32 R21, RZ, RZ, R76 ;  /* 0x000000ffff157224 */ /* 0x000fe400078e004c */
[----:B------:R-:W-:Y:S02]  /*4f840*/  IMAD.MOV.U32 R76, RZ, RZ, R79 ;  /* 0x000000ffff4c7224 */ /* 0x000fe400078e004f */
.L_x_4301:
[----:B------:R-:W-:Y:S05]  /*4f850*/  BSYNC B0 ;  /* 0x0000000000007941 */ /* 0x000fea0003800000 */
.L_x_4299:
        /* <DEDUP_REMOVED lines=9> */
.L_x_4303:
[----:B------:R-:W-:Y:S01]  /*4f8f0*/  IMAD.MOV.U32 R79, RZ, RZ, R18 ;  /* 0x000000ffff4f7224 */ /* 0x000fe200078e0012 */
[----:B------:R-:W-:Y:S01]  /*4f900*/  MOV R18, R19 ;  /* 0x0000001300127202 */ /* 0x000fe20000000f00 */
[----:B------:R-:W-:Y:S02]  /*4f910*/  IMAD.MOV.U32 R20, RZ, RZ, R77 ;  /* 0x000000ffff147224 */ /* 0x000fe400078e004d */
[----:B------:R-:W-:Y:S02]  /*4f920*/  IMAD.MOV.U32 R77, RZ, RZ, R76 ;  /* 0x000000ffff4d7224 */ /* 0x000fe400078e004c */
.L_x_4304:
[----:B------:R-:W-:Y:S05]  /*4f930*/  BSYNC B0 ;  /* 0x0000000000007941 */ /* 0x000fea0003800000 */
.L_x_4302:
        /* <DEDUP_REMOVED lines=9> */
.L_x_4306:
[----:B------:R-:W-:Y:S01]  /*4f9d0*/  IMAD.MOV.U32 R76, RZ, RZ, R17 ;  /* 0x000000ffff4c7224 */ /* 0x000fe200078e0011 */
[----:B------:R-:W-:Y:S01]  /*4f9e0*/  MOV R17, R18 ;  /* 0x0000001200117202 */ /* 0x000fe20000000f00 */
[----:B------:R-:W-:Y:S02]  /*4f9f0*/  IMAD.MOV.U32 R19, RZ, RZ, R74 ;  /* 0x000000ffff137224 */ /* 0x000fe400078e004a */
[----:B------:R-:W-:Y:S02]  /*4fa00*/  IMAD.MOV.U32 R74, RZ, RZ, R77 ;  /* 0x000000ffff4a7224 */ /* 0x000fe400078e004d */
.L_x_4307:
[----:B------:R-:W-:Y:S05]  /*4fa10*/  BSYNC B0 ;  /* 0x0000000000007941 */ /* 0x000fea0003800000 */
.L_x_4305:
        /* <DEDUP_REMOVED lines=9> */
.L_x_4309:
[----:B------:R-:W-:Y:S01]  /*4fab0*/  IMAD.MOV.U32 R77, RZ, RZ, R16 ;  /* 0x000000ffff4d7224 */ /* 0x000fe200078e0010 */
[----:B------:R-:W-:Y:S01]  /*4fac0*/  MOV R16, R17 ;  /* 0x0000001100107202 */ /* 0x000fe20000000f00 */
[----:B------:R-:W-:Y:S02]  /*4fad0*/  IMAD.MOV.U32 R18, RZ, RZ, R75 ;  /* 0x000000ffff127224 */ /* 0x000fe400078e004b */
[----:B------:R-:W-:Y:S02]  /*4fae0*/  IMAD.MOV.U32 R75, RZ, RZ, R74 ;  /* 0x000000ffff4b7224 */ /* 0x000fe400078e004a */
.L_x_4310:
[----:B------:R-:W-:Y:S05]  /*4faf0*/  BSYNC B0 ;  /* 0x0000000000007941 */ /* 0x000fea0003800000 */
.L_x_4308:
        /* <DEDUP_REMOVED lines=9> */
.L_x_4312:
[----:B------:R-:W-:Y:S01]  /*4fb90*/  IMAD.MOV.U32 R74, RZ, RZ, R15 ;  /* 0x000000ffff4a7224 */ /* 0x000fe200078e000f */
[----:B------:R-:W-:Y:S01]  /*4fba0*/  MOV R15, R16 ;  /* 0x00000010000f7202 */ /* 0x000fe20000000f00 */
[----:B------:R-:W-:Y:S02]  /*4fbb0*/  IMAD.MOV.U32 R17, RZ, RZ, R72 ;  /* 0x000000ffff117224 */ /* 0x000fe400078e0048 */
[----:B------:R-:W-:Y:S02]  /*4fbc0*/  IMAD.MOV.U32 R72, RZ, RZ, R75 ;  /* 0x000000ffff487224 */ /* 0x000fe400078e004b */
.L_x_4313:
[----:B------:R-:W-:Y:S05]  /*4fbd0*/  BSYNC B0 ;  /* 0x0000000000007941 */ /* 0x000fea0003800000 */
.L_x_4311:
        /* <DEDUP_REMOVED lines=9> */
.L_x_4315:
[----:B------:R-:W-:Y:S01]  /*4fc70*/  IMAD.MOV.U32 R75, RZ, RZ, R14 ;  /* 0x000000ffff4b7224 */ /* 0x000fe200078e000e */
[----:B------:R-:W-:Y:S01]  /*4fc80*/  MOV R14, R15 ;  /* 0x0000000f000e7202 */ /* 0x000fe20000000f00 */
[----:B------:R-:W-:Y:S02]  /*4fc90*/  IMAD.MOV.U32 R16, RZ, RZ, R73 ;  /* 0x000000ffff107224 */ /* 0x000fe400078e0049 */
[----:B------:R-:W-:Y:S02]  /*4fca0*/  IMAD.MOV.U32 R73, RZ, RZ, R72 ;  /* 0x000000ffff497224 */ /* 0x000fe400078e0048 */
.L_x_4316:
[----:B------:R-:W-:Y:S05]  /*4fcb0*/  BSYNC B0 ;  /* 0x0000000000007941 */ /* 0x000fea0003800000 */
.L_x_4314:
        /* <DEDUP_REMOVED lines=9> */
.L_x_4318:
[----:B------:R-:W-:Y:S01]  /*4fd50*/  IMAD.MOV.U32 R72, RZ, RZ, R13 ;  /* 0x000000ffff487224 */ /* 0x000fe200078e000d */
[----:B------:R-:W-:Y:S01]  /*4fd60*/  MOV R13, R14 ;  /* 0x0000000e000d7202 */ /* 0x000fe20000000f00 */
[----:B------:R-:W-:Y:S02]  /*4fd70*/  IMAD.MOV.U32 R15, RZ, RZ, R12 ;  /* 0x000000ffff0f7224 */ /* 0x000fe400078e000c */
[----:B------:R-:W-:Y:S02]  /*4fd80*/  IMAD.MOV.U32 R12, RZ, RZ, R73 ;  /* 0x000000ffff0c7224 */ /* 0x000fe400078e0049 */
.L_x_4319:
[----:B------:R-:W-:Y:S05]  /*4fd90*/  BSYNC B0 ;  /* 0x0000000000007941 */ /* 0x000fea0003800000 */
.L_x_4317:
        /* <DEDUP_REMOVED lines=9> */
.L_x_4321:
[----:B------:R-:W-:Y:S01]  /*4fe30*/  IMAD.MOV.U32 R73, RZ, RZ, R10 ;  /* 0x000000ffff497224 */ /* 0x000fe200078e000a */
[----:B------:R-:W-:Y:S01]  /*4fe40*/  MOV R10, R13 ;  /* 0x0000000d000a7202 */ /* 0x000fe20000000f00 */
[----:B------:R-:W-:Y:S02]  /*4fe50*/  IMAD.MOV.U32 R14, RZ, RZ, R11 ;  /* 0x000000ffff0e7224 */ /* 0x000fe400078e000b */
[----:B------:R-:W-:Y:S02]  /*4fe60*/  IMAD.MOV.U32 R11, RZ, RZ, R12 ;  /* 0x000000ffff0b7224 */ /* 0x000fe400078e000c */
.L_x_4322:
[----:B------:R-:W-:Y:S05]  /*4fe70*/  BSYNC B0 ;  /* 0x0000000000007941 */ /* 0x000fea0003800000 */
.L_x_4320:
        /* <DEDUP_REMOVED lines=9> */
.L_x_4324:
[----:B------:R-:W-:Y:S01]  /*4ff10*/  IMAD.MOV.U32 R12, RZ, RZ, R9 ;  /* 0x000000ffff0c7224 */ /* 0x000fe200078e0009 */
[----:B------:R-:W-:Y:S01]  /*4ff20*/  MOV R9, R10 ;  /* 0x0000000a00097202 */ /* 0x000fe20000000f00 */
[----:B------:R-:W-:Y:S02]  /*4ff30*/  IMAD.MOV.U32 R13, RZ, RZ, R8 ;  /* 0x000000ffff0d7224 */ /* 0x000fe400078e0008 */
[----:B------:R-:W-:Y:S02]  /*4ff40*/  IMAD.MOV.U32 R8, RZ, RZ, R11 ;  /* 0x000000ffff087224 */ /* 0x000fe400078e000b */
.L_x_4325:
[----:B------:R-:W-:Y:S05]  /*4ff50*/  BSYNC B0 ;  /* 0x0000000000007941 */ /* 0x000fea0003800000 */
.L_x_4323:
        /* <DEDUP_REMOVED lines=9> */
.L_x_4327:
[----:B------:R-:W-:Y:S01]  /*4fff0*/  IMAD.MOV.U32 R11, RZ, RZ, R6 ;  /* 0x000000ffff0b7224 */ /* 0x000fe200078e0006 */
[----:B------:R-:W-:Y:S01]  /*50000*/  MOV R6, R9 ;  /* 0x0000000900067202 */ /* 0x000fe20000000f00 */
[----:B------:R-:W-:Y:S02]  /*50010*/  IMAD.MOV.U32 R10, RZ, RZ, R7 ;  /* 0x000000ffff0a7224 */ /* 0x000fe400078e0007 */
[----:B------:R-:W-:Y:S02]  /*50020*/  IMAD.MOV.U32 R7, RZ, RZ, R8 ;  /* 0x000000ffff077224 */ /* 0x000fe400078e0008 */
.L_x_4328:
[----:B------:R-:W-:Y:S05]  /*50030*/  BSYNC B0 ;  /* 0x0000000000007941 */ /* 0x000fea0003800000 */
.L_x_4326:
        /* <DEDUP_REMOVED lines=9> */
.L_x_4330:
[----:B------:R-:W-:Y:S01]  /*500d0*/  IMAD.MOV.U32 R8, RZ, RZ, R5 ;  /* 0x000000ffff087224 */ /* 0x000fe200078e0005 */
[----:B------:R-:W-:Y:S01]  /*500e0*/  MOV R5, R6 ;  /* 0x0000000600057202 */ /* 0x000fe20000000f00 */
[----:B------:R-:W-:Y:S02]  /*500f0*/  IMAD.MOV.U32 R9, RZ, RZ, R4 ;  /* 0x000000ffff097224 */ /* 0x000fe400078e0004 */
[----:B------:R-:W-:Y:S02]  /*50100*/  IMAD.MOV.U32 R4, RZ, RZ, R7 ;  /* 0x000000ffff047224 */ /* 0x000fe400078e0007 */
.L_x_4331:
[----:B------:R-:W-:Y:S05]  /*50110*/  BSYNC B0 ;  /* 0x0000000000007941 */ /* 0x000fea0003800000 */
.L_x_4329:
        /* <DEDUP_REMOVED lines=9> */
.L_x_4333:
[----:B------:R-:W-:Y:S01]  /*501b0*/  IMAD.MOV.U32 R7, RZ, RZ, R130 ;  /* 0x000000ffff077224 */ /* 0x000fe200078e0082 */
[----:B------:R-:W-:Y:S01]  /*501c0*/  MOV R130, R5 ;  /* 0x0000000500827202 */ /* 0x000fe20000000f00 */
[----:B------:R-:W-:Y:S02]  /*501d0*/  IMAD.MOV.U32 R6, RZ, RZ, R131 ;  /* 0x000000ffff067224 */ /* 0x000fe400078e0083 */
[----:B------:R-:W-:Y:S02]  /*501e0*/  IMAD.MOV.U32 R131, RZ, RZ, R4 ;  /* 0x000000ffff837224 */ /* 0x000fe400078e0004 */
.L_x_4334:
[----:B------:R-:W-:Y:S05]  /*501f0*/  BSYNC B0 ;  /* 0x0000000000007941 */ /* 0x000fea0003800000 */
.L_x_4332:
        /* <DEDUP_REMOVED lines=9> */
.L_x_4336:
[----:B------:R-:W-:Y:S01]  /*50290*/  IMAD.MOV.U32 R4, RZ, RZ, R71 ;  /* 0x000000ffff047224 */ /* 0x000fe200078e0047 */
[----:B------:R-:W-:Y:S01]  /*502a0*/  MOV R71, R130 ;  /* 0x0000008200477202 */ /* 0x000fe20000000f00 */
[----:B------:R-:W-:Y:S02]  /*502b0*/  IMAD.MOV.U32 R5, RZ, RZ, R128 ;  /* 0x000000ffff057224 */ /* 0x000fe400078e0080 */
[----:B------:R-:W-:Y:S02]  /*502c0*/  IMAD.MOV.U32 R128, RZ, RZ, R131 ;  /* 0x000000ffff807224 */ /* 0x000fe400078e0083 */
.L_x_4337:
[----:B------:R-:W-:Y:S05]  /*502d0*/  BSYNC B0 ;  /* 0x0000000000007941 */ /* 0x000fea0003800000 */
.L_x_4335:
        /* <DEDUP_REMOVED lines=9> */
.L_x_4339:
[----:B------:R-:W-:Y:S01]  /*50370*/  IMAD.MOV.U32 R131, RZ, RZ, R70 ;  /* 0x000000ffff837224 */ /* 0x000fe200078e0046 */
[----:B------:R-:W-:Y:S01]  /*50380*/  MOV R70, R71 ;  /* 0x0000004700467202 */ /* 0x000fe20000000f00 */
[----:B------:R-:W-:Y:S02]  /*50390*/  IMAD.MOV.U32 R130, RZ, RZ, R129 ;  /* 0x000000ffff827224 */ /* 0x000fe400078e0081 */
[----:B------:R-:W-:Y:S02]  /*503a0*/  IMAD.MOV.U32 R129, RZ, RZ, R128 ;  /* 0x000000ffff817224 */ /* 0x000fe400078e0080 */
.L_x_4340:
[----:B------:R-:W-:Y:S05]  /*503b0*/  BSYNC B0 ;  /* 0x0000000000007941 */ /* 0x000fea0003800000 */
.L_x_4338:
        /* <DEDUP_REMOVED lines=9> */
.L_x_4342:
[----:B------:R-:W-:Y:S01]  /*50450*/  IMAD.MOV.U32 R128, RZ, RZ, R69 ;  /* 0x000000ffff807224 */ /* 0x000fe200078e0045 */
[----:B------:R-:W-:Y:S01]  /*50460*/  MOV R69, R70 ;  /* 0x0000004600457202 */ /* 0x000fe20000000f00 */
[----:B------:R-:W-:Y:S02]  /*50470*/  IMAD.MOV.U32 R71, RZ, RZ, R126 ;  /* 0x000000ffff477224 */ /* 0x000fe400078e007e */
[----:B------:R-:W-:Y:S02]  /*50480*/  IMAD.MOV.U32 R126, RZ, RZ, R129 ;  /* 0x000000ffff7e7224 */ /* 0x000fe400078e0081 */
.L_x_4343:
[----:B------:R-:W-:Y:S05]  /*50490*/  BSYNC B0 ;  /* 0x0000000000007941 */ /* 0x000fea0003800000 */
.L_x_4341:
        /* <DEDUP_REMOVED lines=9> */
.L_x_4345:
[----:B------:R-:W-:Y:S01]  /*50530*/  IMAD.MOV.U32 R129, RZ, RZ, R68 ;  /* 0x000000ffff817224 */ /* 0x000fe200078e0044 */
[----:B------:R-:W-:Y:S01]  /*50540*/  MOV R68, R69 ;  /* 0x0000004500447202 */ /* 0x000fe20000000f00 */
[----:B------:R-:W-:Y:S02]  /*50550*/  IMAD.MOV.U32 R70, RZ, RZ, R127 ;  /* 0x000000ffff467224 */ /* 0x000fe400078e007f */
[----:B------:R-:W-:Y:S02]  /*50560*/  IMAD.MOV.U32 R127, RZ, RZ, R126 ;  /* 0x000000ffff7f7224 */ /* 0x000fe400078e007e */
.L_x_4346:
[----:B------:R-:W-:Y:S05]  /*50570*/  BSYNC B0 ;  /* 0x0000000000007941 */ /* 0x000fea0003800000 */
.L_x_4344:
        /* <DEDUP_REMOVED lines=9> */
.L_x_4348:
[----:B------:R-:W-:Y:S01]  /*50610*/  IMAD.MOV.U32 R126, RZ, RZ, R67 ;  /* 0x000000ffff7e7224 */ /* 0x000fe200078e0043 */
[----:B------:R-:W-:Y:S01]  /*50620*/  MOV R67, R68 ;  /* 0x0000004400437202 */ /* 0x000fe20000000f00 */
[----:B------:R-:W-:Y:S02]  /*50630*/  IMAD.MOV.U32 R69, RZ, RZ, R124 ;  /* 0x000000ffff457224 */ /* 0x000fe400078e007c */
[----:B------:R-:W-:Y:S02]  /*50640*/  IMAD.MOV.U32 R124, RZ, RZ, R127 ;  /* 0x000000ffff7c7224 */ /* 0x000fe400078e007f */
.L_x_4349:
[----:B------:R-:W-:Y:S05]  /*50650*/  BSYNC B0 ;  /* 0x0000000000007941 */ /* 0x000fea0003800000 */
.L_x_4347:
        /* <DEDUP_REMOVED lines=9> */
.L_x_4351:
[----:B------:R-:W-:Y:S01]  /*506f0*/  IMAD.MOV.U32 R127, RZ, RZ, R66 ;  /* 0x000000ffff7f7224 */ /* 0x000fe200078e0042 */
[----:B------:R-:W-:Y:S01]  /*50700*/  MOV R66, R67 ;  /* 0x0000004300427202 */ /* 0x000fe20000000f00 */
[----:B------:R-:W-:Y:S02]  /*50710*/  IMAD.MOV.U32 R68, RZ, RZ, R125 ;  /* 0x000000ffff447224 */ /* 0x000fe400078e007d */
[----:B------:R-:W-:Y:S02]  /*50720*/  IMAD.MOV.U32 R125, RZ, RZ, R124 ;  /* 0x000000ffff7d7224 */ /* 0x000fe400078e007c */
.L_x_4352:
[----:B------:R-:W-:Y:S05]  /*50730*/  BSYNC B0 ;  /* 0x0000000000007941 */ /* 0x000fea0003800000 */
.L_x_4350:
        /* <DEDUP_REMOVED lines=9> */
.L_x_4354:
[----:B------:R-:W-:Y:S01]  /*507d0*/  IMAD.MOV.U32 R124, RZ, RZ, R65 ;  /* 0x000000ffff7c7224 */ /* 0x000fe200078e0041 */
[----:B------:R-:W-:Y:S01]  /*507e0*/  MOV R65, R66 ;  /* 0x0000004200417202 */ /* 0x000fe20000000f00 */
[----:B------:R-:W-:Y:S02]  /*507f0*/  IMAD.MOV.U32 R67, RZ, RZ, R122 ;  /* 0x000000ffff437224 */ /* 0x000fe400078e007a */
[----:B------:R-:W-:Y:S02]  /*50800*/  IMAD.MOV.U32 R122, RZ, RZ, R125 ;  /* 0x000000ffff7a7224 */ /* 0x000fe400078e007d */
.L_x_4355:
[----:B------:R-:W-:Y:S05]  /*50810*/  BSYNC B0 ;  /* 0x0000000000007941 */ /* 0x000fea0003800000 */
.L_x_4353:
        /* <DEDUP_REMOVED lines=9> */
.L_x_4357:
[----:B------:R-:W-:Y:S01]  /*508b0*/  IMAD.MOV.U32 R125, RZ, RZ, R64 ;  /* 0x000000ffff7d7224 */ /* 0x000fe200078e0040 */
[----:B------:R-:W-:Y:S01]  /*508c0*/  MOV R64, R65 ;  /* 0x0000004100407202 */ /* 0x000fe20000000f00 */
[----:B------:R-:W-:Y:S02]  /*508d0*/  IMAD.MOV.U32 R66, RZ, RZ, R123 ;  /* 0x000000ffff427224 */ /* 0x000fe400078e007b */
[----:B------:R-:W-:Y:S02]  /*508e0*/  IMAD.MOV.U32 R123, RZ, RZ, R122 ;  /* 0x000000ffff7b7224 */ /* 0x000fe400078e007a */
.L_x_4358:
[----:B------:R-:W-:Y:S05]  /*508f0*/  BSYNC B0 ;  /* 0x0000000000007941 */ /* 0x000fea0003800000 */
.L_x_4356:
        /* <DEDUP_REMOVED lines=9> */
.L_x_4360:
[----:B------:R-:W-:Y:S02]  /*50990*/  IMAD.MOV.U32 R122, RZ, RZ, R133 ;  /* 0x000000ffff7a7224 */ /* 0x000fe400078e0085 */
[----:B------:R-:W-:Y:S01]  /*509a0*/  IMAD.MOV.U32 R65, RZ, RZ, R0 ;  /* 0x000000ffff417224 */ /* 0x000fe200078e0000 */
[----:B------:R-:W-:Y:S01]  /*509b0*/  MOV R0, R123 ;  /* 0x0000007b00007202 */ /* 0x000fe20000000f00 */
[----:B------:R-:W-:Y:S02]  /*509c0*/  IMAD.MOV.U32 R133, RZ, RZ, R64 ;  /* 0x000000ffff857224 */ /* 0x000fe400078e0040 */
.L_x_4361:
[----:B------:R-:W-:Y:S05]  /*509d0*/  BSYNC B0 ;  /* 0x0000000000007941 */ /* 0x000fea0003800000 */
.L_x_4359:
        /* <DEDUP_REMOVED lines=18> */
.L_x_4363:
[----:B------:R-:W-:Y:S01]  /*50b00*/  MOV R64, R121 ;  /* 0x0000007900407202 */ /* 0x000fe20000000f00 */
[----:B------:R-:W-:Y:S02]  /*50b10*/  IMAD.MOV.U32 R123, RZ, RZ, R62 ;  /* 0x000000ffff7b7224 */ /* 0x000fe400078e003e */
[----:B------:R-:W-:Y:S02]  /*50b20*/  IMAD.MOV.U32 R121, RZ, RZ, R120 ;  /* 0x000000ffff797224 */ /* 0x000fe400078e0078 */
[----:B------:R-:W-:Y:S02]  /*50b30*/  IMAD.MOV.U32 R62, RZ, RZ, R63 ;  /* 0x000000ffff3e7224 */ /* 0x000fe400078e003f */
.L_x_4364:
[----:B------:R-:W-:Y:S05]  /*50b40*/  BSYNC B0 ;  /* 0x0000000000007941 */ /* 0x000fea0003800000 */
.L_x_4362:
        /* <DEDUP_REMOVED lines=9> */
.L_x_4366:
[----:B------:R-:W-:Y:S01]  /*50be0*/  MOV R63, R118 ;  /* 0x00000076003f7202 */ /* 0x000fe20000000f00 */
[----:B------:R-:W-:Y:S02]  /*50bf0*/  IMAD.MOV.U32 R120, RZ, RZ, R61 ;  /* 0x000000ffff787224 */ /* 0x000fe400078e003d */
[----:B------:R-:W-:Y:S02]  /*50c00*/  IMAD.MOV.U32 R118, RZ, RZ, R121 ;  /* 0x000000ffff767224 */ /* 0x000fe400078e0079 */
[----:B------:R-:W-:Y:S02]  /*50c10*/  IMAD.MOV.U32 R61, RZ, RZ, R62 ;  /* 0x000000ffff3d7224 */ /* 0x000fe400078e003e */
.L_x_4367:
[----:B------:R-:W-:Y:S05]  /*50c20*/  BSYNC B0 ;  /* 0x0000000000007941 */ /* 0x000fea0003800000 */
.L_x_4365:
        /* <DEDUP_REMOVED lines=9> */
.L_x_4369:
[----:B------:R-:W-:Y:S01]  /*50cc0*/  MOV R62, R119 ;  /* 0x00000077003e7202 */ /* 0x000fe20000000f00 */
[----:B------:R-:W-:Y:S02]  /*50cd0*/  IMAD.MOV.U32 R121, RZ, RZ, R60 ;  /* 0x000000ffff797224 */ /* 0x000fe400078e003c */
[----:B------:R-:W-:Y:S02]  /*50ce0*/  IMAD.MOV.U32 R119, RZ, RZ, R118 ;  /* 0x000000ffff777224 */ /* 0x000fe400078e0076 */
[----:B------:R-:W-:Y:S02]  /*50cf0*/  IMAD.MOV.U32 R60, RZ, RZ, R61 ;  /* 0x000000ffff3c7224 */ /* 0x000fe400078e003d */
.L_x_4370:
[----:B------:R-:W-:Y:S05]  /*50d00*/  BSYNC B0 ;  /* 0x0000000000007941 */ /* 0x000fea0003800000 */
.L_x_4368:
        /* <DEDUP_REMOVED lines=9> */
.L_x_4372:
[----:B------:R-:W-:Y:S01]  /*50da0*/  MOV R61, R116 ;  /* 0x00000074003d7202 */ /* 0x000fe20000000f00 */
[----:B------:R-:W-:Y:S02]  /*50db0*/  IMAD.MOV.U32 R118, RZ, RZ, R59 ;  /* 0x000000ffff767224 */ /* 0x000fe400078e003b */
[----:B------:R-:W-:Y:S02]  /*50dc0*/  IMAD.MOV.U32 R116, RZ, RZ, R119 ;  /* 0x000000ffff747224 */ /* 0x000fe400078e0077 */
[----:B------:R-:W-:Y:S02]  /*50dd0*/  IMAD.MOV.U32 R59, RZ, RZ, R60 ;  /* 0x000000ffff3b7224 */ /* 0x000fe400078e003c */
.L_x_4373:
[----:B------:R-:W-:Y:S05]  /*50de0*/  BSYNC B0 ;  /* 0x0000000000007941 */ /* 0x000fea0003800000 */
.L_x_4371:
        /* <DEDUP_REMOVED lines=9> */
.L_x_4375:
[----:B------:R-:W-:Y:S01]  /*50e80*/  MOV R60, R117 ;  /* 0x00000075003c7202 */ /* 0x000fe20000000f00 */
[----:B------:R-:W-:Y:S02]  /*50e90*/  IMAD.MOV.U32 R119, RZ, RZ, R58 ;  /* 0x000000ffff777224 */ /* 0x000fe400078e003a */
[----:B------:R-:W-:Y:S02]  /*50ea0*/  IMAD.MOV.U32 R117, RZ, RZ, R116 ;  /* 0x000000ffff757224 */ /* 0x000fe400078e0074 */
[----:B------:R-:W-:Y:S02]  /*50eb0*/  IMAD.MOV.U32 R58, RZ, RZ, R59 ;  /* 0x000000ffff3a7224 */ /* 0x000fe400078e003b */
.L_x_4376:
[----:B------:R-:W-:Y:S05]  /*50ec0*/  BSYNC B0 ;  /* 0x0000000000007941 */ /* 0x000fea0003800000 */
.L_x_4374:
        /* <DEDUP_REMOVED lines=9> */
.L_x_4378:
[----:B------:R-:W-:Y:S01]  /*50f60*/  MOV R59, R114 ;  /* 0x00000072003b7202 */ /* 0x000fe20000000f00 */
[----:B------:R-:W-:Y:S02]  /*50f70*/  IMAD.MOV.U32 R116, RZ, RZ, R57 ;  /* 0x000000ffff747224 */ /* 0x000fe400078e0039 */
[----:B------:R-:W-:Y:S02]  /*50f80*/  IMAD.MOV.U32 R114, RZ, RZ, R117 ;  /* 0x000000ffff727224 */ /* 0x000fe400078e0075 */
[----:B------:R-:W-:Y:S02]  /*50f90*/  IMAD.MOV.U32 R57, RZ, RZ, R58 ;  /* 0x000000ffff397224 */ /* 0x000fe400078e003a */
.L_x_4379:
[----:B------:R-:W-:Y:S05]  /*50fa0*/  BSYNC B0 ;  /* 0x0000000000007941 */ /* 0x000fea0003800000 */
.L_x_4377:
        /* <DEDUP_REMOVED lines=9> */
.L_x_4381:
[----:B------:R-:W-:Y:S01]  /*51040*/  MOV R58, R115 ;  /* 0x00000073003a7202 */ /* 0x000fe20000000f00 */
[----:B------:R-:W-:Y:S02]  /*51050*/  IMAD.MOV.U32 R117, RZ, RZ, R56 ;  /* 0x000000ffff757224 */ /* 0x000fe400078e0038 */
[----:B------:R-:W-:Y:S02]  /*51060*/  IMAD.MOV.U32 R115, RZ, RZ, R114 ;  /* 0x000000ffff737224 */ /* 0x000fe400078e0072 */
[----:B------:R-:W-:Y:S02]  /*51070*/  IMAD.MOV.U32 R56, RZ, RZ, R57 ;  /* 0x000000ffff387224 */ /* 0x000fe400078e0039 */
.L_x_4382:
[----:B------:R-:W-:Y:S05]  /*51080*/  BSYNC B0 ;  /* 0x0000000000007941 */ /* 0x000fea0003800000 */
.L_x_4380:
        /* <DEDUP_REMOVED lines=9> */
.L_x_4384:
[----:B------:R-:W-:Y:S01]  /*51120*/  MOV R57, R112 ;  /* 0x0000007000397202 */ /* 0x000fe20000000f00 */
[----:B------:R-:W-:Y:S02]  /*51130*/  IMAD.MOV.U32 R114, RZ, RZ, R55 ;  /* 0x000000ffff727224 */ /* 0x000fe400078e0037 */
[----:B------:R-:W-:Y:S02]  /*51140*/  IMAD.MOV.U32 R112, RZ, RZ, R115 ;  /* 0x000000ffff707224 */ /* 0x000fe400078e0073 */
[----:B------:R-:W-:Y:S02]  /*51150*/  IMAD.MOV.U32 R55, RZ, RZ, R56 ;  /* 0x000000ffff377224 */ /* 0x000fe400078e0038 */
.L_x_4385:
[----:B------:R-:W-:Y:S05]  /*51160*/  BSYNC B0 ;  /* 0x0000000000007941 */ /* 0x000fea0003800000 */
.L_x_4383:
        /* <DEDUP_REMOVED lines=9> */
.L_x_4387:
[----:B------:R-:W-:Y:S01]  /*51200*/  MOV R56, R113 ;  /* 0x0000007100387202 */ /* 0x000fe20000000f00 */
[----:B------:R-:W-:Y:S02]  /*51210*/  IMAD.MOV.U32 R115, RZ, RZ, R54 ;  /* 0x000000ffff737224 */ /* 0x000fe400078e0036 */
[----:B------:R-:W-:Y:S02]  /*51220*/  IMAD.MOV.U32 R113, RZ, RZ, R112 ;  /* 0x000000ffff717224 */ /* 0x000fe400078e0070 */
[----:B------:R-:W-:Y:S02]  /*51230*/  IMAD.MOV.U32 R54, RZ, RZ, R55 ;  /* 0x000000ffff367224 */ /* 0x000fe400078e0037 */
.L_x_4388:
[----:B------:R-:W-:Y:S05]  /*51240*/  BSYNC B0 ;  /* 0x0000000000007941 */ /* 0x000fea0003800000 */
.L_x_4386:
        /* <DEDUP_REMOVED lines=9> */
.L_x_4390:
[----:B------:R-:W-:Y:S01]  /*512e0*/  MOV R55, R110 ;  /* 0x0000006e00377202 */ /* 0x000fe20000000f00 */
[----:B------:R-:W-:Y:S02]  /*512f0*/  IMAD.MOV.U32 R112, RZ, RZ, R53 ;  /* 0x000000ffff707224 */ /* 0x000fe400078e0035 */
[----:B------:R-:W-:Y:S02]  /*51300*/  IMAD.MOV.U32 R110, RZ, RZ, R113 ;  /* 0x000000ffff6e7224 */ /* 0x000fe400078e0071 */
[----:B------:R-:W-:Y:S02]  /*51310*/  IMAD.MOV.U32 R53, RZ, RZ, R54 ;  /* 0x000000ffff357224 */ /* 0x000fe400078e0036 */
.L_x_4391:
[----:B------:R-:W-:Y:S05]  /*51320*/  BSYNC B0 ;  /* 0x0000000000007941 */ /* 0x000fea0003800000 */
.L_x_4389:
        /* <DEDUP_REMOVED lines=9> */
.L_x_4393:
[----:B------:R-:W-:Y:S01]  /*513c0*/  MOV R54, R111 ;  /* 0x0000006f00367202 */ /* 0x000fe20000000f00 */
[----:B------:R-:W-:Y:S02]  /*513d0*/  IMAD.MOV.U32 R113, RZ, RZ, R52 ;  /* 0x000000ffff717224 */ /* 0x000fe400078e0034 */
[----:B------:R-:W-:Y:S02]  /*513e0*/  IMAD.MOV.U32 R111, RZ, RZ, R110 ;  /* 0x000000ffff6f7224 */ /* 0x000fe400078e006e */
[----:B------:R-:W-:Y:S02]  /*513f0*/  IMAD.MOV.U32 R52, RZ, RZ, R53 ;  /* 0x000000ffff347224 */ /* 0x000fe400078e0035 */
.L_x_4394:
[----:B------:R-:W-:Y:S05]  /*51400*/  BSYNC B0 ;  /* 0x0000000000007941 */ /* 0x000fea0003800000 */
.L_x_4392:
        /* <DEDUP_REMOVED lines=9> */
.L_x_4396:
[----:B------:R-:W-:Y:S01]  /*514a0*/  MOV R53, R108 ;  /* 0x0000006c00357202 */ /* 0x000fe20000000f00 */
[----:B------:R-:W-:Y:S02]  /*514b0*/  IMAD.MOV.U32 R110, RZ, RZ, R51 ;  /* 0x000000ffff6e7224 */ /* 0x000fe400078e0033 */
[----:B------:R-:W-:Y:S02]  /*514c0*/  IMAD.MOV.U32 R108, RZ, RZ, R111 ;  /* 0x000000ffff6c7224 */ /* 0x000fe400078e006f */
[----:B------:R-:W-:Y:S02]  /*514d0*/  IMAD.MOV.U32 R51, RZ, RZ, R52 ;  /* 0x000000ffff337224 */ /* 0x000fe400078e0034 */
.L_x_4397:
[----:B------:R-:W-:Y:S05]  /*514e0*/  BSYNC B0 ;  /* 0x0000000000007941 */ /* 0x000fea0003800000 */
.L_x_4395:
        /* <DEDUP_REMOVED lines=9> */
.L_x_4399:
[----:B------:R-:W-:Y:S01]  /*51580*/  MOV R52, R109 ;  /* 0x0000006d00347202 */ /* 0x000fe20000000f00 */
[----:B------:R-:W-:Y:S02]  /*51590*/  IMAD.MOV.U32 R111, RZ, RZ, R50 ;  /* 0x000000ffff6f7224 */ /* 0x000fe400078e0032 */
[----:B------:R-:W-:Y:S02]  /*515a0*/  IMAD.MOV.U32 R109, RZ, RZ, R108 ;  /* 0x000000ffff6d7224 */ /* 0x000fe400078e006c */
[----:B------:R-:W-:Y:S02]  /*515b0*/  IMAD.MOV.U32 R50, RZ, RZ, R51 ;  /* 0x000000ffff327224 */ /* 0x000fe400078e0033 */
.L_x_4400:
[----:B------:R-:W-:Y:S05]  /*515c0*/  BSYNC B0 ;  /* 0x0000000000007941 */ /* 0x000fea0003800000 */
.L_x_4398:
        /* <DEDUP_REMOVED lines=9> */
.L_x_4402:
[----:B------:R-:W-:Y:S01]  /*51660*/  MOV R51, R106 ;  /* 0x0000006a00337202 */ /* 0x000fe20000000f00 */
[----:B------:R-:W-:Y:S02]  /*51670*/  IMAD.MOV.U32 R108, RZ, RZ, R49 ;  /* 0x000000ffff6c7224 */ /* 0x000fe400078e0031 */
[----:B------:R-:W-:Y:S02]  /*51680*/  IMAD.MOV.U32 R106, RZ, RZ, R109 ;  /* 0x000000ffff6a7224 */ /* 0x000fe400078e006d */
[----:B------:R-:W-:Y:S02]  /*51690*/  IMAD.MOV.U32 R49, RZ, RZ, R50 ;  /* 0x000000ffff317224 */ /* 0x000fe400078e0032 */
.L_x_4403:
[----:B------:R-:W-:Y:S05]  /*516a0*/  BSYNC B0 ;  /* 0x0000000000007941 */ /* 0x000fea0003800000 */
.L_x_4401:
        /* <DEDUP_REMOVED lines=9> */
.L_x_4405:
[----:B------:R-:W-:Y:S01]  /*51740*/  MOV R50, R107 ;  /* 0x0000006b00327202 */ /* 0x000fe20000000f00 */
[----:B------:R-:W-:Y:S02]  /*51750*/  IMAD.MOV.U32 R109, RZ, RZ, R48 ;  /* 0x000000ffff6d7224 */ /* 0x000fe400078e0030 */
[----:B------:R-:W-:Y:S02]  /*51760*/  IMAD.MOV.U32 R107, RZ, RZ, R106 ;  /* 0x000000ffff6b7224 */ /* 0x000fe400078e006a */
[----:B------:R-:W-:Y:S02]  /*51770*/  IMAD.MOV.U32 R48, RZ, RZ, R49 ;  /* 0x000000ffff307224 */ /* 0x000fe400078e0031 */
.L_x_4406:
[----:B------:R-:W-:Y:S05]  /*51780*/  BSYNC B0 ;  /* 0x0000000000007941 */ /* 0x000fea0003800000 */
.L_x_4404:
        /* <DEDUP_REMOVED lines=9> */
.L_x_4408:
[----:B------:R-:W-:Y:S01]  /*51820*/  MOV R49, R104 ;  /* 0x0000006800317202 */ /* 0x000fe20000000f00 */
[----:B------:R-:W-:Y:S02]  /*51830*/  IMAD.MOV.U32 R106, RZ, RZ, R47 ;  /* 0x000000ffff6a7224 */ /* 0x000fe400078e002f */
[----:B------:R-:W-:Y:S02]  /*51840*/  IMAD.MOV.U32 R104, RZ, RZ, R107 ;  /* 0x000000ffff687224 */ /* 0x000fe400078e006b */
[----:B------:R-:W-:Y:S02]  /*51850*/  IMAD.MOV.U32 R47, RZ, RZ, R48 ;  /* 0x000000ffff2f7224 */ /* 0x000fe400078e0030 */
.L_x_4409:
[----:B------:R-:W-:Y:S05]  /*51860*/  BSYNC B0 ;  /* 0x0000000000007941 */ /* 0x000fea0003800000 */
.L_x_4407:
        /* <DEDUP_REMOVED lines=9> */
.L_x_4411:
[----:B------:R-:W-:Y:S01]  /*51900*/  MOV R48, R105 ;  /* 0x0000006900307202 */ /* 0x000fe20000000f00 */
[----:B------:R-:W-:Y:S02]  /*51910*/  IMAD.MOV.U32 R107, RZ, RZ, R46 ;  /* 0x000000ffff6b7224 */ /* 0x000fe400078e002e */
[----:B------:R-:W-:Y:S02]  /*51920*/  IMAD.MOV.U32 R105, RZ, RZ, R104 ;  /* 0x000000ffff697224 */ /* 0x000fe400078e0068 */
[----:B------:R-:W-:Y:S02]  /*51930*/  IMAD.MOV.U32 R46, RZ, RZ, R47 ;  /* 0x000000ffff2e7224 */ /* 0x000fe400078e002f */
.L_x_4412:
[----:B------:R-:W-:Y:S05]  /*51940*/  BSYNC B0 ;  /* 0x0000000000007941 */ /* 0x000fea0003800000 */
.L_x_4410:
        /* <DEDUP_REMOVED lines=9> */
.L_x_4414:
[----:B------:R-:W-:Y:S01]  /*519e0*/  MOV R47, R102 ;  /* 0x00000066002f7202 */ /* 0x000fe20000000f00 */
[----:B------:R-:W-:Y:S02]  /*519f0*/  IMAD.MOV.U32 R104, RZ, RZ, R45 ;  /* 0x000000ffff687224 */ /* 0x000fe400078e002d */
[----:B------:R-:W-:Y:S02]  /*51a00*/  IMAD.MOV.U32 R102, RZ, RZ, R105 ;  /* 0x000000ffff667224 */ /* 0x000fe400078e0069 */
[----:B------:R-:W-:Y:S02]  /*51a10*/  IMAD.MOV.U32 R45, RZ, RZ, R46 ;  /* 0x000000ffff2d7224 */ /* 0x000fe400078e002e */
.L_x_4415:
[----:B------:R-:W-:Y:S05]  /*51a20*/  BSYNC B0 ;  /* 0x0000000000007941 */ /* 0x000fea0003800000 */
.L_x_4413:
        /* <DEDUP_REMOVED lines=9> */
.L_x_4417:
[----:B------:R-:W-:Y:S01]  /*51ac0*/  MOV R46, R103 ;  /* 0x00000067002e7202 */ /* 0x000fe20000000f00 */
[----:B------:R-:W-:Y:S02]  /*51ad0*/  IMAD.MOV.U32 R105, RZ, RZ, R44 ;  /* 0x000000ffff697224 */ /* 0x000fe400078e002c */
[----:B------:R-:W-:Y:S02]  /*51ae0*/  IMAD.MOV.U32 R103, RZ, RZ, R102 ;  /* 0x000000ffff677224 */ /* 0x000fe400078e0066 */
[----:B------:R-:W-:Y:S02]  /*51af0*/  IMAD.MOV.U32 R44, RZ, RZ, R45 ;  /* 0x000000ffff2c7224 */ /* 0x000fe400078e002d */
.L_x_4418:
[----:B------:R-:W-:Y:S05]  /*51b00*/  BSYNC B0 ;  /* 0x0000000000007941 */ /* 0x000fea0003800000 */
.L_x_4416:
        /* <DEDUP_REMOVED lines=9> */
.L_x_4420:
[----:B------:R-:W-:Y:S01]  /*51ba0*/  MOV R45, R100 ;  /* 0x00000064002d7202 */ /* 0x000fe20000000f00 */
[----:B------:R-:W-:Y:S02]  /*51bb0*/  IMAD.MOV.U32 R102, RZ, RZ, R43 ;  /* 0x000000ffff667224 */ /* 0x000fe400078e002b */
[----:B------:R-:W-:Y:S02]  /*51bc0*/  IMAD.MOV.U32 R100, RZ, RZ, R103 ;  /* 0x000000ffff647224 */ /* 0x000fe400078e0067 */
[----:B------:R-:W-:Y:S02]  /*51bd0*/  IMAD.MOV.U32 R43, RZ, RZ, R44 ;  /* 0x000000ffff2b7224 */ /* 0x000fe400078e002c */
.L_x_4421:
[----:B------:R-:W-:Y:S05]  /*51be0*/  BSYNC B0 ;  /* 0x0000000000007941 */ /* 0x000fea0003800000 */
.L_x_4419:
        /* <DEDUP_REMOVED lines=9> */
.L_x_4423:
[----:B------:R-:W-:Y:S01]  /*51c80*/  MOV R44, R101 ;  /* 0x00000065002c7202 */ /* 0x000fe20000000f00 */
[----:B------:R-:W-:Y:S02]  /*51c90*/  IMAD.MOV.U32 R103, RZ, RZ, R42 ;  /* 0x000000ffff677224 */ /* 0x000fe400078e002a */
[----:B------:R-:W-:Y:S02]  /*51ca0*/  IMAD.MOV.U32 R101, RZ, RZ, R100 ;  /* 0x000000ffff657224 */ /* 0x000fe400078e0064 */
[----:B------:R-:W-:Y:S02]  /*51cb0*/  IMAD.MOV.U32 R42, RZ, RZ, R43 ;  /* 0x000000ffff2a7224 */ /* 0x000fe400078e002b */
.L_x_4424:
[----:B------:R-:W-:Y:S05]  /*51cc0*/  BSYNC B0 ;  /* 0x0000000000007941 */ /* 0x000fea0003800000 */
.L_x_4422:
        /* <DEDUP_REMOVED lines=9> */
.L_x_4426:
[----:B------:R-:W-:Y:S01]  /*51d60*/  MOV R43, R98 ;  /* 0x00000062002b7202 */ /* 0x000fe20000000f00 */
[----:B------:R-:W-:Y:S02]  /*51d70*/  IMAD.MOV.U32 R100, RZ, RZ, R41 ;  /* 0x000000ffff647224 */ /* 0x000fe400078e0029 */
[----:B------:R-:W-:Y:S02]  /*51d80*/  IMAD.MOV.U32 R98, RZ, RZ, R101 ;  /* 0x000000ffff627224 */ /* 0x000fe400078e0065 */
[----:B------:R-:W-:Y:S02]  /*51d90*/  IMAD.MOV.U32 R41, RZ, RZ, R42 ;  /* 0x000000ffff297224 */ /* 0x000fe400078e002a */
.L_x_4427:
[----:B------:R-:W-:Y:S05]  /*51da0*/  BSYNC B0 ;  /* 0x0000000000007941 */ /* 0x000fea0003800000 */
.L_x_4425:
        /* <DEDUP_REMOVED lines=9> */
.L_x_4429:
[----:B------:R-:W-:Y:S01]  /*51e40*/  MOV R42, R99 ;  /* 0x00000063002a7202 */ /* 0x000fe20000000f00 */
[----:B------:R-:W-:Y:S02]  /*51e50*/  IMAD.MOV.U32 R101, RZ, RZ, R40 ;  /* 0x000000ffff657224 */ /* 0x000fe400078e0028 */
[----:B------:R-:W-:Y:S02]  /*51e60*/  IMAD.MOV.U32 R99, RZ, RZ, R98 ;  /* 0x000000ffff637224 */ /* 0x000fe400078e0062 */
[----:B------:R-:W-:Y:S02]  /*51e70*/  IMAD.MOV.U32 R40, RZ, RZ, R41 ;  /* 0x000000ffff287224 */ /* 0x000fe400078e0029 */
.L_x_4430:
[----:B------:R-:W-:Y:S05]  /*51e80*/  BSYNC B0 ;  /* 0x0000000000007941 */ /* 0x000fea0003800000 */
.L_x_4428:
        /* <DEDUP_REMOVED lines=9> */
.L_x_4432:
[----:B------:R-:W-:Y:S01]  /*51f20*/  MOV R41, R96 ;  /* 0x0000006000297202 */ /* 0x000fe20000000f00 */
[----:B------:R-:W-:Y:S02]  /*51f30*/  IMAD.MOV.U32 R98, RZ, RZ, R39 ;  /* 0x000000ffff627224 */ /* 0x000fe400078e0027 */
[----:B------:R-:W-:Y:S02]  /*51f40*/  IMAD.MOV.U32 R96, RZ, RZ, R99 ;  /* 0x000000ffff607224 */ /* 0x000fe400078e0063 */
[----:B------:R-:W-:Y:S02]  /*51f50*/  IMAD.MOV.U32 R39, RZ, RZ, R40 ;  /* 0x000000ffff277224 */ /* 0x000fe400078e0028 */
.L_x_4433:
[----:B------:R-:W-:Y:S05]  /*51f60*/  BSYNC B0 ;  /* 0x0000000000007941 */ /* 0x000fea0003800000 */
.L_x_4431:
        /* <DEDUP_REMOVED lines=9> */
.L_x_4435:
[----:B------:R-:W-:Y:S01]  /*52000*/  MOV R40, R97 ;  /* 0x0000006100287202 */ /* 0x000fe20000000f00 */
[----:B------:R-:W-:Y:S02]  /*52010*/  IMAD.MOV.U32 R99, RZ, RZ, R38 ;  /* 0x000000ffff637224 */ /* 0x000fe400078e0026 */
[----:B------:R-:W-:Y:S02]  /*52020*/  IMAD.MOV.U32 R97, RZ, RZ, R96 ;  /* 0x000000ffff617224 */ /* 0x000fe400078e0060 */
[----:B------:R-:W-:Y:S02]  /*52030*/  IMAD.MOV.U32 R38, RZ, RZ, R39 ;  /* 0x000000ffff267224 */ /* 0x000fe400078e0027 */
.L_x_4436:
[----:B------:R-:W-:Y:S05]  /*52040*/  BSYNC B0 ;  /* 0x0000000000007941 */ /* 0x000fea0003800000 */
.L_x_4434:
        /* <DEDUP_REMOVED lines=9> */
.L_x_4438:
[----:B------:R-:W-:Y:S01]  /*520e0*/  MOV R39, R94 ;  /* 0x0000005e00277202 */ /* 0x000fe20000000f00 */
[----:B------:R-:W-:Y:S02]  /*520f0*/  IMAD.MOV.U32 R96, RZ, RZ, R37 ;  /* 0x000000ffff607224 */ /* 0x000fe400078e0025 */
[----:B------:R-:W-:Y:S02]  /*52100*/  IMAD.MOV.U32 R94, RZ, RZ, R97 ;  /* 0x000000ffff5e7224 */ /* 0x000fe400078e0061 */
[----:B------:R-:W-:Y:S02]  /*52110*/  IMAD.MOV.U32 R37, RZ, RZ, R38 ;  /* 0x000000ffff257224 */ /* 0x000fe400078e0026 */
.L_x_4439:
[----:B------:R-:W-:Y:S05]  /*52120*/  BSYNC B0 ;  /* 0x0000000000007941 */ /* 0x000fea0003800000 */
.L_x_4437:
        /* <DEDUP_REMOVED lines=9> */
.L_x_4441:
[----:B------:R-:W-:Y:S01]  /*521c0*/  MOV R38, R95 ;  /* 0x0000005f00267202 */ /* 0x000fe20000000f00 */
[----:B------:R-:W-:Y:S02]  /*521d0*/  IMAD.MOV.U32 R97, RZ, RZ, R36 ;  /* 0x000000ffff617224 */ /* 0x000fe400078e0024 */
[----:B------:R-:W-:Y:S02]  /*521e0*/  IMAD.MOV.U32 R95, RZ, RZ, R94 ;  /* 0x000000ffff5f7224 */ /* 0x000fe400078e005e */
[----:B------:R-:W-:Y:S02]  /*521f0*/  IMAD.MOV.U32 R36, RZ, RZ, R37 ;  /* 0x000000ffff247224 */ /* 0x000fe400078e0025 */
.L_x_4442:
[----:B------:R-:W-:Y:S05]  /*52200*/  BSYNC B0 ;  /* 0x0000000000007941 */ /* 0x000fea0003800000 */
.L_x_4440:
        /* <DEDUP_REMOVED lines=9> */
.L_x_4444:
[----:B------:R-:W-:Y:S01]  /*522a0*/  MOV R37, R92 ;  /* 0x0000005c00257202 */ /* 0x000fe20000000f00 */
[----:B------:R-:W-:Y:S02]  /*522b0*/  IMAD.MOV.U32 R94, RZ, RZ, R35 ;  /* 0x000000ffff5e7224 */ /* 0x000fe400078e0023 */
[----:B------:R-:W-:Y:S02]  /*522c0*/  IMAD.MOV.U32 R92, RZ, RZ, R95 ;  /* 0x000000ffff5c7224 */ /* 0x000fe400078e005f */
[----:B------:R-:W-:Y:S02]  /*522d0*/  IMAD.MOV.U32 R35, RZ, RZ, R36 ;  /* 0x000000ffff237224 */ /* 0x000fe400078e0024 */
.L_x_4445:
[----:B------:R-:W-:Y:S05]  /*522e0*/  BSYNC B0 ;  /* 0x0000000000007941 */ /* 0x000fea0003800000 */
.L_x_4443:
        /* <DEDUP_REMOVED lines=9> */
.L_x_4447:
[----:B------:R-:W-:Y:S01]  /*52380*/  MOV R36, R93 ;  /* 0x0000005d00247202 */ /* 0x000fe20000000f00 */
[----:B------:R-:W-:Y:S02]  /*52390*/  IMAD.MOV.U32 R95, RZ, RZ, R34 ;  /* 0x000000ffff5f7224 */ /* 0x000fe400078e0022 */
[----:B------:R-:W-:Y:S02]  /*523a0*/  IMAD.MOV.U32 R93, RZ, RZ, R92 ;  /* 0x000000ffff5d7224 */ /* 0x000fe400078e005c */
[----:B------:R-:W-:Y:S02]  /*523b0*/  IMAD.MOV.U32 R34, RZ, RZ, R35 ;  /* 0x000000ffff227224 */ /* 0x000fe400078e0023 */
.L_x_4448:
[----:B------:R-:W-:Y:S05]  /*523c0*/  BSYNC B0 ;  /* 0x0000000000007941 */ /* 0x000fea0003800000 */
.L_x_4446:
        /* <DEDUP_REMOVED lines=9> */
.L_x_4450:
[----:B------:R-:W-:Y:S01]  /*52460*/  MOV R35, R90 ;  /* 0x0000005a00237202 */ /* 0x000fe20000000f00 */
[----:B------:R-:W-:Y:S02]  /*52470*/  IMAD.MOV.U32 R92, RZ, RZ, R33 ;  /* 0x000000ffff5c7224 */ /* 0x000fe400078e0021 */
[----:B------:R-:W-:Y:S02]  /*52480*/  IMAD.MOV.U32 R90, RZ, RZ, R93 ;  /* 0x000000ffff5a7224 */ /* 0x000fe400078e005d */
[----:B------:R-:W-:Y:S02]  /*52490*/  IMAD.MOV.U32 R33, RZ, RZ, R34 ;  /* 0x000000ffff217224 */ /* 0x000fe400078e0022 */
.L_x_4451:
[----:B------:R-:W-:Y:S05]  /*524a0*/  BSYNC B0 ;  /* 0x0000000000007941 */ /* 0x000fea0003800000 */
.L_x_4449:
        /* <DEDUP_REMOVED lines=9> */
.L_x_4453:
[----:B------:R-:W-:Y:S01]  /*52540*/  MOV R34, R91 ;  /* 0x0000005b00227202 */ /* 0x000fe20000000f00 */
[----:B------:R-:W-:Y:S02]  /*52550*/  IMAD.MOV.U32 R93, RZ, RZ, R32 ;  /* 0x000000ffff5d7224 */ /* 0x000fe400078e0020 */
[----:B------:R-:W-:Y:S02]  /*52560*/  IMAD.MOV.U32 R91, RZ, RZ, R90 ;  /* 0x000000ffff5b7224 */ /* 0x000fe400078e005a */
[----:B------:R-:W-:Y:S02]  /*52570*/  IMAD.MOV.U32 R32, RZ, RZ, R33 ;  /* 0x000000ffff207224 */ /* 0x000fe400078e0021 */
.L_x_4454:
[----:B------:R-:W-:Y:S05]  /*52580*/  BSYNC B0 ;  /* 0x0000000000007941 */ /* 0x000fea0003800000 */
.L_x_4452:
        /* <DEDUP_REMOVED lines=9> */
.L_x_4456:
[----:B------:R-:W-:Y:S01]  /*52620*/  MOV R33, R88 ;  /* 0x0000005800217202 */ /* 0x000fe20000000f00 */
[----:B------:R-:W-:Y:S02]  /*52630*/  IMAD.MOV.U32 R90, RZ, RZ, R31 ;  /* 0x000000ffff5a7224 */ /* 0x000fe400078e001f */
[----:B------:R-:W-:Y:S02]  /*52640*/  IMAD.MOV.U32 R88, RZ, RZ, R91 ;  /* 0x000000ffff587224 */ /* 0x000fe400078e005b */
[----:B------:R-:W-:Y:S02]  /*52650*/  IMAD.MOV.U32 R31, RZ, RZ, R32 ;  /* 0x000000ffff1f7224 */ /* 0x000fe400078e0020 */
.L_x_4457:
[----:B------:R-:W-:Y:S05]  /*52660*/  BSYNC B0 ;  /* 0x0000000000007941 */ /* 0x000fea0003800000 */
.L_x_4455:
        /* <DEDUP_REMOVED lines=9> */
.L_x_4459:
[----:B------:R-:W-:Y:S01]  /*52700*/  MOV R32, R89 ;  /* 0x0000005900207202 */ /* 0x000fe20000000f00 */
[----:B------:R-:W-:Y:S02]  /*52710*/  IMAD.MOV.U32 R91, RZ, RZ, R30 ;  /* 0x000000ffff5b7224 */ /* 0x000fe400078e001e */
[----:B------:R-:W-:Y:S02]  /*52720*/  IMAD.MOV.U32 R89, RZ, RZ, R88 ;  /* 0x000000ffff597224 */ /* 0x000fe400078e0058 */
[----:B------:R-:W-:Y:S02]  /*52730*/  IMAD.MOV.U32 R30, RZ, RZ, R31 ;  /* 0x000000ffff1e7224 */ /* 0x000fe400078e001f */
.L_x_4460:
[----:B------:R-:W-:Y:S05]  /*52740*/  BSYNC B0 ;  /* 0x0000000000007941 */ /* 0x000fea0003800000 */
.L_x_4458:
        /* <DEDUP_REMOVED lines=9> */
.L_x_4462:
[----:B------:R-:W-:Y:S01]  /*527e0*/  MOV R31, R86 ;  /* 0x00000056001f7202 */ /* 0x000fe20000000f00 */
[----:B------:R-:W-:Y:S02]  /*527f0*/  IMAD.MOV.U32 R88, RZ, RZ, R29 ;  /* 0x000000ffff587224 */ /* 0x000fe400078e001d */
[----:B------:R-:W-:Y:S02]  /*52800*/  IMAD.MOV.U32 R86, RZ, RZ, R89 ;  /* 0x000000ffff567224 */ /* 0x000fe400078e0059 */
[----:B------:R-:W-:Y:S02]  /*52810*/  IMAD.MOV.U32 R29, RZ, RZ, R30 ;  /* 0x000000ffff1d7224 */ /* 0x000fe400078e001e */
.L_x_4463:
[----:B------:R-:W-:Y:S05]  /*52820*/  BSYNC B0 ;  /* 0x0000000000007941 */ /* 0x000fea0003800000 */
.L_x_4461:
        /* <DEDUP_REMOVED lines=9> */
.L_x_4465:
[----:B------:R-:W-:Y:S01]  /*528c0*/  MOV R30, R87 ;  /* 0x00000057001e7202 */ /* 0x000fe20000000f00 */
[----:B------:R-:W-:Y:S02]  /*528d0*/  IMAD.MOV.U32 R89, RZ, RZ, R28 ;  /* 0x000000ffff597224 */ /* 0x000fe400078e001c */
[----:B------:R-:W-:Y:S02]  /*528e0*/  IMAD.MOV.U32 R87, RZ, RZ, R86 ;  /* 0x000000ffff577224 */ /* 0x000fe400078e0056 */
[----:B------:R-:W-:Y:S02]  /*528f0*/  IMAD.MOV.U32 R28, RZ, RZ, R29 ;  /* 0x000000ffff1c7224 */ /* 0x000fe400078e001d */
.L_x_4466:
[----:B------:R-:W-:Y:S05]  /*52900*/  BSYNC B0 ;  /* 0x0000000000007941 */ /* 0x000fea0003800000 */
.L_x_4464:
        /* <DEDUP_REMOVED lines=9> */
.L_x_4468:
[----:B------:R-:W-:Y:S01]  /*529a0*/  MOV R29, R84 ;  /* 0x00000054001d7202 */ /* 0x000fe20000000f00 */
[----:B------:R-:W-:Y:S02]  /*529b0*/  IMAD.MOV.U32 R86, RZ, RZ, R27 ;  /* 0x000000ffff567224 */ /* 0x000fe400078e001b */
[----:B------:R-:W-:Y:S02]  /*529c0*/  IMAD.MOV.U32 R84, RZ, RZ, R87 ;  /* 0x000000ffff547224 */ /* 0x000fe400078e0057 */
[----:B------:R-:W-:Y:S02]  /*529d0*/  IMAD.MOV.U32 R27, RZ, RZ, R28 ;  /* 0x000000ffff1b7224 */ /* 0x000fe400078e001c */
.L_x_4469:
[----:B------:R-:W-:Y:S05]  /*529e0*/  BSYNC B0 ;  /* 0x0000000000007941 */ /* 0x000fea0003800000 */
.L_x_4467:
        /* <DEDUP_REMOVED lines=9> */
.L_x_4471:
[----:B------:R-:W-:Y:S01]  /*52a80*/  MOV R28, R85 ;  /* 0x00000055001c7202 */ /* 0x000fe20000000f00 */
[----:B------:R-:W-:Y:S02]  /*52a90*/  IMAD.MOV.U32 R87, RZ, RZ, R26 ;  /* 0x000000ffff577224 */ /* 0x000fe400078e001a */
[----:B------:R-:W-:Y:S02]  /*52aa0*/  IMAD.MOV.U32 R85, RZ, RZ, R84 ;  /* 0x000000ffff557224 */ /* 0x000fe400078e0054 */
[----:B------:R-:W-:Y:S02]  /*52ab0*/  IMAD.MOV.U32 R26, RZ, RZ, R27 ;  /* 0x000000ffff1a7224 */ /* 0x000fe400078e001b */
.L_x_4472:
[----:B------:R-:W-:Y:S05]  /*52ac0*/  BSYNC B0 ;  /* 0x0000000000007941 */ /* 0x000fea0003800000 */
.L_x_4470:
        /* <DEDUP_REMOVED lines=9> */
.L_x_4474:
[----:B------:R-:W-:Y:S01]  /*52b60*/  MOV R27, R82 ;  /* 0x00000052001b7202 */ /* 0x000fe20000000f00 */
[----:B------:R-:W-:Y:S02]  /*52b70*/  IMAD.MOV.U32 R84, RZ, RZ, R25 ;  /* 0x000000ffff547224 */ /* 0x000fe400078e0019 */
[----:B------:R-:W-:Y:S02]  /*52b80*/  IMAD.MOV.U32 R82, RZ, RZ, R85 ;  /* 0x000000ffff527224 */ /* 0x000fe400078e0055 */
[----:B------:R-:W-:Y:S02]  /*52b90*/  IMAD.MOV.U32 R25, RZ, RZ, R26 ;  /* 0x000000ffff197224 */ /* 0x000fe400078e001a */
.L_x_4475:
[----:B------:R-:W-:Y:S05]  /*52ba0*/  BSYNC B0 ;  /* 0x0000000000007941 */ /* 0x000fea0003800000 */
.L_x_4473:
        /* <DEDUP_REMOVED lines=9> */
.L_x_4477:
[----:B------:R-:W-:Y:S01]  /*52c40*/  MOV R26, R83 ;  /* 0x00000053001a7202 */ /* 0x000fe20000000f00 */
[----:B------:R-:W-:Y:S02]  /*52c50*/  IMAD.MOV.U32 R85, RZ, RZ, R24 ;  /* 0x000000ffff557224 */ /* 0x000fe400078e0018 */
[----:B------:R-:W-:Y:S02]  /*52c60*/  IMAD.MOV.U32 R83, RZ, RZ, R82 ;  /* 0x000000ffff537224 */ /* 0x000fe400078e0052 */
[----:B------:R-:W-:Y:S02]  /*52c70*/  IMAD.MOV.U32 R24, RZ, RZ, R25 ;  /* 0x000000ffff187224 */ /* 0x000fe400078e0019 */
.L_x_4478:
[----:B------:R-:W-:Y:S05]  /*52c80*/  BSYNC B0 ;  /* 0x0000000000007941 */ /* 0x000fea0003800000 */
.L_x_4476:
        /* <DEDUP_REMOVED lines=9> */
.L_x_4480:
[----:B------:R-:W-:Y:S01]  /*52d20*/  MOV R25, R80 ;  /* 0x0000005000197202 */ /* 0x000fe20000000f00 */
[----:B------:R-:W-:Y:S02]  /*52d30*/  IMAD.MOV.U32 R82, RZ, RZ, R23 ;  /* 0x000000ffff527224 */ /* 0x000fe400078e0017 */
[----:B------:R-:W-:Y:S02]  /*52d40*/  IMAD.MOV.U32 R80, RZ, RZ, R83 ;  /* 0x000000ffff507224 */ /* 0x000fe400078e0053 */
[----:B------:R-:W-:Y:S02]  /*52d50*/  IMAD.MOV.U32 R23, RZ, RZ, R24 ;  /* 0x000000ffff177224 */ /* 0x000fe400078e0018 */
.L_x_4481:
[----:B------:R-:W-:Y:S05]  /*52d60*/  BSYNC B0 ;  /* 0x0000000000007941 */ /* 0x000fea0003800000 */
.L_x_4479:
        /* <DEDUP_REMOVED lines=9> */
.L_x_4483:
[----:B------:R-:W-:Y:S01]  /*52e00*/  MOV R24, R81 ;  /* 0x0000005100187202 */ /* 0x000fe20000000f00 */
[----:B------:R-:W-:Y:S02]  /*52e10*/  IMAD.MOV.U32 R83, RZ, RZ, R22 ;  /* 0x000000ffff537224 */ /* 0x000fe400078e0016 */
[----:B------:R-:W-:Y:S02]  /*52e20*/  IMAD.MOV.U32 R81, RZ, RZ, R80 ;  /* 0x000000ffff517224 */ /* 0x000fe400078e0050 */
[----:B------:R-:W-:Y:S02]  /*52e30*/  IMAD.MOV.U32 R22, RZ, RZ, R23 ;  /* 0x000000ffff167224 */ /* 0x000fe400078e0017 */
.L_x_4484:
[----:B------:R-:W-:Y:S05]  /*52e40*/  BSYNC B0 ;  /* 0x0000000000007941 */ /* 0x000fea0003800000 */
.L_x_4482:
        /* <DEDUP_REMOVED lines=9> */
.L_x_4486:
[----:B------:R-:W-:Y:S01]  /*52ee0*/  MOV R23, R78 ;  /* 0x0000004e00177202 */ /* 0x000fe20000000f00 */
[----:B------:R-:W-:Y:S02]  /*52ef0*/  IMAD.MOV.U32 R80, RZ, RZ, R21 ;  /* 0x000000ffff507224 */ /* 0x000fe400078e0015 */
[----:B------:R-:W-:Y:S02]  /*52f00*/  IMAD.MOV.U32 R78, RZ, RZ, R81 ;  /* 0x000000ffff4e7224 */ /* 0x000fe400078e0051 */
[----:B------:R-:W-:Y:S02]  /*52f10*/  IMAD.MOV.U32 R21, RZ, RZ, R22 ;  /* 0x000000ffff157224 */ /* 0x000fe400078e0016 */
.L_x_4487:
[----:B------:R-:W-:Y:S05]  /*52f20*/  BSYNC B0 ;  /* 0x0000000000007941 */ /* 0x000fea0003800000 */
.L_x_4485:
        /* <DEDUP_REMOVED lines=9> */
.L_x_4489:
[----:B------:R-:W-:Y:S01]  /*52fc0*/  MOV R22, R79 ;  /* 0x0000004f00167202 */ /* 0x000fe20000000f00 */
[----:B------:R-:W-:Y:S02]  /*52fd0*/  IMAD.MOV.U32 R81, RZ, RZ, R20 ;  /* 0x000000ffff517224 */ /* 0x000fe400078e0014 */
[----:B------:R-:W-:Y:S02]  /*52fe0*/  IMAD.MOV.U32 R79, RZ, RZ, R78 ;  /* 0x000000ffff4f7224 */ /* 0x000fe400078e004e */
[----:B------:R-:W-:Y:S02]  /*52ff0*/  IMAD.MOV.U32 R20, RZ, RZ, R21 ;  /* 0x000000ffff147224 */ /* 0x000fe400078e0015 */
.L_x_4490:
[----:B------:R-:W-:Y:S05]  /*53000*/  BSYNC B0 ;  /* 0x0000000000007941 */ /* 0x000fea0003800000 */
.L_x_4488:
        /* <DEDUP_REMOVED lines=9> */
.L_x_4492:
[----:B------:R-:W-:Y:S01]  /*530a0*/  MOV R21, R76 ;  /* 0x0000004c00157202 */ /* 0x000fe20000000f00 */
[----:B------:R-:W-:Y:S02]  /*530b0*/  IMAD.MOV.U32 R78, RZ, RZ, R19 ;  /* 0x000000ffff4e7224 */ /* 0x000fe400078e0013 */
[----:B------:R-:W-:Y:S02]  /*530c0*/  IMAD.MOV.U32 R76, RZ, RZ, R79 ;  /* 0x000000ffff4c7224 */ /* 0x000fe400078e004f */
[----:B------:R-:W-:Y:S02]  /*530d0*/  IMAD.MOV.U32 R19, RZ, RZ, R20 ;  /* 0x000000ffff137224 */ /* 0x000fe400078e0014 */
.L_x_4493:
[----:B------:R-:W-:Y:S05]  /*530e0*/  BSYNC B0 ;  /* 0x0000000000007941 */ /* 0x000fea0003800000 */
.L_x_4491:
        /* <DEDUP_REMOVED lines=9> */
.L_x_4495:
[----:B------:R-:W-:Y:S01]  /*53180*/  MOV R20, R77 ;  /* 0x0000004d00147202 */ /* 0x000fe20000000f00 */
[----:B------:R-:W-:Y:S02]  /*53190*/  IMAD.MOV.U32 R79, RZ, RZ, R18 ;  /* 0x000000ffff4f7224 */ /* 0x000fe400078e0012 */
[----:B------:R-:W-:Y:S02]  /*531a0*/  IMAD.MOV.U32 R77, RZ, RZ, R76 ;  /* 0x000000ffff4d7224 */ /* 0x000fe400078e004c */
[----:B------:R-:W-:Y:S02]  /*531b0*/  IMAD.MOV.U32 R18, RZ, RZ, R19 ;  /* 0x000000ffff127224 */ /* 0x000fe400078e0013 */
.L_x_4496:
[----:B------:R-:W-:Y:S05]  /*531c0*/  BSYNC B0 ;  /* 0x0000000000007941 */ /* 0x000fea0003800000 */
.L_x_4494:
        /* <DEDUP_REMOVED lines=9> */
.L_x_4498:
[----:B------:R-:W-:Y:S01]  /*53260*/  MOV R19, R74 ;  /* 0x0000004a00137202 */ /* 0x000fe20000000f00 */
[----:B------:R-:W-:Y:S02]  /*53270*/  IMAD.MOV.U32 R76, RZ, RZ, R17 ;  /* 0x000000ffff4c7224 */ /* 0x000fe400078e0011 */
[----:B------:R-:W-:Y:S02]  /*53280*/  IMAD.MOV.U32 R74, RZ, RZ, R77 ;  /* 0x000000ffff4a7224 */ /* 0x000fe400078e004d */
[----:B------:R-:W-:Y:S02]  /*53290*/  IMAD.MOV.U32 R17, RZ, RZ, R18 ;  /* 0x000000ffff117224 */ /* 0x000fe400078e0012 */
.L_x_4499:
[----:B------:R-:W-:Y:S05]  /*532a0*/  BSYNC B0 ;  /* 0x0000000000007941 */ /* 0x000fea0003800000 */
.L_x_4497:
        /* <DEDUP_REMOVED lines=9> */
.L_x_4501:
[----:B------:R-:W-:Y:S01]  /*53340*/  MOV R18, R75 ;  /* 0x0000004b00127202 */ /* 0x000fe20000000f00 */
[----:B------:R-:W-:Y:S02]  /*53350*/  IMAD.MOV.U32 R77, RZ, RZ, R16 ;  /* 0x000000ffff4d7224 */ /* 0x000fe400078e0010 */
[----:B------:R-:W-:Y:S02]  /*53360*/  IMAD.MOV.U32 R75, RZ, RZ, R74 ;  /* 0x000000ffff4b7224 */ /* 0x000fe400078e004a */
[----:B------:R-:W-:Y:S02]  /*53370*/  IMAD.MOV.U32 R16, RZ, RZ, R17 ;  /* 0x000000ffff107224 */ /* 0x000fe400078e0011 */
.L_x_4502:
[----:B------:R-:W-:Y:S05]  /*53380*/  BSYNC B0 ;  /* 0x0000000000007941 */ /* 0x000fea0003800000 */
.L_x_4500:
        /* <DEDUP_REMOVED lines=9> */
.L_x_4504:
[----:B------:R-:W-:Y:S01]  /*53420*/  MOV R17, R72 ;  /* 0x0000004800117202 */ /* 0x000fe20000000f00 */
[----:B------:R-:W-:Y:S02]  /*53430*/  IMAD.MOV.U32 R74, RZ, RZ, R15 ;  /* 0x000000ffff4a7224 */ /* 0x000fe400078e000f */
[----:B------:R-:W-:Y:S02]  /*53440*/  IMAD.MOV.U32 R72, RZ, RZ, R75 ;  /* 0x000000ffff487224 */ /* 0x000fe400078e004b */
[----:B------:R-:W-:Y:S02]  /*53450*/  IMAD.MOV.U32 R15, RZ, RZ, R16 ;  /* 0x000000ffff0f7224 */ /* 0x000fe400078e0010 */
.L_x_4505:
[----:B------:R-:W-:Y:S05]  /*53460*/  BSYNC B0 ;  /* 0x0000000000007941 */ /* 0x000fea0003800000 */
.L_x_4503:
        /* <DEDUP_REMOVED lines=9> */
.L_x_4507:
[----:B------:R-:W-:Y:S01]  /*53500*/  MOV R16, R73 ;  /* 0x0000004900107202 */ /* 0x000fe20000000f00 */
[----:B------:R-:W-:Y:S02]  /*53510*/  IMAD.MOV.U32 R75, RZ, RZ, R14 ;  /* 0x000000ffff4b7224 */ /* 0x000fe400078e000e */
[----:B------:R-:W-:Y:S02]  /*53520*/  IMAD.MOV.U32 R73, RZ, RZ, R72 ;  /* 0x000000ffff497224 */ /* 0x000fe400078e0048 */
[----:B------:R-:W-:Y:S02]  /*53530*/  IMAD.MOV.U32 R14, RZ, RZ, R15 ;  /* 0x000000ffff0e7224 */ /* 0x000fe400078e000f */
.L_x_4508:
[----:B------:R-:W-:Y:S05]  /*53540*/  BSYNC B0 ;  /* 0x0000000000007941 */ /* 0x000fea0003800000 */
.L_x_4506:
        /* <DEDUP_REMOVED lines=9> */
.L_x_4510:
[----:B------:R-:W-:Y:S01]  /*535e0*/  MOV R15, R12 ;  /* 0x0000000c000f7202 */ /* 0x000fe20000000f00 */
[----:B------:R-:W-:Y:S02]  /*535f0*/  IMAD.MOV.U32 R72, RZ, RZ, R13 ;  /* 0x000000ffff487224 */ /* 0x000fe400078e000d */
[----:B------:R-:W-:Y:S02]  /*53600*/  IMAD.MOV.U32 R12, RZ, RZ, R73 ;  /* 0x000000ffff0c7224 */ /* 0x000fe400078e0049 */
[----:B------:R-:W-:Y:S02]  /*53610*/  IMAD.MOV.U32 R13, RZ, RZ, R14 ;  /* 0x000000ffff0d7224 */ /* 0x000fe400078e000e */
.L_x_4511:
[----:B------:R-:W-:Y:S05]  /*53620*/  BSYNC B0 ;  /* 0x0000000000007941 */ /* 0x000fea0003800000 */
.L_x_4509:
        /* <DEDUP_REMOVED lines=9> */
.L_x_4513:
[----:B------:R-:W-:Y:S01]  /*536c0*/  MOV R14, R11 ;  /* 0x0000000b000e7202 */ /* 0x000fe20000000f00 */
[----:B------:R-:W-:Y:S02]  /*536d0*/  IMAD.MOV.U32 R73, RZ, RZ, R10 ;  /* 0x000000ffff497224 */ /* 0x000fe400078e000a */
[----:B------:R-:W-:Y:S02]  /*536e0*/  IMAD.MOV.U32 R11, RZ, RZ, R12 ;  /* 0x000000ffff0b7224 */ /* 0x000fe400078e000c */
[----:B------:R-:W-:Y:S02]  /*536f0*/  IMAD.MOV.U32 R10, RZ, RZ, R13 ;  /* 0x000000ffff0a7224 */ /* 0x000fe400078e000d */
.L_x_4514:
[----:B------:R-:W-:Y:S05]  /*53700*/  BSYNC B0 ;  /* 0x0000000000007941 */ /* 0x000fea0003800000 */
.L_x_4512:
        /* <DEDUP_REMOVED lines=9> */
.L_x_4516:
[----:B------:R-:W-:Y:S01]  /*537a0*/  MOV R13, R8 ;  /* 0x00000008000d7202 */ /* 0x000fe20000000f00 */
[----:B------:R-:W-:Y:S02]  /*537b0*/  IMAD.MOV.U32 R12, RZ, RZ, R9 ;  /* 0x000000ffff0c7224 */ /* 0x000fe400078e0009 */
[----:B------:R-:W-:Y:S02]  /*537c0*/  IMAD.MOV.U32 R8, RZ, RZ, R11 ;  /* 0x000000ffff087224 */ /* 0x000fe400078e000b */
[----:B------:R-:W-:Y:S02]  /*537d0*/  IMAD.MOV.U32 R9, RZ, RZ, R10 ;  /* 0x000000ffff097224 */ /* 0x000fe400078e000a */
.L_x_4517:
[----:B------:R-:W-:Y:S05]  /*537e0*/  BSYNC B0 ;  /* 0x0000000000007941 */ /* 0x000fea0003800000 */
.L_x_4515:
        /* <DEDUP_REMOVED lines=9> */
.L_x_4519:
[----:B------:R-:W-:Y:S01]  /*53880*/  MOV R10, R7 ;  /* 0x00000007000a7202 */ /* 0x000fe20000000f00 */
[----:B------:R-:W-:Y:S02]  /*53890*/  IMAD.MOV.U32 R11, RZ, RZ, R6 ;  /* 0x000000ffff0b7224 */ /* 0x000fe400078e0006 */
[----:B------:R-:W-:Y:S02]  /*538a0*/  IMAD.MOV.U32 R7, RZ, RZ, R8 ;  /* 0x000000ffff077224 */ /* 0x000fe400078e0008 */
[----:B------:R-:W-:Y:S02]  /*538b0*/  IMAD.MOV.U32 R6, RZ, RZ, R9 ;  /* 0x000000ffff067224 */ /* 0x000fe400078e0009 */
.L_x_4520:
[----:B------:R-:W-:Y:S05]  /*538c0*/  BSYNC B0 ;  /* 0x0000000000007941 */ /* 0x000fea0003800000 */
.L_x_4518:
        /* <DEDUP_REMOVED lines=9> */
.L_x_4522:
[----:B------:R-:W-:Y:S01]  /*53960*/  MOV R9, R4 ;  /* 0x0000000400097202 */ /* 0x000fe20000000f00 */
[----:B------:R-:W-:Y:S02]  /*53970*/  IMAD.MOV.U32 R8, RZ, RZ, R5 ;  /* 0x000000ffff087224 */ /* 0x000fe400078e0005 */
[----:B------:R-:W-:Y:S02]  /*53980*/  IMAD.MOV.U32 R4, RZ, RZ, R7 ;  /* 0x000000ffff047224 */ /* 0x000fe400078e0007 */
[----:B------:R-:W-:Y:S02]  /*53990*/  IMAD.MOV.U32 R5, RZ, RZ, R6 ;  /* 0x000000ffff057224 */ /* 0x000fe400078e0006 */
.L_x_4523:
[----:B------:R-:W-:Y:S05]  /*539a0*/  BSYNC B0 ;  /* 0x0000000000007941 */ /* 0x000fea0003800000 */
.L_x_4521:
        /* <DEDUP_REMOVED lines=9> */
.L_x_4525:
[----:B------:R-:W-:Y:S01]  /*53a40*/  MOV R6, R131 ;  /* 0x0000008300067202 */ /* 0x000fe20000000f00 */
[----:B------:R-:W-:Y:S02]  /*53a50*/  IMAD.MOV.U32 R7, RZ, RZ, R130 ;  /* 0x000000ffff077224 */ /* 0x000fe400078e0082 */
[----:B------:R-:W-:Y:S02]  /*53a60*/  IMAD.MOV.U32 R131, RZ, RZ, R4 ;  /* 0x000000ffff837224 */ /* 0x000fe400078e0004 */
[----:B------:R-:W-:Y:S02]  /*53a70*/  IMAD.MOV.U32 R130, RZ, RZ, R5 ;  /* 0x000000ffff827224 */ /* 0x000fe400078e0005 */
.L_x_4526:
[----:B------:R-:W-:Y:S05]  /*53a80*/  BSYNC B0 ;  /* 0x0000000000007941 */ /* 0x000fea0003800000 */
.L_x_4524:
        /* <DEDUP_REMOVED lines=9> */
.L_x_4528:
[----:B------:R-:W-:Y:S01]  /*53b20*/  MOV R5, R128 ;  /* 0x0000008000057202 */ /* 0x000fe20000000f00 */
[----:B------:R-:W-:Y:S02]  /*53b30*/  IMAD.MOV.U32 R4, RZ, RZ, R71 ;  /* 0x000000ffff047224 */ /* 0x000fe400078e0047 */
[----:B------:R-:W-:Y:S02]  /*53b40*/  IMAD.MOV.U32 R128, RZ, RZ, R131 ;  /* 0x000000ffff807224 */ /* 0x000fe400078e0083 */
[----:B------:R-:W-:Y:S02]  /*53b50*/  IMAD.MOV.U32 R71, RZ, RZ, R130 ;  /* 0x000000ffff477224 */ /* 0x000fe400078e0082 */
.L_x_4529:
[----:B------:R-:W-:Y:S05]  /*53b60*/  BSYNC B0 ;  /* 0x0000000000007941 */ /* 0x000fea0003800000 */
.L_x_4527:
        /* <DEDUP_REMOVED lines=9> */
.L_x_4531:
[----:B------:R-:W-:Y:S01]  /*53c00*/  MOV R130, R129 ;  /* 0x0000008100827202 */ /* 0x000fe20000000f00 */
[----:B------:R-:W-:Y:S02]  /*53c10*/  IMAD.MOV.U32 R131, RZ, RZ, R70 ;  /* 0x000000ffff837224 */ /* 0x000fe400078e0046 */
[----:B------:R-:W-:Y:S02]  /*53c20*/  IMAD.MOV.U32 R129, RZ, RZ, R128 ;  /* 0x000000ffff817224 */ /* 0x000fe400078e0080 */
[----:B------:R-:W-:Y:S02]  /*53c30*/  IMAD.MOV.U32 R70, RZ, RZ, R71 ;  /* 0x000000ffff467224 */ /* 0x000fe400078e0047 */
.L_x_4532:
[----:B------:R-:W-:Y:S05]  /*53c40*/  BSYNC B0 ;  /* 0x0000000000007941 */ /* 0x000fea0003800000 */
.L_x_4530:
        /* <DEDUP_REMOVED lines=9> */
.L_x_4534:
[----:B------:R-:W-:Y:S01]  /*53ce0*/  MOV R71, R126 ;  /* 0x0000007e00477202 */ /* 0x000fe20000000f00 */
[----:B------:R-:W-:Y:S02]  /*53cf0*/  IMAD.MOV.U32 R128, RZ, RZ, R69 ;  /* 0x000000ffff807224 */ /* 0x000fe400078e0045 */
[----:B------:R-:W-:Y:S02]  /*53d00*/  IMAD.MOV.U32 R126, RZ, RZ, R129 ;  /* 0x000000ffff7e7224 */ /* 0x000fe400078e0081 */
[----:B------:R-:W-:Y:S02]  /*53d10*/  IMAD.MOV.U32 R69, RZ, RZ, R70 ;  /* 0x000000ffff457224 */ /* 0x000fe400078e0046 */
.L_x_4535:
[----:B------:R-:W-:Y:S05]  /*53d20*/  BSYNC B0 ;  /* 0x0000000000007941 */ /* 0x000fea0003800000 */
.L_x_4533:
        /* <DEDUP_REMOVED lines=9> */
.L_x_4537:
[----:B------:R-:W-:Y:S01]  /*53dc0*/  MOV R70, R127 ;  /* 0x0000007f00467202 */ /* 0x000fe20000000f00 */
[----:B------:R-:W-:Y:S02]  /*53dd0*/  IMAD.MOV.U32 R129, RZ, RZ, R68 ;  /* 0x000000ffff817224 */ /* 0x000fe400078e0044 */
[----:B------:R-:W-:Y:S02]  /*53de0*/  IMAD.MOV.U32 R127, RZ, RZ, R126 ;  /* 0x000000ffff7f7224 */ /* 0x000fe400078e007e */
[----:B------:R-:W-:Y:S02]  /*53df0*/  IMAD.MOV.U32 R68, RZ, RZ, R69 ;  /* 0x000000ffff447224 */ /* 0x000fe400078e0045 */
.L_x_4538:
[----:B------:R-:W-:Y:S05]  /*53e00*/  BSYNC B0 ;  /* 0x0000000000007941 */ /* 0x000fea0003800000 */
.L_x_4536:
        /* <DEDUP_REMOVED lines=9> */
.L_x_4540:
[----:B------:R-:W-:Y:S01]  /*53ea0*/  MOV R69, R124 ;  /* 0x0000007c00457202 */ /* 0x000fe20000000f00 */
[----:B------:R-:W-:Y:S02]  /*53eb0*/  IMAD.MOV.U32 R126, RZ, RZ, R67 ;  /* 0x000000ffff7e7224 */ /* 0x000fe400078e0043 */
[----:B------:R-:W-:Y:S02]  /*53ec0*/  IMAD.MOV.U32 R124, RZ, RZ, R127 ;  /* 0x000000ffff7c7224 */ /* 0x000fe400078e007f */
[----:B------:R-:W-:Y:S02]  /*53ed0*/  IMAD.MOV.U32 R67, RZ, RZ, R68 ;  /* 0x000000ffff437224 */ /* 0x000fe400078e0044 */
.L_x_4541:
[----:B------:R-:W-:Y:S05]  /*53ee0*/  BSYNC B0 ;  /* 0x0000000000007941 */ /* 0x000fea0003800000 */
.L_x_4539:
        /* <DEDUP_REMOVED lines=9> */
.L_x_4543:
[----:B------:R-:W-:Y:S01]  /*53f80*/  MOV R68, R125 ;  /* 0x0000007d00447202 */ /* 0x000fe20000000f00 */
[----:B------:R-:W-:Y:S02]  /*53f90*/  IMAD.MOV.U32 R127, RZ, RZ, R66 ;  /* 0x000000ffff7f7224 */ /* 0x000fe400078e0042 */
[----:B------:R-:W-:Y:S02]  /*53fa0*/  IMAD.MOV.U32 R125, RZ, RZ, R124 ;  /* 0x000000ffff7d7224 */ /* 0x000fe400078e007c */
[----:B------:R-:W-:Y:S02]  /*53fb0*/  IMAD.MOV.U32 R66, RZ, RZ, R67 ;  /* 0x000000ffff427224 */ /* 0x000fe400078e0043 */
.L_x_4544:
[----:B------:R-:W-:Y:S05]  /*53fc0*/  BSYNC B0 ;  /* 0x0000000000007941 */ /* 0x000fea0003800000 */
.L_x_4542:
        /* <DEDUP_REMOVED lines=9> */
.L_x_4546:
[----:B------:R-:W-:Y:S01]  /*54060*/  MOV R67, R122 ;  /* 0x0000007a00437202 */ /* 0x000fe20000000f00 */
[----:B------:R-:W-:Y:S02]  /*54070*/  IMAD.MOV.U32 R124, RZ, RZ, R65 ;  /* 0x000000ffff7c7224 */ /* 0x000fe400078e0041 */
[----:B------:R-:W-:Y:S02]  /*54080*/  IMAD.MOV.U32 R122, RZ, RZ, R125 ;  /* 0x000000ffff7a7224 */ /* 0x000fe400078e007d */
[----:B------:R-:W-:Y:S02]  /*54090*/  IMAD.MOV.U32 R65, RZ, RZ, R66 ;  /* 0x000000ffff417224 */ /* 0x000fe400078e0042 */
.L_x_4547:
[----:B------:R-:W-:Y:S05]  /*540a0*/  BSYNC B0 ;  /* 0x0000000000007941 */ /* 0x000fea0003800000 */
.L_x_4545:
        /* <DEDUP_REMOVED lines=9> */
.L_x_4549:
[----:B------:R-:W-:Y:S01]  /*54140*/  MOV R66, R133 ;  /* 0x0000008500427202 */ /* 0x000fe20000000f00 */
[----:B------:R-:W-:Y:S02]  /*54150*/  IMAD.MOV.U32 R125, RZ, RZ, R0 ;  /* 0x000000ffff7d7224 */ /* 0x000fe400078e0000 */
[----:B------:R-:W-:Y:S02]  /*54160*/  IMAD.MOV.U32 R0, RZ, RZ, R65 ;  /* 0x000000ffff007224 */ /* 0x000fe400078e0041 */
[----:B------:R-:W-:Y:S02]  /*54170*/  IMAD.MOV.U32 R133, RZ, RZ, R122 ;  /* 0x000000ffff857224 */ /* 0x000fe400078e007a */
.L_x_4550:
[----:B------:R-:W-:Y:S05]  /*54180*/  BSYNC B0 ;  /* 0x0000000000007941 */ /* 0x000fea0003800000 */
.L_x_4548:
        /* <DEDUP_REMOVED lines=18> */
.L_x_4552:
[----:B------:R-:W-:Y:S02]  /*542b0*/  IMAD.MOV.U32 R122, RZ, RZ, R63 ;  /* 0x000000ffff7a7224 */ /* 0x000fe400078e003f */
[----:B------:R-:W-:Y:S02]  /*542c0*/  IMAD.MOV.U32 R65, RZ, RZ, R120 ;  /* 0x000000ffff417224 */ /* 0x000fe400078e0078 */
[----:B------:R-:W-:Y:S02]  /*542d0*/  IMAD.MOV.U32 R63, RZ, RZ, R64 ;  /* 0x000000ffff3f7224 */ /* 0x000fe400078e0040 */
[----:B------:R-:W-:Y:S02]  /*542e0*/  IMAD.MOV.U32 R120, RZ, RZ, R123 ;  /* 0x000000ffff787224 */ /* 0x000fe400078e007b */
.L_x_4553:
[----:B------:R-:W-:Y:S05]  /*542f0*/  BSYNC B0 ;  /* 0x0000000000007941 */ /* 0x000fea0003800000 */
.L_x_4551:
        /* <DEDUP_REMOVED lines=9> */
.L_x_4555:
[----:B------:R-:W-:Y:S02]  /*54390*/  IMAD.MOV.U32 R123, RZ, RZ, R62 ;  /* 0x000000ffff7b7224 */ /* 0x000fe400078e003e */
[----:B------:R-:W-:Y:S02]  /*543a0*/  IMAD.MOV.U32 R64, RZ, RZ, R121 ;  /* 0x000000ffff407224 */ /* 0x000fe400078e0079 */
[----:B------:R-:W-:Y:S02]  /*543b0*/  IMAD.MOV.U32 R62, RZ, RZ, R63 ;  /* 0x000000ffff3e7224 */ /* 0x000fe400078e003f */
[----:B------:R-:W-:Y:S02]  /*543c0*/  IMAD.MOV.U32 R121, RZ, RZ, R120 ;  /* 0x000000ffff797224 */ /* 0x000fe400078e0078 */
.L_x_4556:
[----:B------:R-:W-:Y:S05]  /*543d0*/  BSYNC B0 ;  /* 0x0000000000007941 */ /* 0x000fea0003800000 */
.L_x_4554:
        /* <DEDUP_REMOVED lines=9> */
.L_x_4558:
[----:B------:R-:W-:Y:S02]  /*54470*/  IMAD.MOV.U32 R120, RZ, RZ, R61 ;  /* 0x000000ffff787224 */ /* 0x000fe400078e003d */
[----:B------:R-:W-:Y:S02]  /*54480*/  IMAD.MOV.U32 R63, RZ, RZ, R118 ;  /* 0x000000ffff3f7224 */ /* 0x000fe400078e0076 */
[----:B------:R-:W-:Y:S02]  /*54490*/  IMAD.MOV.U32 R61, RZ, RZ, R62 ;  /* 0x000000ffff3d7224 */ /* 0x000fe400078e003e */
[----:B------:R-:W-:Y:S02]  /*544a0*/  IMAD.MOV.U32 R118, RZ, RZ, R121 ;  /* 0x000000ffff767224 */ /* 0x000fe400078e0079 */
.L_x_4559:
[----:B------:R-:W-:Y:S05]  /*544b0*/  BSYNC B0 ;  /* 0x0000000000007941 */ /* 0x000fea0003800000 */
.L_x_4557:
        /* <DEDUP_REMOVED lines=9> */
.L_x_4561:
[----:B------:R-:W-:Y:S02]  /*54550*/  IMAD.MOV.U32 R121, RZ, RZ, R60 ;  /* 0x000000ffff797224 */ /* 0x000fe400078e003c */
[----:B------:R-:W-:Y:S02]  /*54560*/  IMAD.MOV.U32 R62, RZ, RZ, R119 ;  /* 0x000000ffff3e7224 */ /* 0x000fe400078e0077 */
[----:B------:R-:W-:Y:S02]  /*54570*/  IMAD.MOV.U32 R60, RZ, RZ, R61 ;  /* 0x000000ffff3c7224 */ /* 0x000fe400078e003d */
[----:B------:R-:W-:Y:S02]  /*54580*/  IMAD.MOV.U32 R119, RZ, RZ, R118 ;  /* 0x000000ffff777224 */ /* 0x000fe400078e0076 */
.L_x_4562:
[----:B------:R-:W-:Y:S05]  /*54590*/  BSYNC B0 ;  /* 0x0000000000007941 */ /* 0x000fea0003800000 */
.L_x_4560:
        /* <DEDUP_REMOVED lines=9> */
.L_x_4564:
[----:B------:R-:W-:Y:S02]  /*54630*/  IMAD.MOV.U32 R118, RZ, RZ, R59 ;  /* 0x000000ffff767224 */ /* 0x000fe400078e003b */
[----:B------:R-:W-:Y:S02]  /*54640*/  IMAD.MOV.U32 R61, RZ, RZ, R116 ;  /* 0x000000ffff3d7224 */ /* 0x000fe400078e0074 */
[----:B------:R-:W-:Y:S02]  /*54650*/  IMAD.MOV.U32 R59, RZ, RZ, R60 ;  /* 0x000000ffff3b7224 */ /* 0x000fe400078e003c */
[----:B------:R-:W-:Y:S02]  /*54660*/  IMAD.MOV.U32 R116, RZ, RZ, R119 ;  /* 0x000000ffff747224 */ /* 0x000fe400078e0077 */
.L_x_4565:
[----:B------:R-:W-:Y:S05]  /*54670*/  BSYNC B0 ;  /* 0x0000000000007941 */ /* 0x000fea0003800000 */
.L_x_4563:
        /* <DEDUP_REMOVED lines=9> */
.L_x_4567:
[----:B------:R-:W-:Y:S02]  /*54710*/  IMAD.MOV.U32 R119, RZ, RZ, R58 ;  /* 0x000000ffff777224 */ /* 0x000fe400078e003a */
[----:B------:R-:W-:Y:S02]  /*54720*/  IMAD.MOV.U32 R60, RZ, RZ, R117 ;  /* 0x000000ffff3c7224 */ /* 0x000fe400078e0075 */
[----:B------:R-:W-:Y:S02]  /*54730*/  IMAD.MOV.U32 R58, RZ, RZ, R59 ;  /* 0x000000ffff3a7224 */ /* 0x000fe400078e003b */
[----:B------:R-:W-:Y:S02]  /*54740*/  IMAD.MOV.U32 R117, RZ, RZ, R116 ;  /* 0x000000ffff757224 */ /* 0x000fe400078e0074 */
.L_x_4568:
[----:B------:R-:W-:Y:S05]  /*54750*/  BSYNC B0 ;  /* 0x0000000000007941 */ /* 0x000fea0003800000 */
.L_x_4566:
        /* <DEDUP_REMOVED lines=9> */
.L_x_4570:
[----:B------:R-:W-:Y:S02]  /*547f0*/  IMAD.MOV.U32 R116, RZ, RZ, R57 ;  /* 0x000000ffff747224 */ /* 0x000fe400078e0039 */
[----:B------:R-:W-:Y:S01]  /*54800*/  IMAD.MOV.U32 R59, RZ, RZ, R114 ;  /* 0x000000ffff3b7224 */ /* 0x000fe200078e0072 */
[----:B------:R-:W-:Y:S01]  /*54810*/  MOV R114, R117 ;  /* 0x0000007500727202 */ /* 0x000fe20000000f00 */
[----:B------:R-:W-:Y:S02]  /*54820*/  IMAD.MOV.U32 R57, RZ, RZ, R58 ;  /* 0x000000ffff397224 */ /* 0x000fe400078e003a */
.L_x_4571:
[----:B------:R-:W-:Y:S05]  /*54830*/  BSYNC B0 ;  /* 0x0000000000007941 */ /* 0x000fea0003800000 */
.L_x_4569:
        /* <DEDUP_REMOVED lines=9> */
.L_x_4573:
[----:B------:R-:W-:Y:S01]  /*548d0*/  IMAD.MOV.U32 R117, RZ, RZ, R56 ;  /* 0x000000ffff757224 */ /* 0x000fe200078e0038 */
[----:B------:R-:W-:Y:S01]  /*548e0*/  MOV R56, R57 ;  /* 0x0000003900387202 */ /* 0x000fe20000000f00 */
[----:B------:R-:W-:Y:S02]  /*548f0*/  IMAD.MOV.U32 R58, RZ, RZ, R115 ;  /* 0x000000ffff3a7224 */ /* 0x000fe400078e0073 */
[----:B------:R-:W-:Y:S02]  /*54900*/  IMAD.MOV.U32 R115, RZ, RZ, R114 ;  /* 0x000000ffff737224 */ /* 0x000fe400078e0072 */
.L_x_4574:
[----:B------:R-:W-:Y:S05]  /*54910*/  BSYNC B0 ;  /* 0x0000000000007941 */ /* 0x000fea0003800000 */
.L_x_4572:
        /* <DEDUP_REMOVED lines=9> */
.L_x_4576:
[----:B------:R-:W-:Y:S01]  /*549b0*/  IMAD.MOV.U32 R114, RZ, RZ, R55 ;  /* 0x000000ffff727224 */ /* 0x000fe200078e0037 */
[----:B------:R-:W-:Y:S01]  /*549c0*/  MOV R57, R112 ;  /* 0x0000007000397202 */ /* 0x000fe20000000f00 */
[----:B------:R-:W-:Y:S02]  /*549d0*/  IMAD.MOV.U32 R55, RZ, RZ, R56 ;  /* 0x000000ffff377224 */ /* 0x000fe400078e0038 */
[----:B------:R-:W-:Y:S02]  /*549e0*/  IMAD.MOV.U32 R112, RZ, RZ, R115 ;  /* 0x000000ffff707224 */ /* 0x000fe400078e0073 */
.L_x_4577:
[----:B------:R-:W-:Y:S05]  /*549f0*/  BSYNC B0 ;  /* 0x0000000000007941 */ /* 0x000fea0003800000 */
.L_x_4575:
        /* <DEDUP_REMOVED lines=9> */
.L_x_4579:
[----:B------:R-:W-:Y:S01]  /*54a90*/  MOV R115, R54 ;  /* 0x0000003600737202 */ /* 0x000fe20000000f00 */
[----:B------:R-:W-:Y:S02]  /*54aa0*/  IMAD.MOV.U32 R56, RZ, RZ, R113 ;  /* 0x000000ffff387224 */ /* 0x000fe400078e0071 */
[----:B------:R-:W-:Y:S02]  /*54ab0*/  IMAD.MOV.U32 R54, RZ, RZ, R55 ;  /* 0x000000ffff367224 */ /* 0x000fe400078e0037 */
[----:B------:R-:W-:Y:S02]  /*54ac0*/  IMAD.MOV.U32 R113, RZ, RZ, R112 ;  /* 0x000000ffff717224 */ /* 0x000fe400078e0070 */
.L_x_4580:
[----:B------:R-:W-:Y:S05]  /*54ad0*/  BSYNC B0 ;  /* 0x0000000000007941 */ /* 0x000fea0003800000 */
.L_x_4578:
        /* <DEDUP_REMOVED lines=9> */
.L_x_4582:
[----:B------:R-:W-:Y:S02]  /*54b70*/  IMAD.MOV.U32 R112, RZ, RZ, R53 ;  /* 0x000000ffff707224 */ /* 0x000fe400078e0035 */
[----:B------:R-:W-:Y:S02]  /*54b80*/  IMAD.MOV.U32 R55, RZ, RZ, R110 ;  /* 0x000000ffff377224 */ /* 0x000fe400078e006e */
[----:B------:R-:W-:Y:S02]  /*54b90*/  IMAD.MOV.U32 R53, RZ, RZ, R54 ;  /* 0x000000ffff357224 */ /* 0x000fe400078e0036 */
[----:B------:R-:W-:Y:S02]  /*54ba0*/  IMAD.MOV.U32 R110, RZ, RZ, R113 ;  /* 0x000000ffff6e7224 */ /* 0x000fe400078e0071 */
.L_x_4583:
[----:B------:R-:W-:Y:S05]  /*54bb0*/  BSYNC B0 ;  /* 0x0000000000007941 */ /* 0x000fea0003800000 */
.L_x_4581:
        /* <DEDUP_REMOVED lines=9> */
.L_x_4585:
[----:B------:R-:W-:Y:S02]  /*54c50*/  IMAD.MOV.U32 R113, RZ, RZ, R52 ;  /* 0x000000ffff717224 */ /* 0x000fe400078e0034 */
[----:B------:R-:W-:Y:S01]  /*54c60*/  IMAD.MOV.U32 R54, RZ, RZ, R111 ;  /* 0x000000ffff367224 */ /* 0x000fe200078e006f */
[----:B------:R-:W-:Y:S01]  /*54c70*/  MOV R111, R110 ;  /* 0x0000006e006f7202 */ /* 0x000fe20000000f00 */
[----:B------:R-:W-:Y:S02]  /*54c80*/  IMAD.MOV.U32 R52, RZ, RZ, R53 ;  /* 0x000000ffff347224 */ /* 0x000fe400078e0035 */
.L_x_4586:
[----:B------:R-:W-:Y:S05]  /*54c90*/  BSYNC B0 ;  /* 0x0000000000007941 */ /* 0x000fea0003800000 */
.L_x_4584:
        /* <DEDUP_REMOVED lines=9> */
.L_x_4588:
[----:B------:R-:W-:Y:S01]  /*54d30*/  IMAD.MOV.U32 R110, RZ, RZ, R51 ;  /* 0x000000ffff6e7224 */ /* 0x000fe200078e0033 */
[----:B------:R-:W-:Y:S01]  /*54d40*/  MOV R51, R52 ;  /* 0x0000003400337202 */ /* 0x000fe20000000f00 */
[----:B------:R-:W-:Y:S02]  /*54d50*/  IMAD.MOV.U32 R53, RZ, RZ, R108 ;  /* 0x000000ffff357224 */ /* 0x000fe400078e006c */
[----:B------:R-:W-:Y:S02]  /*54d60*/  IMAD.MOV.U32 R108, RZ, RZ, R111 ;  /* 0x000000ffff6c7224 */ /* 0x000fe400078e006f */
.L_x_4589:
[----:B------:R-:W-:Y:S05]  /*54d70*/  BSYNC B0 ;  /* 0x0000000000007941 */ /* 0x000fea0003800000 */
.L_x_4587:
        /* <DEDUP_REMOVED lines=9> */
.L_x_4591:
[----:B------:R-:W-:Y:S01]  /*54e10*/  IMAD.MOV.U32 R111, RZ, RZ, R50 ;  /* 0x000000ffff6f7224 */ /* 0x000fe200078e0032 */
[----:B------:R-:W-:Y:S01]  /*54e20*/  MOV R52, R109 ;  /* 0x0000006d00347202 */ /* 0x000fe20000000f00 */
[----:B------:R-:W-:Y:S02]  /*54e30*/  IMAD.MOV.U32 R50, RZ, RZ, R51 ;  /* 0x000000ffff327224 */ /* 0x000fe400078e0033 */
[----:B------:R-:W-:Y:S02]  /*54e40*/  IMAD.MOV.U32 R109, RZ, RZ, R108 ;  /* 0x000000ffff6d7224 */ /* 0x000fe400078e006c */
.L_x_4592:
[----:B------:R-:W-:Y:S05]  /*54e50*/  BSYNC B0 ;  /* 0x0000000000007941 */ /* 0x000fea0003800000 */
.L_x_4590:
        /* <DEDUP_REMOVED lines=9> */
.L_x_4594:
[----:B------:R-:W-:Y:S01]  /*54ef0*/  MOV R108, R49 ;  /* 0x00000031006c7202 */ /* 0x000fe20000000f00 */
[----:B------:R-:W-:Y:S02]  /*54f00*/  IMAD.MOV.U32 R51, RZ, RZ, R106 ;  /* 0x000000ffff337224 */ /* 0x000fe400078e006a */
[----:B------:R-:W-:Y:S02]  /*54f10*/  IMAD.MOV.U32 R49, RZ, RZ, R50 ;  /* 0x000000ffff317224 */ /* 0x000fe400078e0032 */
[----:B------:R-:W-:Y:S02]  /*54f20*/  IMAD.MOV.U32 R106, RZ, RZ, R109 ;  /* 0x000000ffff6a7224 */ /* 0x000fe400078e006d */
.L_x_4595:
[----:B------:R-:W-:Y:S05]  /*54f30*/  BSYNC B0 ;  /* 0x0000000000007941 */ /* 0x000fea0003800000 */
.L_x_4593:
        /* <DEDUP_REMOVED lines=9> */
.L_x_4597:
[----:B------:R-:W-:Y:S02]  /*54fd0*/  IMAD.MOV.U32 R109, RZ, RZ, R48 ;  /* 0x000000ffff6d7224 */ /* 0x000fe400078e0030 */
[----:B------:R-:W-:Y:S02]  /*54fe0*/  IMAD.MOV.U32 R50, RZ, RZ, R107 ;  /* 0x000000ffff327224 */ /* 0x000fe400078e006b */
[----:B------:R-:W-:Y:S02]  /*54ff0*/  IMAD.MOV.U32 R48, RZ, RZ, R49 ;  /* 0x000000ffff307224 */ /* 0x000fe400078e0031 */
[----:B------:R-:W-:Y:S02]  /*55000*/  IMAD.MOV.U32 R107, RZ, RZ, R106 ;  /* 0x000000ffff6b7224 */ /* 0x000fe400078e006a */
.L_x_4598:
[----:B------:R-:W-:Y:S05]  /*55010*/  BSYNC B0 ;  /* 0x0000000000007941 */ /* 0x000fea0003800000 */
.L_x_4596:
        /* <DEDUP_REMOVED lines=9> */
.L_x_4600:
[----:B------:R-:W-:Y:S02]  /*550b0*/  IMAD.MOV.U32 R106, RZ, RZ, R47 ;  /* 0x000000ffff6a7224 */ /* 0x000fe400078e002f */
[----:B------:R-:W-:Y:S01]  /*550c0*/  IMAD.MOV.U32 R49, RZ, RZ, R104 ;  /* 0x000000ffff317224 */ /* 0x000fe200078e0068 */
[----:B------:R-:W-:Y:S01]  /*550d0*/  MOV R104, R107 ;  /* 0x0000006b00687202 */ /* 0x000fe20000000f00 */
[----:B------:R-:W-:Y:S02]  /*550e0*/  IMAD.MOV.U32 R47, RZ, RZ, R48 ;  /* 0x000000ffff2f7224 */ /* 0x000fe400078e0030 */
.L_x_4601:
[----:B------:R-:W-:Y:S05]  /*550f0*/  BSYNC B0 ;  /* 0x0000000000007941 */ /* 0x000fea0003800000 */
.L_x_4599:
        /* <DEDUP_REMOVED lines=9> */
.L_x_4603:
[----:B------:R-:W-:Y:S01]  /*55190*/  IMAD.MOV.U32 R107, RZ, RZ, R46 ;  /* 0x000000ffff6b7224 */ /* 0x000fe200078e002e */
[----:B------:R-:W-:Y:S01]  /*551a0*/  MOV R46, R47 ;  /* 0x0000002f002e7202 */ /* 0x000fe20000000f00 */
[----:B------:R-:W-:Y:S02]  /*551b0*/  IMAD.MOV.U32 R48, RZ, RZ, R105 ;  /* 0x000000ffff307224 */ /* 0x000fe400078e0069 */
[----:B------:R-:W-:Y:S02]  /*551c0*/  IMAD.MOV.U32 R105, RZ, RZ, R104 ;  /* 0x000000ffff697224 */ /* 0x000fe400078e0068 */
.L_x_4604:
[----:B------:R-:W-:Y:S05]  /*551d0*/  BSYNC B0 ;  /* 0x0000000000007941 */ /* 0x000fea0003800000 */
.L_x_4602:
        /* <DEDUP_REMOVED lines=9> */
.L_x_4606:
[----:B------:R-:W-:Y:S01]  /*55270*/  IMAD.MOV.U32 R104, RZ, RZ, R45 ;  /* 0x000000ffff687224 */ /* 0x000fe200078e002d */
[----:B------:R-:W-:Y:S01]  /*55280*/  MOV R47, R102 ;  /* 0x00000066002f7202 */ /* 0x000fe20000000f00 */
[----:B------:R-:W-:Y:S02]  /*55290*/  IMAD.MOV.U32 R45, RZ, RZ, R46 ;  /* 0x000000ffff2d7224 */ /* 0x000fe400078e002e */
[----:B------:R-:W-:Y:S02]  /*552a0*/  IMAD.MOV.U32 R102, RZ, RZ, R105 ;  /* 0x000000ffff667224 */ /* 0x000fe400078e0069 */
.L_x_4607:
[----:B------:R-:W-:Y:S05]  /*552b0*/  BSYNC B0 ;  /* 0x0000000000007941 */ /* 0x000fea0003800000 */
.L_x_4605:
        /* <DEDUP_REMOVED lines=9> */
.L_x_4609:
[----:B------:R-:W-:Y:S01]  /*55350*/  MOV R105, R44 ;  /* 0x0000002c00697202 */ /* 0x000fe20000000f00 */
[----:B------:R-:W-:Y:S02]  /*55360*/  IMAD.MOV.U32 R46, RZ, RZ, R103 ;  /* 0x000000ffff2e7224 */ /* 0x000fe400078e0067 */
[----:B------:R-:W-:Y:S02]  /*55370*/  IMAD.MOV.U32 R44, RZ, RZ, R45 ;  /* 0x000000ffff2c7224 */ /* 0x000fe400078e002d */
[----:B------:R-:W-:Y:S02]  /*55380*/  IMAD.MOV.U32 R103, RZ, RZ, R102 ;  /* 0x000000ffff677224 */ /* 0x000fe400078e0066 */
.L_x_4610:
[----:B------:R-:W-:Y:S05]  /*55390*/  BSYNC B0 ;  /* 0x0000000000007941 */ /* 0x000fea0003800000 */
.L_x_4608:
        /* <DEDUP_REMOVED lines=9> */
.L_x_4612:
[----:B------:R-:W-:Y:S02]  /*55430*/  IMAD.MOV.U32 R102, RZ, RZ, R43 ;  /* 0x000000ffff667224 */ /* 0x000fe400078e002b */
[----:B------:R-:W-:Y:S02]  /*55440*/  IMAD.MOV.U32 R45, RZ, RZ, R100 ;  /* 0x000000ffff2d7224 */ /* 0x000fe400078e0064 */
[----:B------:R-:W-:Y:S02]  /*55450*/  IMAD.MOV.U32 R43, RZ, RZ, R44 ;  /* 0x000000ffff2b7224 */ /* 0x000fe400078e002c */
[----:B------:R-:W-:Y:S02]  /*55460*/  IMAD.MOV.U32 R100, RZ, RZ, R103 ;  /* 0x000000ffff647224 */ /* 0x000fe400078e0067 */
.L_x_4613:
[----:B------:R-:W-:Y:S05]  /*55470*/  BSYNC B0 ;  /* 0x0000000000007941 */ /* 0x000fea0003800000 */
.L_x_4611:
        /* <DEDUP_REMOVED lines=9> */
.L_x_4615:
[----:B------:R-:W-:Y:S02]  /*55510*/  IMAD.MOV.U32 R103, RZ, RZ, R42 ;  /* 0x000000ffff677224 */ /* 0x000fe400078e002a */
[----:B------:R-:W-:Y:S01]  /*55520*/  IMAD.MOV.U32 R44, RZ, RZ, R101 ;  /* 0x000000ffff2c7224 */ /* 0x000fe200078e0065 */
[----:B------:R-:W-:Y:S01]  /*55530*/  MOV R101, R100 ;  /* 0x0000006400657202 */ /* 0x000fe20000000f00 */
[----:B------:R-:W-:Y:S02]  /*55540*/  IMAD.MOV.U32 R42, RZ, RZ, R43 ;  /* 0x000000ffff2a7224 */ /* 0x000fe400078e002b */
.L_x_4616:
[----:B------:R-:W-:Y:S05]  /*55550*/  BSYNC B0 ;  /* 0x0000000000007941 */ /* 0x000fea0003800000 */
.L_x_4614:
        /* <DEDUP_REMOVED lines=9> */
.L_x_4618:
[----:B------:R-:W-:Y:S01]  /*555f0*/  IMAD.MOV.U32 R100, RZ, RZ, R41 ;  /* 0x000000ffff647224 */ /* 0x000fe200078e0029 */
[----:B------:R-:W-:Y:S01]  /*55600*/  MOV R41, R42 ;  /* 0x0000002a00297202 */ /* 0x000fe20000000f00 */
[----:B------:R-:W-:Y:S02]  /*55610*/  IMAD.MOV.U32 R43, RZ, RZ, R98 ;  /* 0x000000ffff2b7224 */ /* 0x000fe400078e0062 */
[----:B------:R-:W-:Y:S02]  /*55620*/  IMAD.MOV.U32 R98, RZ, RZ, R101 ;  /* 0x000000ffff627224 */ /* 0x000fe400078e0065 */
.L_x_4619:
[----:B------:R-:W-:Y:S05]  /*55630*/  BSYNC B0 ;  /* 0x0000000000007941 */ /* 0x000fea0003800000 */
.L_x_4617:
        /* <DEDUP_REMOVED lines=9> */
.L_x_4621:
[----:B------:R-:W-:Y:S01]  /*556d0*/  IMAD.MOV.U32 R101, RZ, RZ, R40 ;  /* 0x000000ffff657224 */ /* 0x000fe200078e0028 */
[----:B------:R-:W-:Y:S01]  /*556e0*/  MOV R42, R99 ;  /* 0x00000063002a7202 */ /* 0x000fe20000000f00 */
[----:B------:R-:W-:Y:S02]  /*556f0*/  IMAD.MOV.U32 R40, RZ, RZ, R41 ;  /* 0x000000ffff287224 */ /* 0x000fe400078e0029 */
[----:B------:R-:W-:Y:S02]  /*55700*/  IMAD.MOV.U32 R99, RZ, RZ, R98 ;  /* 0x000000ffff637224 */ /* 0x000fe400078e0062 */
.L_x_4622:
[----:B------:R-:W-:Y:S05]  /*55710*/  BSYNC B0 ;  /* 0x0000000000007941 */ /* 0x000fea0003800000 */
.L_x_4620:
        /* <DEDUP_REMOVED lines=9> */
.L_x_4624:
[----:B------:R-:W-:Y:S01]  /*557b0*/  MOV R98, R39 ;  /* 0x0000002700627202 */ /* 0x000fe20000000f00 */
[----:B------:R-:W-:Y:S02]  /*557c0*/  IMAD.MOV.U32 R41, RZ, RZ, R96 ;  /* 0x000000ffff297224 */ /* 0x000fe400078e0060 */
[----:B------:R-:W-:Y:S02]  /*557d0*/  IMAD.MOV.U32 R39, RZ, RZ, R40 ;  /* 0x000000ffff277224 */ /* 0x000fe400078e0028 */
[----:B------:R-:W-:Y:S02]  /*557e0*/  IMAD.MOV.U32 R96, RZ, RZ, R99 ;  /* 0x000000ffff607224 */ /* 0x000fe400078e0063 */
.L_x_4625:
[----:B------:R-:W-:Y:S05]  /*557f0*/  BSYNC B0 ;  /* 0x0000000000007941 */ /* 0x000fea0003800000 */
.L_x_4623:
        /* <DEDUP_REMOVED lines=9> */
.L_x_4627:
[----:B------:R-:W-:Y:S02]  /*55890*/  IMAD.MOV.U32 R99, RZ, RZ, R38 ;  /* 0x000000ffff637224 */ /* 0x000fe400078e0026 */
[----:B------:R-:W-:Y:S02]  /*558a0*/  IMAD.MOV.U32 R40, RZ, RZ, R97 ;  /* 0x000000ffff287224 */ /* 0x000fe400078e0061 */
[----:B------:R-:W-:Y:S02]  /*558b0*/  IMAD.MOV.U32 R38, RZ, RZ, R39 ;  /* 0x000000ffff267224 */ /* 0x000fe400078e0027 */
[----:B------:R-:W-:Y:S02]  /*558c0*/  IMAD.MOV.U32 R97, RZ, RZ, R96 ;  /* 0x000000ffff617224 */ /* 0x000fe400078e0060 */
.L_x_4628:
[----:B------:R-:W-:Y:S05]  /*558d0*/  BSYNC B0 ;  /* 0x0000000000007941 */ /* 0x000fea0003800000 */
.L_x_4626:
        /* <DEDUP_REMOVED lines=9> */
.L_x_4630:
[----:B------:R-:W-:Y:S02]  /*55970*/  IMAD.MOV.U32 R96, RZ, RZ, R37 ;  /* 0x000000ffff607224 */ /* 0x000fe400078e0025 */
[----:B------:R-:W-:Y:S01]  /*55980*/  IMAD.MOV.U32 R39, RZ, RZ, R94 ;  /* 0x000000ffff277224 */ /* 0x000fe200078e005e */
[----:B------:R-:W-:Y:S01]  /*55990*/  MOV R94, R97 ;  /* 0x00000061005e7202 */ /* 0x000fe20000000f00 */
[----:B------:R-:W-:Y:S02]  /*559a0*/  IMAD.MOV.U32 R37, RZ, RZ, R38 ;  /* 0x000000ffff257224 */ /* 0x000fe400078e0026 */
.L_x_4631:
[----:B------:R-:W-:Y:S05]  /*559b0*/  BSYNC B0 ;  /* 0x0000000000007941 */ /* 0x000fea0003800000 */
.L_x_4629:
        /* <DEDUP_REMOVED lines=9> */
.L_x_4633:
[----:B------:R-:W-:Y:S01]  /*55a50*/  IMAD.MOV.U32 R97, RZ, RZ, R36 ;  /* 0x000000ffff617224 */ /* 0x000fe200078e0024 */
[----:B------:R-:W-:Y:S01]  /*55a60*/  MOV R36, R37 ;  /* 0x0000002500247202 */ /* 0x000fe20000000f00 */
[----:B------:R-:W-:Y:S02]  /*55a70*/  IMAD.MOV.U32 R38, RZ, RZ, R95 ;  /* 0x000000ffff267224 */ /* 0x000fe400078e005f */
[----:B------:R-:W-:Y:S02]  /*55a80*/  IMAD.MOV.U32 R95, RZ, RZ, R94 ;  /* 0x000000ffff5f7224 */ /* 0x000fe400078e005e */
.L_x_4634:
[----:B------:R-:W-:Y:S05]  /*55a90*/  BSYNC B0 ;  /* 0x0000000000007941 */ /* 0x000fea0003800000 */
.L_x_4632:
        /* <DEDUP_REMOVED lines=9> */
.L_x_4636:
[----:B------:R-:W-:Y:S01]  /*55b30*/  IMAD.MOV.U32 R94, RZ, RZ, R35 ;  /* 0x000000ffff5e7224 */ /* 0x000fe200078e0023 */
[----:B------:R-:W-:Y:S01]  /*55b40*/  MOV R37, R92 ;  /* 0x0000005c00257202 */ /* 0x000fe20000000f00 */
[----:B------:R-:W-:Y:S02]  /*55b50*/  IMAD.MOV.U32 R35, RZ, RZ, R36 ;  /* 0x000000ffff237224 */ /* 0x000fe400078e0024 */
[----:B------:R-:W-:Y:S02]  /*55b60*/  IMAD.MOV.U32 R92, RZ, RZ, R95 ;  /* 0x000000ffff5c7224 */ /* 0x000fe400078e005f */
.L_x_4637:
[----:B------:R-:W-:Y:S05]  /*55b70*/  BSYNC B0 ;  /* 0x0000000000007941 */ /* 0x000fea0003800000 */
.L_x_4635:
        /* <DEDUP_REMOVED lines=9> */
.L_x_4639:
[----:B------:R-:W-:Y:S01]  /*55c10*/  MOV R95, R34 ;  /* 0x00000022005f7202 */ /* 0x000fe20000000f00 */
[----:B------:R-:W-:Y:S02]  /*55c20*/  IMAD.MOV.U32 R36, RZ, RZ, R93 ;  /* 0x000000ffff247224 */ /* 0x000fe400078e005d */
[----:B------:R-:W-:Y:S02]  /*55c30*/  IMAD.MOV.U32 R34, RZ, RZ, R35 ;  /* 0x000000ffff227224 */ /* 0x000fe400078e0023 */
[----:B------:R-:W-:Y:S02]  /*55c40*/  IMAD.MOV.U32 R93, RZ, RZ, R92 ;  /* 0x000000ffff5d7224 */ /* 0x000fe400078e005c */
.L_x_4640:
[----:B------:R-:W-:Y:S05]  /*55c50*/  BSYNC B0 ;  /* 0x0000000000007941 */ /* 0x000fea0003800000 */
.L_x_4638:
        /* <DEDUP_REMOVED lines=9> */
.L_x_4642:
[----:B------:R-:W-:Y:S02]  /*55cf0*/  IMAD.MOV.U32 R92, RZ, RZ, R33 ;  /* 0x000000ffff5c7224 */ /* 0x000fe400078e0021 */
[----:B------:R-:W-:Y:S02]  /*55d00*/  IMAD.MOV.U32 R35, RZ, RZ, R90 ;  /* 0x000000ffff237224 */ /* 0x000fe400078e005a */
[----:B------:R-:W-:Y:S02]  /*55d10*/  IMAD.MOV.U32 R33, RZ, RZ, R34 ;  /* 0x000000ffff217224 */ /* 0x000fe400078e0022 */
[----:B------:R-:W-:Y:S02]  /*55d20*/  IMAD.MOV.U32 R90, RZ, RZ, R93 ;  /* 0x000000ffff5a7224 */ /* 0x000fe400078e005d */
.L_x_4643:
[----:B------:R-:W-:Y:S05]  /*55d30*/  BSYNC B0 ;  /* 0x0000000000007941 */ /* 0x000fea0003800000 */
.L_x_4641:
        /* <DEDUP_REMOVED lines=9> */
.L_x_4645:
[----:B------:R-:W-:Y:S02]  /*55dd0*/  IMAD.MOV.U32 R93, RZ, RZ, R32 ;  /* 0x000000ffff5d7224 */ /* 0x000fe400078e0020 */
[----:B------:R-:W-:Y:S01]  /*55de0*/  IMAD.MOV.U32 R34, RZ, RZ, R91 ;  /* 0x000000ffff227224 */ /* 0x000fe200078e005b */
[----:B------:R-:W-:Y:S01]  /*55df0*/  MOV R91, R90 ;  /* 0x0000005a005b7202 */ /* 0x000fe20000000f00 */
[----:B------:R-:W-:Y:S02]  /*55e00*/  IMAD.MOV.U32 R32, RZ, RZ, R33 ;  /* 0x000000ffff207224 */ /* 0x000fe400078e0021 */
.L_x_4646:
[----:B------:R-:W-:Y:S05]  /*55e10*/  BSYNC B0 ;  /* 0x0000000000007941 */ /* 0x000fea0003800000 */
.L_x_4644:
        /* <DEDUP_REMOVED lines=9> */
.L_x_4648:
[----:B------:R-:W-:Y:S01]  /*55eb0*/  IMAD.MOV.U32 R90, RZ, RZ, R31 ;  /* 0x000000ffff5a7224 */ /* 0x000fe200078e001f */
[----:B------:R-:W-:Y:S01]  /*55ec0*/  MOV R31, R32 ;  /* 0x00000020001f7202 */ /* 0x000fe20000000f00 */
[----:B------:R-:W-:Y:S02]  /*55ed0*/  IMAD.MOV.U32 R33, RZ, RZ, R88 ;  /* 0x000000ffff217224 */ /* 0x000fe400078e0058 */
[----:B------:R-:W-:Y:S02]  /*55ee0*/  IMAD.MOV.U32 R88, RZ, RZ, R91 ;  /* 0x000000ffff587224 */ /* 0x000fe400078e005b */
.L_x_4649:
[----:B------:R-:W-:Y:S05]  /*55ef0*/  BSYNC B0 ;  /* 0x0000000000007941 */ /* 0x000fea0003800000 */
.L_x_4647:
        /* <DEDUP_REMOVED lines=9> */
.L_x_4651:
[----:B------:R-:W-:Y:S01]  /*55f90*/  IMAD.MOV.U32 R91, RZ, RZ, R30 ;  /* 0x000000ffff5b7224 */ /* 0x000fe200078e001e */
[----:B------:R-:W-:Y:S01]  /*55fa0*/  MOV R32, R89 ;  /* 0x0000005900207202 */ /* 0x000fe20000000f00 */
[----:B------:R-:W-:Y:S02]  /*55fb0*/  IMAD.MOV.U32 R30, RZ, RZ, R31 ;  /* 0x000000ffff1e7224 */ /* 0x000fe400078e001f */
[----:B------:R-:W-:Y:S02]  /*55fc0*/  IMAD.MOV.U32 R89, RZ, RZ, R88 ;  /* 0x000000ffff597224 */ /* 0x000fe400078e0058 */
.L_x_4652:
[----:B------:R-:W-:Y:S05]  /*55fd0*/  BSYNC B0 ;  /* 0x0000000000007941 */ /* 0x000fea0003800000 */
.L_x_4650:
        /* <DEDUP_REMOVED lines=9> */
.L_x_4654:
[----:B------:R-:W-:Y:S01]  /*56070*/  MOV R88, R29 ;  /* 0x0000001d00587202 */ /* 0x000fe20000000f00 */
[----:B------:R-:W-:Y:S02]  /*56080*/  IMAD.MOV.U32 R31, RZ, RZ, R86 ;  /* 0x000000ffff1f7224 */ /* 0x000fe400078e0056 */
[----:B------:R-:W-:Y:S02]  /*56090*/  IMAD.MOV.U32 R29, RZ, RZ, R30 ;  /* 0x000000ffff1d7224 */ /* 0x000fe400078e001e */
[----:B------:R-:W-:Y:S02]  /*560a0*/  IMAD.MOV.U32 R86, RZ, RZ, R89 ;  /* 0x000000ffff567224 */ /* 0x000fe400078e0059 */
.L_x_4655:
[----:B------:R-:W-:Y:S05]  /*560b0*/  BSYNC B0 ;  /* 0x0000000000007941 */ /* 0x000fea0003800000 */
.L_x_4653:
        /* <DEDUP_REMOVED lines=9> */
.L_x_4657:
[----:B------:R-:W-:Y:S02]  /*56150*/  IMAD.MOV.U32 R89, RZ, RZ, R28 ;  /* 0x000000ffff597224 */ /* 0x000fe400078e001c */
[----:B------:R-:W-:Y:S02]  /*56160*/  IMAD.MOV.U32 R30, RZ, RZ, R87 ;  /* 0x000000ffff1e7224 */ /* 0x000fe400078e0057 */
[----:B------:R-:W-:Y:S02]  /*56170*/  IMAD.MOV.U32 R28, RZ, RZ, R29 ;  /* 0x000000ffff1c7224 */ /* 0x000fe400078e001d */
[----:B------:R-:W-:Y:S02]  /*56180*/  IMAD.MOV.U32 R87, RZ, RZ, R86 ;  /* 0x000000ffff577224 */ /* 0x000fe400078e0056 */
.L_x_4658:
[----:B------:R-:W-:Y:S05]  /*56190*/  BSYNC B0 ;  /* 0x0000000000007941 */ /* 0x000fea0003800000 */
.L_x_4656:
        /* <DEDUP_REMOVED lines=9> */
.L_x_4660:
[----:B------:R-:W-:Y:S02]  /*56230*/  IMAD.MOV.U32 R86, RZ, RZ, R27 ;  /* 0x000000ffff567224 */ /* 0x000fe400078e001b */
[----:B------:R-:W-:Y:S01]  /*56240*/  IMAD.MOV.U32 R29, RZ, RZ, R84 ;  /* 0x000000ffff1d7224 */ /* 0x000fe200078e0054 */
[----:B------:R-:W-:Y:S01]  /*56250*/  MOV R84, R87 ;  /* 0x0000005700547202 */ /* 0x000fe20000000f00 */
[----:B------:R-:W-:Y:S02]  /*56260*/  IMAD.MOV.U32 R27, RZ, RZ, R28 ;  /* 0x000000ffff1b7224 */ /* 0x000fe400078e001c */
.L_x_4661:
[----:B------:R-:W-:Y:S05]  /*56270*/  BSYNC B0 ;  /* 0x0000000000007941 */ /* 0x000fea0003800000 */
.L_x_4659:
        /* <DEDUP_REMOVED lines=9> */
.L_x_4663:
[----:B------:R-:W-:Y:S01]  /*56310*/  IMAD.MOV.U32 R87, RZ, RZ, R26 ;  /* 0x000000ffff577224 */ /* 0x000fe200078e001a */
[----:B------:R-:W-:Y:S01]  /*56320*/  MOV R26, R27 ;  /* 0x0000001b001a7202 */ /* 0x000fe20000000f00 */
[----:B------:R-:W-:Y:S02]  /*56330*/  IMAD.MOV.U32 R28, RZ, RZ, R85 ;  /* 0x000000ffff1c7224 */ /* 0x000fe400078e0055 */
[----:B------:R-:W-:Y:S02]  /*56340*/  IMAD.MOV.U32 R85, RZ, RZ, R84 ;  /* 0x000000ffff557224 */ /* 0x000fe400078e0054 */
.L_x_4664:
[----:B------:R-:W-:Y:S05]  /*56350*/  BSYNC B0 ;  /* 0x0000000000007941 */ /* 0x000fea0003800000 */
.L_x_4662:
        /* <DEDUP_REMOVED lines=9> */
.L_x_4666:
[----:B------:R-:W-:Y:S01]  /*563f0*/  IMAD.MOV.U32 R84, RZ, RZ, R25 ;  /* 0x000000ffff547224 */ /* 0x000fe200078e0019 */
[----:B------:R-:W-:Y:S01]  /*56400*/  MOV R27, R82 ;  /* 0x00000052001b7202 */ /* 0x000fe20000000f00 */
[----:B------:R-:W-:Y:S02]  /*56410*/  IMAD.MOV.U32 R25, RZ, RZ, R26 ;  /* 0x000000ffff197224 */ /* 0x000fe400078e001a */
[----:B------:R-:W-:Y:S02]  /*56420*/  IMAD.MOV.U32 R82, RZ, RZ, R85 ;  /* 0x000000ffff527224 */ /* 0x000fe400078e0055 */
.L_x_4667:
[----:B------:R-:W-:Y:S05]  /*56430*/  BSYNC B0 ;  /* 0x0000000000007941 */ /* 0x000fea0003800000 */
.L_x_4665:
        /* <DEDUP_REMOVED lines=9> */
.L_x_4669:
[----:B------:R-:W-:Y:S01]  /*564d0*/  MOV R85, R24 ;  /* 0x0000001800557202 */ /* 0x000fe20000000f00 */
[----:B------:R-:W-:Y:S02]  /*564e0*/  IMAD.MOV.U32 R26, RZ, RZ, R83 ;  /* 0x000000ffff1a7224 */ /* 0x000fe400078e0053 */
[----:B------:R-:W-:Y:S02]  /*564f0*/  IMAD.MOV.U32 R24, RZ, RZ, R25 ;  /* 0x000000ffff187224 */ /* 0x000fe400078e0019 */
[----:B------:R-:W-:Y:S02]  /*56500*/  IMAD.MOV.U32 R83, RZ, RZ, R82 ;  /* 0x000000ffff537224 */ /* 0x000fe400078e0052 */
.L_x_4670:
[----:B------:R-:W-:Y:S05]  /*56510*/  BSYNC B0 ;  /* 0x0000000000007941 */ /* 0x000fea0003800000 */
.L_x_4668:
        /* <DEDUP_REMOVED lines=9> */
.L_x_4672:
[----:B------:R-:W-:Y:S02]  /*565b0*/  IMAD.MOV.U32 R82, RZ, RZ, R23 ;  /* 0x000000ffff527224 */ /* 0x000fe400078e0017 */
[----:B------:R-:W-:Y:S02]  /*565c0*/  IMAD.MOV.U32 R25, RZ, RZ, R80 ;  /* 0x000000ffff197224 */ /* 0x000fe400078e0050 */
[----:B------:R-:W-:Y:S02]  /*565d0*/  IMAD.MOV.U32 R23, RZ, RZ, R24 ;  /* 0x000000ffff177224 */ /* 0x000fe400078e0018 */
[----:B------:R-:W-:Y:S02]  /*565e0*/  IMAD.MOV.U32 R80, RZ, RZ, R83 ;  /* 0x000000ffff507224 */ /* 0x000fe400078e0053 */
.L_x_4673:
[----:B------:R-:W-:Y:S05]  /*565f0*/  BSYNC B0 ;  /* 0x0000000000007941 */ /* 0x000fea0003800000 */
.L_x_4671:
        /* <DEDUP_REMOVED lines=9> */
.L_x_4675:
[----:B------:R-:W-:Y:S02]  /*56690*/  IMAD.MOV.U32 R83, RZ, RZ, R22 ;  /* 0x000000ffff537224 */ /* 0x000fe400078e0016 */
[----:B------:R-:W-:Y:S01]  /*566a0*/  IMAD.MOV.U32 R24, RZ, RZ, R81 ;  /* 0x000000ffff187224 */ /* 0x000fe200078e0051 */
[----:B------:R-:W-:Y:S01]  /*566b0*/  MOV R81, R80 ;  /* 0x0000005000517202 */ /* 0x000fe20000000f00 */
[----:B------:R-:W-:Y:S02]  /*566c0*/  IMAD.MOV.U32 R22, RZ, RZ, R23 ;  /* 0x000000ffff167224 */ /* 0x000fe400078e0017 */
.L_x_4676:
[----:B------:R-:W-:Y:S05]  /*566d0*/  BSYNC B0 ;  /* 0x0000000000007941 */ /* 0x000fea0003800000 */
.L_x_4674:
        /* <DEDUP_REMOVED lines=9> */
.L_x_4678:
[----:B------:R-:W-:Y:S01]  /*56770*/  IMAD.MOV.U32 R80, RZ, RZ, R21 ;  /* 0x000000ffff507224 */ /* 0x000fe200078e0015 */
[----:B------:R-:W-:Y:S01]  /*56780*/  MOV R21, R22 ;  /* 0x0000001600157202 */ /* 0x000fe20000000f00 */
[----:B------:R-:W-:Y:S02]  /*56790*/  IMAD.MOV.U32 R23, RZ, RZ, R78 ;  /* 0x000000ffff177224 */ /* 0x000fe400078e004e */
[----:B------:R-:W-:Y:S02]  /*567a0*/  IMAD.MOV.U32 R78, RZ, RZ, R81 ;  /* 0x000000ffff4e7224 */ /* 0x000fe400078e0051 */
.L_x_4679:
[----:B------:R-:W-:Y:S05]  /*567b0*/  BSYNC B0 ;  /* 0x0000000000007941 */ /* 0x000fea0003800000 */
.L_x_4677:
        /* <DEDUP_REMOVED lines=9> */
.L_x_4681:
[----:B------:R-:W-:Y:S01]  /*56850*/  IMAD.MOV.U32 R81, RZ, RZ, R20 ;  /* 0x000000ffff517224 */ /* 0x000fe200078e0014 */
[----:B------:R-:W-:Y:S01]  /*56860*/  MOV R22, R79 ;  /* 0x0000004f00167202 */ /* 0x000fe20000000f00 */
[----:B------:R-:W-:Y:S02]  /*56870*/  IMAD.MOV.U32 R20, RZ, RZ, R21 ;  /* 0x000000ffff147224 */ /* 0x000fe400078e0015 */
[----:B------:R-:W-:Y:S02]  /*56880*/  IMAD.MOV.U32 R79, RZ, RZ, R78 ;  /* 0x000000ffff4f7224 */ /* 0x000fe400078e004e */
.L_x_4682:
[----:B------:R-:W-:Y:S05]  /*56890*/  BSYNC B0 ;  /* 0x0000000000007941 */ /* 0x000fea0003800000 */
.L_x_4680:
        /* <DEDUP_REMOVED lines=9> */
.L_x_4684:
[----:B------:R-:W-:Y:S01]  /*56930*/  MOV R78, R19 ;  /* 0x00000013004e7202 */ /* 0x000fe20000000f00 */
[----:B------:R-:W-:Y:S02]  /*56940*/  IMAD.MOV.U32 R21, RZ, RZ, R76 ;  /* 0x000000ffff157224 */ /* 0x000fe400078e004c */
[----:B------:R-:W-:Y:S02]  /*56950*/  IMAD.MOV.U32 R19, RZ, RZ, R20 ;  /* 0x000000ffff137224 */ /* 0x000fe400078e0014 */
[----:B------:R-:W-:Y:S02]  /*56960*/  IMAD.MOV.U32 R76, RZ, RZ, R79 ;  /* 0x000000ffff4c7224 */ /* 0x000fe400078e004f */
.L_x_4685:
[----:B------:R-:W-:Y:S05]  /*56970*/  BSYNC B0 ;  /* 0x0000000000007941 */ /* 0x000fea0003800000 */
.L_x_4683:
        /* <DEDUP_REMOVED lines=9> */
.L_x_4687:
[----:B------:R-:W-:Y:S02]  /*56a10*/  IMAD.MOV.U32 R79, RZ, RZ, R18 ;  /* 0x000000ffff4f7224 */ /* 0x000fe400078e0012 */
[----:B------:R-:W-:Y:S02]  /*56a20*/  IMAD.MOV.U32 R20, RZ, RZ, R77 ;  /* 0x000000ffff147224 */ /* 0x000fe400078e004d */
[----:B------:R-:W-:Y:S02]  /*56a30*/  IMAD.MOV.U32 R18, RZ, RZ, R19 ;  /* 0x000000ffff127224 */ /* 0x000fe400078e0013 */
[----:B------:R-:W-:Y:S02]  /*56a40*/  IMAD.MOV.U32 R77, RZ, RZ, R76 ;  /* 0x000000ffff4d7224 */ /* 0x000fe400078e004c */
.L_x_4688:
[----:B------:R-:W-:Y:S05]  /*56a50*/  BSYNC B0 ;  /* 0x0000000000007941 */ /* 0x000fea0003800000 */
.L_x_4686:
        /* <DEDUP_REMOVED lines=9> */
.L_x_4690:
[----:B------:R-:W-:Y:S02]  /*56af0*/  IMAD.MOV.U32 R76, RZ, RZ, R17 ;  /* 0x000000ffff4c7224 */ /* 0x000fe400078e0011 */
[----:B------:R-:W-:Y:S01]  /*56b00*/  IMAD.MOV.U32 R19, RZ, RZ, R74 ;  /* 0x000000ffff137224 */ /* 0x000fe200078e004a */
[----:B------:R-:W-:Y:S01]  /*56b10*/  MOV R74, R77 ;  /* 0x0000004d004a7202 */ /* 0x000fe20000000f00 */
[----:B------:R-:W-:Y:S02]  /*56b20*/  IMAD.MOV.U32 R17, RZ, RZ, R18 ;  /* 0x000000ffff117224 */ /* 0x000fe400078e0012 */
.L_x_4691:
[----:B------:R-:W-:Y:S05]  /*56b30*/  BSYNC B0 ;  /* 0x0000000000007941 */ /* 0x000fea0003800000 */
.L_x_4689:
        /* <DEDUP_REMOVED lines=9> */
.L_x_4693:
[----:B------:R-:W-:Y:S01]  /*56bd0*/  IMAD.MOV.U32 R77, RZ, RZ, R16 ;  /* 0x000000ffff4d7224 */ /* 0x000fe200078e0010 */
[----:B------:R-:W-:Y:S01]  /*56be0*/  MOV R16, R17 ;  /* 0x0000001100107202 */ /* 0x000fe20000000f00 */
[----:B------:R-:W-:Y:S02]  /*56bf0*/  IMAD.MOV.U32 R18, RZ, RZ, R75 ;  /* 0x000000ffff127224 */ /* 0x000fe400078e004b */
[----:B------:R-:W-:Y:S02]  /*56c00*/  IMAD.MOV.U32 R75, RZ, RZ, R74 ;  /* 0x000000ffff4b7224 */ /* 0x000fe400078e004a */
.L_x_4694:
[----:B------:R-:W-:Y:S05]  /*56c10*/  BSYNC B0 ;  /* 0x0000000000007941 */ /* 0x000fea0003800000 */
.L_x_4692:
        /* <DEDUP_REMOVED lines=9> */
.L_x_4696:
[----:B------:R-:W-:Y:S01]  /*56cb0*/  IMAD.MOV.U32 R74, RZ, RZ, R15 ;  /* 0x000000ffff4a7224 */ /* 0x000fe200078e000f */
[----:B------:R-:W-:Y:S01]  /*56cc0*/  MOV R17, R72 ;  /* 0x0000004800117202 */ /* 0x000fe20000000f00 */
[----:B------:R-:W-:Y:S02]  /*56cd0*/  IMAD.MOV.U32 R15, RZ, RZ, R16 ;  /* 0x000000ffff0f7224 */ /* 0x000fe400078e0010 */
[----:B------:R-:W-:Y:S02]  /*56ce0*/  IMAD.MOV.U32 R72, RZ, RZ, R75 ;  /* 0x000000ffff487224 */ /* 0x000fe400078e004b */
.L_x_4697:
[----:B------:R-:W-:Y:S05]  /*56cf0*/  BSYNC B0 ;  /* 0x0000000000007941 */ /* 0x000fea0003800000 */
.L_x_4695:
        /* <DEDUP_REMOVED lines=9> */
.L_x_4699:
[----:B------:R-:W-:Y:S01]  /*56d90*/  MOV R75, R14 ;  /* 0x0000000e004b7202 */ /* 0x000fe20000000f00 */
[----:B------:R-:W-:Y:S02]  /*56da0*/  IMAD.MOV.U32 R16, RZ, RZ, R73 ;  /* 0x000000ffff107224 */ /* 0x000fe400078e0049 */
[----:B------:R-:W-:Y:S02]  /*56db0*/  IMAD.MOV.U32 R14, RZ, RZ, R15 ;  /* 0x000000ffff0e7224 */ /* 0x000fe400078e000f */
[----:B------:R-:W-:Y:S02]  /*56dc0*/  IMAD.MOV.U32 R73, RZ, RZ, R72 ;  /* 0x000000ffff497224 */ /* 0x000fe400078e0048 */
.L_x_4700:
[----:B------:R-:W-:Y:S05]  /*56dd0*/  BSYNC B0 ;  /* 0x0000000000007941 */ /* 0x000fea0003800000 */
.L_x_4698:
        /* <DEDUP_REMOVED lines=9> */
.L_x_4702:
[----:B------:R-:W-:Y:S02]  /*56e70*/  IMAD.MOV.U32 R72, RZ, RZ, R13 ;  /* 0x000000ffff487224 */ /* 0x000fe400078e000d */
[----:B------:R-:W-:Y:S02]  /*56e80*/  IMAD.MOV.U32 R15, RZ, RZ, R12 ;  /* 0x000000ffff0f7224 */ /* 0x000fe400078e000c */
[----:B------:R-:W-:Y:S02]  /*56e90*/  IMAD.MOV.U32 R13, RZ, RZ, R14 ;  /* 0x000000ffff0d7224 */ /* 0x000fe400078e000e */
[----:B------:R-:W-:Y:S02]  /*56ea0*/  IMAD.MOV.U32 R12, RZ, RZ, R73 ;  /* 0x000000ffff0c7224 */ /* 0x000fe400078e0049 */
.L_x_4703:
[----:B------:R-:W-:Y:S05]  /*56eb0*/  BSYNC B0 ;  /* 0x0000000000007941 */ /* 0x000fea0003800000 */
.L_x_4701:
        /* <DEDUP_REMOVED lines=9> */
.L_x_4705:
[----:B------:R-:W-:Y:S02]  /*56f50*/  IMAD.MOV.U32 R73, RZ, RZ, R10 ;  /* 0x000000ffff497224 */ /* 0x000fe400078e000a */
[----:B------:R-:W-:Y:S01]  /*56f60*/  IMAD.MOV.U32 R14, RZ, RZ, R11 ;  /* 0x000000ffff0e7224 */ /* 0x000fe200078e000b */
[----:B------:R-:W-:Y:S01]  /*56f70*/  MOV R11, R12 ;  /* 0x0000000c000b7202 */ /* 0x000fe20000000f00 */
[----:B------:R-:W-:Y:S02]  /*56f80*/  IMAD.MOV.U32 R10, RZ, RZ, R13 ;  /* 0x000000ffff0a7224 */ /* 0x000fe400078e000d */
.L_x_4706:
[----:B------:R-:W-:Y:S05]  /*56f90*/  BSYNC B0 ;  /* 0x0000000000007941 */ /* 0x000fea0003800000 */
.L_x_4704:
        /* <DEDUP_REMOVED lines=9> */
.L_x_4708:
[----:B------:R-:W-:Y:S01]  /*57030*/  IMAD.MOV.U32 R12, RZ, RZ, R9 ;  /* 0x000000ffff0c7224 */ /* 0x000fe200078e0009 */
[----:B------:R-:W-:Y:S01]  /*57040*/  MOV R9, R10 ;  /* 0x0000000a00097202 */ /* 0x000fe20000000f00 */
[----:B------:R-:W-:Y:S02]  /*57050*/  IMAD.MOV.U32 R13, RZ, RZ, R8 ;  /* 0x000000ffff0d7224 */ /* 0x000fe400078e0008 */
[----:B------:R-:W-:Y:S02]  /*57060*/  IMAD.MOV.U32 R8, RZ, RZ, R11 ;  /* 0x000000ffff087224 */ /* 0x000fe400078e000b */
.L_x_4709:
[----:B------:R-:W-:Y:S05]  /*57070*/  BSYNC B0 ;  /* 0x0000000000007941 */ /* 0x000fea0003800000 */
.L_x_4707:
        /* <DEDUP_REMOVED lines=9> */
.L_x_4711:
[----:B------:R-:W-:Y:S01]  /*57110*/  IMAD.MOV.U32 R11, RZ, RZ, R6 ;  /* 0x000000ffff0b7224 */ /* 0x000fe200078e0006 */
[----:B------:R-:W-:Y:S01]  /*57120*/  MOV R10, R7 ;  /* 0x00000007000a7202 */ /* 0x000fe20000000f00 */
[----:B------:R-:W-:Y:S02]  /*57130*/  IMAD.MOV.U32 R6, RZ, RZ, R9 ;  /* 0x000000ffff067224 */ /* 0x000fe400078e0009 */
[----:B------:R-:W-:Y:S02]  /*57140*/  IMAD.MOV.U32 R7, RZ, RZ, R8 ;  /* 0x000000ffff077224 */ /* 0x000fe400078e0008 */
.L_x_4712:
[----:B------:R-:W-:Y:S05]  /*57150*/  BSYNC B0 ;  /* 0x0000000000007941 */ /* 0x000fea0003800000 */
.L_x_4710:
        /* <DEDUP_REMOVED lines=9> */
.L_x_4714:
[----:B------:R-:W-:Y:S01]  /*571f0*/  MOV R8, R5 ;  /* 0x0000000500087202 */ /* 0x000fe20000000f00 */
[----:B------:R-:W-:Y:S02]  /*57200*/  IMAD.MOV.U32 R9, RZ, RZ, R4 ;  /* 0x000000ffff097224 */ /* 0x000fe400078e0004 */
[----:B------:R-:W-:Y:S02]  /*57210*/  IMAD.MOV.U32 R5, RZ, RZ, R6 ;  /* 0x000000ffff057224 */ /* 0x000fe400078e0006 */
[----:B------:R-:W-:Y:S02]  /*57220*/  IMAD.MOV.U32 R4, RZ, RZ, R7 ;  /* 0x000000ffff047224 */ /* 0x000fe400078e0007 */
.L_x_4715:
[----:B------:R-:W-:Y:S05]  /*57230*/  BSYNC B0 ;  /* 0x0000000000007941 */ /* 0x000fea0003800000 */
.L_x_4713:
        /* <DEDUP_REMOVED lines=9> */
.L_x_4717:
[----:B------:R-:W-:Y:S02]  /*572d0*/  IMAD.MOV.U32 R7, RZ, RZ, R130 ;  /* 0x000000ffff077224 */ /* 0x000fe400078e0082 */
[----:B------:R-:W-:Y:S02]  /*572e0*/  IMAD.MOV.U32 R6, RZ, RZ, R131 ;  /* 0x000000ffff067224 */ /* 0x000fe400078e0083 */
[----:B------:R-:W-:Y:S02]  /*572f0*/  IMAD.MOV.U32 R130, RZ, RZ, R5 ;  /* 0x000000ffff827224 */ /* 0x000fe400078e0005 */
[----:B------:R-:W-:Y:S02]  /*57300*/  IMAD.MOV.U32 R131, RZ, RZ, R4 ;  /* 0x000000ffff837224 */ /* 0x000fe400078e0004 */
.L_x_4718:
[----:B------:R-:W-:Y:S05]  /*57310*/  BSYNC B0 ;  /* 0x0000000000007941 */ /* 0x000fea0003800000 */
.L_x_4716:
        /* <DEDUP_REMOVED lines=9> */
.L_x_4720:
[----:B------:R-:W-:Y:S02]  /*573b0*/  IMAD.MOV.U32 R4, RZ, RZ, R71 ;  /* 0x000000ffff047224 */ /* 0x000fe400078e0047 */
[----:B------:R-:W-:Y:S01]  /*573c0*/  IMAD.MOV.U32 R5, RZ, RZ, R128 ;  /* 0x000000ffff057224 */ /* 0x000fe200078e0080 */
[----:B------:R-:W-:Y:S01]  /*573d0*/  MOV R128, R131 ;  /* 0x0000008300807202 */ /* 0x000fe20000000f00 */
[----:B------:R-:W-:Y:S02]  /*573e0*/  IMAD.MOV.U32 R71, RZ, RZ, R130 ;  /* 0x000000ffff477224 */ /* 0x000fe400078e0082 */
.L_x_4721:
[----:B------:R-:W-:Y:S05]  /*573f0*/  BSYNC B0 ;  /* 0x0000000000007941 */ /* 0x000fea0003800000 */
.L_x_4719:
        /* <DEDUP_REMOVED lines=9> */
.L_x_4723:
[----:B------:R-:W-:Y:S01]  /*57490*/  IMAD.MOV.U32 R131, RZ, RZ, R70 ;  /* 0x000000ffff837224 */ /* 0x000fe200078e0046 */
[----:B------:R-:W-:Y:S01]  /*574a0*/  MOV R70, R71 ;  /* 0x0000004700467202 */ /* 0x000fe20000000f00 */
[----:B------:R-:W-:Y:S02]  /*574b0*/  IMAD.MOV.U32 R130, RZ, RZ, R129 ;  /* 0x000000ffff827224 */ /* 0x000fe400078e0081 */
[----:B------:R-:W-:Y:S02]  /*574c0*/  IMAD.MOV.U32 R129, RZ, RZ, R128 ;  /* 0x000000ffff817224 */ /* 0x000fe400078e0080 */
.L_x_4724:
[----:B------:R-:W-:Y:S05]  /*574d0*/  BSYNC B0 ;  /* 0x0000000000007941 */ /* 0x000fea0003800000 */
.L_x_4722:
        /* <DEDUP_REMOVED lines=9> */
.L_x_4726:
[----:B------:R-:W-:Y:S01]  /*57570*/  IMAD.MOV.U32 R128, RZ, RZ, R69 ;  /* 0x000000ffff807224 */ /* 0x000fe200078e0045 */
[----:B------:R-:W-:Y:S01]  /*57580*/  MOV R71, R126 ;  /* 0x0000007e00477202 */ /* 0x000fe20000000f00 */
[----:B------:R-:W-:Y:S02]  /*57590*/  IMAD.MOV.U32 R69, RZ, RZ, R70 ;  /* 0x000000ffff457224 */ /* 0x000fe400078e0046 */
[----:B------:R-:W-:Y:S02]  /*575a0*/  IMAD.MOV.U32 R126, RZ, RZ, R129 ;  /* 0x000000ffff7e7224 */ /* 0x000fe400078e0081 */
.L_x_4727:
[----:B------:R-:W-:Y:S05]  /*575b0*/  BSYNC B0 ;  /* 0x0000000000007941 */ /* 0x000fea0003800000 */
.L_x_4725:
        /* <DEDUP_REMOVED lines=9> */
.L_x_4729:
[----:B------:R-:W-:Y:S01]  /*57650*/  MOV R129, R68 ;  /* 0x0000004400817202 */ /* 0x000fe20000000f00 */
[----:B------:R-:W-:Y:S02]  /*57660*/  IMAD.MOV.U32 R70, RZ, RZ, R127 ;  /* 0x000000ffff467224 */ /* 0x000fe400078e007f */
[----:B------:R-:W-:Y:S02]  /*57670*/  IMAD.MOV.U32 R68, RZ, RZ, R69 ;  /* 0x000000ffff447224 */ /* 0x000fe400078e0045 */
[----:B------:R-:W-:Y:S02]  /*57680*/  IMAD.MOV.U32 R127, RZ, RZ, R126 ;  /* 0x000000ffff7f7224 */ /* 0x000fe400078e007e */
.L_x_4730:
[----:B------:R-:W-:Y:S05]  /*57690*/  BSYNC B0 ;  /* 0x0000000000007941 */ /* 0x000fea0003800000 */
.L_x_4728:
        /* <DEDUP_REMOVED lines=9> */
.L_x_4732:
[----:B------:R-:W-:Y:S02]  /*57730*/  IMAD.MOV.U32 R126, RZ, RZ, R67 ;  /* 0x000000ffff7e7224 */ /* 0x000fe400078e0043 */
[----:B------:R-:W-:Y:S02]  /*57740*/  IMAD.MOV.U32 R69, RZ, RZ, R124 ;  /* 0x000000ffff457224 */ /* 0x000fe400078e007c */
[----:B------:R-:W-:Y:S02]  /*57750*/  IMAD.MOV.U32 R67, RZ, RZ, R68 ;  /* 0x000000ffff437224 */ /* 0x000fe400078e0044 */
[----:B------:R-:W-:Y:S02]  /*57760*/  IMAD.MOV.U32 R124, RZ, RZ, R127 ;  /* 0x000000ffff7c7224 */ /* 0x000fe400078e007f */
.L_x_4733:
[----:B------:R-:W-:Y:S05]  /*57770*/  BSYNC B0 ;  /* 0x0000000000007941 */ /* 0x000fea0003800000 */
.L_x_4731:
        /* <DEDUP_REMOVED lines=9> */
.L_x_4735:
[----:B------:R-:W-:Y:S02]  /*57810*/  IMAD.MOV.U32 R127, RZ, RZ, R66 ;  /* 0x000000ffff7f7224 */ /* 0x000fe400078e0042 */
[----:B------:R-:W-:Y:S01]  /*57820*/  IMAD.MOV.U32 R68, RZ, RZ, R125 ;  /* 0x000000ffff447224 */ /* 0x000fe200078e007d */
[----:B------:R-:W-:Y:S01]  /*57830*/  MOV R125, R124 ;  /* 0x0000007c007d7202 */ /* 0x000fe20000000f00 */
[----:B------:R-:W-:Y:S02]  /*57840*/  IMAD.MOV.U32 R66, RZ, RZ, R67 ;  /* 0x000000ffff427224 */ /* 0x000fe400078e0043 */
.L_x_4736:
[----:B------:R-:W-:Y:S05]  /*57850*/  BSYNC B0 ;  /* 0x0000000000007941 */ /* 0x000fea0003800000 */
.L_x_4734:
        /* <DEDUP_REMOVED lines=9> */
.L_x_4738:
[----:B------:R-:W-:Y:S02]  /*578f0*/  IMAD.MOV.U32 R124, RZ, RZ, R133 ;  /* 0x000000ffff7c7224 */ /* 0x000fe400078e0085 */
[----:B------:R-:W-:Y:S01]  /*57900*/  IMAD.MOV.U32 R67, RZ, RZ, R0 ;  /* 0x000000ffff437224 */ /* 0x000fe200078e0000 */
[----:B------:R-:W-:Y:S01]  /*57910*/  MOV R0, R125 ;  /* 0x0000007d00007202 */ /* 0x000fe20000000f00 */
[----:B------:R-:W-:Y:S02]  /*57920*/  IMAD.MOV.U32 R133, RZ, RZ, R66 ;  /* 0x000000ffff857224 */ /* 0x000fe400078e0042 */
.L_x_4739:
[----:B------:R-:W-:Y:S05]  /*57930*/  BSYNC B0 ;  /* 0x0000000000007941 */ /* 0x000fea0003800000 */
.L_x_4737:
        /* <DEDUP_REMOVED lines=18> */
.L_x_4741:
[----:B------:R-:W-:Y:S02]  /*57a60*/  IMAD.MOV.U32 R66, RZ, RZ, R123 ;  /* 0x000000ffff427224 */ /* 0x000fe400078e007b */
[----:B------:R-:W-:Y:S02]  /*57a70*/  IMAD.MOV.U32 R125, RZ, RZ, R64 ;  /* 0x000000ffff7d7224 */ /* 0x000fe400078e0040 */
[----:B------:R-:W-:Y:S02]  /*57a80*/  IMAD.MOV.U32 R123, RZ, RZ, R122 ;  /* 0x000000ffff7b7224 */ /* 0x000fe400078e007a */
[----:B------:R-:W-:Y:S02]  /*57a90*/  IMAD.MOV.U32 R64, RZ, RZ, R65 ;  /* 0x000000ffff407224 */ /* 0x000fe400078e0041 */
.L_x_4742:
[----:B------:R-:W-:Y:S05]  /*57aa0*/  BSYNC B0 ;  /* 0x0000000000007941 */ /* 0x000fea0003800000 */
.L_x_4740:
        /* <DEDUP_REMOVED lines=9> */
.L_x_4744:
[----:B------:R-:W-:Y:S02]  /*57b40*/  IMAD.MOV.U32 R65, RZ, RZ, R120 ;  /* 0x000000ffff417224 */ /* 0x000fe400078e0078 */
[----:B------:R-:W-:Y:S01]  /*57b50*/  IMAD.MOV.U32 R122, RZ, RZ, R63 ;  /* 0x000000ffff7a7224 */ /* 0x000fe200078e003f */
[----:B------:R-:W-:Y:S01]  /*57b60*/  MOV R63, R64 ;  /* 0x00000040003f7202 */ /* 0x000fe20000000f00 */
[----:B------:R-:W-:Y:S02]  /*57b70*/  IMAD.MOV.U32 R120, RZ, RZ, R123 ;  /* 0x000000ffff787224 */ /* 0x000fe400078e007b */
.L_x_4745:
[----:B------:R-:W-:Y:S05]  /*57b80*/  BSYNC B0 ;  /* 0x0000000000007941 */ /* 0x000fea0003800000 */
.L_x_4743:
        /* <DEDUP_REMOVED lines=9> */
.L_x_4747:
[----:B------:R-:W-:Y:S01]  /*57c20*/  IMAD.MOV.U32 R64, RZ, RZ, R121 ;  /* 0x000000ffff407224 */ /* 0x000fe200078e0079 */
[----:B------:R-:W-:Y:S01]  /*57c30*/  MOV R121, R120 ;  /* 0x0000007800797202 */ /* 0x000fe20000000f00 */
[----:B------:R-:W-:Y:S02]  /*57c40*/  IMAD.MOV.U32 R123, RZ, RZ, R62 ;  /* 0x000000ffff7b7224 */ /* 0x000fe400078e003e */
[----:B------:R-:W-:Y:S02]  /*57c50*/  IMAD.MOV.U32 R62, RZ, RZ, R63 ;  /* 0x000000ffff3e7224 */ /* 0x000fe400078e003f */
.L_x_4748:
[----:B------:R-:W-:Y:S05]  /*57c60*/  BSYNC B0 ;  /* 0x0000000000007941 */ /* 0x000fea0003800000 */
.L_x_4746:
        /* <DEDUP_REMOVED lines=9> */
.L_x_4750:
[----:B------:R-:W-:Y:S01]  /*57d00*/  IMAD.MOV.U32 R63, RZ, RZ, R118 ;  /* 0x000000ffff3f7224 */ /* 0x000fe200078e0076 */
[----:B------:R-:W-:Y:S01]  /*57d10*/  MOV R120, R61 ;  /* 0x0000003d00787202 */ /* 0x000fe20000000f00 */
[----:B------:R-:W-:Y:S02]  /*57d20*/  IMAD.MOV.U32 R118, RZ, RZ, R121 ;  /* 0x000000ffff767224 */ /* 0x000fe400078e0079 */
[----:B------:R-:W-:Y:S02]  /*57d30*/  IMAD.MOV.U32 R61, RZ, RZ, R62 ;  /* 0x000000ffff3d7224 */ /* 0x000fe400078e003e */
.L_x_4751:
[----:B------:R-:W-:Y:S05]  /*57d40*/  BSYNC B0 ;  /* 0x0000000000007941 */ /* 0x000fea0003800000 */
.L_x_4749:
        /* <DEDUP_REMOVED lines=9> */
.L_x_4753:
[----:B------:R-:W-:Y:S01]  /*57de0*/  MOV R62, R119 ;  /* 0x00000077003e7202 */ /* 0x000fe20000000f00 */
[----:B------:R-:W-:Y:S02]  /*57df0*/  IMAD.MOV.U32 R121, RZ, RZ, R60 ;  /* 0x000000ffff797224 */ /* 0x000fe400078e003c */
[----:B------:R-:W-:Y:S02]  /*57e00*/  IMAD.MOV.U32 R119, RZ, RZ, R118 ;  /* 0x000000ffff777224 */ /* 0x000fe400078e0076 */
[----:B------:R-:W-:Y:S02]  /*57e10*/  IMAD.MOV.U32 R60, RZ, RZ, R61 ;  /* 0x000000ffff3c7224 */ /* 0x000fe400078e003d */
.L_x_4754:
[----:B------:R-:W-:Y:S05]  /*57e20*/  BSYNC B0 ;  /* 0x0000000000007941 */ /* 0x000fea0003800000 */
.L_x_4752:
        /* <DEDUP_REMOVED lines=9> */
.L_x_4756:
[----:B------:R-:W-:Y:S02]  /*57ec0*/  IMAD.MOV.U32 R61, RZ, RZ, R116 ;  /* 0x000000ffff3d7224 */ /* 0x000fe400078e0074 */
[----:B------:R-:W-:Y:S02]  /*57ed0*/  IMAD.MOV.U32 R118, RZ, RZ, R59 ;  /* 0x000000ffff767224 */ /* 0x000fe400078e003b */
[----:B------:R-:W-:Y:S02]  /*57ee0*/  IMAD.MOV.U32 R116, RZ, RZ, R119 ;  /* 0x000000ffff747224 */ /* 0x000fe400078e0077 */
[----:B------:R-:W-:Y:S02]  /*57ef0*/  IMAD.MOV.U32 R59, RZ, RZ, R60 ;  /* 0x000000ffff3b7224 */ /* 0x000fe400078e003c */
.L_x_4757:
[----:B------:R-:W-:Y:S05]  /*57f00*/  BSYNC B0 ;  /* 0x0000000000007941 */ /* 0x000fea0003800000 */
.L_x_4755:
        /* <DEDUP_REMOVED lines=9> */
.L_x_4759:
[----:B------:R-:W-:Y:S02]  /*57fa0*/  IMAD.MOV.U32 R60, RZ, RZ, R117 ;  /* 0x000000ffff3c7224 */ /* 0x000fe400078e0075 */
[----:B------:R-:W-:Y:S01]  /*57fb0*/  IMAD.MOV.U32 R119, RZ, RZ, R58 ;  /* 0x000000ffff777224 */ /* 0x000fe200078e003a */
[----:B------:R-:W-:Y:S01]  /*57fc0*/  MOV R58, R59 ;  /* 0x0000003b003a7202 */ /* 0x000fe20000000f00 */
[----:B------:R-:W-:Y:S02]  /*57fd0*/  IMAD.MOV.U32 R117, RZ, RZ, R116 ;  /* 0x000000ffff757224 */ /* 0x000fe400078e0074 */
.L_x_4760:
[----:B------:R-:W-:Y:S05]  /*57fe0*/  BSYNC B0 ;  /* 0x0000000000007941 */ /* 0x000fea0003800000 */
.L_x_4758:
        /* <DEDUP_REMOVED lines=9> */
.L_x_4762:
[----:B------:R-:W-:Y:S01]  /*58080*/  IMAD.MOV.U32 R59, RZ, RZ, R114 ;  /* 0x000000ffff3b7224 */ /* 0x000fe200078e0072 */
[----:B------:R-:W-:Y:S01]  /*58090*/  MOV R114, R117 ;  /* 0x0000007500727202 */ /* 0x000fe20000000f00 */
[----:B------:R-:W-:Y:S02]  /*580a0*/  IMAD.MOV.U32 R116, RZ, RZ, R57 ;  /* 0x000000ffff747224 */ /* 0x000fe400078e0039 */
[----:B------:R-:W-:Y:S02]  /*580b0*/  IMAD.MOV.U32 R57, RZ, RZ, R58 ;  /* 0x000000ffff397224 */ /* 0x000fe400078e003a */
.L_x_4763:
[----:B------:R-:W-:Y:S05]  /*580c0*/  BSYNC B0 ;  /* 0x0000000000007941 */ /* 0x000fea0003800000 */
.L_x_4761:
        /* <DEDUP_REMOVED lines=9> */
.L_x_4765:
[----:B------:R-:W-:Y:S01]  /*58160*/  IMAD.MOV.U32 R58, RZ, RZ, R115 ;  /* 0x000000ffff3a7224 */ /* 0x000fe200078e0073 */
[----:B------:R-:W-:Y:S01]  /*58170*/  MOV R117, R56 ;  /* 0x0000003800757202 */ /* 0x000fe20000000f00 */
[----:B------:R-:W-:Y:S02]  /*58180*/  IMAD.MOV.U32 R115, RZ, RZ, R114 ;  /* 0x000000ffff737224 */ /* 0x000fe400078e0072 */
[----:B------:R-:W-:Y:S02]  /*58190*/  IMAD.MOV.U32 R56, RZ, RZ, R57 ;  /* 0x000000ffff387224 */ /* 0x000fe400078e0039 */
.L_x_4766:
[----:B------:R-:W-:Y:S05]  /*581a0*/  BSYNC B0 ;  /* 0x0000000000007941 */ /* 0x000fea0003800000 */
.L_x_4764:
        /* <DEDUP_REMOVED lines=9> */
.L_x_4768:
[----:B------:R-:W-:Y:S01]  /*58240*/  MOV R57, R112 ;  /* 0x0000007000397202 */ /* 0x000fe20000000f00 */
[----:B------:R-:W-:Y:S02]  /*58250*/  IMAD.MOV.U32 R114, RZ, RZ, R55 ;  /* 0x000000ffff727224 */ /* 0x000fe400078e0037 */
[----:B------:R-:W-:Y:S02]  /*58260*/  IMAD.MOV.U32 R112, RZ, RZ, R115 ;  /* 0x000000ffff707224 */ /* 0x000fe400078e0073 */
[----:B------:R-:W-:Y:S02]  /*58270*/  IMAD.MOV.U32 R55, RZ, RZ, R56 ;  /* 0x000000ffff377224 */ /* 0x000fe400078e0038 */
.L_x_4769:
[----:B------:R-:W-:Y:S05]  /*58280*/  BSYNC B0 ;  /* 0x0000000000007941 */ /* 0x000fea0003800000 */
.L_x_4767:
        /* <DEDUP_REMOVED lines=9> */
.L_x_4771:
[----:B------:R-:W-:Y:S02]  /*58320*/  IMAD.MOV.U32 R56, RZ, RZ, R113 ;  /* 0x000000ffff387224 */ /* 0x000fe400078e0071 */
[----:B------:R-:W-:Y:S02]  /*58330*/  IMAD.MOV.U32 R115, RZ, RZ, R54 ;  /* 0x000000ffff737224 */ /* 0x000fe400078e0036 */
[----:B------:R-:W-:Y:S02]  /*58340*/  IMAD.MOV.U32 R113, RZ, RZ, R112 ;  /* 0x000000ffff717224 */ /* 0x000fe400078e0070 */
[----:B------:R-:W-:Y:S02]  /*58350*/  IMAD.MOV.U32 R54, RZ, RZ, R55 ;  /* 0x000000ffff367224 */ /* 0x000fe400078e0037 */
.L_x_4772:
[----:B------:R-:W-:Y:S05]  /*58360*/  BSYNC B0 ;  /* 0x0000000000007941 */ /* 0x000fea0003800000 */
.L_x_4770:
        /* <DEDUP_REMOVED lines=9> */
.L_x_4774:
[----:B------:R-:W-:Y:S02]  /*58400*/  IMAD.MOV.U32 R55, RZ, RZ, R110 ;  /* 0x000000ffff377224 */ /* 0x000fe400078e006e */
[----:B------:R-:W-:Y:S01]  /*58410*/  IMAD.MOV.U32 R112, RZ, RZ, R53 ;  /* 0x000000ffff707224 */ /* 0x000fe200078e0035 */
[----:B------:R-:W-:Y:S01]  /*58420*/  MOV R53, R54 ;  /* 0x0000003600357202 */ /* 0x000fe20000000f00 */
[----:B------:R-:W-:Y:S02]  /*58430*/  IMAD.MOV.U32 R110, RZ, RZ, R113 ;  /* 0x000000ffff6e7224 */ /* 0x000fe400078e0071 */
.L_x_4775:
[----:B------:R-:W-:Y:S05]  /*58440*/  BSYNC B0 ;  /* 0x0000000000007941 */ /* 0x000fea0003800000 */
.L_x_4773:
        /* <DEDUP_REMOVED lines=9> */
.L_x_4777:
[----:B------:R-:W-:Y:S01]  /*584e0*/  IMAD.MOV.U32 R54, RZ, RZ, R111 ;  /* 0x000000ffff367224 */ /* 0x000fe200078e006f */
[----:B------:R-:W-:Y:S01]  /*584f0*/  MOV R111, R110 ;  /* 0x0000006e006f7202 */ /* 0x000fe20000000f00 */
[----:B------:R-:W-:Y:S02]  /*58500*/  IMAD.MOV.U32 R113, RZ, RZ, R52 ;  /* 0x000000ffff717224 */ /* 0x000fe400078e0034 */
[----:B------:R-:W-:Y:S02]  /*58510*/  IMAD.MOV.U32 R52, RZ, RZ, R53 ;  /* 0x000000ffff347224 */ /* 0x000fe400078e0035 */
.L_x_4778:
[----:B------:R-:W-:Y:S05]  /*58520*/  BSYNC B0 ;  /* 0x0000000000007941 */ /* 0x000fea0003800000 */
.L_x_4776:
        /* <DEDUP_REMOVED lines=9> */
.L_x_4780:
[----:B------:R-:W-:Y:S01]  /*585c0*/  IMAD.MOV.U32 R53, RZ, RZ, R108 ;  /* 0x000000ffff357224 */ /* 0x000fe200078e006c */
[----:B------:R-:W-:Y:S01]  /*585d0*/  MOV R110, R51 ;  /* 0x00000033006e7202 */ /* 0x000fe20000000f00 */
[----:B------:R-:W-:Y:S02]  /*585e0*/  IMAD.MOV.U32 R108, RZ, RZ, R111 ;  /* 0x000000ffff6c7224 */ /* 0x000fe400078e006f */
[----:B------:R-:W-:Y:S02]  /*585f0*/  IMAD.MOV.U32 R51, RZ, RZ, R52 ;  /* 0x000000ffff337224 */ /* 0x000fe400078e0034 */
.L_x_4781:
[----:B------:R-:W-:Y:S05]  /*58600*/  BSYNC B0 ;  /* 0x0000000000007941 */ /* 0x000fea0003800000 */
.L_x_4779:
        /* <DEDUP_REMOVED lines=9> */
.L_x_4783:
[----:B------:R-:W-:Y:S01]  /*586a0*/  MOV R52, R109 ;  /* 0x0000006d00347202 */ /* 0x000fe20000000f00 */
[----:B------:R-:W-:Y:S02]  /*586b0*/  IMAD.MOV.U32 R111, RZ, RZ, R50 ;  /* 0x000000ffff6f7224 */ /* 0x000fe400078e0032 */
[----:B------:R-:W-:Y:S02]  /*586c0*/  IMAD.MOV.U32 R109, RZ, RZ, R108 ;  /* 0x000000ffff6d7224 */ /* 0x000fe400078e006c */
[----:B------:R-:W-:Y:S02]  /*586d0*/  IMAD.MOV.U32 R50, RZ, RZ, R51 ;  /* 0x000000ffff327224 */ /* 0x000fe400078e0033 */
.L_x_4784:
[----:B------:R-:W-:Y:S05]  /*586e0*/  BSYNC B0 ;  /* 0x0000000000007941 */ /* 0x000fea0003800000 */
.L_x_4782:
        /* <DEDUP_REMOVED lines=9> */
.L_x_4786:
[----:B------:R-:W-:Y:S02]  /*58780*/  IMAD.MOV.U32 R51, RZ, RZ, R106 ;  /* 0x000000ffff337224 */ /* 0x000fe400078e006a */
[----:B------:R-:W-:Y:S02]  /*58790*/  IMAD.MOV.U32 R108, RZ, RZ, R49 ;  /* 0x000000ffff6c7224 */ /* 0x000fe400078e0031 */
[----:B------:R-:W-:Y:S02]  /*587a0*/  IMAD.MOV.U32 R106, RZ, RZ, R109 ;  /* 0x000000ffff6a7224 */ /* 0x000fe400078e006d */
[----:B------:R-:W-:Y:S02]  /*587b0*/  IMAD.MOV.U32 R49, RZ, RZ, R50 ;  /* 0x000000ffff317224 */ /* 0x000fe400078e0032 */
.L_x_4787:
[----:B------:R-:W-:Y:S05]  /*587c0*/  BSYNC B0 ;  /* 0x0000000000007941 */ /* 0x000fea0003800000 */
.L_x_4785:
        /* <DEDUP_REMOVED lines=9> */
.L_x_4789:
[----:B------:R-:W-:Y:S02]  /*58860*/  IMAD.MOV.U32 R50, RZ, RZ, R107 ;  /* 0x000000ffff327224 */ /* 0x000fe400078e006b */
[----:B------:R-:W-:Y:S01]  /*58870*/  IMAD.MOV.U32 R109, RZ, RZ, R48 ;  /* 0x000000ffff6d7224 */ /* 0x000fe200078e0030 */
[----:B------:R-:W-:Y:S01]  /*58880*/  MOV R48, R49 ;  /* 0x0000003100307202 */ /* 0x000fe20000000f00 */
[----:B------:R-:W-:Y:S02]  /*58890*/  IMAD.MOV.U32 R107, RZ, RZ, R106 ;  /* 0x000000ffff6b7224 */ /* 0x000fe400078e006a */
.L_x_4790:
[----:B------:R-:W-:Y:S05]  /*588a0*/  BSYNC B0 ;  /* 0x0000000000007941 */ /* 0x000fea0003800000 */
.L_x_4788:
        /* <DEDUP_REMOVED lines=9> */
.L_x_4792:
[----:B------:R-:W-:Y:S01]  /*58940*/  IMAD.MOV.U32 R49, RZ, RZ, R104 ;  /* 0x000000ffff317224 */ /* 0x000fe200078e0068 */
[----:B------:R-:W-:Y:S01]  /*58950*/  MOV R104, R107 ;  /* 0x0000006b00687202 */ /* 0x000fe20000000f00 */
[----:B------:R-:W-:Y:S02]  /*58960*/  IMAD.MOV.U32 R106, RZ, RZ, R47 ;  /* 0x000000ffff6a7224 */ /* 0x000fe400078e002f */
[----:B------:R-:W-:Y:S02]  /*58970*/  IMAD.MOV.U32 R47, RZ, RZ, R48 ;  /* 0x000000ffff2f7224 */ /* 0x000fe400078e0030 */
.L_x_4793:
[----:B------:R-:W-:Y:S05]  /*58980*/  BSYNC B0 ;  /* 0x0000000000007941 */ /* 0x000fea0003800000 */
.L_x_4791:
        /* <DEDUP_REMOVED lines=9> */
.L_x_4795:
[----:B------:R-:W-:Y:S01]  /*58a20*/  IMAD.MOV.U32 R48, RZ, RZ, R105 ;  /* 0x000000ffff307224 */ /* 0x000fe200078e0069 */
[----:B------:R-:W-:Y:S01]  /*58a30*/  MOV R107, R46 ;  /* 0x0000002e006b7202 */ /* 0x000fe20000000f00 */
[----:B------:R-:W-:Y:S02]  /*58a40*/  IMAD.MOV.U32 R105, RZ, RZ, R104 ;  /* 0x000000ffff697224 */ /* 0x000fe400078e0068 */
[----:B------:R-:W-:Y:S02]  /*58a50*/  IMAD.MOV.U32 R46, RZ, RZ, R47 ;  /* 0x000000ffff2e7224 */ /* 0x000fe400078e002f */
.L_x_4796:
[----:B------:R-:W-:Y:S05]  /*58a60*/  BSYNC B0 ;  /* 0x0000000000007941 */ /* 0x000fea0003800000 */
.L_x_4794:
        /* <DEDUP_REMOVED lines=9> */
.L_x_4798:
[----:B------:R-:W-:Y:S01]  /*58b00*/  MOV R47, R102 ;  /* 0x00000066002f7202 */ /* 0x000fe20000000f00 */
[----:B------:R-:W-:Y:S02]  /*58b10*/  IMAD.MOV.U32 R104, RZ, RZ, R45 ;  /* 0x000000ffff687224 */ /* 0x000fe400078e002d */
[----:B------:R-:W-:Y:S02]  /*58b20*/  IMAD.MOV.U32 R102, RZ, RZ, R105 ;  /* 0x000000ffff667224 */ /* 0x000fe400078e0069 */
[----:B------:R-:W-:Y:S02]  /*58b30*/  IMAD.MOV.U32 R45, RZ, RZ, R46 ;  /* 0x000000ffff2d7224 */ /* 0x000fe400078e002e */
.L_x_4799:
[----:B------:R-:W-:Y:S05]  /*58b40*/  BSYNC B0 ;  /* 0x0000000000007941 */ /* 0x000fea0003800000 */
.L_x_4797:
        /* <DEDUP_REMOVED lines=9> */
.L_x_4801:
[----:B------:R-:W-:Y:S02]  /*58be0*/  IMAD.MOV.U32 R46, RZ, RZ, R103 ;  /* 0x000000ffff2e7224 */ /* 0x000fe400078e0067 */
[----:B------:R-:W-:Y:S02]  /*58bf0*/  IMAD.MOV.U32 R105, RZ, RZ, R44 ;  /* 0x000000ffff697224 */ /* 0x000fe400078e002c */
[----:B------:R-:W-:Y:S02]  /*58c00*/  IMAD.MOV.U32 R103, RZ, RZ, R102 ;  /* 0x000000ffff677224 */ /* 0x000fe400078e0066 */
[----:B------:R-:W-:Y:S02]  /*58c10*/  IMAD.MOV.U32 R44, RZ, RZ, R45 ;  /* 0x000000ffff2c7224 */ /* 0x000fe400078e002d */
.L_x_4802:
[----:B------:R-:W-:Y:S05]  /*58c20*/  BSYNC B0 ;  /* 0x0000000000007941 */ /* 0x000fea0003800000 */
.L_x_4800:
        /* <DEDUP_REMOVED lines=9> */
.L_x_4804:
[----:B------:R-:W-:Y:S02]  /*58cc0*/  IMAD.MOV.U32 R45, RZ, RZ, R100 ;  /* 0x000000ffff2d7224 */ /* 0x000fe400078e0064 */
[----:B------:R-:W-:Y:S01]  /*58cd0*/  IMAD.MOV.U32 R102, RZ, RZ, R43 ;  /* 0x000000ffff667224 */ /* 0x000fe200078e002b */
[----:B------:R-:W-:Y:S01]  /*58ce0*/  MOV R43, R44 ;  /* 0x0000002c002b7202 */ /* 0x000fe20000000f00 */
[----:B------:R-:W-:Y:S02]  /*58cf0*/  IMAD.MOV.U32 R100, RZ, RZ, R103 ;  /* 0x000000ffff647224 */ /* 0x000fe400078e0067 */
.L_x_4805:
[----:B------:R-:W-:Y:S05]  /*58d00*/  BSYNC B0 ;  /* 0x0000000000007941 */ /* 0x000fea0003800000 */
.L_x_4803:
        /* <DEDUP_REMOVED lines=9> */
.L_x_4807:
[----:B------:R-:W-:Y:S01]  /*58da0*/  IMAD.MOV.U32 R44, RZ, RZ, R101 ;  /* 0x000000ffff2c7224 */ /* 0x000fe200078e0065 */
[----:B------:R-:W-:Y:S01]  /*58db0*/  MOV R101, R100 ;  /* 0x0000006400657202 */ /* 0x000fe20000000f00 */
[----:B------:R-:W-:Y:S02]  /*58dc0*/  IMAD.MOV.U32 R103, RZ, RZ, R42 ;  /* 0x000000ffff677224 */ /* 0x000fe400078e002a */
[----:B------:R-:W-:Y:S02]  /*58dd0*/  IMAD.MOV.U32 R42, RZ, RZ, R43 ;  /* 0x000000ffff2a7224 */ /* 0x000fe400078e002b */
.L_x_4808:
[----:B------:R-:W-:Y:S05]  /*58de0*/  BSYNC B0 ;  /* 0x0000000000007941 */ /* 0x000fea0003800000 */
.L_x_4806:
        /* <DEDUP_REMOVED lines=9> */
.L_x_4810:
[----:B------:R-:W-:Y:S01]  /*58e80*/  IMAD.MOV.U32 R43, RZ, RZ, R98 ;  /* 0x000000ffff2b7224 */ /* 0x000fe200078e0062 */
[----:B------:R-:W-:Y:S01]  /*58e90*/  MOV R100, R41 ;  /* 0x0000002900647202 */ /* 0x000fe20000000f00 */
[----:B------:R-:W-:Y:S02]  /*58ea0*/  IMAD.MOV.U32 R98, RZ, RZ, R101 ;  /* 0x000000ffff627224 */ /* 0x000fe400078e0065 */
[----:B------:R-:W-:Y:S02]  /*58eb0*/  IMAD.MOV.U32 R41, RZ, RZ, R42 ;  /* 0x000000ffff297224 */ /* 0x000fe400078e002a */
.L_x_4811:
[----:B------:R-:W-:Y:S05]  /*58ec0*/  BSYNC B0 ;  /* 0x0000000000007941 */ /* 0x000fea0003800000 */
.L_x_4809:
        /* <DEDUP_REMOVED lines=9> */
.L_x_4813:
[----:B------:R-:W-:Y:S01]  /*58f60*/  MOV R42, R99 ;  /* 0x00000063002a7202 */ /* 0x000fe20000000f00 */
[----:B------:R-:W-:Y:S02]  /*58f70*/  IMAD.MOV.U32 R101, RZ, RZ, R40 ;  /* 0x000000ffff657224 */ /* 0x000fe400078e0028 */
[----:B------:R-:W-:Y:S02]  /*58f80*/  IMAD.MOV.U32 R99, RZ, RZ, R98 ;  /* 0x000000ffff637224 */ /* 0x000fe400078e0062 */
[----:B------:R-:W-:Y:S02]  /*58f90*/  IMAD.MOV.U32 R40, RZ, RZ, R41 ;  /* 0x000000ffff287224 */ /* 0x000fe400078e0029 */
.L_x_4814:
[----:B------:R-:W-:Y:S05]  /*58fa0*/  BSYNC B0 ;  /* 0x0000000000007941 */ /* 0x000fea0003800000 */
.L_x_4812:
        /* <DEDUP_REMOVED lines=9> */
.L_x_4816:
[----:B------:R-:W-:Y:S02]  /*59040*/  IMAD.MOV.U32 R41, RZ, RZ, R96 ;  /* 0x000000ffff297224 */ /* 0x000fe400078e0060 */
[----:B------:R-:W-:Y:S02]  /*59050*/  IMAD.MOV.U32 R98, RZ, RZ, R39 ;  /* 0x000000ffff627224 */ /* 0x000fe400078e0027 */
[----:B------:R-:W-:Y:S02]  /*59060*/  IMAD.MOV.U32 R96, RZ, RZ, R99 ;  /* 0x000000ffff607224 */ /* 0x000fe400078e0063 */
[----:B------:R-:W-:Y:S02]  /*59070*/  IMAD.MOV.U32 R39, RZ, RZ, R40 ;  /* 0x000000ffff277224 */ /* 0x000fe400078e0028 */
.L_x_4817:
[----:B------:R-:W-:Y:S05]  /*59080*/  BSYNC B0 ;  /* 0x0000000000007941 */ /* 0x000fea0003800000 */
.L_x_4815:
        /* <DEDUP_REMOVED lines=9> */
.L_x_4819:
[----:B------:R-:W-:Y:S02]  /*59120*/  IMAD.MOV.U32 R40, RZ, RZ, R97 ;  /* 0x000000ffff287224 */ /* 0x000fe400078e0061 */
[----:B------:R-:W-:Y:S01]  /*59130*/  IMAD.MOV.U32 R99, RZ, RZ, R38 ;  /* 0x000000ffff637224 */ /* 0x000fe200078e0026 */
[----:B------:R-:W-:Y:S01]  /*59140*/  MOV R38, R39 ;  /* 0x0000002700267202 */ /* 0x000fe20000000f00 */
[----:B------:R-:W-:Y:S02]  /*59150*/  IMAD.MOV.U32 R97, RZ, RZ, R96 ;  /* 0x000000ffff617224 */ /* 0x000fe400078e0060 */
.L_x_4820:
[----:B------:R-:W-:Y:S05]  /*59160*/  BSYNC B0 ;  /* 0x0000000000007941 */ /* 0x000fea0003800000 */
.L_x_4818:
        /* <DEDUP_REMOVED lines=9> */
.L_x_4822:
[----:B------:R-:W-:Y:S01]  /*59200*/  IMAD.MOV.U32 R39, RZ, RZ, R94 ;  /* 0x000000ffff277224 */ /* 0x000fe200078e005e */
[----:B------:R-:W-:Y:S01]  /*59210*/  MOV R94, R97 ;  /* 0x00000061005e7202 */ /* 0x000fe20000000f00 */
[----:B------:R-:W-:Y:S02]  /*59220*/  IMAD.MOV.U32 R96, RZ, RZ, R37 ;  /* 0x000000ffff607224 */ /* 0x000fe400078e0025 */
[----:B------:R-:W-:Y:S02]  /*59230*/  IMAD.MOV.U32 R37, RZ, RZ, R38 ;  /* 0x000000ffff257224 */ /* 0x000fe400078e0026 */
.L_x_4823:
[----:B------:R-:W-:Y:S05]  /*59240*/  BSYNC B0 ;  /* 0x0000000000007941 */ /* 0x000fea0003800000 */
.L_x_4821:
        /* <DEDUP_REMOVED lines=9> */
.L_x_4825:
[----:B------:R-:W-:Y:S01]  /*592e0*/  IMAD.MOV.U32 R38, RZ, RZ, R95 ;  /* 0x000000ffff267224 */ /* 0x000fe200078e005f */
[----:B------:R-:W-:Y:S01]  /*592f0*/  MOV R97, R36 ;  /* 0x0000002400617202 */ /* 0x000fe20000000f00 */
[----:B------:R-:W-:Y:S02]  /*59300*/  IMAD.MOV.U32 R95, RZ, RZ, R94 ;  /* 0x000000ffff5f7224 */ /* 0x000fe400078e005e */
[----:B------:R-:W-:Y:S02]  /*59310*/  IMAD.MOV.U32 R36, RZ, RZ, R37 ;  /* 0x000000ffff247224 */ /* 0x000fe400078e0025 */
.L_x_4826:
[----:B------:R-:W-:Y:S05]  /*59320*/  BSYNC B0 ;  /* 0x0000000000007941 */ /* 0x000fea0003800000 */
.L_x_4824:
        /* <DEDUP_REMOVED lines=9> */
.L_x_4828:
[----:B------:R-:W-:Y:S01]  /*593c0*/  MOV R37, R92 ;  /* 0x0000005c00257202 */ /* 0x000fe20000000f00 */
[----:B------:R-:W-:Y:S02]  /*593d0*/  IMAD.MOV.U32 R94, RZ, RZ, R35 ;  /* 0x000000ffff5e7224 */ /* 0x000fe400078e0023 */
[----:B------:R-:W-:Y:S02]  /*593e0*/  IMAD.MOV.U32 R92, RZ, RZ, R95 ;  /* 0x000000ffff5c7224 */ /* 0x000fe400078e005f */
[----:B------:R-:W-:Y:S02]  /*593f0*/  IMAD.MOV.U32 R35, RZ, RZ, R36 ;  /* 0x000000ffff237224 */ /* 0x000fe400078e0024 */
.L_x_4829:
[----:B------:R-:W-:Y:S05]  /*59400*/  BSYNC B0 ;  /* 0x0000000000007941 */ /* 0x000fea0003800000 */
.L_x_4827:
        /* <DEDUP_REMOVED lines=9> */
.L_x_4831:
[----:B------:R-:W-:Y:S02]  /*594a0*/  IMAD.MOV.U32 R36, RZ, RZ, R93 ;  /* 0x000000ffff247224 */ /* 0x000fe400078e005d */
[----:B------:R-:W-:Y:S02]  /*594b0*/  IMAD.MOV.U32 R95, RZ, RZ, R34 ;  /* 0x000000ffff5f7224 */ /* 0x000fe400078e0022 */
[----:B------:R-:W-:Y:S02]  /*594c0*/  IMAD.MOV.U32 R93, RZ, RZ, R92 ;  /* 0x000000ffff5d7224 */ /* 0x000fe400078e005c */
[----:B------:R-:W-:Y:S02]  /*594d0*/  IMAD.MOV.U32 R34, RZ, RZ, R35 ;  /* 0x000000ffff227224 */ /* 0x000fe400078e0023 */
.L_x_4832:
[----:B------:R-:W-:Y:S05]  /*594e0*/  BSYNC B0 ;  /* 0x0000000000007941 */ /* 0x000fea0003800000 */
.L_x_4830:
        /* <DEDUP_REMOVED lines=9> */
.L_x_4834:
[----:B------:R-:W-:Y:S02]  /*59580*/  IMAD.MOV.U32 R35, RZ, RZ, R90 ;  /* 0x000000ffff237224 */ /* 0x000fe400078e005a */
[----:B------:R-:W-:Y:S01]  /*59590*/  IMAD.MOV.U32 R92, RZ, RZ, R33 ;  /* 0x000000ffff5c7224 */ /* 0x000fe200078e0021 */
[----:B------:R-:W-:Y:S01]  /*595a0*/  MOV R33, R34 ;  /* 0x0000002200217202 */ /* 0x000fe20000000f00 */
[----:B------:R-:W-:Y:S02]  /*595b0*/  IMAD.MOV.U32 R90, RZ, RZ, R93 ;  /* 0x000000ffff5a7224 */ /* 0x000fe400078e005d */
.L_x_4835:
[----:B------:R-:W-:Y:S05]  /*595c0*/  BSYNC B0 ;  /* 0x0000000000007941 */ /* 0x000fea0003800000 */
.L_x_4833:
        /* <DEDUP_REMOVED lines=9> */
.L_x_4837:
[----:B------:R-:W-:Y:S01]  /*59660*/  IMAD.MOV.U32 R34, RZ, RZ, R91 ;  /* 0x000000ffff227224 */ /* 0x000fe200078e005b */
[----:B------:R-:W-:Y:S01]  /*59670*/  MOV R91, R90 ;  /* 0x0000005a005b7202 */ /* 0x000fe20000000f00 */
[----:B------:R-:W-:Y:S02]  /*59680*/  IMAD.MOV.U32 R93, RZ, RZ, R32 ;  /* 0x000000ffff5d7224 */ /* 0x000fe400078e0020 */
[----:B------:R-:W-:Y:S02]  /*59690*/  IMAD.MOV.U32 R32, RZ, RZ, R33 ;  /* 0x000000ffff207224 */ /* 0x000fe400078e0021 */
.L_x_4838:
[----:B------:R-:W-:Y:S05]  /*596a0*/  BSYNC B0 ;  /* 0x0000000000007941 */ /* 0x000fea0003800000 */
.L_x_4836:
        /* <DEDUP_REMOVED lines=9> */
.L_x_4840:
[----:B------:R-:W-:Y:S01]  /*59740*/  IMAD.MOV.U32 R33, RZ, RZ, R88 ;  /* 0x000000ffff217224 */ /* 0x000fe200078e0058 */
[----:B------:R-:W-:Y:S01]  /*59750*/  MOV R90, R31 ;  /* 0x0000001f005a7202 */ /* 0x000fe20000000f00 */
[----:B------:R-:W-:Y:S02]  /*59760*/  IMAD.MOV.U32 R88, RZ, RZ, R91 ;  /* 0x000000ffff587224 */ /* 0x000fe400078e005b */
[----:B------:R-:W-:Y:S02]  /*59770*/  IMAD.MOV.U32 R31, RZ, RZ, R32 ;  /* 0x000000ffff1f7224 */ /* 0x000fe400078e0020 */
.L_x_4841:
[----:B------:R-:W-:Y:S05]  /*59780*/  BSYNC B0 ;  /* 0x0000000000007941 */ /* 0x000fea0003800000 */
.L_x_4839:
        /* <DEDUP_REMOVED lines=9> */
.L_x_4843:
[----:B------:R-:W-:Y:S01]  /*59820*/  MOV R32, R89 ;  /* 0x0000005900207202 */ /* 0x000fe20000000f00 */
[----:B------:R-:W-:Y:S02]  /*59830*/  IMAD.MOV.U32 R91, RZ, RZ, R30 ;  /* 0x000000ffff5b7224 */ /* 0x000fe400078e001e */
[----:B------:R-:W-:Y:S02]  /*59840*/  IMAD.MOV.U32 R89, RZ, RZ, R88 ;  /* 0x000000ffff597224 */ /* 0x000fe400078e0058 */
[----:B------:R-:W-:Y:S02]  /*59850*/  IMAD.MOV.U32 R30, RZ, RZ, R31 ;  /* 0x000000ffff1e7224 */ /* 0x000fe400078e001f */
.L_x_4844:
[----:B------:R-:W-:Y:S05]  /*59860*/  BSYNC B0 ;  /* 0x0000000000007941 */ /* 0x000fea0003800000 */
.L_x_4842:
        /* <DEDUP_REMOVED lines=9> */
.L_x_4846:
[----:B------:R-:W-:Y:S02]  /*59900*/  IMAD.MOV.U32 R31, RZ, RZ, R86 ;  /* 0x000000ffff1f7224 */ /* 0x000fe400078e0056 */
[----:B------:R-:W-:Y:S02]  /*59910*/  IMAD.MOV.U32 R88, RZ, RZ, R29 ;  /* 0x000000ffff587224 */ /* 0x000fe400078e001d */
[----:B------:R-:W-:Y:S02]  /*59920*/  IMAD.MOV.U32 R86, RZ, RZ, R89 ;  /* 0x000000ffff567224 */ /* 0x000fe400078e0059 */
[----:B------:R-:W-:Y:S02]  /*59930*/  IMAD.MOV.U32 R29, RZ, RZ, R30 ;  /* 0x000000ffff1d7224 */ /* 0x000fe400078e001e */
.L_x_4847:
[----:B------:R-:W-:Y:S05]  /*59940*/  BSYNC B0 ;  /* 0x0000000000007941 */ /* 0x000fea0003800000 */
.L_x_4845:
        /* <DEDUP_REMOVED lines=9> */
.L_x_4849:
[----:B------:R-:W-:Y:S02]  /*599e0*/  IMAD.MOV.U32 R30, RZ, RZ, R87 ;  /* 0x000000ffff1e7224 */ /* 0x000fe400078e0057 */
[----:B------:R-:W-:Y:S01]  /*599f0*/  IMAD.MOV.U32 R89, RZ, RZ, R28 ;  /* 0x000000ffff597224 */ /* 0x000fe200078e001c */
[----:B------:R-:W-:Y:S01]  /*59a00*/  MOV R28, R29 ;  /* 0x0000001d001c7202 */ /* 0x000fe20000000f00 */
[----:B------:R-:W-:Y:S02]  /*59a10*/  IMAD.MOV.U32 R87, RZ, RZ, R86 ;  /* 0x000000ffff577224 */ /* 0x000fe400078e0056 */
.L_x_4850:
[----:B------:R-:W-:Y:S05]  /*59a20*/  BSYNC B0 ;  /* 0x0000000000007941 */ /* 0x000fea0003800000 */
.L_x_4848:
        /* <DEDUP_REMOVED lines=9> */
.L_x_4852:
[----:B------:R-:W-:Y:S01]  /*59ac0*/  IMAD.MOV.U32 R29, RZ, RZ, R84 ;  /* 0x000000ffff1d7224 */ /* 0x000fe200078e0054 */
[----:B------:R-:W-:Y:S01]  /*59ad0*/  MOV R84, R87 ;  /* 0x0000005700547202 */ /* 0x000fe20000000f00 */
[----:B------:R-:W-:Y:S02]  /*59ae0*/  IMAD.MOV.U32 R86, RZ, RZ, R27 ;  /* 0x000000ffff567224 */ /* 0x000fe400078e001b */
[----:B------:R-:W-:Y:S02]  /*59af0*/  IMAD.MOV.U32 R27, RZ, RZ, R28 ;  /* 0x000000ffff1b7224 */ /* 0x000fe400078e001c */
.L_x_4853:
[----:B------:R-:W-:Y:S05]  /*59b00*/  BSYNC B0 ;  /* 0x0000000000007941 */ /* 0x000fea0003800000 */
.L_x_4851:
        /* <DEDUP_REMOVED lines=9> */
.L_x_4855:
[----:B------:R-:W-:Y:S01]  /*59ba0*/  IMAD.MOV.U32 R28, RZ, RZ, R85 ;  /* 0x000000ffff1c7224 */ /* 0x000fe200078e0055 */
[----:B------:R-:W-:Y:S01]  /*59bb0*/  MOV R87, R26 ;  /* 0x0000001a00577202 */ /* 0x000fe20000000f00 */
[----:B------:R-:W-:Y:S02]  /*59bc0*/  IMAD.MOV.U32 R85, RZ, RZ, R84 ;  /* 0x000000ffff557224 */ /* 0x000fe400078e0054 */
[----:B------:R-:W-:Y:S02]  /*59bd0*/  IMAD.MOV.U32 R26, RZ, RZ, R27 ;  /* 0x000000ffff1a7224 */ /* 0x000fe400078e001b */
.L_x_4856:
[----:B------:R-:W-:Y:S05]  /*59be0*/  BSYNC B0 ;  /* 0x0000000000007941 */ /* 0x000fea0003800000 */
.L_x_4854:
        /* <DEDUP_REMOVED lines=9> */
.L_x_4858:
[----:B------:R-:W-:Y:S01]  /*59c80*/  MOV R27, R82 ;  /* 0x00000052001b7202 */ /* 0x000fe20000000f00 */
[----:B------:R-:W-:Y:S02]  /*59c90*/  IMAD.MOV.U32 R84, RZ, RZ, R25 ;  /* 0x000000ffff547224 */ /* 0x000fe400078e0019 */
[----:B------:R-:W-:Y:S02]  /*59ca0*/  IMAD.MOV.U32 R82, RZ, RZ, R85 ;  /* 0x000000ffff527224 */ /* 0x000fe400078e0055 */
[----:B------:R-:W-:Y:S02]  /*59cb0*/  IMAD.MOV.U32 R25, RZ, RZ, R26 ;  /* 0x000000ffff197224 */ /* 0x000fe400078e001a */
.L_x_4859:
[----:B------:R-:W-:Y:S05]  /*59cc0*/  BSYNC B0 ;  /* 0x0000000000007941 */ /* 0x000fea0003800000 */
.L_x_4857:
        /* <DEDUP_REMOVED lines=9> */
.L_x_4861:
[----:B------:R-:W-:Y:S02]  /*59d60*/  IMAD.MOV.U32 R26, RZ, RZ, R83 ;  /* 0x000000ffff1a7224 */ /* 0x000fe400078e0053 */
[----:B------:R-:W-:Y:S02]  /*59d70*/  IMAD.MOV.U32 R85, RZ, RZ, R24 ;  /* 0x000000ffff557224 */ /* 0x000fe400078e0018 */
[----:B------:R-:W-:Y:S02]  /*59d80*/  IMAD.MOV.U32 R83, RZ, RZ, R82 ;  /* 0x000000ffff537224 */ /* 0x000fe400078e0052 */
[----:B------:R-:W-:Y:S02]  /*59d90*/  IMAD.MOV.U32 R24, RZ, RZ, R25 ;  /* 0x000000ffff187224 */ /* 0x000fe400078e0019 */
.L_x_4862:
[----:B------:R-:W-:Y:S05]  /*59da0*/  BSYNC B0 ;  /* 0x0000000000007941 */ /* 0x000fea0003800000 */
.L_x_4860:
        /* <DEDUP_REMOVED lines=9> */
.L_x_4864:
[----:B------:R-:W-:Y:S02]  /*59e40*/  IMAD.MOV.U32 R25, RZ, RZ, R80 ;  /* 0x000000ffff197224 */ /* 0x000fe400078e0050 */
[----:B------:R-:W-:Y:S01]  /*59e50*/  IMAD.MOV.U32 R82, RZ, RZ, R23 ;  /* 0x000000ffff527224 */ /* 0x000fe200078e0017 */
[----:B------:R-:W-:Y:S01]  /*59e60*/  MOV R23, R24 ;  /* 0x0000001800177202 */ /* 0x000fe20000000f00 */
[----:B------:R-:W-:Y:S02]  /*59e70*/  IMAD.MOV.U32 R80, RZ, RZ, R83 ;  /* 0x000000ffff507224 */ /* 0x000fe400078e0053 */
.L_x_4865:
[----:B------:R-:W-:Y:S05]  /*59e80*/  BSYNC B0 ;  /* 0x0000000000007941 */ /* 0x000fea0003800000 */
.L_x_4863:
        /* <DEDUP_REMOVED lines=9> */
.L_x_4867:
[----:B------:R-:W-:Y:S01]  /*59f20*/  IMAD.MOV.U32 R24, RZ, RZ, R81 ;  /* 0x000000ffff187224 */ /* 0x000fe200078e0051 */
[----:B------:R-:W-:Y:S01]  /*59f30*/  MOV R81, R80 ;  /* 0x0000005000517202 */ /* 0x000fe20000000f00 */
[----:B------:R-:W-:Y:S02]  /*59f40*/  IMAD.MOV.U32 R83, RZ, RZ, R22 ;  /* 0x000000ffff537224 */ /* 0x000fe400078e0016 */
[----:B------:R-:W-:Y:S02]  /*59f50*/  IMAD.MOV.U32 R22, RZ, RZ, R23 ;  /* 0x000000ffff167224 */ /* 0x000fe400078e0017 */
.L_x_4868:
[----:B------:R-:W-:Y:S05]  /*59f60*/  BSYNC B0 ;  /* 0x0000000000007941 */ /* 0x000fea0003800000 */
.L_x_4866:
        /* <DEDUP_REMOVED lines=9> */
.L_x_4870:
[----:B------:R-:W-:Y:S01]  /*5a000*/  IMAD.MOV.U32 R23, RZ, RZ, R78 ;  /* 0x000000ffff177224 */ /* 0x000fe200078e004e */
[----:B------:R-:W-:Y:S01]  /*5a010*/  MOV R80, R21 ;  /* 0x0000001500507202 */ /* 0x000fe20000000f00 */
[----:B------:R-:W-:Y:S02]  /*5a020*/  IMAD.MOV.U32 R78, RZ, RZ, R81 ;  /* 0x000000ffff4e7224 */ /* 0x000fe400078e0051 */
[----:B------:R-:W-:Y:S02]  /*5a030*/  IMAD.MOV.U32 R21, RZ, RZ, R22 ;  /* 0x000000ffff157224 */ /* 0x000fe400078e0016 */
.L_x_4871:
[----:B------:R-:W-:Y:S05]  /*5a040*/  BSYNC B0 ;  /* 0x0000000000007941 */ /* 0x000fea0003800000 */
.L_x_4869:
        /* <DEDUP_REMOVED lines=9> */
.L_x_4873:
[----:B------:R-:W-:Y:S01]  /*5a0e0*/  MOV R22, R79 ;  /* 0x0000004f00167202 */ /* 0x000fe20000000f00 */
[----:B------:R-:W-:Y:S02]  /*5a0f0*/  IMAD.MOV.U32 R81, RZ, RZ, R20 ;  /* 0x000000ffff517224 */ /* 0x000fe400078e0014 */
[----:B------:R-:W-:Y:S02]  /*5a100*/  IMAD.MOV.U32 R79, RZ, RZ, R78 ;  /* 0x000000ffff4f7224 */ /* 0x000fe400078e004e */
[----:B------:R-:W-:Y:S02]  /*5a110*/  IMAD.MOV.U32 R20, RZ, RZ, R21 ;  /* 0x000000ffff147224 */ /* 0x000fe400078e0015 */
.L_x_4874:
[----:B------:R-:W-:Y:S05]  /*5a120*/  BSYNC B0 ;  /* 0x0000000000007941 */ /* 0x000fea0003800000 */
.L_x_4872:
        /* <DEDUP_REMOVED lines=9> */
.L_x_4876:
[----:B------:R-:W-:Y:S02]  /*5a1c0*/  IMAD.MOV.U32 R21, RZ, RZ, R76 ;  /* 0x000000ffff157224 */ /* 0x000fe400078e004c */
[----:B------:R-:W-:Y:S02]  /*5a1d0*/  IMAD.MOV.U32 R78, RZ, RZ, R19 ;  /* 0x000000ffff4e7224 */ /* 0x000fe400078e0013 */
[----:B------:R-:W-:Y:S02]  /*5a1e0*/  IMAD.MOV.U32 R76, RZ, RZ, R79 ;  /* 0x000000ffff4c7224 */ /* 0x000fe400078e004f */
[----:B------:R-:W-:Y:S02]  /*5a1f0*/  IMAD.MOV.U32 R19, RZ, RZ, R20 ;  /* 0x000000ffff137224 */ /* 0x000fe400078e0014 */
.L_x_4877:
[----:B------:R-:W-:Y:S05]  /*5a200*/  BSYNC B0 ;  /* 0x0000000000007941 */ /* 0x000fea0003800000 */
.L_x_4875:
        /* <DEDUP_REMOVED lines=9> */
.L_x_4879:
[----:B------:R-:W-:Y:S02]  /*5a2a0*/  IMAD.MOV.U32 R20, RZ, RZ, R77 ;  /* 0x000000ffff147224 */ /* 0x000fe400078e004d */
[----:B------:R-:W-:Y:S01]  /*5a2b0*/  IMAD.MOV.U32 R79, RZ, RZ, R18 ;  /* 0x000000ffff4f7224 */ /* 0x000fe200078e0012 */
[----:B------:R-:W-:Y:S01]  /*5a2c0*/  MOV R18, R19 ;  /* 0x0000001300127202 */ /* 0x000fe20000000f00 */
[----:B------:R-:W-:Y:S02]  /*5a2d0*/  IMAD.MOV.U32 R77, RZ, RZ, R76 ;  /* 0x000000ffff4d7224 */ /* 0x000fe400078e004c */
.L_x_4880:
[----:B------:R-:W-:Y:S05]  /*5a2e0*/  BSYNC B0 ;  /* 0x0000000000007941 */ /* 0x000fea0003800000 */
.L_x_4878:
        /* <DEDUP_REMOVED lines=9> */
.L_x_4882:
[----:B------:R-:W-:Y:S01]  /*5a380*/  IMAD.MOV.U32 R19, RZ, RZ, R74 ;  /* 0x000000ffff137224 */ /* 0x000fe200078e004a */
[----:B------:R-:W-:Y:S01]  /*5a390*/  MOV R74, R77 ;  /* 0x0000004d004a7202 */ /* 0x000fe20000000f00 */
[----:B------:R-:W-:Y:S02]  /*5a3a0*/  IMAD.MOV.U32 R76, RZ, RZ, R17 ;  /* 0x000000ffff4c7224 */ /* 0x000fe400078e0011 */
[----:B------:R-:W-:Y:S02]  /*5a3b0*/  IMAD.MOV.U32 R17, RZ, RZ, R18 ;  /* 0x000000ffff117224 */ /* 0x000fe400078e0012 */
.L_x_4883:
[----:B------:R-:W-:Y:S05]  /*5a3c0*/  BSYNC B0 ;  /* 0x0000000000007941 */ /* 0x000fea0003800000 */
.L_x_4881:
        /* <DEDUP_REMOVED lines=9> */
.L_x_4885:
[----:B------:R-:W-:Y:S01]  /*5a460*/  IMAD.MOV.U32 R18, RZ, RZ, R75 ;  /* 0x000000ffff127224 */ /* 0x000fe200078e004b */
[----:B------:R-:W-:Y:S01]  /*5a470*/  MOV R77, R16 ;  /* 0x00000010004d7202 */ /* 0x000fe20000000f00 */
[----:B------:R-:W-:Y:S02]  /*5a480*/  IMAD.MOV.U32 R75, RZ, RZ, R74 ;  /* 0x000000ffff4b7224 */ /* 0x000fe400078e004a */
[----:B------:R-:W-:Y:S02]  /*5a490*/  IMAD.MOV.U32 R16, RZ, RZ, R17 ;  /* 0x000000ffff107224 */ /* 0x000fe400078e0011 */
.L_x_4886:
[----:B------:R-:W-:Y:S05]  /*5a4a0*/  BSYNC B0 ;  /* 0x0000000000007941 */ /* 0x000fea0003800000 */
.L_x_4884:
        /* <DEDUP_REMOVED lines=9> */
.L_x_4888:
[----:B------:R-:W-:Y:S01]  /*5a540*/  MOV R17, R72 ;  /* 0x0000004800117202 */ /* 0x000fe20000000f00 */
[----:B------:R-:W-:Y:S02]  /*5a550*/  IMAD.MOV.U32 R74, RZ, RZ, R15 ;  /* 0x000000ffff4a7224 */ /* 0x000fe400078e000f */
[----:B------:R-:W-:Y:S02]  /*5a560*/  IMAD.MOV.U32 R72, RZ, RZ, R75 ;  /* 0x000000ffff487224 */ /* 0x000fe400078e004b */
[----:B------:R-:W-:Y:S02]  /*5a570*/  IMAD.MOV.U32 R15, RZ, RZ, R16 ;  /* 0x000000ffff0f7224 */ /* 0x000fe400078e0010 */
.L_x_4889:
[----:B------:R-:W-:Y:S05]  /*5a580*/  BSYNC B0 ;  /* 0x0000000000007941 */ /* 0x000fea0003800000 */
.L_x_4887:
        /* <DEDUP_REMOVED lines=9> */
.L_x_4891:
[----:B------:R-:W-:Y:S02]  /*5a620*/  IMAD.MOV.U32 R16, RZ, RZ, R73 ;  /* 0x000000ffff107224 */ /* 0x000fe400078e0049 */
[----:B------:R-:W-:Y:S02]  /*5a630*/  IMAD.MOV.U32 R75, RZ, RZ, R14 ;  /* 0x000000ffff4b7224 */ /* 0x000fe400078e000e */
[----:B------:R-:W-:Y:S02]  /*5a640*/  IMAD.MOV.U32 R73, RZ, RZ, R72 ;  /* 0x000000ffff497224 */ /* 0x000fe400078e0048 */
[----:B------:R-:W-:Y:S02]  /*5a650*/  IMAD.MOV.U32 R14, RZ, RZ, R15 ;  /* 0x000000ffff0e7224 */ /* 0x000fe400078e000f */
.L_x_4892:
[----:B------:R-:W-:Y:S05]  /*5a660*/  BSYNC B0 ;  /* 0x0000000000007941 */ /* 0x000fea0003800000 */
.L_x_4890:
        /* <DEDUP_REMOVED lines=9> */
.L_x_4894:
[----:B------:R-:W-:Y:S02]  /*5a700*/  IMAD.MOV.U32 R15, RZ, RZ, R12 ;  /* 0x000000ffff0f7224 */ /* 0x000fe400078e000c */
[----:B------:R-:W-:Y:S01]  /*5a710*/  IMAD.MOV.U32 R72, RZ, RZ, R13 ;  /* 0x000000ffff487224 */ /* 0x000fe200078e000d */
[----:B------:R-:W-:Y:S01]  /*5a720*/  MOV R13, R14 ;  /* 0x0000000e000d7202 */ /* 0x000fe20000000f00 */
[----:B------:R-:W-:Y:S02]  /*5a730*/  IMAD.MOV.U32 R12, RZ, RZ, R73 ;  /* 0x000000ffff0c7224 */ /* 0x000fe400078e0049 */
.L_x_4895:
[----:B------:R-:W-:Y:S05]  /*5a740*/  BSYNC B0 ;  /* 0x0000000000007941 */ /* 0x000fea0003800000 */
.L_x_4893:
        /* <DEDUP_REMOVED lines=9> */
.L_x_4897:
[----:B------:R-:W-:Y:S01]  /*5a7e0*/  IMAD.MOV.U32 R14, RZ, RZ, R11 ;  /* 0x000000ffff0e7224 */ /* 0x000fe200078e000b */
[----:B------:R-:W-:Y:S01]  /*5a7f0*/  MOV R11, R12 ;  /* 0x0000000c000b7202 */ /* 0x000fe20000000f00 */
[----:B------:R-:W-:Y:S02]  /*5a800*/  IMAD.MOV.U32 R73, RZ, RZ, R10 ;  /* 0x000000ffff497224 */ /* 0x000fe400078e000a */
[----:B------:R-:W-:Y:S02]  /*5a810*/  IMAD.MOV.U32 R10, RZ, RZ, R13 ;  /* 0x000000ffff0a7224 */ /* 0x000fe400078e000d */
.L_x_4898:
[----:B------:R-:W-:Y:S05]  /*5a820*/  BSYNC B0 ;  /* 0x0000000000007941 */ /* 0x000fea0003800000 */
.L_x_4896:
        /* <DEDUP_REMOVED lines=9> */
.L_x_4900:
[----:B------:R-:W-:Y:S01]  /*5a8c0*/  IMAD.MOV.U32 R13, RZ, RZ, R8 ;  /* 0x000000ffff0d7224 */ /* 0x000fe200078e0008 */
[----:B------:R-:W-:Y:S01]  /*5a8d0*/  MOV R12, R9 ;  /* 0x00000009000c7202 */ /* 0x000fe20000000f00 */
[----:B------:R-:W-:Y:S02]  /*5a8e0*/  IMAD.MOV.U32 R8, RZ, RZ, R11 ;  /* 0x000000ffff087224 */ /* 0x000fe400078e000b */
[----:B------:R-:W-:Y:S02]  /*5a8f0*/  IMAD.MOV.U32 R9, RZ, RZ, R10 ;  /* 0x000000ffff097224 */ /* 0x000fe400078e000a */
.L_x_4901:
[----:B------:R-:W-:Y:S05]  /*5a900*/  BSYNC B0 ;  /* 0x0000000000007941 */ /* 0x000fea0003800000 */
.L_x_4899:
        /* <DEDUP_REMOVED lines=9> */
.L_x_4903:
[----:B------:R-:W-:Y:S01]  /*5a9a0*/  MOV R10, R7 ;  /* 0x00000007000a7202 */ /* 0x000fe20000000f00 */
[----:B------:R-:W-:Y:S02]  /*5a9b0*/  IMAD.MOV.U32 R11, RZ, RZ, R6 ;  /* 0x000000ffff0b7224 */ /* 0x000fe400078e0006 */
[----:B------:R-:W-:Y:S02]  /*5a9c0*/  IMAD.MOV.U32 R7, RZ, RZ, R8 ;  /* 0x000000ffff077224 */ /* 0x000fe400078e0008 */
[----:B------:R-:W-:Y:S02]  /*5a9d0*/  IMAD.MOV.U32 R6, RZ, RZ, R9 ;  /* 0x000000ffff067224 */ /* 0x000fe400078e0009 */
.L_x_4904:
[----:B------:R-:W-:Y:S05]  /*5a9e0*/  BSYNC B0 ;  /* 0x0000000000007941 */ /* 0x000fea0003800000 */
.L_x_4902:
        /* <DEDUP_REMOVED lines=9> */
.L_x_4906:
[----:B------:R-:W-:Y:S02]  /*5aa80*/  IMAD.MOV.U32 R9, RZ, RZ, R4 ;  /* 0x000000ffff097224 */ /* 0x000fe400078e0004 */
[----:B------:R-:W-:Y:S02]  /*5aa90*/  IMAD.MOV.U32 R8, RZ, RZ, R5 ;  /* 0x000000ffff087224 */ /* 0x000fe400078e0005 */
[----:B------:R-:W-:Y:S02]  /*5aaa0*/  IMAD.MOV.U32 R4, RZ, RZ, R7 ;  /* 0x000000ffff047224 */ /* 0x000fe400078e0007 */
[----:B------:R-:W-:Y:S02]  /*5aab0*/  IMAD.MOV.U32 R5, RZ, RZ, R6 ;  /* 0x000000ffff057224 */ /* 0x000fe400078e0006 */
.L_x_4907:
[----:B------:R-:W-:Y:S05]  /*5aac0*/  BSYNC B0 ;  /* 0x0000000000007941 */ /* 0x000fea0003800000 */
.L_x_4905:
        /* <DEDUP_REMOVED lines=9> */
.L_x_4909:
[----:B------:R-:W-:Y:S02]  /*5ab60*/  IMAD.MOV.U32 R6, RZ, RZ, R131 ;  /* 0x000000ffff067224 */ /* 0x000fe400078e0083 */
[----:B------:R-:W-:Y:S01]  /*5ab70*/  IMAD.MOV.U32 R7, RZ, RZ, R130 ;  /* 0x000000ffff077224 */ /* 0x000fe200078e0082 */
[----:B------:R-:W-:Y:S01]  /*5ab80*/  MOV R130, R5 ;  /* 0x0000000500827202 */ /* 0x000fe20000000f00 */
[----:B------:R-:W-:Y:S02]  /*5ab90*/  IMAD.MOV.U32 R131, RZ, RZ, R4 ;  /* 0x000000ffff837224 */ /* 0x000fe400078e0004 */
.L_x_4910:
[----:B------:R-:W-:Y:S05]  /*5aba0*/  BSYNC B0 ;  /* 0x0000000000007941 */ /* 0x000fea0003800000 */
.L_x_4908:
        /* <DEDUP_REMOVED lines=9> */
.L_x_4912:
[----:B------:R-:W-:Y:S01]  /*5ac40*/  IMAD.MOV.U32 R5, RZ, RZ, R128 ;  /* 0x000000ffff057224 */ /* 0x000fe200078e0080 */
[----:B------:R-:W-:Y:S01]  /*5ac50*/  MOV R128, R131 ;  /* 0x0000008300807202 */ /* 0x000fe20000000f00 */
[----:B------:R-:W-:Y:S02]  /*5ac60*/  IMAD.MOV.U32 R4, RZ, RZ, R71 ;  /* 0x000000ffff047224 */ /* 0x000fe400078e0047 */
[----:B------:R-:W-:Y:S02]  /*5ac70*/  IMAD.MOV.U32 R71, RZ, RZ, R130 ;  /* 0x000000ffff477224 */ /* 0x000fe400078e0082 */
.L_x_4913:
[----:B------:R-:W-:Y:S05]  /*5ac80*/  BSYNC B0 ;  /* 0x0000000000007941 */ /* 0x000fea0003800000 */
.L_x_4911:
        /* <DEDUP_REMOVED lines=9> */
.L_x_4915:
[----:B------:R-:W-:Y:S01]  /*5ad20*/  IMAD.MOV.U32 R130, RZ, RZ, R129 ;  /* 0x000000ffff827224 */ /* 0x000fe200078e0081 */
[----:B------:R-:W-:Y:S01]  /*5ad30*/  MOV R131, R70 ;  /* 0x0000004600837202 */ /* 0x000fe20000000f00 */
[----:B------:R-:W-:Y:S02]  /*5ad40*/  IMAD.MOV.U32 R129, RZ, RZ, R128 ;  /* 0x000000ffff817224 */ /* 0x000fe400078e0080 */
[----:B------:R-:W-:Y:S02]  /*5ad50*/  IMAD.MOV.U32 R70, RZ, RZ, R71 ;  /* 0x000000ffff467224 */ /* 0x000fe400078e0047 */
.L_x_4916:
[----:B------:R-:W-:Y:S05]  /*5ad60*/  BSYNC B0 ;  /* 0x0000000000007941 */ /* 0x000fea0003800000 */
.L_x_4914:
        /* <DEDUP_REMOVED lines=9> */
.L_x_4918:
[----:B------:R-:W-:Y:S01]  /*5ae00*/  MOV R71, R126 ;  /* 0x0000007e00477202 */ /* 0x000fe20000000f00 */
[----:B------:R-:W-:Y:S02]  /*5ae10*/  IMAD.MOV.U32 R128, RZ, RZ, R69 ;  /* 0x000000ffff807224 */ /* 0x000fe400078e0045 */
[----:B------:R-:W-:Y:S02]  /*5ae20*/  IMAD.MOV.U32 R126, RZ, RZ, R129 ;  /* 0x000000ffff7e7224 */ /* 0x000fe400078e0081 */
[----:B------:R-:W-:Y:S02]  /*5ae30*/  IMAD.MOV.U32 R69, RZ, RZ, R70 ;  /* 0x000000ffff457224 */ /* 0x000fe400078e0046 */
.L_x_4919:
[----:B------:R-:W-:Y:S05]  /*5ae40*/  BSYNC B0 ;  /* 0x0000000000007941 */ /* 0x000fea0003800000 */
.L_x_4917:
        /* <DEDUP_REMOVED lines=9> */
.L_x_4921:
[----:B------:R-:W-:Y:S02]  /*5aee0*/  IMAD.MOV.U32 R70, RZ, RZ, R127 ;  /* 0x000000ffff467224 */ /* 0x000fe400078e007f */
[----:B------:R-:W-:Y:S02]  /*5aef0*/  IMAD.MOV.U32 R129, RZ, RZ, R68 ;  /* 0x000000ffff817224 */ /* 0x000fe400078e0044 */
[----:B------:R-:W-:Y:S02]  /*5af00*/  IMAD.MOV.U32 R127, RZ, RZ, R126 ;  /* 0x000000ffff7f7224 */ /* 0x000fe400078e007e */
[----:B------:R-:W-:Y:S02]  /*5af10*/  IMAD.MOV.U32 R68, RZ, RZ, R69 ;  /* 0x000000ffff447224 */ /* 0x000fe400078e0045 */
.L_x_4922:
[----:B------:R-:W-:Y:S05]  /*5af20*/  BSYNC B0 ;  /* 0x0000000000007941 */ /* 0x000fea0003800000 */
.L_x_4920:
        /* <DEDUP_REMOVED lines=9> */
.L_x_4924:
[----:B------:R-:W-:Y:S02]  /*5afc0*/  IMAD.MOV.U32 R69, RZ, RZ, R124 ;  /* 0x000000ffff457224 */ /* 0x000fe400078e007c */
[----:B------:R-:W-:Y:S01]  /*5afd0*/  IMAD.MOV.U32 R126, RZ, RZ, R67 ;  /* 0x000000ffff7e7224 */ /* 0x000fe200078e0043 */
[----:B------:R-:W-:Y:S01]  /*5afe0*/  MOV R67, R68 ;  /* 0x0000004400437202 */ /* 0x000fe20000000f00 */
[----:B------:R-:W-:Y:S02]  /*5aff0*/  IMAD.MOV.U32 R124, RZ, RZ, R127 ;  /* 0x000000ffff7c7224 */ /* 0x000fe400078e007f */
.L_x_4925:
[----:B------:R-:W-:Y:S05]  /*5b000*/  BSYNC B0 ;  /* 0x0000000000007941 */ /* 0x000fea0003800000 */
.L_x_4923:
        /* <DEDUP_REMOVED lines=9> */
.L_x_4927:
[----:B------:R-:W-:Y:S02]  /*5b0a0*/  IMAD.MOV.U32 R68, RZ, RZ, R133 ;  /* 0x000000ffff447224 */ /* 0x000fe400078e0085 */
[----:B------:R-:W-:Y:S01]  /*5b0b0*/  IMAD.MOV.U32 R127, RZ, RZ, R0 ;  /* 0x000000ffff7f7224 */ /* 0x000fe200078e0000 */
[----:B------:R-:W-:Y:S01]  /*5b0c0*/  MOV R0, R67 ;  /* 0x0000004300007202 */ /* 0x000fe20000000f00 */
[----:B------:R-:W-:Y:S02]  /*5b0d0*/  IMAD.MOV.U32 R133, RZ, RZ, R124 ;  /* 0x000000ffff857224 */ /* 0x000fe400078e007c */
.L_x_4928:
[----:B------:R-:W-:Y:S05]  /*5b0e0*/  BSYNC B0 ;  /* 0x0000000000007941 */ /* 0x000fea0003800000 */
.L_x_4926:
        /* <DEDUP_REMOVED lines=18> */
.L_x_4930:
[----:B------:R-:W-:Y:S02]  /*5b210*/  IMAD.MOV.U32 R124, RZ, RZ, R65 ;  /* 0x000000ffff7c7224 */ /* 0x000fe400078e0041 */
[----:B------:R-:W-:Y:S02]  /*5b220*/  IMAD.MOV.U32 R67, RZ, RZ, R122 ;  /* 0x000000ffff437224 */ /* 0x000fe400078e007a */
[----:B------:R-:W-:Y:S02]  /*5b230*/  IMAD.MOV.U32 R65, RZ, RZ, R66 ;  /* 0x000000ffff417224 */ /* 0x000fe400078e0042 */
[----:B------:R-:W-:Y:S02]  /*5b240*/  IMAD.MOV.U32 R122, RZ, RZ, R125 ;  /* 0x000000ffff7a7224 */ /* 0x000fe400078e007d */
.L_x_4931:
[----:B------:R-:W-:Y:S05]  /*5b250*/  BSYNC B0 ;  /* 0x0000000000007941 */ /* 0x000fea0003800000 */
.L_x_4929:
        /* <DEDUP_REMOVED lines=9> */
.L_x_4933:
[----:B------:R-:W-:Y:S02]  /*5b2f0*/  IMAD.MOV.U32 R125, RZ, RZ, R64 ;  /* 0x000000ffff7d7224 */ /* 0x000fe400078e0040 */
[----:B------:R-:W-:Y:S01]  /*5b300*/  IMAD.MOV.U32 R66, RZ, RZ, R123 ;  /* 0x000000ffff427224 */ /* 0x000fe200078e007b */
[----:B------:R-:W-:Y:S01]  /*5b310*/  MOV R123, R122 ;  /* 0x0000007a007b7202 */ /* 0x000fe20000000f00 */
[----:B------:R-:W-:Y:S02]  /*5b320*/  IMAD.MOV.U32 R64, RZ, RZ, R65 ;  /* 0x000000ffff407224 */ /* 0x000fe400078e0041 */
.L_x_4934:
[----:B------:R-:W-:Y:S05]  /*5b330*/  BSYNC B0 ;  /* 0x0000000000007941 */ /* 0x000fea0003800000 */
.L_x_4932:
        /* <DEDUP_REMOVED lines=9> */
.L_x_4936:
[----:B------:R-:W-:Y:S01]  /*5b3d0*/  IMAD.MOV.U32 R122, RZ, RZ, R63 ;  /* 0x000000ffff7a7224 */ /* 0x000fe200078e003f */
[----:B------:R-:W-:Y:S01]  /*5b3e0*/  MOV R63, R64 ;  /* 0x00000040003f7202 */ /* 0x000fe20000000f00 */
[----:B------:R-:W-:Y:S02]  /*5b3f0*/  IMAD.MOV.U32 R65, RZ, RZ, R120 ;  /* 0x000000ffff417224 */ /* 0x000fe400078e0078 */
[----:B------:R-:W-:Y:S02]  /*5b400*/  IMAD.MOV.U32 R120, RZ, RZ, R123 ;  /* 0x000000ffff787224 */ /* 0x000fe400078e007b */
.L_x_4937:
[----:B------:R-:W-:Y:S05]  /*5b410*/  BSYNC B0 ;  /* 0x0000000000007941 */ /* 0x000fea0003800000 */
.L_x_4935:
        /* <DEDUP_REMOVED lines=9> */
.L_x_4939:
[----:B------:R-:W-:Y:S01]  /*5b4b0*/  IMAD.MOV.U32 R123, RZ, RZ, R62 ;  /* 0x000000ffff7b7224 */ /* 0x000fe200078e003e */
[----:B------:R-:W-:Y:S01]  /*5b4c0*/  MOV R64, R121 ;  /* 0x0000007900407202 */ /* 0x000fe20000000f00 */
[----:B------:R-:W-:Y:S02]  /*5b4d0*/  IMAD.MOV.U32 R62, RZ, RZ, R63 ;  /* 0x000000ffff3e7224 */ /* 0x000fe400078e003f */
[----:B------:R-:W-:Y:S02]  /*5b4e0*/  IMAD.MOV.U32 R121, RZ, RZ, R120 ;  /* 0x000000ffff797224 */ /* 0x000fe400078e0078 */
.L_x_4940:
[----:B------:R-:W-:Y:S05]  /*5b4f0*/  BSYNC B0 ;  /* 0x0000000000007941 */ /* 0x000fea0003800000 */
.L_x_4938:
        /* <DEDUP_REMOVED lines=9> */
.L_x_4942:
[----:B------:R-:W-:Y:S01]  /*5b590*/  MOV R120, R61 ;  /* 0x0000003d00787202 */ /* 0x000fe20000000f00 */
[----:B------:R-:W-:Y:S02]  /*5b5a0*/  IMAD.MOV.U32 R63, RZ, RZ, R118 ;  /* 0x000000ffff3f7224 */ /* 0x000fe400078e0076 */
[----:B------:R-:W-:Y:S02]  /*5b5b0*/  IMAD.MOV.U32 R61, RZ, RZ, R62 ;  /* 0x000000ffff3d7224 */ /* 0x000fe400078e003e */
[----:B------:R-:W-:Y:S02]  /*5b5c0*/  IMAD.MOV.U32 R118, RZ, RZ, R121 ;  /* 0x000000ffff767224 */ /* 0x000fe400078e0079 */
.L_x_4943:
[----:B------:R-:W-:Y:S05]  /*5b5d0*/  BSYNC B0 ;  /* 0x0000000000007941 */ /* 0x000fea0003800000 */
.L_x_4941:
        /* <DEDUP_REMOVED lines=9> */
.L_x_4945:
[----:B------:R-:W-:Y:S02]  /*5b670*/  IMAD.MOV.U32 R121, RZ, RZ, R60 ;  /* 0x000000ffff797224 */ /* 0x000fe400078e003c */
[----:B------:R-:W-:Y:S02]  /*5b680*/  IMAD.MOV.U32 R62, RZ, RZ, R119 ;  /* 0x000000ffff3e7224 */ /* 0x000fe400078e0077 */
[----:B------:R-:W-:Y:S02]  /*5b690*/  IMAD.MOV.U32 R60, RZ, RZ, R61 ;  /* 0x000000ffff3c7224 */ /* 0x000fe400078e003d */
[----:B------:R-:W-:Y:S02]  /*5b6a0*/  IMAD.MOV.U32 R119, RZ, RZ, R118 ;  /* 0x000000ffff777224 */ /* 0x000fe400078e0076 */
.L_x_4946:
[----:B------:R-:W-:Y:S05]  /*5b6b0*/  BSYNC B0 ;  /* 0x0000000000007941 */ /* 0x000fea0003800000 */
.L_x_4944:
        /* <DEDUP_REMOVED lines=9> */
.L_x_4948:
[----:B------:R-:W-:Y:S02]  /*5b750*/  IMAD.MOV.U32 R118, RZ, RZ, R59 ;  /* 0x000000ffff767224 */ /* 0x000fe400078e003b */
[----:B------:R-:W-:Y:S01]  /*5b760*/  IMAD.MOV.U32 R61, RZ, RZ, R116 ;  /* 0x000000ffff3d7224 */ /* 0x000fe200078e0074 */
[----:B------:R-:W-:Y:S01]  /*5b770*/  MOV R116, R119 ;  /* 0x0000007700747202 */ /* 0x000fe20000000f00 */
[----:B------:R-:W-:Y:S02]  /*5b780*/  IMAD.MOV.U32 R59, RZ, RZ, R60 ;  /* 0x000000ffff3b7224 */ /* 0x000fe400078e003c */
.L_x_4949:
[----:B------:R-:W-:Y:S05]  /*5b790*/  BSYNC B0 ;  /* 0x0000000000007941 */ /* 0x000fea0003800000 */
.L_x_4947:
        /* <DEDUP_REMOVED lines=9> */
.L_x_4951:
[----:B------:R-:W-:Y:S01]  /*5b830*/  IMAD.MOV.U32 R119, RZ, RZ, R58 ;  /* 0x000000ffff777224 */ /* 0x000fe200078e003a */
[----:B------:R-:W-:Y:S01]  /*5b840*/  MOV R58, R59 ;  /* 0x0000003b003a7202 */ /* 0x000fe20000000f00 */
[----:B------:R-:W-:Y:S02]  /*5b850*/  IMAD.MOV.U32 R60, RZ, RZ, R117 ;  /* 0x000000ffff3c7224 */ /* 0x000fe400078e0075 */
[----:B------:R-:W-:Y:S02]  /*5b860*/  IMAD.MOV.U32 R117, RZ, RZ, R116 ;  /* 0x000000ffff757224 */ /* 0x000fe400078e0074 */
.L_x_4952:
[----:B------:R-:W-:Y:S05]  /*5b870*/  BSYNC B0 ;  /* 0x0000000000007941 */ /* 0x000fea0003800000 */
.L_x_4950:
        /* <DEDUP_REMOVED lines=9> */
.L_x_4954:
[----:B------:R-:W-:Y:S01]  /*5b910*/  IMAD.MOV.U32 R116, RZ, RZ, R57 ;  /* 0x000000ffff747224 */ /* 0x000fe200078e0039 */
[----:B------:R-:W-:Y:S01]  /*5b920*/  MOV R59, R114 ;  /* 0x00000072003b7202 */ /* 0x000fe20000000f00 */
[----:B------:R-:W-:Y:S02]  /*5b930*/  IMAD.MOV.U32 R57, RZ, RZ, R58 ;  /* 0x000000ffff397224 */ /* 0x000fe400078e003a */
[----:B------:R-:W-:Y:S02]  /*5b940*/  IMAD.MOV.U32 R114, RZ, RZ, R117 ;  /* 0x000000ffff727224 */ /* 0x000fe400078e0075 */
.L_x_4955:
[----:B------:R-:W-:Y:S05]  /*5b950*/  BSYNC B0 ;  /* 0x0000000000007941 */ /* 0x000fea0003800000 */
.L_x_4953:
        /* <DEDUP_REMOVED lines=9> */
.L_x_4957:
[----:B------:R-:W-:Y:S01]  /*5b9f0*/  MOV R117, R56 ;  /* 0x0000003800757202 */ /* 0x000fe20000000f00 */
[----:B------:R-:W-:Y:S02]  /*5ba00*/  IMAD.MOV.U32 R58, RZ, RZ, R115 ;  /* 0x000000ffff3a7224 */ /* 0x000fe400078e0073 */
[----:B------:R-:W-:Y:S02]  /*5ba10*/  IMAD.MOV.U32 R56, RZ, RZ, R57 ;  /* 0x000000ffff387224 */ /* 0x000fe400078e0039 */
[----:B------:R-:W-:Y:S02]  /*5ba20*/  IMAD.MOV.U32 R115, RZ, RZ, R114 ;  /* 0x000000ffff737224 */ /* 0x000fe400078e0072 */
.L_x_4958:
[----:B------:R-:W-:Y:S05]  /*5ba30*/  BSYNC B0 ;  /* 0x0000000000007941 */ /* 0x000fea0003800000 */
.L_x_4956:
        /* <DEDUP_REMOVED lines=9> */
.L_x_4960:
[----:B------:R-:W-:Y:S02]  /*5bad0*/  IMAD.MOV.U32 R114, RZ, RZ, R55 ;  /* 0x000000ffff727224 */ /* 0x000fe400078e0037 */
[----:B------:R-:W-:Y:S02]  /*5bae0*/  IMAD.MOV.U32 R57, RZ, RZ, R112 ;  /* 0x000000ffff397224 */ /* 0x000fe400078e0070 */
[----:B------:R-:W-:Y:S02]  /*5baf0*/  IMAD.MOV.U32 R55, RZ, RZ, R56 ;  /* 0x000000ffff377224 */ /* 0x000fe400078e0038 */
[----:B------:R-:W-:Y:S02]  /*5bb00*/  IMAD.MOV.U32 R112, RZ, RZ, R115 ;  /* 0x000000ffff707224 */ /* 0x000fe400078e0073 */
.L_x_4961:
[----:B------:R-:W-:Y:S05]  /*5bb10*/  BSYNC B0 ;  /* 0x0000000000007941 */ /* 0x000fea0003800000 */
.L_x_4959:
        /* <DEDUP_REMOVED lines=9> */
.L_x_4963:
[----:B------:R-:W-:Y:S02]  /*5bbb0*/  IMAD.MOV.U32 R115, RZ, RZ, R54 ;  /* 0x000000ffff737224 */ /* 0x000fe400078e0036 */
[----:B------:R-:W-:Y:S01]  /*5bbc0*/  IMAD.MOV.U32 R56, RZ, RZ, R113 ;  /* 0x000000ffff387224 */ /* 0x000fe200078e0071 */
[----:B------:R-:W-:Y:S01]  /*5bbd0*/  MOV R113, R112 ;  /* 0x0000007000717202 */ /* 0x000fe20000000f00 */
[----:B------:R-:W-:Y:S02]  /*5bbe0*/  IMAD.MOV.U32 R54, RZ, RZ, R55 ;  /* 0x000000ffff367224 */ /* 0x000fe400078e0037 */
.L_x_4964:
[----:B------:R-:W-:Y:S05]  /*5bbf0*/  BSYNC B0 ;  /* 0x0000000000007941 */ /* 0x000fea0003800000 */
.L_x_4962:
        /* <DEDUP_REMOVED lines=9> */
.L_x_4966:
[----:B------:R-:W-:Y:S01]  /*5bc90*/  IMAD.MOV.U32 R112, RZ, RZ, R53 ;  /* 0x000000ffff707224 */ /* 0x000fe200078e0035 */
[----:B------:R-:W-:Y:S01]  /*5bca0*/  MOV R53, R54 ;  /* 0x0000003600357202 */ /* 0x000fe20000000f00 */
[----:B------:R-:W-:Y:S02]  /*5bcb0*/  IMAD.MOV.U32 R55, RZ, RZ, R110 ;  /* 0x000000ffff377224 */ /* 0x000fe400078e006e */
[----:B------:R-:W-:Y:S02]  /*5bcc0*/  IMAD.MOV.U32 R110, RZ, RZ, R113 ;  /* 0x000000ffff6e7224 */ /* 0x000fe400078e0071 */
.L_x_4967:
[----:B------:R-:W-:Y:S05]  /*5bcd0*/  BSYNC B0 ;  /* 0x0000000000007941 */ /* 0x000fea0003800000 */
.L_x_4965:
        /* <DEDUP_REMOVED lines=9> */
.L_x_4969:
[----:B------:R-:W-:Y:S01]  /*5bd70*/  IMAD.MOV.U32 R113, RZ, RZ, R52 ;  /* 0x000000ffff717224 */ /* 0x000fe200078e0034 */
[----:B------:R-:W-:Y:S01]  /*5bd80*/  MOV R54, R111 ;  /* 0x0000006f00367202 */ /* 0x000fe20000000f00 */
[----:B------:R-:W-:Y:S02]  /*5bd90*/  IMAD.MOV.U32 R52, RZ, RZ, R53 ;  /* 0x000000ffff347224 */ /* 0x000fe400078e0035 */
[----:B------:R-:W-:Y:S02]  /*5bda0*/  IMAD.MOV.U32 R111, RZ, RZ, R110 ;  /* 0x000000ffff6f7224 */ /* 0x000fe400078e006e */
.L_x_4970:
[----:B------:R-:W-:Y:S05]  /*5bdb0*/  BSYNC B0 ;  /* 0x0000000000007941 */ /* 0x000fea0003800000 */
.L_x_4968:
        /* <DEDUP_REMOVED lines=9> */
.L_x_4972:
[----:B------:R-:W-:Y:S01]  /*5be50*/  MOV R110, R51 ;  /* 0x00000033006e7202 */ /* 0x000fe20000000f00 */
[----:B------:R-:W-:Y:S02]  /*5be60*/  IMAD.MOV.U32 R53, RZ, RZ, R108 ;  /* 0x000000ffff357224 */ /* 0x000fe400078e006c */
[----:B------:R-:W-:Y:S02]  /*5be70*/  IMAD.MOV.U32 R51, RZ, RZ, R52 ;  /* 0x000000ffff337224 */ /* 0x000fe400078e0034 */
[----:B------:R-:W-:Y:S02]  /*5be80*/  IMAD.MOV.U32 R108, RZ, RZ, R111 ;  /* 0x000000ffff6c7224 */ /* 0x000fe400078e006f */
.L_x_4973:
[----:B------:R-:W-:Y:S05]  /*5be90*/  BSYNC B0 ;  /* 0x0000000000007941 */ /* 0x000fea0003800000 */
.L_x_4971:
        /* <DEDUP_REMOVED lines=9> */
.L_x_4975:
[----:B------:R-:W-:Y:S02]  /*5bf30*/  IMAD.MOV.U32 R111, RZ, RZ, R50 ;  /* 0x000000ffff6f7224 */ /* 0x000fe400078e0032 */
[----:B------:R-:W-:Y:S02]  /*5bf40*/  IMAD.MOV.U32 R52, RZ, RZ, R109 ;  /* 0x000000ffff347224 */ /* 0x000fe400078e006d */
[----:B------:R-:W-:Y:S02]  /*5bf50*/  IMAD.MOV.U32 R50, RZ, RZ, R51 ;  /* 0x000000ffff327224 */ /* 0x000fe400078e0033 */
[----:B------:R-:W-:Y:S02]  /*5bf60*/  IMAD.MOV.U32 R109, RZ, RZ, R108 ;  /* 0x000000ffff6d7224 */ /* 0x000fe400078e006c */
.L_x_4976:
[----:B------:R-:W-:Y:S05]  /*5bf70*/  BSYNC B0 ;  /* 0x0000000000007941 */ /* 0x000fea0003800000 */
.L_x_4974:
        /* <DEDUP_REMOVED lines=9> */
.L_x_4978:
[----:B------:R-:W-:Y:S02]  /*5c010*/  IMAD.MOV.U32 R108, RZ, RZ, R49 ;  /* 0x000000ffff6c7224 */ /* 0x000fe400078e0031 */
[----:B------:R-:W-:Y:S01]  /*5c020*/  IMAD.MOV.U32 R51, RZ, RZ, R106 ;  /* 0x000000ffff337224 */ /* 0x000fe200078e006a */
[----:B------:R-:W-:Y:S01]  /*5c030*/  MOV R106, R109 ;  /* 0x0000006d006a7202 */ /* 0x000fe20000000f00 */
[----:B------:R-:W-:Y:S02]  /*5c040*/  IMAD.MOV.U32 R49, RZ, RZ, R50 ;  /* 0x000000ffff317224 */ /* 0x000fe400078e0032 */
.L_x_4979:
[----:B------:R-:W-:Y:S05]  /*5c050*/  BSYNC B0 ;  /* 0x0000000000007941 */ /* 0x000fea0003800000 */
.L_x_4977:
        /* <DEDUP_REMOVED lines=9> */
.L_x_4981:
[----:B------:R-:W-:Y:S01]  /*5c0f0*/  IMAD.MOV.U32 R109, RZ, RZ, R48 ;  /* 0x000000ffff6d7224 */ /* 0x000fe200078e0030 */
[----:B------:R-:W-:Y:S01]  /*5c100*/  MOV R48, R49 ;  /* 0x0000003100307202 */ /* 0x000fe20000000f00 */
[----:B------:R-:W-:Y:S02]  /*5c110*/  IMAD.MOV.U32 R50, RZ, RZ, R107 ;  /* 0x000000ffff327224 */ /* 0x000fe400078e006b */
[----:B------:R-:W-:Y:S02]  /*5c120*/  IMAD.MOV.U32 R107, RZ, RZ, R106 ;  /* 0x000000ffff6b7224 */ /* 0x000fe400078e006a */
.L_x_4982:
[----:B------:R-:W-:Y:S05]  /*5c130*/  BSYNC B0 ;  /* 0x0000000000007941 */ /* 0x000fea0003800000 */
.L_x_4980:
        /* <DEDUP_REMOVED lines=9> */
.L_x_4984:
[----:B------:R-:W-:Y:S01]  /*5c1d0*/  IMAD.MOV.U32 R106, RZ, RZ, R47 ;  /* 0x000000ffff6a7224 */ /* 0x000fe200078e002f */
[----:B------:R-:W-:Y:S01]  /*5c1e0*/  MOV R49, R104 ;  /* 0x0000006800317202 */ /* 0x000fe20000000f00 */
[----:B------:R-:W-:Y:S02]  /*5c1f0*/  IMAD.MOV.U32 R47, RZ, RZ, R48 ;  /* 0x000000ffff2f7224 */ /* 0x000fe400078e0030 */
[----:B------:R-:W-:Y:S02]  /*5c200*/  IMAD.MOV.U32 R104, RZ, RZ, R107 ;  /* 0x000000ffff687224 */ /* 0x000fe400078e006b */
.L_x_4985:
[----:B------:R-:W-:Y:S05]  /*5c210*/  BSYNC B0 ;  /* 0x0000000000007941 */ /* 0x000fea0003800000 */
.L_x_4983:
        /* <DEDUP_REMOVED lines=9> */
.L_x_4987:
[----:B------:R-:W-:Y:S01]  /*5c2b0*/  MOV R107, R46 ;  /* 0x0000002e006b7202 */ /* 0x000fe20000000f00 */
[----:B------:R-:W-:Y:S02]  /*5c2c0*/  IMAD.MOV.U32 R48, RZ, RZ, R105 ;  /* 0x000000ffff307224 */ /* 0x000fe400078e0069 */
[----:B------:R-:W-:Y:S02]  /*5c2d0*/  IMAD.MOV.U32 R46, RZ, RZ, R47 ;  /* 0x000000ffff2e7224 */ /* 0x000fe400078e002f */
[----:B------:R-:W-:Y:S02]  /*5c2e0*/  IMAD.MOV.U32 R105, RZ, RZ, R104 ;  /* 0x000000ffff697224 */ /* 0x000fe400078e0068 */
.L_x_4988:
[----:B------:R-:W-:Y:S05]  /*5c2f0*/  BSYNC B0 ;  /* 0x0000000000007941 */ /* 0x000fea0003800000 */
.L_x_4986:
        /* <DEDUP_REMOVED lines=9> */
.L_x_4990:
[----:B------:R-:W-:Y:S02]  /*5c390*/  IMAD.MOV.U32 R104, RZ, RZ, R45 ;  /* 0x000000ffff687224 */ /* 0x000fe400078e002d */
[----:B------:R-:W-:Y:S02]  /*5c3a0*/  IMAD.MOV.U32 R47, RZ, RZ, R102 ;  /* 0x000000ffff2f7224 */ /* 0x000fe400078e0066 */
[----:B------:R-:W-:Y:S02]  /*5c3b0*/  IMAD.MOV.U32 R45, RZ, RZ, R46 ;  /* 0x000000ffff2d7224 */ /* 0x000fe400078e002e */
[----:B------:R-:W-:Y:S02]  /*5c3c0*/  IMAD.MOV.U32 R102, RZ, RZ, R105 ;  /* 0x000000ffff667224 */ /* 0x000fe400078e0069 */
.L_x_4991:
[----:B------:R-:W-:Y:S05]  /*5c3d0*/  BSYNC B0 ;  /* 0x0000000000007941 */ /* 0x000fea0003800000 */
.L_x_4989:
        /* <DEDUP_REMOVED lines=9> */
.L_x_4993:
[----:B------:R-:W-:Y:S02]  /*5c470*/  IMAD.MOV.U32 R105, RZ, RZ, R44 ;  /* 0x000000ffff697224 */ /* 0x000fe400078e002c */
[----:B------:R-:W-:Y:S01]  /*5c480*/  IMAD.MOV.U32 R46, RZ, RZ, R103 ;  /* 0x000000ffff2e7224 */ /* 0x000fe200078e0067 */
[----:B------:R-:W-:Y:S01]  /*5c490*/  MOV R103, R102 ;  /* 0x0000006600677202 */ /* 0x000fe20000000f00 */
[----:B------:R-:W-:Y:S02]  /*5c4a0*/  IMAD.MOV.U32 R44, RZ, RZ, R45 ;  /* 0x000000ffff2c7224 */ /* 0x000fe400078e002d */
.L_x_4994:
[----:B------:R-:W-:Y:S05]  /*5c4b0*/  BSYNC B0 ;  /* 0x0000000000007941 */ /* 0x000fea0003800000 */
.L_x_4992:
        /* <DEDUP_REMOVED lines=9> */
.L_x_4996:
[----:B------:R-:W-:Y:S01]  /*5c550*/  IMAD.MOV.U32 R102, RZ, RZ, R43 ;  /* 0x000000ffff667224 */ /* 0x000fe200078e002b */
[----:B------:R-:W-:Y:S01]  /*5c560*/  MOV R43, R44 ;  /* 0x0000002c002b7202 */ /* 0x000fe20000000f00 */
[----:B------:R-:W-:Y:S02]  /*5c570*/  IMAD.MOV.U32 R45, RZ, RZ, R100 ;  /* 0x000000ffff2d7224 */ /* 0x000fe400078e0064 */
[----:B------:R-:W-:Y:S02]  /*5c580*/  IMAD.MOV.U32 R100, RZ, RZ, R103 ;  /* 0x000000ffff647224 */ /* 0x000fe400078e0067 */
.L_x_4997:
[----:B------:R-:W-:Y:S05]  /*5c590*/  BSYNC B0 ;  /* 0x0000000000007941 */ /* 0x000fea0003800000 */
.L_x_4995:
        /* <DEDUP_REMOVED lines=9> */
.L_x_4999:
[----:B------:R-:W-:Y:S01]  /*5c630*/  IMAD.MOV.U32 R103, RZ, RZ, R42 ;  /* 0x000000ffff677224 */ /* 0x000fe200078e002a */
[----:B------:R-:W-:Y:S01]  /*5c640*/  MOV R44, R101 ;  /* 0x00000065002c7202 */ /* 0x000fe20000000f00 */
[----:B------:R-:W-:Y:S02]  /*5c650*/  IMAD.MOV.U32 R42, RZ, RZ, R43 ;  /* 0x000000ffff2a7224 */ /* 0x000fe400078e002b */
[----:B------:R-:W-:Y:S02]  /*5c660*/  IMAD.MOV.U32 R101, RZ, RZ, R100 ;  /* 0x000000ffff657224 */ /* 0x000fe400078e0064 */
.L_x_5000:
[----:B------:R-:W-:Y:S05]  /*5c670*/  BSYNC B0 ;  /* 0x0000000000007941 */ /* 0x000fea0003800000 */
.L_x_4998:
        /* <DEDUP_REMOVED lines=9> */
.L_x_5002:
[----:B------:R-:W-:Y:S01]  /*5c710*/  MOV R100, R41 ;  /* 0x0000002900647202 */ /* 0x000fe20000000f00 */
[----:B------:R-:W-:Y:S02]  /*5c720*/  IMAD.MOV.U32 R43, RZ, RZ, R98 ;  /* 0x000000ffff2b7224 */ /* 0x000fe400078e0062 */
[----:B------:R-:W-:Y:S02]  /*5c730*/  IMAD.MOV.U32 R41, RZ, RZ, R42 ;  /* 0x000000ffff297224 */ /* 0x000fe400078e002a */
[----:B------:R-:W-:Y:S02]  /*5c740*/  IMAD.MOV.U32 R98, RZ, RZ, R101 ;  /* 0x000000ffff627224 */ /* 0x000fe400078e0065 */
.L_x_5003:
[----:B------:R-:W-:Y:S05]  /*5c750*/  BSYNC B0 ;  /* 0x0000000000007941 */ /* 0x000fea0003800000 */
.L_x_5001:
        /* <DEDUP_REMOVED lines=9> */
.L_x_5005:
[----:B------:R-:W-:Y:S02]  /*5c7f0*/  IMAD.MOV.U32 R101, RZ, RZ, R40 ;  /* 0x000000ffff657224 */ /* 0x000fe400078e0028 */
[----:B------:R-:W-:Y:S02]  /*5c800*/  IMAD.MOV.U32 R42, RZ, RZ, R99 ;  /* 0x000000ffff2a7224 */ /* 0x000fe400078e0063 */
[----:B------:R-:W-:Y:S02]  /*5c810*/  IMAD.MOV.U32 R40, RZ, RZ, R41 ;  /* 0x000000ffff287224 */ /* 0x000fe400078e0029 */
[----:B------:R-:W-:Y:S02]  /*5c820*/  IMAD.MOV.U32 R99, RZ, RZ, R98 ;  /* 0x000000ffff637224 */ /* 0x000fe400078e0062 */
.L_x_5006:
[----:B------:R-:W-:Y:S05]  /*5c830*/  BSYNC B0 ;  /* 0x0000000000007941 */ /* 0x000fea0003800000 */
.L_x_5004:
        /* <DEDUP_REMOVED lines=9> */
.L_x_5008:
[----:B------:R-:W-:Y:S02]  /*5c8d0*/  IMAD.MOV.U32 R98, RZ, RZ, R39 ;  /* 0x000000ffff627224 */ /* 0x000fe400078e0027 */
[----:B------:R-:W-:Y:S01]  /*5c8e0*/  IMAD.MOV.U32 R41, RZ, RZ, R96 ;  /* 0x000000ffff297224 */ /* 0x000fe200078e0060 */
[----:B------:R-:W-:Y:S01]  /*5c8f0*/  MOV R96, R99 ;  /* 0x0000006300607202 */ /* 0x000fe20000000f00 */
[----:B------:R-:W-:Y:S02]  /*5c900*/  IMAD.MOV.U32 R39, RZ, RZ, R40 ;  /* 0x000000ffff277224 */ /* 0x000fe400078e0028 */
.L_x_5009:
[----:B------:R-:W-:Y:S05]  /*5c910*/  BSYNC B0 ;  /* 0x0000000000007941 */ /* 0x000fea0003800000 */
.L_x_5007:
        /* <DEDUP_REMOVED lines=9> */
.L_x_5011:
[----:B------:R-:W-:Y:S01]  /*5c9b0*/  IMAD.MOV.U32 R99, RZ, RZ, R38 ;  /* 0x000000ffff637224 */ /* 0x000fe200078e0026 */
[----:B------:R-:W-:Y:S01]  /*5c9c0*/  MOV R38, R39 ;  /* 0x0000002700267202 */ /* 0x000fe20000000f00 */
[----:B------:R-:W-:Y:S02]  /*5c9d0*/  IMAD.MOV.U32 R40, RZ, RZ, R97 ;  /* 0x000000ffff287224 */ /* 0x000fe400078e0061 */
[----:B------:R-:W-:Y:S02]  /*5c9e0*/  IMAD.MOV.U32 R97, RZ, RZ, R96 ;  /* 0x000000ffff617224 */ /* 0x000fe400078e0060 */
.L_x_5012:
[----:B------:R-:W-:Y:S05]  /*5c9f0*/  BSYNC B0 ;  /* 0x0000000000007941 */ /* 0x000fea0003800000 */
.L_x_5010:
        /* <DEDUP_REMOVED lines=9> */
.L_x_5014:
[----:B------:R-:W-:Y:S01]  /*5ca90*/  IMAD.MOV.U32 R96, RZ, RZ, R37 ;  /* 0x000000ffff607224 */ /* 0x000fe200078e0025 */
[----:B------:R-:W-:Y:S01]  /*5caa0*/  MOV R39, R94 ;  /* 0x0000005e00277202 */ /* 0x000fe20000000f00 */
[----:B------:R-:W-:Y:S02]  /*5cab0*/  IMAD.MOV.U32 R37, RZ, RZ, R38 ;  /* 0x000000ffff257224 */ /* 0x000fe400078e0026 */
[----:B------:R-:W-:Y:S02]  /*5cac0*/  IMAD.MOV.U32 R94, RZ, RZ, R97 ;  /* 0x000000ffff5e7224 */ /* 0x000fe400078e0061 */
.L_x_5015:
[----:B------:R-:W-:Y:S05]  /*5cad0*/  BSYNC B0 ;  /* 0x0000000000007941 */ /* 0x000fea0003800000 */
.L_x_5013:
        /* <DEDUP_REMOVED lines=9> */
.L_x_5017:
[----:B------:R-:W-:Y:S01]  /*5cb70*/  MOV R97, R36 ;  /* 0x0000002400617202 */ /* 0x000fe20000000f00 */
[----:B------:R-:W-:Y:S02]  /*5cb80*/  IMAD.MOV.U32 R38, RZ, RZ, R95 ;  /* 0x000000ffff267224 */ /* 0x000fe400078e005f */
[----:B------:R-:W-:Y:S02]  /*5cb90*/  IMAD.MOV.U32 R36, RZ, RZ, R37 ;  /* 0x000000ffff247224 */ /* 0x000fe400078e0025 */
[----:B------:R-:W-:Y:S02]  /*5cba0*/  IMAD.MOV.U32 R95, RZ, RZ, R94 ;  /* 0x000000ffff5f7224 */ /* 0x000fe400078e005e */
.L_x_5018:
[----:B------:R-:W-:Y:S05]  /*5cbb0*/  BSYNC B0 ;  /* 0x0000000000007941 */ /* 0x000fea0003800000 */
.L_x_5016:
        /* <DEDUP_REMOVED lines=9> */
.L_x_5020:
[----:B------:R-:W-:Y:S02]  /*5cc50*/  IMAD.MOV.U32 R94, RZ, RZ, R35 ;  /* 0x000000ffff5e7224 */ /* 0x000fe400078e0023 */
[----:B------:R-:W-:Y:S02]  /*5cc60*/  IMAD.MOV.U32 R37, RZ, RZ, R92 ;  /* 0x000000ffff257224 */ /* 0x000fe400078e005c */
[----:B------:R-:W-:Y:S02]  /*5cc70*/  IMAD.MOV.U32 R35, RZ, RZ, R36 ;  /* 0x000000ffff237224 */ /* 0x000fe400078e0024 */
[----:B------:R-:W-:Y:S02]  /*5cc80*/  IMAD.MOV.U32 R92, RZ, RZ, R95 ;  /* 0x000000ffff5c7224 */ /* 0x000fe400078e005f */
.L_x_5021:
[----:B------:R-:W-:Y:S05]  /*5cc90*/  BSYNC B0 ;  /* 0x0000000000007941 */ /* 0x000fea0003800000 */
.L_x_5019:
        /* <DEDUP_REMOVED lines=9> */
.L_x_5023:
[----:B------:R-:W-:Y:S02]  /*5cd30*/  IMAD.MOV.U32 R95, RZ, RZ, R34 ;  /* 0x000000ffff5f7224 */ /* 0x000fe400078e0022 */
[----:B------:R-:W-:Y:S01]  /*5cd40*/  IMAD.MOV.U32 R36, RZ, RZ, R93 ;  /* 0x000000ffff247224 */ /* 0x000fe200078e005d */
[----:B------:R-:W-:Y:S01]  /*5cd50*/  MOV R93, R92 ;  /* 0x0000005c005d7202 */ /* 0x000fe20000000f00 */
[----:B------:R-:W-:Y:S02]  /*5cd60*/  IMAD.MOV.U32 R34, RZ, RZ, R35 ;  /* 0x000000ffff227224 */ /* 0x000fe400078e0023 */
.L_x_5024:
[----:B------:R-:W-:Y:S05]  /*5cd70*/  BSYNC B0 ;  /* 0x0000000000007941 */ /* 0x000fea0003800000 */
.L_x_5022:
        /* <DEDUP_REMOVED lines=9> */
.L_x_5026:
[----:B------:R-:W-:Y:S01]  /*5ce10*/  IMAD.MOV.U32 R92, RZ, RZ, R33 ;  /* 0x000000ffff5c7224 */ /* 0x000fe200078e0021 */
[----:B------:R-:W-:Y:S01]  /*5ce20*/  MOV R33, R34 ;  /* 0x0000002200217202 */ /* 0x000fe20000000f00 */
[----:B------:R-:W-:Y:S02]  /*5ce30*/  IMAD.MOV.U32 R35, RZ, RZ, R90 ;  /* 0x000000ffff237224 */ /* 0x000fe400078e005a */
[----:B------:R-:W-:Y:S02]  /*5ce40*/  IMAD.MOV.U32 R90, RZ, RZ, R93 ;  /* 0x000000ffff5a7224 */ /* 0x000fe400078e005d */
.L_x_5027:
[----:B------:R-:W-:Y:S05]  /*5ce50*/  BSYNC B0 ;  /* 0x0000000000007941 */ /* 0x000fea0003800000 */
.L_x_5025:
        /* <DEDUP_REMOVED lines=9> */
.L_x_5029:
[----:B------:R-:W-:Y:S01]  /*5cef0*/  IMAD.MOV.U32 R93, RZ, RZ, R32 ;  /* 0x000000ffff5d7224 */ /* 0x000fe200078e0020 */
[----:B------:R-:W-:Y:S01]  /*5cf00*/  MOV R34, R91 ;  /* 0x0000005b00227202 */ /* 0x000fe20000000f00 */
[----:B------:R-:W-:Y:S02]  /*5cf10*/  IMAD.MOV.U32 R32, RZ, RZ, R33 ;  /* 0x000000ffff207224 */ /* 0x000fe400078e0021 */
[----:B------:R-:W-:Y:S02]  /*5cf20*/  IMAD.MOV.U32 R91, RZ, RZ, R90 ;  /* 0x000000ffff5b7224 */ /* 0x000fe400078e005a */
.L_x_5030:
[----:B------:R-:W-:Y:S05]  /*5cf30*/  BSYNC B0 ;  /* 0x0000000000007941 */ /* 0x000fea0003800000 */
.L_x_5028:
        /* <DEDUP_REMOVED lines=9> */
.L_x_5032:
[----:B------:R-:W-:Y:S01]  /*5cfd0*/  MOV R90, R31 ;  /* 0x0000001f005a7202 */ /* 0x000fe20000000f00 */
[----:B------:R-:W-:Y:S02]  /*5cfe0*/  IMAD.MOV.U32 R33, RZ, RZ, R88 ;  /* 0x000000ffff217224 */ /* 0x000fe400078e0058 */
[----:B------:R-:W-:Y:S02]  /*5cff0*/  IMAD.MOV.U32 R31, RZ, RZ, R32 ;  /* 0x000000ffff1f7224 */ /* 0x000fe400078e0020 */
[----:B------:R-:W-:Y:S02]  /*5d000*/  IMAD.MOV.U32 R88, RZ, RZ, R91 ;  /* 0x000000ffff587224 */ /* 0x000fe400078e005b */
.L_x_5033:
[----:B------:R-:W-:Y:S05]  /*5d010*/  BSYNC B0 ;  /* 0x0000000000007941 */ /* 0x000fea0003800000 */
.L_x_5031:
        /* <DEDUP_REMOVED lines=9> */
.L_x_5035:
[----:B------:R-:W-:Y:S02]  /*5d0b0*/  IMAD.MOV.U32 R91, RZ, RZ, R30 ;  /* 0x000000ffff5b7224 */ /* 0x000fe400078e001e */
[----:B------:R-:W-:Y:S02]  /*5d0c0*/  IMAD.MOV.U32 R32, RZ, RZ, R89 ;  /* 0x000000ffff207224 */ /* 0x000fe400078e0059 */
[----:B------:R-:W-:Y:S02]  /*5d0d0*/  IMAD.MOV.U32 R30, RZ, RZ, R31 ;  /* 0x000000ffff1e7224 */ /* 0x000fe400078e001f */
[----:B------:R-:W-:Y:S02]  /*5d0e0*/  IMAD.MOV.U32 R89, RZ, RZ, R88 ;  /* 0x000000ffff597224 */ /* 0x000fe400078e0058 */
.L_x_5036:
[----:B------:R-:W-:Y:S05]  /*5d0f0*/  BSYNC B0 ;  /* 0x0000000000007941 */ /* 0x000fea0003800000 */
.L_x_5034:
        /* <DEDUP_REMOVED lines=9> */
.L_x_5038:
[----:B------:R-:W-:Y:S02]  /*5d190*/  IMAD.MOV.U32 R88, RZ, RZ, R29 ;  /* 0x000000ffff587224 */ /* 0x000fe400078e001d */
[----:B------:R-:W-:Y:S01]  /*5d1a0*/  IMAD.MOV.U32 R31, RZ, RZ, R86 ;  /* 0x000000ffff1f7224 */ /* 0x000fe200078e0056 */
[----:B------:R-:W-:Y:S01]  /*5d1b0*/  MOV R86, R89 ;  /* 0x0000005900567202 */ /* 0x000fe20000000f00 */
[----:B------:R-:W-:Y:S02]  /*5d1c0*/  IMAD.MOV.U32 R29, RZ, RZ, R30 ;  /* 0x000000ffff1d7224 */ /* 0x000fe400078e001e */
.L_x_5039:
[----:B------:R-:W-:Y:S05]  /*5d1d0*/  BSYNC B0 ;  /* 0x0000000000007941 */ /* 0x000fea0003800000 */
.L_x_5037:
        /* <DEDUP_REMOVED lines=9> */
.L_x_5041:
[----:B------:R-:W-:Y:S01]  /*5d270*/  IMAD.MOV.U32 R89, RZ, RZ, R28 ;  /* 0x000000ffff597224 */ /* 0x000fe200078e001c */
[----:B------:R-:W-:Y:S01]  /*5d280*/  MOV R28, R29 ;  /* 0x0000001d001c7202 */ /* 0x000fe20000000f00 */
[----:B------:R-:W-:Y:S02]  /*5d290*/  IMAD.MOV.U32 R30, RZ, RZ, R87 ;  /* 0x000000ffff1e7224 */ /* 0x000fe400078e0057 */
[----:B------:R-:W-:Y:S02]  /*5d2a0*/  IMAD.MOV.U32 R87, RZ, RZ, R86 ;  /* 0x000000ffff577224 */ /* 0x000fe400078e0056 */
.L_x_5042:
[----:B------:R-:W-:Y:S05]  /*5d2b0*/  BSYNC B0 ;  /* 0x0000000000007941 */ /* 0x000fea0003800000 */
.L_x_5040:
        /* <DEDUP_REMOVED lines=9> */
.L_x_5044:
[----:B------:R-:W-:Y:S01]  /*5d350*/  IMAD.MOV.U32 R86, RZ, RZ, R27 ;  /* 0x000000ffff567224 */ /* 0x000fe200078e001b */
[----:B------:R-:W-:Y:S01]  /*5d360*/  MOV R29, R84 ;  /* 0x00000054001d7202 */ /* 0x000fe20000000f00 */
[----:B------:R-:W-:Y:S02]  /*5d370*/  IMAD.MOV.U32 R27, RZ, RZ, R28 ;  /* 0x000000ffff1b7224 */ /* 0x000fe400078e001c */
[----:B------:R-:W-:Y:S02]  /*5d380*/  IMAD.MOV.U32 R84, RZ, RZ, R87 ;  /* 0x000000ffff547224 */ /* 0x000fe400078e0057 */
.L_x_5045:
[----:B------:R-:W-:Y:S05]  /*5d390*/  BSYNC B0 ;  /* 0x0000000000007941 */ /* 0x000fea0003800000 */
.L_x_5043:
        /* <DEDUP_REMOVED lines=9> */
.L_x_5047:
[----:B------:R-:W-:Y:S01]  /*5d430*/  MOV R87, R26 ;  /* 0x0000001a00577202 */ /* 0x000fe20000000f00 */
[----:B------:R-:W-:Y:S02]  /*5d440*/  IMAD.MOV.U32 R28, RZ, RZ, R85 ;  /* 0x000000ffff1c7224 */ /* 0x000fe400078e0055 */
[----:B------:R-:W-:Y:S02]  /*5d450*/  IMAD.MOV.U32 R26, RZ, RZ, R27 ;  /* 0x000000ffff1a7224 */ /* 0x000fe400078e001b */
[----:B------:R-:W-:Y:S02]  /*5d460*/  IMAD.MOV.U32 R85, RZ, RZ, R84 ;  /* 0x000000ffff557224 */ /* 0x000fe400078e0054 */
.L_x_5048:
[----:B------:R-:W-:Y:S05]  /*5d470*/  BSYNC B0 ;  /* 0x0000000000007941 */ /* 0x000fea0003800000 */
.L_x_5046:
        /* <DEDUP_REMOVED lines=9> */
.L_x_5050:
[----:B------:R-:W-:Y:S02]  /*5d510*/  IMAD.MOV.U32 R84, RZ, RZ, R25 ;  /* 0x000000ffff547224 */ /* 0x000fe400078e0019 */
[----:B------:R-:W-:Y:S02]  /*5d520*/  IMAD.MOV.U32 R27, RZ, RZ, R82 ;  /* 0x000000ffff1b7224 */ /* 0x000fe400078e0052 */
[----:B------:R-:W-:Y:S02]  /*5d530*/  IMAD.MOV.U32 R25, RZ, RZ, R26 ;  /* 0x000000ffff197224 */ /* 0x000fe400078e001a */
[----:B------:R-:W-:Y:S02]  /*5d540*/  IMAD.MOV.U32 R82, RZ, RZ, R85 ;  /* 0x000000ffff527224 */ /* 0x000fe400078e0055 */
.L_x_5051:
[----:B------:R-:W-:Y:S05]  /*5d550*/  BSYNC B0 ;  /* 0x0000000000007941 */ /* 0x000fea0003800000 */
.L_x_5049:
        /* <DEDUP_REMOVED lines=9> */
.L_x_5053:
[----:B------:R-:W-:Y:S02]  /*5d5f0*/  IMAD.MOV.U32 R85, RZ, RZ, R24 ;  /* 0x000000ffff557224 */ /* 0x000fe400078e0018 */
[----:B------:R-:W-:Y:S01]  /*5d600*/  IMAD.MOV.U32 R26, RZ, RZ, R83 ;  /* 0x000000ffff1a7224 */ /* 0x000fe200078e0053 */
[----:B------:R-:W-:Y:S01]  /*5d610*/  MOV R83, R82 ;  /* 0x0000005200537202 */ /* 0x000fe20000000f00 */
[----:B------:R-:W-:Y:S02]  /*5d620*/  IMAD.MOV.U32 R24, RZ, RZ, R25 ;  /* 0x000000ffff187224 */ /* 0x000fe400078e0019 */
.L_x_5054:
[----:B------:R-:W-:Y:S05]  /*5d630*/  BSYNC B0 ;  /* 0x0000000000007941 */ /* 0x000fea0003800000 */
.L_x_5052:
        /* <DEDUP_REMOVED lines=9> */
.L_x_5056:
[----:B------:R-:W-:Y:S01]  /*5d6d0*/  IMAD.MOV.U32 R82, RZ, RZ, R23 ;  /* 0x000000ffff527224 */ /* 0x000fe200078e0017 */
[----:B------:R-:W-:Y:S01]  /*5d6e0*/  MOV R23, R24 ;  /* 0x0000001800177202 */ /* 0x000fe20000000f00 */
[----:B------:R-:W-:Y:S02]  /*5d6f0*/  IMAD.MOV.U32 R25, RZ, RZ, R80 ;  /* 0x000000ffff197224 */ /* 0x000fe400078e0050 */
[----:B------:R-:W-:Y:S02]  /*5d700*/  IMAD.MOV.U32 R80, RZ, RZ, R83 ;  /* 0x000000ffff507224 */ /* 0x000fe400078e0053 */
.L_x_5057:
[----:B------:R-:W-:Y:S05]  /*5d710*/  BSYNC B0 ;  /* 0x0000000000007941 */ /* 0x000fea0003800000 */
.L_x_5055:
        /* <DEDUP_REMOVED lines=9> */
.L_x_5059:
[----:B------:R-:W-:Y:S01]  /*5d7b0*/  IMAD.MOV.U32 R83, RZ, RZ, R22 ;  /* 0x000000ffff537224 */ /* 0x000fe200078e0016 */
[----:B------:R-:W-:Y:S01]  /*5d7c0*/  MOV R24, R81 ;  /* 0x0000005100187202 */ /* 0x000fe20000000f00 */
[----:B------:R-:W-:Y:S02]  /*5d7d0*/  IMAD.MOV.U32 R22, RZ, RZ, R23 ;  /* 0x000000ffff167224 */ /* 0x000fe400078e0017 */
[----:B------:R-:W-:Y:S02]  /*5d7e0*/  IMAD.MOV.U32 R81, RZ, RZ, R80 ;  /* 0x000000ffff517224 */ /* 0x000fe400078e0050 */
.L_x_5060:
[----:B------:R-:W-:Y:S05]  /*5d7f0*/  BSYNC B0 ;  /* 0x0000000000007941 */ /* 0x000fea0003800000 */
.L_x_5058:
        /* <DEDUP_REMOVED lines=9> */
.L_x_5062:
[----:B------:R-:W-:Y:S01]  /*5d890*/  MOV R80, R21 ;  /* 0x0000001500507202 */ /* 0x000fe20000000f00 */
[----:B------:R-:W-:Y:S02]  /*5d8a0*/  IMAD.MOV.U32 R23, RZ, RZ, R78 ;  /* 0x000000ffff177224 */ /* 0x000fe400078e004e */
[----:B------:R-:W-:Y:S02]  /*5d8b0*/  IMAD.MOV.U32 R21, RZ, RZ, R22 ;  /* 0x000000ffff157224 */ /* 0x000fe400078e0016 */
[----:B------:R-:W-:Y:S02]  /*5d8c0*/  IMAD.MOV.U32 R78, RZ, RZ, R81 ;  /* 0x000000ffff4e7224 */ /* 0x000fe400078e0051 */
.L_x_5063:
[----:B------:R-:W-:Y:S05]  /*5d8d0*/  BSYNC B0 ;  /* 0x0000000000007941 */ /* 0x000fea0003800000 */
.L_x_5061:
        /* <DEDUP_REMOVED lines=9> */
.L_x_5065:
[----:B------:R-:W-:Y:S02]  /*5d970*/  IMAD.MOV.U32 R81, RZ, RZ, R20 ;  /* 0x000000ffff517224 */ /* 0x000fe400078e0014 */
[----:B------:R-:W-:Y:S02]  /*5d980*/  IMAD.MOV.U32 R22, RZ, RZ, R79 ;  /* 0x000000ffff167224 */ /* 0x000fe400078e004f */
[----:B------:R-:W-:Y:S02]  /*5d990*/  IMAD.MOV.U32 R20, RZ, RZ, R21 ;  /* 0x000000ffff147224 */ /* 0x000fe400078e0015 */
[----:B------:R-:W-:Y:S02]  /*5d9a0*/  IMAD.MOV.U32 R79, RZ, RZ, R78 ;  /* 0x000000ffff4f7224 */ /* 0x000fe400078e004e */
.L_x_5066:
[----:B------:R-:W-:Y:S05]  /*5d9b0*/  BSYNC B0 ;  /* 0x0000000000007941 */ /* 0x000fea0003800000 */
.L_x_5064:
        /* <DEDUP_REMOVED lines=9> */
.L_x_5068:
[----:B------:R-:W-:Y:S02]  /*5da50*/  IMAD.MOV.U32 R78, RZ, RZ, R19 ;  /* 0x000000ffff4e7224 */ /* 0x000fe400078e0013 */
[----:B------:R-:W-:Y:S01]  /*5da60*/  IMAD.MOV.U32 R21, RZ, RZ, R76 ;  /* 0x000000ffff157224 */ /* 0x000fe200078e004c */
[----:B------:R-:W-:Y:S01]  /*5da70*/  MOV R76, R79 ;  /* 0x0000004f004c7202 */ /* 0x000fe20000000f00 */
[----:B------:R-:W-:Y:S02]  /*5da80*/  IMAD.MOV.U32 R19, RZ, RZ, R20 ;  /* 0x000000ffff137224 */ /* 0x000fe400078e0014 */
.L_x_5069:
[----:B------:R-:W-:Y:S05]  /*5da90*/  BSYNC B0 ;  /* 0x0000000000007941 */ /* 0x000fea0003800000 */
.L_x_5067:
        /* <DEDUP_REMOVED lines=9> */
.L_x_5071:
[----:B------:R-:W-:Y:S01]  /*5db30*/  IMAD.MOV.U32 R79, RZ, RZ, R18 ;  /* 0x000000ffff4f7224 */ /* 0x000fe200078e0012 */
[----:B------:R-:W-:Y:S01]  /*5db40*/  MOV R18, R19 ;  /* 0x0000001300127202 */ /* 0x000fe20000000f00 */
[----:B------:R-:W-:Y:S02]  /*5db50*/  IMAD.MOV.U32 R20, RZ, RZ, R77 ;  /* 0x000000ffff147224 */ /* 0x000fe400078e004d */
[----:B------:R-:W-:Y:S02]  /*5db60*/  IMAD.MOV.U32 R77, RZ, RZ, R76 ;  /* 0x000000ffff4d7224 */ /* 0x000fe400078e004c */
.L_x_5072:
[----:B------:R-:W-:Y:S05]  /*5db70*/  BSYNC B0 ;  /* 0x0000000000007941 */ /* 0x000fea0003800000 */
.L_x_5070:
        /* <DEDUP_REMOVED lines=9> */
.L_x_5074:
[----:B------:R-:W-:Y:S01]  /*5dc10*/  IMAD.MOV.U32 R76, RZ, RZ, R17 ;  /* 0x000000ffff4c7224 */ /* 0x000fe200078e0011 */
[----:B------:R-:W-:Y:S01]  /*5dc20*/  MOV R19, R74 ;  /* 0x0000004a00137202 */ /* 0x000fe20000000f00 */
[----:B------:R-:W-:Y:S02]  /*5dc30*/  IMAD.MOV.U32 R17, RZ, RZ, R18 ;  /* 0x000000ffff117224 */ /* 0x000fe400078e0012 */
[----:B------:R-:W-:Y:S02]  /*5dc40*/  IMAD.MOV.U32 R74, RZ, RZ, R77 ;  /* 0x000000ffff4a7224 */ /* 0x000fe400078e004d */
.L_x_5075:
[----:B------:R-:W-:Y:S05]  /*5dc50*/  BSYNC B0 ;  /* 0x0000000000007941 */ /* 0x000fea0003800000 */
.L_x_5073:
        /* <DEDUP_REMOVED lines=9> */
.L_x_5077:
[----:B------:R-:W-:Y:S01]  /*5dcf0*/  MOV R77, R16 ;  /* 0x00000010004d7202 */ /* 0x000fe20000000f00 */
[----:B------:R-:W-:Y:S02]  /*5dd00*/  IMAD.MOV.U32 R18, RZ, RZ, R75 ;  /* 0x000000ffff127224 */ /* 0x000fe400078e004b */
[----:B------:R-:W-:Y:S02]  /*5dd10*/  IMAD.MOV.U32 R16, RZ, RZ, R17 ;  /* 0x000000ffff107224 */ /* 0x000fe400078e0011 */
[----:B------:R-:W-:Y:S02]  /*5dd20*/  IMAD.MOV.U32 R75, RZ, RZ, R74 ;  /* 0x000000ffff4b7224 */ /* 0x000fe400078e004a */
.L_x_5078:
[----:B------:R-:W-:Y:S05]  /*5dd30*/  BSYNC B0 ;  /* 0x0000000000007941 */ /* 0x000fea0003800000 */
.L_x_5076:
        /* <DEDUP_REMOVED lines=9> */
.L_x_5080:
[----:B------:R-:W-:Y:S02]  /*5ddd0*/  IMAD.MOV.U32 R74, RZ, RZ, R15 ;  /* 0x000000ffff4a7224 */ /* 0x000fe400078e000f */
[----:B------:R-:W-:Y:S02]  /*5dde0*/  IMAD.MOV.U32 R17, RZ, RZ, R72 ;  /* 0x000000ffff117224 */ /* 0x000fe400078e0048 */
[----:B------:R-:W-:Y:S02]  /*5ddf0*/  IMAD.MOV.U32 R15, RZ, RZ, R16 ;  /* 0x000000ffff0f7224 */ /* 0x000fe400078e0010 */
[----:B------:R-:W-:Y:S02]  /*5de00*/  IMAD.MOV.U32 R72, RZ, RZ, R75 ;  /* 0x000000ffff487224 */ /* 0x000fe400078e004b */
.L_x_5081:
[----:B------:R-:W-:Y:S05]  /*5de10*/  BSYNC B0 ;  /* 0x0000000000007941 */ /* 0x000fea0003800000 */
.L_x_5079:
        /* <DEDUP_REMOVED lines=9> */
.L_x_5083:
[----:B------:R-:W-:Y:S02]  /*5deb0*/  IMAD.MOV.U32 R75, RZ, RZ, R14 ;  /* 0x000000ffff4b7224 */ /* 0x000fe400078e000e */
[----:B------:R-:W-:Y:S01]  /*5dec0*/  IMAD.MOV.U32 R16, RZ, RZ, R73 ;  /* 0x000000ffff107224 */ /* 0x000fe200078e0049 */
[----:B------:R-:W-:Y:S01]  /*5ded0*/  MOV R73, R72 ;  /* 0x0000004800497202 */ /* 0x000fe20000000f00 */
[----:B------:R-:W-:Y:S02]  /*5dee0*/  IMAD.MOV.U32 R14, RZ, RZ, R15 ;  /* 0x000000ffff0e7224 */ /* 0x000fe400078e000f */
.L_x_5084:
[----:B------:R-:W-:Y:S05]  /*5def0*/  BSYNC B0 ;  /* 0x0000000000007941 */ /* 0x000fea0003800000 */
.L_x_5082:
        /* <DEDUP_REMOVED lines=9> */
.L_x_5086:
[----:B------:R-:W-:Y:S01]  /*5df90*/  IMAD.MOV.U32 R72, RZ, RZ, R13 ;  /* 0x000000ffff487224 */ /* 0x000fe200078e000d */
[----:B------:R-:W-:Y:S01]  /*5dfa0*/  MOV R13, R14 ;  /* 0x0000000e000d7202 */ /* 0x000fe20000000f00 */
[----:B------:R-:W-:Y:S02]  /*5dfb0*/  IMAD.MOV.U32 R15, RZ, RZ, R12 ;  /* 0x000000ffff0f7224 */ /* 0x000fe400078e000c */
[----:B------:R-:W-:Y:S02]  /*5dfc0*/  IMAD.MOV.U32 R12, RZ, RZ, R73 ;  /* 0x000000ffff0c7224 */ /* 0x000fe400078e0049 */
.L_x_5087:
[----:B------:R-:W-:Y:S05]  /*5dfd0*/  BSYNC B0 ;  /* 0x0000000000007941 */ /* 0x000fea0003800000 */
.L_x_5085:
        /* <DEDUP_REMOVED lines=9> */
.L_x_5089:
[----:B------:R-:W-:Y:S01]  /*5e070*/  IMAD.MOV.U32 R73, RZ, RZ, R10 ;  /* 0x000000ffff497224 */ /* 0x000fe200078e000a */
[----:B------:R-:W-:Y:S01]  /*5e080*/  MOV R14, R11 ;  /* 0x0000000b000e7202 */ /* 0x000fe20000000f00 */
[----:B------:R-:W-:Y:S02]  /*5e090*/  IMAD.MOV.U32 R10, RZ, RZ, R13 ;  /* 0x000000ffff0a7224 */ /* 0x000fe400078e000d */
[----:B------:R-:W-:Y:S02]  /*5e0a0*/  IMAD.MOV.U32 R11, RZ, RZ, R12 ;  /* 0x000000ffff0b7224 */ /* 0x000fe400078e000c */
.L_x_5090:
[----:B------:R-:W-:Y:S05]  /*5e0b0*/  BSYNC B0 ;  /* 0x0000000000007941 */ /* 0x000fea0003800000 */
.L_x_5088:
        /* <DEDUP_REMOVED lines=9> */
.L_x_5092:
[----:B------:R-:W-:Y:S01]  /*5e150*/  MOV R12, R9 ;  /* 0x00000009000c7202 */ /* 0x000fe20000000f00 */
[----:B------:R-:W-:Y:S02]  /*5e160*/  IMAD.MOV.U32 R13, RZ, RZ, R8 ;  /* 0x000000ffff0d7224 */ /* 0x000fe400078e0008 */
[----:B------:R-:W-:Y:S02]  /*5e170*/  IMAD.MOV.U32 R9, RZ, RZ, R10 ;  /* 0x000000ffff097224 */ /* 0x000fe400078e000a */
[----:B------:R-:W-:Y:S02]  /*5e180*/  IMAD.MOV.U32 R8, RZ, RZ, R11 ;  /* 0x000000ffff087224 */ /* 0x000fe400078e000b */
.L_x_5093:
[----:B------:R-:W-:Y:S05]  /*5e190*/  BSYNC B0 ;  /* 0x0000000000007941 */ /* 0x000fea0003800000 */
.L_x_5091:
        /* <DEDUP_REMOVED lines=9> */
.L_x_5095:
[----:B------:R-:W-:Y:S02]  /*5e230*/  IMAD.MOV.U32 R11, RZ, RZ, R6 ;  /* 0x000000ffff0b7224 */ /* 0x000fe400078e0006 */
[----:B------:R-:W-:Y:S02]  /*5e240*/  IMAD.MOV.U32 R10, RZ, RZ, R7 ;  /* 0x000000ffff0a7224 */ /* 0x000fe400078e0007 */
[----:B------:R-:W-:Y:S02]  /*5e250*/  IMAD.MOV.U32 R6, RZ, RZ, R9 ;  /* 0x000000ffff067224 */ /* 0x000fe400078e0009 */
[----:B------:R-:W-:Y:S02]  /*5e260*/  IMAD.MOV.U32 R7, RZ, RZ, R8 ;  /* 0x000000ffff077224 */ /* 0x000fe400078e0008 */
.L_x_5096:
[----:B------:R-:W-:Y:S05]  /*5e270*/  BSYNC B0 ;  /* 0x0000000000007941 */ /* 0x000fea0003800000 */
.L_x_5094:
        /* <DEDUP_REMOVED lines=9> */
.L_x_5098:
[----:B------:R-:W-:Y:S02]  /*5e310*/  IMAD.MOV.U32 R8, RZ, RZ, R5 ;  /* 0x000000ffff087224 */ /* 0x000fe400078e0005 */
[----:B------:R-:W-:Y:S01]  /*5e320*/  IMAD.MOV.U32 R9, RZ, RZ, R4 ;  /* 0x000000ffff097224 */ /* 0x000fe200078e0004 */
[----:B------:R-:W-:Y:S01]  /*5e330*/  MOV R4, R7 ;  /* 0x0000000700047202 */ /* 0x000fe20000000f00 */
[----:B------:R-:W-:Y:S02]  /*5e340*/  IMAD.MOV.U32 R5, RZ, RZ, R6 ;  /* 0x000000ffff057224 */ /* 0x000fe400078e0006 */
.L_x_5099:
[----:B------:R-:W-:Y:S05]  /*5e350*/  BSYNC B0 ;  /* 0x0000000000007941 */ /* 0x000fea0003800000 */
.L_x_5097:
        /* <DEDUP_REMOVED lines=9> */
.L_x_5101:
[----:B------:R-:W-:Y:S01]  /*5e3f0*/  IMAD.MOV.U32 R7, RZ, RZ, R130 ;  /* 0x000000ffff077224 */ /* 0x000fe200078e0082 */
[----:B------:R-:W-:Y:S01]  /*5e400*/  MOV R130, R5 ;  /* 0x0000000500827202 */ /* 0x000fe20000000f00 */
[----:B------:R-:W-:Y:S02]  /*5e410*/  IMAD.MOV.U32 R6, RZ, RZ, R131 ;  /* 0x000000ffff067224 */ /* 0x000fe400078e0083 */
[----:B------:R-:W-:Y:S02]  /*5e420*/  IMAD.MOV.U32 R131, RZ, RZ, R4 ;  /* 0x000000ffff837224 */ /* 0x000fe400078e0004 */
.L_x_5102:
[----:B------:R-:W-:Y:S05]  /*5e430*/  BSYNC B0 ;  /* 0x0000000000007941 */ /* 0x000fea0003800000 */
.L_x_5100:
        /* <DEDUP_REMOVED lines=9> */
.L_x_5104:
[----:B------:R-:W-:Y:S01]  /*5e4d0*/  IMAD.MOV.U32 R4, RZ, RZ, R71 ;  /* 0x000000ffff047224 */ /* 0x000fe200078e0047 */
[----:B------:R-:W-:Y:S01]  /*5e4e0*/  MOV R5, R128 ;  /* 0x0000008000057202 */ /* 0x000fe20000000f00 */
[----:B------:R-:W-:Y:S02]  /*5e4f0*/  IMAD.MOV.U32 R71, RZ, RZ, R130 ;  /* 0x000000ffff477224 */ /* 0x000fe400078e0082 */
[----:B------:R-:W-:Y:S02]  /*5e500*/  IMAD.MOV.U32 R128, RZ, RZ, R131 ;  /* 0x000000ffff807224 */ /* 0x000fe400078e0083 */
.L_x_5105:
[----:B------:R-:W-:Y:S05]  /*5e510*/  BSYNC B0 ;  /* 0x0000000000007941 */ /* 0x000fea0003800000 */
.L_x_5103:
        /* <DEDUP_REMOVED lines=9> */
.L_x_5107:
[----:B------:R-:W-:Y:S01]  /*5e5b0*/  MOV R131, R70 ;  /* 0x0000004600837202 */ /* 0x000fe20000000f00 */
[----:B------:R-:W-:Y:S02]  /*5e5c0*/  IMAD.MOV.U32 R130, RZ, RZ, R129 ;  /* 0x000000ffff827224 */ /* 0x000fe400078e0081 */
[----:B------:R-:W-:Y:S02]  /*5e5d0*/  IMAD.MOV.U32 R70, RZ, RZ, R71 ;  /* 0x000000ffff467224 */ /* 0x000fe400078e0047 */
[----:B------:R-:W-:Y:S02]  /*5e5e0*/  IMAD.MOV.U32 R129, RZ, RZ, R128 ;  /* 0x000000ffff817224 */ /* 0x000fe400078e0080 */
.L_x_5108:
[----:B------:R-:W-:Y:S05]  /*5e5f0*/  BSYNC B0 ;  /* 0x0000000000007941 */ /* 0x000fea0003800000 */
.L_x_5106:
        /* <DEDUP_REMOVED lines=9> */
.L_x_5110:
[----:B------:R-:W-:Y:S02]  /*5e690*/  IMAD.MOV.U32 R128, RZ, RZ, R69 ;  /* 0x000000ffff807224 */ /* 0x000fe400078e0045 */
[----:B------:R-:W-:Y:S02]  /*5e6a0*/  IMAD.MOV.U32 R71, RZ, RZ, R126 ;  /* 0x000000ffff477224 */ /* 0x000fe400078e007e */
[----:B------:R-:W-:Y:S02]  /*5e6b0*/  IMAD.MOV.U32 R69, RZ, RZ, R70 ;  /* 0x000000ffff457224 */ /* 0x000fe400078e0046 */
[----:B------:R-:W-:Y:S02]  /*5e6c0*/  IMAD.MOV.U32 R126, RZ, RZ, R129 ;  /* 0x000000ffff7e7224 */ /* 0x000fe400078e0081 */
.L_x_5111:
[----:B------:R-:W-:Y:S05]  /*5e6d0*/  BSYNC B0 ;  /* 0x0000000000007941 */ /* 0x000fea0003800000 */
.L_x_5109:
        /* <DEDUP_REMOVED lines=9> */
.L_x_5113:
[----:B------:R-:W-:Y:S02]  /*5e770*/  IMAD.MOV.U32 R129, RZ, RZ, R68 ;  /* 0x000000ffff817224 */ /* 0x000fe400078e0044 */
[----:B------:R-:W-:Y:S01]  /*5e780*/  IMAD.MOV.U32 R70, RZ, RZ, R127 ;  /* 0x000000ffff467224 */ /* 0x000fe200078e007f */
[----:B------:R-:W-:Y:S01]  /*5e790*/  MOV R127, R126 ;  /* 0x0000007e007f7202 */ /* 0x000fe20000000f00 */
[----:B------:R-:W-:Y:S02]  /*5e7a0*/  IMAD.MOV.U32 R68, RZ, RZ, R69 ;  /* 0x000000ffff447224 */ /* 0x000fe400078e0045 */
.L_x_5114:
[----:B------:R-:W-:Y:S05]  /*5e7b0*/  BSYNC B0 ;  /* 0x0000000000007941 */ /* 0x000fea0003800000 */
.L_x_5112:
        /* <DEDUP_REMOVED lines=9> */
.L_x_5116:
[----:B------:R-:W-:Y:S02]  /*5e850*/  IMAD.MOV.U32 R126, RZ, RZ, R133 ;  /* 0x000000ffff7e7224 */ /* 0x000fe400078e0085 */
[----:B------:R-:W-:Y:S01]  /*5e860*/  IMAD.MOV.U32 R69, RZ, RZ, R0 ;  /* 0x000000ffff457224 */ /* 0x000fe200078e0000 */
[----:B------:R-:W-:Y:S01]  /*5e870*/  MOV R0, R127 ;  /* 0x0000007f00007202 */ /* 0x000fe20000000f00 */
[----:B------:R-:W-:Y:S02]  /*5e880*/  IMAD.MOV.U32 R133, RZ, RZ, R68 ;  /* 0x000000ffff857224 */ /* 0x000fe400078e0044 */
.L_x_5117:
[----:B------:R-:W-:Y:S05]  /*5e890*/  BSYNC B0 ;  /* 0x0000000000007941 */ /* 0x000fea0003800000 */
.L_x_5115:
        /* <DEDUP_REMOVED lines=18> */
.L_x_5119:
[----:B------:R-:W-:Y:S02]  /*5e9c0*/  IMAD.MOV.U32 R68, RZ, RZ, R125 ;  /* 0x000000ffff447224 */ /* 0x000fe400078e007d */
[----:B------:R-:W-:Y:S02]  /*5e9d0*/  IMAD.MOV.U32 R127, RZ, RZ, R66 ;  /* 0x000000ffff7f7224 */ /* 0x000fe400078e0042 */
[----:B------:R-:W-:Y:S02]  /*5e9e0*/  IMAD.MOV.U32 R125, RZ, RZ, R124 ;  /* 0x000000ffff7d7224 */ /* 0x000fe400078e007c */
[----:B------:R-:W-:Y:S02]  /*5e9f0*/  IMAD.MOV.U32 R66, RZ, RZ, R67 ;  /* 0x000000ffff427224 */ /* 0x000fe400078e0043 */
.L_x_5120:
[----:B------:R-:W-:Y:S05]  /*5ea00*/  BSYNC B0 ;  /* 0x0000000000007941 */ /* 0x000fea0003800000 */
.L_x_5118:
        /* <DEDUP_REMOVED lines=9> */
.L_x_5122:
[----:B------:R-:W-:Y:S02]  /*5eaa0*/  IMAD.MOV.U32 R67, RZ, RZ, R122 ;  /* 0x000000ffff437224 */ /* 0x000fe400078e007a */
[----:B------:R-:W-:Y:S01]  /*5eab0*/  IMAD.MOV.U32 R124, RZ, RZ, R65 ;  /* 0x000000ffff7c7224 */ /* 0x000fe200078e0041 */
[----:B------:R-:W-:Y:S01]  /*5eac0*/  MOV R65, R66 ;  /* 0x0000004200417202 */ /* 0x000fe20000000f00 */
[----:B------:R-:W-:Y:S02]  /*5ead0*/  IMAD.MOV.U32 R122, RZ, RZ, R125 ;  /* 0x000000ffff7a7224 */ /* 0x000fe400078e007d */
.L_x_5123:
[----:B------:R-:W-:Y:S05]  /*5eae0*/  BSYNC B0 ;  /* 0x0000000000007941 */ /* 0x000fea0003800000 */
.L_x_5121:
        /* <DEDUP_REMOVED lines=9> */
.L_x_5125:
[----:B------:R-:W-:Y:S01]  /*5eb80*/  IMAD.MOV.U32 R66, RZ, RZ, R123 ;  /* 0x000000ffff427224 */ /* 0x000fe200078e007b */
[----:B------:R-:W-:Y:S01]  /*5eb90*/  MOV R123, R122 ;  /* 0x0000007a007b7202 */ /* 0x000fe20000000f00 */
[----:B------:R-:W-:Y:S02]  /*5eba0*/  IMAD.MOV.U32 R125, RZ, RZ, R64 ;  /* 0x000000ffff7d7224 */ /* 0x000fe400078e0040 */
[----:B------:R-:W-:Y:S02]  /*5ebb0*/  IMAD.MOV.U32 R64, RZ, RZ, R65 ;  /* 0x000000ffff407224 */ /* 0x000fe400078e0041 */
.L_x_5126:
[----:B------:R-:W-:Y:S05]  /*5ebc0*/  BSYNC B0 ;  /* 0x0000000000007941 */ /* 0x000fea0003800000 */
.L_x_5124:
        /* <DEDUP_REMOVED lines=9> */
.L_x_5128:
[----:B------:R-:W-:Y:S01]  /*5ec60*/  IMAD.MOV.U32 R65, RZ, RZ, R120 ;  /* 0x000000ffff417224 */ /* 0x000fe200078e0078 */
[----:B------:R-:W-:Y:S01]  /*5ec70*/  MOV R122, R63 ;  /* 0x0000003f007a7202 */ /* 0x000fe20000000f00 */
[----:B------:R-:W-:Y:S02]  /*5ec80*/  IMAD.MOV.U32 R120, RZ, RZ, R123 ;  /* 0x000000ffff787224 */ /* 0x000fe400078e007b */
[----:B------:R-:W-:Y:S02]  /*5ec90*/  IMAD.MOV.U32 R63, RZ, RZ, R64 ;  /* 0x000000ffff3f7224 */ /* 0x000fe400078e0040 */
.L_x_5129:
[----:B------:R-:W-:Y:S05]  /*5eca0*/  BSYNC B0 ;  /* 0x0000000000007941 */ /* 0x000fea0003800000 */
.L_x_5127:
        /* <DEDUP_REMOVED lines=9> */
.L_x_5131:
[----:B------:R-:W-:Y:S01]  /*5ed40*/  MOV R64, R121 ;  /* 0x0000007900407202 */ /* 0x000fe20000000f00 */
[----:B------:R-:W-:Y:S02]  /*5ed50*/  IMAD.MOV.U32 R123, RZ, RZ, R62 ;  /* 0x000000ffff7b7224 */ /* 0x000fe400078e003e */
[----:B------:R-:W-:Y:S02]  /*5ed60*/  IMAD.MOV.U32 R121, RZ, RZ, R120 ;  /* 0x000000ffff797224 */ /* 0x000fe400078e0078 */
[----:B------:R-:W-:Y:S02]  /*5ed70*/  IMAD.MOV.U32 R62, RZ, RZ, R63 ;  /* 0x000000ffff3e7224 */ /* 0x000fe400078e003f */
.L_x_5132:
[----:B------:R-:W-:Y:S05]  /*5ed80*/  BSYNC B0 ;  /* 0x0000000000007941 */ /* 0x000fea0003800000 */
.L_x_5130:
        /* <DEDUP_REMOVED lines=9> */
.L_x_5134:
[----:B------:R-:W-:Y:S02]  /*5ee20*/  IMAD.MOV.U32 R63, RZ, RZ, R118 ;  /* 0x000000ffff3f7224 */ /* 0x000fe400078e0076 */
[----:B------:R-:W-:Y:S02]  /*5ee30*/  IMAD.MOV.U32 R120, RZ, RZ, R61 ;  /* 0x000000ffff787224 */ /* 0x000fe400078e003d */
[----:B------:R-:W-:Y:S02]  /*5ee40*/  IMAD.MOV.U32 R118, RZ, RZ, R121 ;  /* 0x000000ffff767224 */ /* 0x000fe400078e0079 */
[----:B------:R-:W-:Y:S02]  /*5ee50*/  IMAD.MOV.U32 R61, RZ, RZ, R62 ;  /* 0x000000ffff3d7224 */ /* 0x000fe400078e003e */
.L_x_5135:
[----:B------:R-:W-:Y:S05]  /*5ee60*/  BSYNC B0 ;  /* 0x0000000000007941 */ /* 0x000fea0003800000 */
.L_x_5133:
        /* <DEDUP_REMOVED lines=9> */
.L_x_5137:
[----:B------:R-:W-:Y:S02]  /*5ef00*/  IMAD.MOV.U32 R62, RZ, RZ, R119 ;  /* 0x000000ffff3e7224 */ /* 0x000fe400078e0077 */
[----:B------:R-:W-:Y:S01]  /*5ef10*/  IMAD.MOV.U32 R121, RZ, RZ, R60 ;  /* 0x000000ffff797224 */ /* 0x000fe200078e003c */
[----:B------:R-:W-:Y:S01]  /*5ef20*/  MOV R60, R61 ;  /* 0x0000003d003c7202 */ /* 0x000fe20000000f00 */
[----:B------:R-:W-:Y:S02]  /*5ef30*/  IMAD.MOV.U32 R119, RZ, RZ, R118 ;  /* 0x000000ffff777224 */ /* 0x000fe400078e0076 */
.L_x_5138:
[----:B------:R-:W-:Y:S05]  /*5ef40*/  BSYNC B0 ;  /* 0x0000000000007941 */ /* 0x000fea0003800000 */
.L_x_5136:
        /* <DEDUP_REMOVED lines=9> */
.L_x_5140:
[----:B------:R-:W-:Y:S01]  /*5efe0*/  IMAD.MOV.U32 R61, RZ, RZ, R116 ;  /* 0x000000ffff3d7224 */ /* 0x000fe200078e0074 */
[----:B------:R-:W-:Y:S01]  /*5eff0*/  MOV R116, R119 ;  /* 0x0000007700747202 */ /* 0x000fe20000000f00 */
[----:B------:R-:W-:Y:S02]  /*5f000*/  IMAD.MOV.U32 R118, RZ, RZ, R59 ;  /* 0x000000ffff767224 */ /* 0x000fe400078e003b */
[----:B------:R-:W-:Y:S02]  /*5f010*/  IMAD.MOV.U32 R59, RZ, RZ, R60 ;  /* 0x000000ffff3b7224 */ /* 0x000fe400078e003c */
.L_x_5141:
[----:B------:R-:W-:Y:S05]  /*5f020*/  BSYNC B0 ;  /* 0x0000000000007941 */ /* 0x000fea0003800000 */
.L_x_5139:
        /* <DEDUP_REMOVED lines=9> */
.L_x_5143:
[----:B------:R-:W-:Y:S01]  /*5f0c0*/  IMAD.MOV.U32 R60, RZ, RZ, R117 ;  /* 0x000000ffff3c7224 */ /* 0x000fe200078e0075 */
[----:B------:R-:W-:Y:S01]  /*5f0d0*/  MOV R119, R58 ;  /* 0x0000003a00777202 */ /* 0x000fe20000000f00 */
[----:B------:R-:W-:Y:S02]  /*5f0e0*/  IMAD.MOV.U32 R117, RZ, RZ, R116 ;  /* 0x000000ffff757224 */ /* 0x000fe400078e0074 */
[----:B------:R-:W-:Y:S02]  /*5f0f0*/  IMAD.MOV.U32 R58, RZ, RZ, R59 ;  /* 0x000000ffff3a7224 */ /* 0x000fe400078e003b */
.L_x_5144:
[----:B------:R-:W-:Y:S05]  /*5f100*/  BSYNC B0 ;  /* 0x0000000000007941 */ /* 0x000fea0003800000 */
.L_x_5142:
        /* <DEDUP_REMOVED lines=9> */
.L_x_5146:
[----:B------:R-:W-:Y:S01]  /*5f1a0*/  MOV R59, R114 ;  /* 0x00000072003b7202 */ /* 0x000fe20000000f00 */
[----:B------:R-:W-:Y:S02]  /*5f1b0*/  IMAD.MOV.U32 R116, RZ, RZ, R57 ;  /* 0x000000ffff747224 */ /* 0x000fe400078e0039 */
[----:B------:R-:W-:Y:S02]  /*5f1c0*/  IMAD.MOV.U32 R114, RZ, RZ, R117 ;  /* 0x000000ffff727224 */ /* 0x000fe400078e0075 */
[----:B------:R-:W-:Y:S02]  /*5f1d0*/  IMAD.MOV.U32 R57, RZ, RZ, R58 ;  /* 0x000000ffff397224 */ /* 0x000fe400078e003a */
.L_x_5147:
[----:B------:R-:W-:Y:S05]  /*5f1e0*/  BSYNC B0 ;  /* 0x0000000000007941 */ /* 0x000fea0003800000 */
.L_x_5145:
        /* <DEDUP_REMOVED lines=9> */
.L_x_5149:
[----:B------:R-:W-:Y:S02]  /*5f280*/  IMAD.MOV.U32 R58, RZ, RZ, R115 ;  /* 0x000000ffff3a7224 */ /* 0x000fe400078e0073 */
[----:B------:R-:W-:Y:S02]  /*5f290*/  IMAD.MOV.U32 R117, RZ, RZ, R56 ;  /* 0x000000ffff757224 */ /* 0x000fe400078e0038 */
[----:B------:R-:W-:Y:S02]  /*5f2a0*/  IMAD.MOV.U32 R115, RZ, RZ, R114 ;  /* 0x000000ffff737224 */ /* 0x000fe400078e0072 */
[----:B------:R-:W-:Y:S02]  /*5f2b0*/  IMAD.MOV.U32 R56, RZ, RZ, R57 ;  /* 0x000000ffff387224 */ /* 0x000fe400078e0039 */
.L_x_5150:
[----:B------:R-:W-:Y:S05]  /*5f2c0*/  BSYNC B0 ;  /* 0x0000000000007941 */ /* 0x000fea0003800000 */
.L_x_5148:
        /* <DEDUP_REMOVED lines=9> */
.L_x_5152:
[----:B------:R-:W-:Y:S02]  /*5f360*/  IMAD.MOV.U32 R57, RZ, RZ, R112 ;  /* 0x000000ffff397224 */ /* 0x000fe400078e0070 */
[----:B------:R-:W-:Y:S01]  /*5f370*/  IMAD.MOV.U32 R114, RZ, RZ, R55 ;  /* 0x000000ffff727224 */ /* 0x000fe200078e0037 */
[----:B------:R-:W-:Y:S01]  /*5f380*/  MOV R55, R56 ;  /* 0x0000003800377202 */ /* 0x000fe20000000f00 */
[----:B------:R-:W-:Y:S02]  /*5f390*/  IMAD.MOV.U32 R112, RZ, RZ, R115 ;  /* 0x000000ffff707224 */ /* 0x000fe400078e0073 */
.L_x_5153:
[----:B------:R-:W-:Y:S05]  /*5f3a0*/  BSYNC B0 ;  /* 0x0000000000007941 */ /* 0x000fea0003800000 */
.L_x_5151:
        /* <DEDUP_REMOVED lines=9> */
.L_x_5155:
[----:B------:R-:W-:Y:S01]  /*5f440*/  IMAD.MOV.U32 R56, RZ, RZ, R113 ;  /* 0x000000ffff387224 */ /* 0x000fe200078e0071 */
[----:B------:R-:W-:Y:S01]  /*5f450*/  MOV R113, R112 ;  /* 0x0000007000717202 */ /* 0x000fe20000000f00 */
[----:B------:R-:W-:Y:S02]  /*5f460*/  IMAD.MOV.U32 R115, RZ, RZ, R54 ;  /* 0x000000ffff737224 */ /* 0x000fe400078e0036 */
[----:B------:R-:W-:Y:S02]  /*5f470*/  IMAD.MOV.U32 R54, RZ, RZ, R55 ;  /* 0x000000ffff367224 */ /* 0x000fe400078e0037 */
.L_x_5156:
[----:B------:R-:W-:Y:S05]  /*5f480*/  BSYNC B0 ;  /* 0x0000000000007941 */ /* 0x000fea0003800000 */
.L_x_5154:
        /* <DEDUP_REMOVED lines=9> */
.L_x_5158:
[----:B------:R-:W-:Y:S01]  /*5f520*/  IMAD.MOV.U32 R55, RZ, RZ, R110 ;  /* 0x000000ffff377224 */ /* 0x000fe200078e006e */
[----:B------:R-:W-:Y:S01]  /*5f530*/  MOV R112, R53 ;  /* 0x0000003500707202 */ /* 0x000fe20000000f00 */
[----:B------:R-:W-:Y:S02]  /*5f540*/  IMAD.MOV.U32 R110, RZ, RZ, R113 ;  /* 0x000000ffff6e7224 */ /* 0x000fe400078e0071 */
[----:B------:R-:W-:Y:S02]  /*5f550*/  IMAD.MOV.U32 R53, RZ, RZ, R54 ;  /* 0x000000ffff357224 */ /* 0x000fe400078e0036 */
.L_x_5159:
[----:B------:R-:W-:Y:S05]  /*5f560*/  BSYNC B0 ;  /* 0x0000000000007941 */ /* 0x000fea0003800000 */
.L_x_5157:
        /* <DEDUP_REMOVED lines=9> */
.L_x_5161:
[----:B------:R-:W-:Y:S01]  /*5f600*/  MOV R54, R111 ;  /* 0x0000006f00367202 */ /* 0x000fe20000000f00 */
[----:B------:R-:W-:Y:S02]  /*5f610*/  IMAD.MOV.U32 R113, RZ, RZ, R52 ;  /* 0x000000ffff717224 */ /* 0x000fe400078e0034 */
[----:B------:R-:W-:Y:S02]  /*5f620*/  IMAD.MOV.U32 R111, RZ, RZ, R110 ;  /* 0x000000ffff6f7224 */ /* 0x000fe400078e006e */
[----:B------:R-:W-:Y:S02]  /*5f630*/  IMAD.MOV.U32 R52, RZ, RZ, R53 ;  /* 0x000000ffff347224 */ /* 0x000fe400078e0035 */
.L_x_5162:
[----:B------:R-:W-:Y:S05]  /*5f640*/  BSYNC B0 ;  /* 0x0000000000007941 */ /* 0x000fea0003800000 */
.L_x_5160:
        /* <DEDUP_REMOVED lines=9> */
.L_x_5164:
[----:B------:R-:W-:Y:S02]  /*5f6e0*/  IMAD.MOV.U32 R53, RZ, RZ, R108 ;  /* 0x000000ffff357224 */ /* 0x000fe400078e006c */
[----:B------:R-:W-:Y:S02]  /*5f6f0*/  IMAD.MOV.U32 R110, RZ, RZ, R51 ;  /* 0x000000ffff6e7224 */ /* 0x000fe400078e0033 */
[----:B------:R-:W-:Y:S02]  /*5f700*/  IMAD.MOV.U32 R108, RZ, RZ, R111 ;  /* 0x000000ffff6c7224 */ /* 0x000fe400078e006f */
[----:B------:R-:W-:Y:S02]  /*5f710*/  IMAD.MOV.U32 R51, RZ, RZ, R52 ;  /* 0x000000ffff337224 */ /* 0x000fe400078e0034 */
.L_x_5165:
[----:B------:R-:W-:Y:S05]  /*5f720*/  BSYNC B0 ;  /* 0x0000000000007941 */ /* 0x000fea0003800000 */
.L_x_5163:
        /* <DEDUP_REMOVED lines=9> */
.L_x_5167:
[----:B------:R-:W-:Y:S02]  /*5f7c0*/  IMAD.MOV.U32 R52, RZ, RZ, R109 ;  /* 0x000000ffff347224 */ /* 0x000fe400078e006d */
[----:B------:R-:W-:Y:S01]  /*5f7d0*/  IMAD.MOV.U32 R111, RZ, RZ, R50 ;  /* 0x000000ffff6f7224 */ /* 0x000fe200078e0032 */
[----:B------:R-:W-:Y:S01]  /*5f7e0*/  MOV R50, R51 ;  /* 0x0000003300327202 */ /* 0x000fe20000000f00 */
[----:B------:R-:W-:Y:S02]  /*5f7f0*/  IMAD.MOV.U32 R109, RZ, RZ, R108 ;  /* 0x000000ffff6d7224 */ /* 0x000fe400078e006c */
.L_x_5168:
[----:B------:R-:W-:Y:S05]  /*5f800*/  BSYNC B0 ;  /* 0x0000000000007941 */ /* 0x000fea0003800000 */
.L_x_5166:
        /* <DEDUP_REMOVED lines=9> */
.L_x_5170:
[----:B------:R-:W-:Y:S01]  /*5f8a0*/  IMAD.MOV.U32 R51, RZ, RZ, R106 ;  /* 0x000000ffff337224 */ /* 0x000fe200078e006a */
[----:B------:R-:W-:Y:S01]  /*5f8b0*/  MOV R106, R109 ;  /* 0x0000006d006a7202 */ /* 0x000fe20000000f00 */
[----:B------:R-:W-:Y:S02]  /*5f8c0*/  IMAD.MOV.U32 R108, RZ, RZ, R49 ;  /* 0x000000ffff6c7224 */ /* 0x000fe400078e0031 */
[----:B------:R-:W-:Y:S02]  /*5f8d0*/  IMAD.MOV.U32 R49, RZ, RZ, R50 ;  /* 0x000000ffff317224 */ /* 0x000fe400078e0032 */
.L_x_5171:
[----:B------:R-:W-:Y:S05]  /*5f8e0*/  BSYNC B0 ;  /* 0x0000000000007941 */ /* 0x000fea0003800000 */
.L_x_5169:
        /* <DEDUP_REMOVED lines=9> */
.L_x_5173:
[----:B------:R-:W-:Y:S01]  /*5f980*/  IMAD.MOV.U32 R50, RZ, RZ, R107 ;  /* 0x000000ffff327224 */ /* 0x000fe200078e006b */
[----:B------:R-:W-:Y:S01]  /*5f990*/  MOV R109, R48 ;  /* 0x00000030006d7202 */ /* 0x000fe20000000f00 */
[----:B------:R-:W-:Y:S02]  /*5f9a0*/  IMAD.MOV.U32 R107, RZ, RZ, R106 ;  /* 0x000000ffff6b7224 */ /* 0x000fe400078e006a */
[----:B------:R-:W-:Y:S02]  /*5f9b0*/  IMAD.MOV.U32 R48, RZ, RZ, R49 ;  /* 0x000000ffff307224 */ /* 0x000fe400078e0031 */
.L_x_5174:
[----:B------:R-:W-:Y:S05]  /*5f9c0*/  BSYNC B0 ;  /* 0x0000000000007941 */ /* 0x000fea0003800000 */
.L_x_5172:
        /* <DEDUP_REMOVED lines=9> */
.L_x_5176:
[----:B------:R-:W-:Y:S01]  /*5fa60*/  MOV R49, R104 ;  /* 0x0000006800317202 */ /* 0x000fe20000000f00 */
[----:B------:R-:W-:Y:S02]  /*5fa70*/  IMAD.MOV.U32 R106, RZ, RZ, R47 ;  /* 0x000000ffff6a7224 */ /* 0x000fe400078e002f */
[----:B------:R-:W-:Y:S02]  /*5fa80*/  IMAD.MOV.U32 R104, RZ, RZ, R107 ;  /* 0x000000ffff687224 */ /* 0x000fe400078e006b */
[----:B------:R-:W-:Y:S02]  /*5fa90*/  IMAD.MOV.U32 R47, RZ, RZ, R48 ;  /* 0x000000ffff2f7224 */ /* 0x000fe400078e0030 */
.L_x_5177:
[----:B------:R-:W-:Y:S05]  /*5faa0*/  BSYNC B0 ;  /* 0x0000000000007941 */ /* 0x000fea0003800000 */
.L_x_5175:
        /* <DEDUP_REMOVED lines=9> */
.L_x_5179:
[----:B------:R-:W-:Y:S02]  /*5fb40*/  IMAD.MOV.U32 R48, RZ, RZ, R105 ;  /* 0x000000ffff307224 */ /* 0x000fe400078e0069 */
[----:B------:R-:W-:Y:S02]  /*5fb50*/  IMAD.MOV.U32 R107, RZ, RZ, R46 ;  /* 0x000000ffff6b7224 */ /* 0x000fe400078e002e */
[----:B------:R-:W-:Y:S02]  /*5fb60*/  IMAD.MOV.U32 R105, RZ, RZ, R104 ;  /* 0x000000ffff697224 */ /* 0x000fe400078e0068 */
[----:B------:R-:W-:Y:S02]  /*5fb70*/  IMAD.MOV.U32 R46, RZ, RZ, R47 ;  /* 0x000000ffff2e7224 */ /* 0x000fe400078e002f */
.L_x_5180:
[----:B------:R-:W-:Y:S05]  /*5fb80*/  BSYNC B0 ;  /* 0x0000000000007941 */ /* 0x000fea0003800000 */
.L_x_5178:
        /* <DEDUP_REMOVED lines=9> */
.L_x_5182:
[----:B------:R-:W-:Y:S02]  /*5fc20*/  IMAD.MOV.U32 R47, RZ, RZ, R102 ;  /* 0x000000ffff2f7224 */ /* 0x000fe400078e0066 */
[----:B------:R-:W-:Y:S01]  /*5fc30*/  IMAD.MOV.U32 R104, RZ, RZ, R45 ;  /* 0x000000ffff687224 */ /* 0x000fe200078e002d */
[----:B------:R-:W-:Y:S01]  /*5fc40*/  MOV R45, R46 ;  /* 0x0000002e002d7202 */ /* 0x000fe20000000f00 */
[----:B------:R-:W-:Y:S02]  /*5fc50*/  IMAD.MOV.U32 R102, RZ, RZ, R105 ;  /* 0x000000ffff667224 */ /* 0x000fe400078e0069 */
.L_x_5183:
[----:B------:R-:W-:Y:S05]  /*5fc60*/  BSYNC B0 ;  /* 0x0000000000007941 */ /* 0x000fea0003800000 */
.L_x_5181:
        /* <DEDUP_REMOVED lines=9> */
.L_x_5185:
[----:B------:R-:W-:Y:S01]  /*5fd00*/  IMAD.MOV.U32 R46, RZ, RZ, R103 ;  /* 0x000000ffff2e7224 */ /* 0x000fe200078e0067 */
[----:B------:R-:W-:Y:S01]  /*5fd10*/  MOV R103, R102 ;  /* 0x0000006600677202 */ /* 0x000fe20000000f00 */
[----:B------:R-:W-:Y:S02]  /*5fd20*/  IMAD.MOV.U32 R105, RZ, RZ, R44 ;  /* 0x000000ffff697224 */ /* 0x000fe400078e002c */
[----:B------:R-:W-:Y:S02]  /*5fd30*/  IMAD.MOV.U32 R44, RZ, RZ, R45 ;  /* 0x000000ffff2c7224 */ /* 0x000fe400078e002d */
.L_x_5186:
[----:B------:R-:W-:Y:S05]  /*5fd40*/  BSYNC B0 ;  /* 0x0000000000007941 */ /* 0x000fea0003800000 */
.L_x_5184:
        /* <DEDUP_REMOVED lines=9> */
.L_x_5188:
[----:B------:R-:W-:Y:S01]  /*5fde0*/  IMAD.MOV.U32 R45, RZ, RZ, R100 ;  /* 0x000000ffff2d7224 */ /* 0x000fe200078e0064 */
[----:B------:R-:W-:Y:S01]  /*5fdf0*/  MOV R102, R43 ;  /* 0x0000002b00667202 */ /* 0x000fe20000000f00 */
[----:B------:R-:W-:Y:S02]  /*5fe00*/  IMAD.MOV.U32 R100, RZ, RZ, R103 ;  /* 0x000000ffff647224 */ /* 0x000fe400078e0067 */
[----:B------:R-:W-:Y:S02]  /*5fe10*/  IMAD.MOV.U32 R43, RZ, RZ, R44 ;  /* 0x000000ffff2b7224 */ /* 0x000fe400078e002c */
.L_x_5189:
[----:B------:R-:W-:Y:S05]  /*5fe20*/  BSYNC B0 ;  /* 0x0000000000007941 */ /* 0x000fea0003800000 */
.L_x_5187:
        /* <DEDUP_REMOVED lines=9> */
.L_x_5191:
[----:B------:R-:W-:Y:S01]  /*5fec0*/  MOV R44, R101 ;  /* 0x00000065002c7202 */ /* 0x000fe20000000f00 */
[----:B------:R-:W-:Y:S02]  /*5fed0*/  IMAD.MOV.U32 R103, RZ, RZ, R42 ;  /* 0x000000ffff677224 */ /* 0x000fe400078e002a */
[----:B------:R-:W-:Y:S02]  /*5fee0*/  IMAD.MOV.U32 R101, RZ, RZ, R100 ;  /* 0x000000ffff657224 */ /* 0x000fe400078e0064 */
[----:B------:R-:W-:Y:S02]  /*5fef0*/  IMAD.MOV.U32 R42, RZ, RZ, R43 ;  /* 0x000000ffff2a7224 */ /* 0x000fe400078e002b */
.L_x_5192:
[----:B------:R-:W-:Y:S05]  /*5ff00*/  BSYNC B0 ;  /* 0x0000000000007941 */ /* 0x000fea0003800000 */
.L_x_5190:
        /* <DEDUP_REMOVED lines=9> */
.L_x_5194:
[----:B------:R-:W-:Y:S02]  /*5ffa0*/  IMAD.MOV.U32 R43, RZ, RZ, R98 ;  /* 0x000000ffff2b7224 */ /* 0x000fe400078e0062 */
[----:B------:R-:W-:Y:S02]  /*5ffb0*/  IMAD.MOV.U32 R100, RZ, RZ, R41 ;  /* 0x000000ffff647224 */ /* 0x000fe400078e0029 */
[----:B------:R-:W-:Y:S02]  /*5ffc0*/  IMAD.MOV.U32 R98, RZ, RZ, R101 ;  /* 0x000000ffff627224 */ /* 0x000fe400078e0065 */
[----:B------:R-:W-:Y:S02]  /*5ffd0*/  IMAD.MOV.U32 R41, RZ, RZ, R42 ;  /* 0x000000ffff297224 */ /* 0x000fe400078e002a */
.L_x_5195:
[----:B------:R-:W-:Y:S05]  /*5ffe0*/  BSYNC B0 ;  /* 0x0000000000007941 */ /* 0x000fea0003800000 */
.L_x_5193:
        /* <DEDUP_REMOVED lines=9> */
.L_x_5197:
[----:B------:R-:W-:Y:S02]  /*60080*/  IMAD.MOV.U32 R42, RZ, RZ, R99 ;  /* 0x000000ffff2a7224 */ /* 0x000fe400078e0063 */
[----:B------:R-:W-:Y:S01]  /*60090*/  IMAD.MOV.U32 R101, RZ, RZ, R40 ;  /* 0x000000ffff657224 */ /* 0x000fe200078e0028 */
[----:B------:R-:W-:Y:S01]  /*600a0*/  MOV R40, R41 ;  /* 0x0000002900287202 */ /* 0x000fe20000000f00 */
[----:B------:R-:W-:Y:S02]  /*600b0*/  IMAD.MOV.U32 R99, RZ, RZ, R98 ;  /* 0x000000ffff637224 */ /* 0x000fe400078e0062 */
.L_x_5198:
[----:B------:R-:W-:Y:S05]  /*600c0*/  BSYNC B0 ;  /* 0x0000000000007941 */ /* 0x000fea0003800000 */
.L_x_5196:
        /* <DEDUP_REMOVED lines=9> */
.L_x_5200:
[----:B------:R-:W-:Y:S01]  /*60160*/  IMAD.MOV.U32 R41, RZ, RZ, R96 ;  /* 0x000000ffff297224 */ /* 0x000fe200078e0060 */
[----:B------:R-:W-:Y:S01]  /*60170*/  MOV R96, R99 ;  /* 0x0000006300607202 */ /* 0x000fe20000000f00 */
[----:B------:R-:W-:Y:S02]  /*60180*/  IMAD.MOV.U32 R98, RZ, RZ, R39 ;  /* 0x000000ffff627224 */ /* 0x000fe400078e0027 */
[----:B------:R-:W-:Y:S02]  /*60190*/  IMAD.MOV.U32 R39, RZ, RZ, R40 ;  /* 0x000000ffff277224 */ /* 0x000fe400078e0028 */
.L_x_5201:
[----:B------:R-:W-:Y:S05]  /*601a0*/  BSYNC B0 ;  /* 0x0000000000007941 */ /* 0x000fea0003800000 */
.L_x_5199:
        /* <DEDUP_REMOVED lines=9> */
.L_x_5203:
[----:B------:R-:W-:Y:S01]  /*60240*/  IMAD.MOV.U32 R40, RZ, RZ, R97 ;  /* 0x000000ffff287224 */ /* 0x000fe200078e0061 */
[----:B------:R-:W-:Y:S01]  /*60250*/  MOV R99, R38 ;  /* 0x0000002600637202 */ /* 0x000fe20000000f00 */
[----:B------:R-:W-:Y:S02]  /*60260*/  IMAD.MOV.U32 R97, RZ, RZ, R96 ;  /* 0x000000ffff617224 */ /* 0x000fe400078e0060 */
[----:B------:R-:W-:Y:S02]  /*60270*/  IMAD.MOV.U32 R38, RZ, RZ, R39 ;  /* 0x000000ffff267224 */ /* 0x000fe400078e0027 */
.L_x_5204:
[----:B------:R-:W-:Y:S05]  /*60280*/  BSYNC B0 ;  /* 0x0000000000007941 */ /* 0x000fea0003800000 */
.L_x_5202:
        /* <DEDUP_REMOVED lines=9> */
.L_x_5206:
[----:B------:R-:W-:Y:S01]  /*60320*/  MOV R39, R94 ;  /* 0x0000005e00277202 */ /* 0x000fe20000000f00 */
[----:B------:R-:W-:Y:S02]  /*60330*/  IMAD.MOV.U32 R96, RZ, RZ, R37 ;  /* 0x000000ffff607224 */ /* 0x000fe400078e0025 */
[----:B------:R-:W-:Y:S02]  /*60340*/  IMAD.MOV.U32 R94, RZ, RZ, R97 ;  /* 0x000000ffff5e7224 */ /* 0x000fe400078e0061 */
[----:B------:R-:W-:Y:S02]  /*60350*/  IMAD.MOV.U32 R37, RZ, RZ, R38 ;  /* 0x000000ffff257224 */ /* 0x000fe400078e0026 */
.L_x_5207:
[----:B------:R-:W-:Y:S05]  /*60360*/  BSYNC B0 ;  /* 0x0000000000007941 */ /* 0x000fea0003800000 */
.L_x_5205:
        /* <DEDUP_REMOVED lines=9> */
.L_x_5209:
[----:B------:R-:W-:Y:S02]  /*60400*/  IMAD.MOV.U32 R38, RZ, RZ, R95 ;  /* 0x000000ffff267224 */ /* 0x000fe400078e005f */
[----:B------:R-:W-:Y:S02]  /*60410*/  IMAD.MOV.U32 R97, RZ, RZ, R36 ;  /* 0x000000ffff617224 */ /* 0x000fe400078e0024 */
[----:B------:R-:W-:Y:S02]  /*60420*/  IMAD.MOV.U32 R95, RZ, RZ, R94 ;  /* 0x000000ffff5f7224 */ /* 0x000fe400078e005e */
[----:B------:R-:W-:Y:S02]  /*60430*/  IMAD.MOV.U32 R36, RZ, RZ, R37 ;  /* 0x000000ffff247224 */ /* 0x000fe400078e0025 */
.L_x_5210:
[----:B------:R-:W-:Y:S05]  /*60440*/  BSYNC B0 ;  /* 0x0000000000007941 */ /* 0x000fea0003800000 */
.L_x_5208:
        /* <DEDUP_REMOVED lines=9> */
.L_x_5212:
[----:B------:R-:W-:Y:S02]  /*604e0*/  IMAD.MOV.U32 R37, RZ, RZ, R92 ;  /* 0x000000ffff257224 */ /* 0x000fe400078e005c */
[----:B------:R-:W-:Y:S01]  /*604f0*/  IMAD.MOV.U32 R94, RZ, RZ, R35 ;  /* 0x000000ffff5e7224 */ /* 0x000fe200078e0023 */
[----:B------:R-:W-:Y:S01]  /*60500*/  MOV R35, R36 ;  /* 0x0000002400237202 */ /* 0x000fe20000000f00 */
[----:B------:R-:W-:Y:S02]  /*60510*/  IMAD.MOV.U32 R92, RZ, RZ, R95 ;  /* 0x000000ffff5c7224 */ /* 0x000fe400078e005f */
.L_x_5213:
[----:B------:R-:W-:Y:S05]  /*60520*/  BSYNC B0 ;  /* 0x0000000000007941 */ /* 0x000fea0003800000 */
.L_x_5211:
        /* <DEDUP_REMOVED lines=9> */
.L_x_5215:
[----:B------:R-:W-:Y:S01]  /*605c0*/  IMAD.MOV.U32 R36, RZ, RZ, R93 ;  /* 0x000000ffff247224 */ /* 0x000fe200078e005d */
[----:B------:R-:W-:Y:S01]  /*605d0*/  MOV R93, R92 ;  /* 0x0000005c005d7202 */ /* 0x000fe20000000f00 */
[----:B------:R-:W-:Y:S02]  /*605e0*/  IMAD.MOV.U32 R95, RZ, RZ, R34 ;  /* 0x000000ffff5f7224 */ /* 0x000fe400078e0022 */
[----:B------:R-:W-:Y:S02]  /*605f0*/  IMAD.MOV.U32 R34, RZ, RZ, R35 ;  /* 0x000000ffff227224 */ /* 0x000fe400078e0023 */
.L_x_5216:
[----:B------:R-:W-:Y:S05]  /*60600*/  BSYNC B0 ;  /* 0x0000000000007941 */ /* 0x000fea0003800000 */
.L_x_5214:
        /* <DEDUP_REMOVED lines=9> */
.L_x_5218:
[----:B------:R-:W-:Y:S01]  /*606a0*/  IMAD.MOV.U32 R35, RZ, RZ, R90 ;  /* 0x000000ffff237224 */ /* 0x000fe200078e005a */
[----:B------:R-:W-:Y:S01]  /*606b0*/  MOV R92, R33 ;  /* 0x00000021005c7202 */ /* 0x000fe20000000f00 */
[----:B------:R-:W-:Y:S02]  /*606c0*/  IMAD.MOV.U32 R90, RZ, RZ, R93 ;  /* 0x000000ffff5a7224 */ /* 0x000fe400078e005d */
[----:B------:R-:W-:Y:S02]  /*606d0*/  IMAD.MOV.U32 R33, RZ, RZ, R34 ;  /* 0x000000ffff217224 */ /* 0x000fe400078e0022 */
.L_x_5219:
[----:B------:R-:W-:Y:S05]  /*606e0*/  BSYNC B0 ;  /* 0x0000000000007941 */ /* 0x000fea0003800000 */
.L_x_5217:
        /* <DEDUP_REMOVED lines=9> */
.L_x_5221:
[----:B------:R-:W-:Y:S01]  /*60780*/  MOV R34, R91 ;  /* 0x0000005b00227202 */ /* 0x000fe20000000f00 */
[----:B------:R-:W-:Y:S02]  /*60790*/  IMAD.MOV.U32 R93, RZ, RZ, R32 ;  /* 0x000000ffff5d7224 */ /* 0x000fe400078e0020 */
[----:B------:R-:W-:Y:S02]  /*607a0*/  IMAD.MOV.U32 R91, RZ, RZ, R90 ;  /* 0x000000ffff5b7224 */ /* 0x000fe400078e005a */
[----:B------:R-:W-:Y:S02]  /*607b0*/  IMAD.MOV.U32 R32, RZ, RZ, R33 ;  /* 0x000000ffff207224 */ /* 0x000fe400078e0021 */
.L_x_5222:
[----:B------:R-:W-:Y:S05]  /*607c0*/  BSYNC B0 ;  /* 0x0000000000007941 */ /* 0x000fea0003800000 */
.L_x_5220:
        /* <DEDUP_REMOVED lines=9> */
.L_x_5224:
[----:B------:R-:W-:Y:S02]  /*60860*/  IMAD.MOV.U32 R33, RZ, RZ, R88 ;  /* 0x000000ffff217224 */ /* 0x000fe400078e0058 */
[----:B------:R-:W-:Y:S02]  /*60870*/  IMAD.MOV.U32 R90, RZ, RZ, R31 ;  /* 0x000000ffff5a7224 */ /* 0x000fe400078e001f */
[----:B------:R-:W-:Y:S02]  /*60880*/  IMAD.MOV.U32 R88, RZ, RZ, R91 ;  /* 0x000000ffff587224 */ /* 0x000fe400078e005b */
[----:B------:R-:W-:Y:S02]  /*60890*/  IMAD.MOV.U32 R31, RZ, RZ, R32 ;  /* 0x000000ffff1f7224 */ /* 0x000fe400078e0020 */
.L_x_5225:
[----:B------:R-:W-:Y:S05]  /*608a0*/  BSYNC B0 ;  /* 0x0000000000007941 */ /* 0x000fea0003800000 */
.L_x_5223:
        /* <DEDUP_REMOVED lines=9> */
.L_x_5227:
[----:B------:R-:W-:Y:S02]  /*60940*/  IMAD.MOV.U32 R32, RZ, RZ, R89 ;  /* 0x000000ffff207224 */ /* 0x000fe400078e0059 */
[----:B------:R-:W-:Y:S01]  /*60950*/  IMAD.MOV.U32 R91, RZ, RZ, R30 ;  /* 0x000000ffff5b7224 */ /* 0x000fe200078e001e */
[----:B------:R-:W-:Y:S01]  /*60960*/  MOV R30, R31 ;  /* 0x0000001f001e7202 */ /* 0x000fe20000000f00 */
[----:B------:R-:W-:Y:S02]  /*60970*/  IMAD.MOV.U32 R89, RZ, RZ, R88 ;  /* 0x000000ffff597224 */ /* 0x000fe400078e0058 */
.L_x_5228:
[----:B------:R-:W-:Y:S05]  /*60980*/  BSYNC B0 ;  /* 0x0000000000007941 */ /* 0x000fea0003800000 */
.L_x_5226:
        /* <DEDUP_REMOVED lines=9> */
.L_x_5230:
[----:B------:R-:W-:Y:S01]  /*60a20*/  IMAD.MOV.U32 R31, RZ, RZ, R86 ;  /* 0x000000ffff1f7224 */ /* 0x000fe200078e0056 */
[----:B------:R-:W-:Y:S01]  /*60a30*/  MOV R86, R89 ;  /* 0x0000005900567202 */ /* 0x000fe20000000f00 */
[----:B------:R-:W-:Y:S02]  /*60a40*/  IMAD.MOV.U32 R88, RZ, RZ, R29 ;  /* 0x000000ffff587224 */ /* 0x000fe400078e001d */
[----:B------:R-:W-:Y:S02]  /*60a50*/  IMAD.MOV.U32 R29, RZ, RZ, R30 ;  /* 0x000000ffff1d7224 */ /* 0x000fe400078e001e */
.L_x_5231:
[----:B------:R-:W-:Y:S05]  /*60a60*/  BSYNC B0 ;  /* 0x0000000000007941 */ /* 0x000fea0003800000 */
.L_x_5229:
        /* <DEDUP_REMOVED lines=9> */
.L_x_5233:
[----:B------:R-:W-:Y:S01]  /*60b00*/  IMAD.MOV.U32 R30, RZ, RZ, R87 ;  /* 0x000000ffff1e7224 */ /* 0x000fe200078e0057 */
[----:B------:R-:W-:Y:S01]  /*60b10*/  MOV R89, R28 ;  /* 0x0000001c00597202 */ /* 0x000fe20000000f00 */
[----:B------:R-:W-:Y:S02]  /*60b20*/  IMAD.MOV.U32 R87, RZ, RZ, R86 ;  /* 0x000000ffff577224 */ /* 0x000fe400078e0056 */
[----:B------:R-:W-:Y:S02]  /*60b30*/  IMAD.MOV.U32 R28, RZ, RZ, R29 ;  /* 0x000000ffff1c7224 */ /* 0x000fe400078e001d */
.L_x_5234:
[----:B------:R-:W-:Y:S05]  /*60b40*/  BSYNC B0 ;  /* 0x0000000000007941 */ /* 0x000fea0003800000 */
.L_x_5232:
        /* <DEDUP_REMOVED lines=9> */
.L_x_5236:
[----:B------:R-:W-:Y:S01]  /*60be0*/  MOV R29, R84 ;  /* 0x00000054001d7202 */ /* 0x000fe20000000f00 */
[----:B------:R-:W-:Y:S02]  /*60bf0*/  IMAD.MOV.U32 R86, RZ, RZ, R27 ;  /* 0x000000ffff567224 */ /* 0x000fe400078e001b */
[----:B------:R-:W-:Y:S02]  /*60c00*/  IMAD.MOV.U32 R84, RZ, RZ, R87 ;  /* 0x000000ffff547224 */ /* 0x000fe400078e0057 */
[----:B------:R-:W-:Y:S02]  /*60c10*/  IMAD.MOV.U32 R27, RZ, RZ, R28 ;  /* 0x000000ffff1b7224 */ /* 0x000fe400078e001c */
.L_x_5237:
[----:B------:R-:W-:Y:S05]  /*60c20*/  BSYNC B0 ;  /* 0x0000000000007941 */ /* 0x000fea0003800000 */
.L_x_5235:
        /* <DEDUP_REMOVED lines=9> */
.L_x_5239:
[----:B------:R-:W-:Y:S02]  /*60cc0*/  IMAD.MOV.U32 R28, RZ, RZ, R85 ;  /* 0x000000ffff1c7224 */ /* 0x000fe400078e0055 */
[----:B------:R-:W-:Y:S02]  /*60cd0*/  IMAD.MOV.U32 R87, RZ, RZ, R26 ;  /* 0x000000ffff577224 */ /* 0x000fe400078e001a */
[----:B------:R-:W-:Y:S02]  /*60ce0*/  IMAD.MOV.U32 R85, RZ, RZ, R84 ;  /* 0x000000ffff557224 */ /* 0x000fe400078e0054 */
[----:B------:R-:W-:Y:S02]  /*60cf0*/  IMAD.MOV.U32 R26, RZ, RZ, R27 ;  /* 0x000000ffff1a7224 */ /* 0x000fe400078e001b */
.L_x_5240:
[----:B------:R-:W-:Y:S05]  /*60d00*/  BSYNC B0 ;  /* 0x0000000000007941 */ /* 0x000fea0003800000 */
.L_x_5238:
        /* <DEDUP_REMOVED lines=9> */
.L_x_5242:
[----:B------:R-:W-:Y:S02]  /*60da0*/  IMAD.MOV.U32 R27, RZ, RZ, R82 ;  /* 0x000000ffff1b7224 */ /* 0x000fe400078e0052 */
[----:B------:R-:W-:Y:S01]  /*60db0*/  IMAD.MOV.U32 R84, RZ, RZ, R25 ;  /* 0x000000ffff547224 */ /* 0x000fe200078e0019 */
[----:B------:R-:W-:Y:S01]  /*60dc0*/  MOV R25, R26 ;  /* 0x0000001a00197202 */ /* 0x000fe20000000f00 */
[----:B------:R-:W-:Y:S02]  /*60dd0*/  IMAD.MOV.U32 R82, RZ, RZ, R85 ;  /* 0x000000ffff527224 */ /* 0x000fe400078e0055 */
.L_x_5243:
[----:B------:R-:W-:Y:S05]  /*60de0*/  BSYNC B0 ;  /* 0x0000000000007941 */ /* 0x000fea0003800000 */
.L_x_5241:
        /* <DEDUP_REMOVED lines=9> */
.L_x_5245:
[----:B------:R-:W-:Y:S01]  /*60e80*/  IMAD.MOV.U32 R26, RZ, RZ, R83 ;  /* 0x000000ffff1a7224 */ /* 0x000fe200078e0053 */
[----:B------:R-:W-:Y:S01]  /*60e90*/  MOV R83, R82 ;  /* 0x0000005200537202 */ /* 0x000fe20000000f00 */
[----:B------:R-:W-:Y:S02]  /*60ea0*/  IMAD.MOV.U32 R85, RZ, RZ, R24 ;  /* 0x000000ffff557224 */ /* 0x000fe400078e0018 */
[----:B------:R-:W-:Y:S02]  /*60eb0*/  IMAD.MOV.U32 R24, RZ, RZ, R25 ;  /* 0x000000ffff187224 */ /* 0x000fe400078e0019 */
.L_x_5246:
[----:B------:R-:W-:Y:S05]  /*60ec0*/  BSYNC B0 ;  /* 0x0000000000007941 */ /* 0x000fea0003800000 */
.L_x_5244:
        /* <DEDUP_REMOVED lines=9> */
.L_x_5248:
[----:B------:R-:W-:Y:S01]  /*60f60*/  IMAD.MOV.U32 R25, RZ, RZ, R80 ;  /* 0x000000ffff197224 */ /* 0x000fe200078e0050 */
[----:B------:R-:W-:Y:S01]  /*60f70*/  MOV R82, R23 ;  /* 0x0000001700527202 */ /* 0x000fe20000000f00 */
[----:B------:R-:W-:Y:S02]  /*60f80*/  IMAD.MOV.U32 R80, RZ, RZ, R83 ;  /* 0x000000ffff507224 */ /* 0x000fe400078e0053 */
[----:B------:R-:W-:Y:S02]  /*60f90*/  IMAD.MOV.U32 R23, RZ, RZ, R24 ;  /* 0x000000ffff177224 */ /* 0x000fe400078e0018 */
.L_x_5249:
[----:B------:R-:W-:Y:S05]  /*60fa0*/  BSYNC B0 ;  /* 0x0000000000007941 */ /* 0x000fea0003800000 */
.L_x_5247:
        /* <DEDUP_REMOVED lines=9> */
.L_x_5251:
[----:B------:R-:W-:Y:S01]  /*61040*/  MOV R24, R81 ;  /* 0x0000005100187202 */ /* 0x000fe20000000f00 */
[----:B------:R-:W-:Y:S02]  /*61050*/  IMAD.MOV.U32 R83, RZ, RZ, R22 ;  /* 0x000000ffff537224 */ /* 0x000fe400078e0016 */
[----:B------:R-:W-:Y:S02]  /*61060*/  IMAD.MOV.U32 R81, RZ, RZ, R80 ;  /* 0x000000ffff517224 */ /* 0x000fe400078e0050 */
[----:B------:R-:W-:Y:S02]  /*61070*/  IMAD.MOV.U32 R22, RZ, RZ, R23 ;  /* 0x000000ffff167224 */ /* 0x000fe400078e0017 */
.L_x_5252:
[----:B------:R-:W-:Y:S05]  /*61080*/  BSYNC B0 ;  /* 0x0000000000007941 */ /* 0x000fea0003800000 */
.L_x_5250:
        /* <DEDUP_REMOVED lines=9> */
.L_x_5254:
[----:B------:R-:W-:Y:S02]  /*61120*/  IMAD.MOV.U32 R23, RZ, RZ, R78 ;  /* 0x000000ffff177224 */ /* 0x000fe400078e004e */
[----:B------:R-:W-:Y:S02]  /*61130*/  IMAD.MOV.U32 R80, RZ, RZ, R21 ;  /* 0x000000ffff507224 */ /* 0x000fe400078e0015 */
[----:B------:R-:W-:Y:S02]  /*61140*/  IMAD.MOV.U32 R78, RZ, RZ, R81 ;  /* 0x000000ffff4e7224 */ /* 0x000fe400078e0051 */
[----:B------:R-:W-:Y:S02]  /*61150*/  IMAD.MOV.U32 R21, RZ, RZ, R22 ;  /* 0x000000ffff157224 */ /* 0x000fe400078e0016 */
.L_x_5255:
[----:B------:R-:W-:Y:S05]  /*61160*/  BSYNC B0 ;  /* 0x0000000000007941 */ /* 0x000fea0003800000 */
.L_x_5253:
        /* <DEDUP_REMOVED lines=9> */
.L_x_5257:
[----:B------:R-:W-:Y:S02]  /*61200*/  IMAD.MOV.U32 R22, RZ, RZ, R79 ;  /* 0x000000ffff167224 */ /* 0x000fe400078e004f */
[----:B------:R-:W-:Y:S01]  /*61210*/  IMAD.MOV.U32 R81, RZ, RZ, R20 ;  /* 0x000000ffff517224 */ /* 0x000fe200078e0014 */
[----:B------:R-:W-:Y:S01]  /*61220*/  MOV R20, R21 ;  /* 0x0000001500147202 */ /* 0x000fe20000000f00 */
[----:B------:R-:W-:Y:S02]  /*61230*/  IMAD.MOV.U32 R79, RZ, RZ, R78 ;  /* 0x000000ffff4f7224 */ /* 0x000fe400078e004e */
.L_x_5258:
[----:B------:R-:W-:Y:S05]  /*61240*/  BSYNC B0 ;  /* 0x0000000000007941 */ /* 0x000fea0003800000 */
.L_x_5256:
        /* <DEDUP_REMOVED lines=9> */
.L_x_5260:
[----:B------:R-:W-:Y:S01]  /*612e0*/  IMAD.MOV.U32 R21, RZ, RZ, R76 ;  /* 0x000000ffff157224 */ /* 0x000fe200078e004c */
[----:B------:R-:W-:Y:S01]  /*612f0*/  MOV R76, R79 ;  /* 0x0000004f004c7202 */ /* 0x000fe20000000f00 */
[----:B------:R-:W-:Y:S02]  /*61300*/  IMAD.MOV.U32 R78, RZ, RZ, R19 ;  /* 0x000000ffff4e7224 */ /* 0x000fe400078e0013 */
[----:B------:R-:W-:Y:S02]  /*61310*/  IMAD.MOV.U32 R19, RZ, RZ, R20 ;  /* 0x000000ffff137224 */ /* 0x000fe400078e0014 */
.L_x_5261:
[----:B------:R-:W-:Y:S05]  /*61320*/  BSYNC B0 ;  /* 0x0000000000007941 */ /* 0x000fea0003800000 */
.L_x_5259:
        /* <DEDUP_REMOVED lines=9> */
.L_x_5263:
[----:B------:R-:W-:Y:S01]  /*613c0*/  IMAD.MOV.U32 R20, RZ, RZ, R77 ;  /* 0x000000ffff147224 */ /* 0x000fe200078e004d */
[----:B------:R-:W-:Y:S01]  /*613d0*/  MOV R79, R18 ;  /* 0x00000012004f7202 */ /* 0x000fe20000000f00 */
[----:B------:R-:W-:Y:S02]  /*613e0*/  IMAD.MOV.U32 R77, RZ, RZ, R76 ;  /* 0x000000ffff4d7224 */ /* 0x000fe400078e004c */
[----:B------:R-:W-:Y:S02]  /*613f0*/  IMAD.MOV.U32 R18, RZ, RZ, R19 ;  /* 0x000000ffff127224 */ /* 0x000fe400078e0013 */
.L_x_5264:
[----:B------:R-:W-:Y:S05]  /*61400*/  BSYNC B0 ;  /* 0x0000000000007941 */ /* 0x000fea0003800000 */
.L_x_5262:
        /* <DEDUP_REMOVED lines=9> */
.L_x_5266:
[----:B------:R-:W-:Y:S01]  /*614a0*/  MOV R19, R74 ;  /* 0x0000004a00137202 */ /* 0x000fe20000000f00 */
[----:B------:R-:W-:Y:S02]  /*614b0*/  IMAD.MOV.U32 R76, RZ, RZ, R17 ;  /* 0x000000ffff4c7224 */ /* 0x000fe400078e0011 */
[----:B------:R-:W-:Y:S02]  /*614c0*/  IMAD.MOV.U32 R74, RZ, RZ, R77 ;  /* 0x000000ffff4a7224 */ /* 0x000fe400078e004d */
[----:B------:R-:W-:Y:S02]  /*614d0*/  IMAD.MOV.U32 R17, RZ, RZ, R18 ;  /* 0x000000ffff117224 */ /* 0x000fe400078e0012 */
.L_x_5267:
[----:B------:R-:W-:Y:S05]  /*614e0*/  BSYNC B0 ;  /* 0x0000000000007941 */ /* 0x000fea0003800000 */
.L_x_5265:
        /* <DEDUP_REMOVED lines=9> */
.L_x_5269:
[----:B------:R-:W-:Y:S02]  /*61580*/  IMAD.MOV.U32 R18, RZ, RZ, R75 ;  /* 0x000000ffff127224 */ /* 0x000fe400078e004b */
[----:B------:R-:W-:Y:S02]  /*61590*/  IMAD.MOV.U32 R77, RZ, RZ, R16 ;  /* 0x000000ffff4d7224 */ /* 0x000fe400078e0010 */
[----:B------:R-:W-:Y:S02]  /*615a0*/  IMAD.MOV.U32 R75, RZ, RZ, R74 ;  /* 0x000000ffff4b7224 */ /* 0x000fe400078e004a */
[----:B------:R-:W-:Y:S02]  /*615b0*/  IMAD.MOV.U32 R16, RZ, RZ, R17 ;  /* 0x000000ffff107224 */ /* 0x000fe400078e0011 */
.L_x_5270:
[----:B------:R-:W-:Y:S05]  /*615c0*/  BSYNC B0 ;  /* 0x0000000000007941 */ /* 0x000fea0003800000 */
.L_x_5268:
        /* <DEDUP_REMOVED lines=9> */
.L_x_5272:
[----:B------:R-:W-:Y:S02]  /*61660*/  IMAD.MOV.U32 R17, RZ, RZ, R72 ;  /* 0x000000ffff117224 */ /* 0x000fe400078e0048 */
[----:B------:R-:W-:Y:S01]  /*61670*/  IMAD.MOV.U32 R74, RZ, RZ, R15 ;  /* 0x000000ffff4a7224 */ /* 0x000fe200078e000f */
[----:B------:R-:W-:Y:S01]  /*61680*/  MOV R15, R16 ;  /* 0x00000010000f7202 */ /* 0x000fe20000000f00 */
[----:B------:R-:W-:Y:S02]  /*61690*/  IMAD.MOV.U32 R72, RZ, RZ, R75 ;  /* 0x000000ffff487224 */ /* 0x000fe400078e004b */
.L_x_5273:
[----:B------:R-:W-:Y:S05]  /*616a0*/  BSYNC B0 ;  /* 0x0000000000007941 */ /* 0x000fea0003800000 */
.L_x_5271:
        /* <DEDUP_REMOVED lines=9> */
.L_x_5275:
[----:B------:R-:W-:Y:S01]  /*61740*/  IMAD.MOV.U32 R16, RZ, RZ, R73 ;  /* 0x000000ffff107224 */ /* 0x000fe200078e0049 */
[----:B------:R-:W-:Y:S01]  /*61750*/  MOV R73, R72 ;  /* 0x0000004800497202 */ /* 0x000fe20000000f00 */
[----:B------:R-:W-:Y:S02]  /*61760*/  IMAD.MOV.U32 R75, RZ, RZ, R14 ;  /* 0x000000ffff4b7224 */ /* 0x000fe400078e000e */
[----:B------:R-:W-:Y:S02]  /*61770*/  IMAD.MOV.U32 R14, RZ, RZ, R15 ;  /* 0x000000ffff0e7224 */ /* 0x000fe400078e000f */
.L_x_5276:
[----:B------:R-:W-:Y:S05]  /*61780*/  BSYNC B0 ;  /* 0x0000000000007941 */ /* 0x000fea0003800000 */
.L_x_5274:
        /* <DEDUP_REMOVED lines=9> */
.L_x_5278:
[----:B------:R-:W-:Y:S01]  /*61820*/  IMAD.MOV.U32 R15, RZ, RZ, R12 ;  /* 0x000000ffff0f7224 */ /* 0x000fe200078e000c */
[----:B------:R-:W-:Y:S01]  /*61830*/  MOV R72, R13 ;  /* 0x0000000d00487202 */ /* 0x000fe20000000f00 */
[----:B------:R-:W-:Y:S02]  /*61840*/  IMAD.MOV.U32 R12, RZ, RZ, R73 ;  /* 0x000000ffff0c7224 */ /* 0x000fe400078e0049 */
[----:B------:R-:W-:Y:S02]  /*61850*/  IMAD.MOV.U32 R13, RZ, RZ, R14 ;  /* 0x000000ffff0d7224 */ /* 0x000fe400078e000e */
.L_x_5279:
[----:B------:R-:W-:Y:S05]  /*61860*/  BSYNC B0 ;  /* 0x0000000000007941 */ /* 0x000fea0003800000 */
.L_x_5277:
        /* <DEDUP_REMOVED lines=9> */
.L_x_5281:
[----:B------:R-:W-:Y:S01]  /*61900*/  MOV R14, R11 ;  /* 0x0000000b000e7202 */ /* 0x000fe20000000f00 */
[----:B------:R-:W-:Y:S02]  /*61910*/  IMAD.MOV.U32 R73, RZ, RZ, R10 ;  /* 0x000000ffff497224 */ /* 0x000fe400078e000a */
[----:B------:R-:W-:Y:S02]  /*61920*/  IMAD.MOV.U32 R11, RZ, RZ, R12 ;  /* 0x000000ffff0b7224 */ /* 0x000fe400078e000c */
[----:B------:R-:W-:Y:S02]  /*61930*/  IMAD.MOV.U32 R10, RZ, RZ, R13 ;  /* 0x000000ffff0a7224 */ /* 0x000fe400078e000d */
.L_x_5282:
[----:B------:R-:W-:Y:S05]  /*61940*/  BSYNC B0 ;  /* 0x0000000000007941 */ /* 0x000fea0003800000 */
.L_x_5280:
        /* <DEDUP_REMOVED lines=9> */
.L_x_5284:
[----:B------:R-:W-:Y:S02]  /*619e0*/  IMAD.MOV.U32 R13, RZ, RZ, R8 ;  /* 0x000000ffff0d7224 */ /* 0x000fe400078e0008 */
[----:B------:R-:W-:Y:S02]  /*619f0*/  IMAD.MOV.U32 R12, RZ, RZ, R9 ;  /* 0x000000ffff0c7224 */ /* 0x000fe400078e0009 */
[----:B------:R-:W-:Y:S02]  /*61a00*/  IMAD.MOV.U32 R8, RZ, RZ, R11 ;  /* 0x000000ffff087224 */ /* 0x000fe400078e000b */
[----:B------:R-:W-:Y:S02]  /*61a10*/  IMAD.MOV.U32 R9, RZ, RZ, R10 ;  /* 0x000000ffff097224 */ /* 0x000fe400078e000a */
.L_x_5285:
[----:B------:R-:W-:Y:S05]  /*61a20*/  BSYNC B0 ;  /* 0x0000000000007941 */ /* 0x000fea0003800000 */
.L_x_5283:
        /* <DEDUP_REMOVED lines=9> */
.L_x_5287:
[----:B------:R-:W-:Y:S02]  /*61ac0*/  IMAD.MOV.U32 R10, RZ, RZ, R7 ;  /* 0x000000ffff0a7224 */ /* 0x000fe400078e0007 */
[----:B------:R-:W-:Y:S01]  /*61ad0*/  IMAD.MOV.U32 R11, RZ, RZ, R6 ;  /* 0x000000ffff0b7224 */ /* 0x000fe200078e0006 */
[----:B------:R-:W-:Y:S01]  /*61ae0*/  MOV R6, R9 ;  /* 0x0000000900067202 */ /* 0x000fe20000000f00 */
[----:B------:R-:W-:Y:S02]  /*61af0*/  IMAD.MOV.U32 R7, RZ, RZ, R8 ;  /* 0x000000ffff077224 */ /* 0x000fe400078e0008 */
.L_x_5288:
[----:B------:R-:W-:Y:S05]  /*61b00*/  BSYNC B0 ;  /* 0x0000000000007941 */ /* 0x000fea0003800000 */
.L_x_5286:
        /* <DEDUP_REMOVED lines=9> */
.L_x_5290:
[----:B------:R-:W-:Y:S01]  /*61ba0*/  IMAD.MOV.U32 R9, RZ, RZ, R4 ;  /* 0x000000ffff097224 */ /* 0x000fe200078e0004 */
[----:B------:R-:W-:Y:S01]  /*61bb0*/  MOV R4, R7 ;  /* 0x0000000700047202 */ /* 0x000fe20000000f00 */
[----:B------:R-:W-:Y:S02]  /*61bc0*/  IMAD.MOV.U32 R8, RZ, RZ, R5 ;  /* 0x000000ffff087224 */ /* 0x000fe400078e0005 */
[----:B------:R-:W-:Y:S02]  /*61bd0*/  IMAD.MOV.U32 R5, RZ, RZ, R6 ;  /* 0x000000ffff057224 */ /* 0x000fe400078e0006 */
.L_x_5291:
[----:B------:R-:W-:Y:S05]  /*61be0*/  BSYNC B0 ;  /* 0x0000000000007941 */ /* 0x000fea0003800000 */
.L_x_5289:
        /* <DEDUP_REMOVED lines=9> */
.L_x_5293:
[----:B------:R-:W-:Y:S01]  /*61c80*/  IMAD.MOV.U32 R6, RZ, RZ, R131 ;  /* 0x000000ffff067224 */ /* 0x000fe200078e0083 */
[----:B------:R-:W-:Y:S01]  /*61c90*/  MOV R7, R130 ;  /* 0x0000008200077202 */ /* 0x000fe20000000f00 */
[----:B------:R-:W-:Y:S02]  /*61ca0*/  IMAD.MOV.U32 R131, RZ, RZ, R4 ;  /* 0x000000ffff837224 */ /* 0x000fe400078e0004 */
[----:B------:R-:W-:Y:S02]  /*61cb0*/  IMAD.MOV.U32 R130, RZ, RZ, R5 ;  /* 0x000000ffff827224 */ /* 0x000fe400078e0005 */
.L_x_5294:
[----:B------:R-:W-:Y:S05]  /*61cc0*/  BSYNC B0 ;  /* 0x0000000000007941 */ /* 0x000fea0003800000 */
.L_x_5292:
        /* <DEDUP_REMOVED lines=9> */
.L_x_5296:
[----:B------:R-:W-:Y:S01]  /*61d60*/  MOV R5, R128 ;  /* 0x0000008000057202 */ /* 0x000fe20000000f00 */
[----:B------:R-:W-:Y:S02]  /*61d70*/  IMAD.MOV.U32 R4, RZ, RZ, R71 ;  /* 0x000000ffff047224 */ /* 0x000fe400078e0047 */
[----:B------:R-:W-:Y:S02]  /*61d80*/  IMAD.MOV.U32 R128, RZ, RZ, R131 ;  /* 0x000000ffff807224 */ /* 0x000fe400078e0083 */
[----:B------:R-:W-:Y:S02]  /*61d90*/  IMAD.MOV.U32 R71, RZ, RZ, R130 ;  /* 0x000000ffff477224 */ /* 0x000fe400078e0082 */
.L_x_5297:
[----:B------:R-:W-:Y:S05]  /*61da0*/  BSYNC B0 ;  /* 0x0000000000007941 */ /* 0x000fea0003800000 */
.L_x_5295:
        /* <DEDUP_REMOVED lines=9> */
.L_x_5299:
[----:B------:R-:W-:Y:S02]  /*61e40*/  IMAD.MOV.U32 R130, RZ, RZ, R129 ;  /* 0x000000ffff827224 */ /* 0x000fe400078e0081 */
[----:B------:R-:W-:Y:S02]  /*61e50*/  IMAD.MOV.U32 R131, RZ, RZ, R70 ;  /* 0x000000ffff837224 */ /* 0x000fe400078e0046 */
[----:B------:R-:W-:Y:S02]  /*61e60*/  IMAD.MOV.U32 R129, RZ, RZ, R128 ;  /* 0x000000ffff817224 */ /* 0x000fe400078e0080 */
[----:B------:R-:W-:Y:S02]  /*61e70*/  IMAD.MOV.U32 R70, RZ, RZ, R71 ;  /* 0x000000ffff467224 */ /* 0x000fe400078e0047 */
.L_x_5300:
[----:B------:R-:W-:Y:S05]  /*61e80*/  BSYNC B0 ;  /* 0x0000000000007941 */ /* 0x000fea0003800000 */
.L_x_5298:
        /* <DEDUP_REMOVED lines=9> */
.L_x_5302:
[----:B------:R-:W-:Y:S02]  /*61f20*/  IMAD.MOV.U32 R71, RZ, RZ, R126 ;  /* 0x000000ffff477224 */ /* 0x000fe400078e007e */
[----:B------:R-:W-:Y:S01]  /*61f30*/  IMAD.MOV.U32 R128, RZ, RZ, R69 ;  /* 0x000000ffff807224 */ /* 0x000fe200078e0045 */
[----:B------:R-:W-:Y:S01]  /*61f40*/  MOV R69, R70 ;  /* 0x0000004600457202 */ /* 0x000fe20000000f00 */
[----:B------:R-:W-:Y:S02]  /*61f50*/  IMAD.MOV.U32 R126, RZ, RZ, R129 ;  /* 0x000000ffff7e7224 */ /* 0x000fe400078e0081 */
.L_x_5303:
[----:B------:R-:W-:Y:S05]  /*61f60*/  BSYNC B0 ;  /* 0x0000000000007941 */ /* 0x000fea0003800000 */
.L_x_5301:
        /* <DEDUP_REMOVED lines=9> */
.L_x_5305:
[----:B------:R-:W-:Y:S02]  /*62000*/  IMAD.MOV.U32 R70, RZ, RZ, R133 ;  /* 0x000000ffff467224 */ /* 0x000fe400078e0085 */
[----:B------:R-:W-:Y:S01]  /*62010*/  IMAD.MOV.U32 R129, RZ, RZ, R0 ;  /* 0x000000ffff817224 */ /* 0x000fe200078e0000 */
[----:B------:R-:W-:Y:S01]  /*62020*/  MOV R0, R69 ;  /* 0x0000004500007202 */ /* 0x000fe20000000f00 */
[----:B------:R-:W-:Y:S02]  /*62030*/  IMAD.MOV.U32 R133, RZ, RZ, R126 ;  /* 0x000000ffff857224 */ /* 0x000fe400078e007e */
.L_x_5306:
[----:B------:R-:W-:Y:S05]  /*62040*/  BSYNC B0 ;  /* 0x0000000000007941 */ /* 0x000fea0003800000 */
.L_x_5304:
        /* <DEDUP_REMOVED lines=18> */
.L_x_5308:
[----:B------:R-:W-:Y:S02]  /*62170*/  IMAD.MOV.U32 R126, RZ, RZ, R67 ;  /* 0x000000ffff7e7224 */ /* 0x000fe400078e0043 */
[----:B------:R-:W-:Y:S02]  /*62180*/  IMAD.MOV.U32 R69, RZ, RZ, R124 ;  /* 0x000000ffff457224 */ /* 0x000fe400078e007c */
[----:B------:R-:W-:Y:S02]  /*62190*/  IMAD.MOV.U32 R67, RZ, RZ, R68 ;  /* 0x000000ffff437224 */ /* 0x000fe400078e0044 */
[----:B------:R-:W-:Y:S02]  /*621a0*/  IMAD.MOV.U32 R124, RZ, RZ, R127 ;  /* 0x000000ffff7c7224 */ /* 0x000fe400078e007f */
.L_x_5309:
[----:B------:R-:W-:Y:S05]  /*621b0*/  BSYNC B0 ;  /* 0x0000000000007941 */ /* 0x000fea0003800000 */
.L_x_5307:
        /* <DEDUP_REMOVED lines=9> */
.L_x_5311:
[----:B------:R-:W-:Y:S02]  /*62250*/  IMAD.MOV.U32 R127, RZ, RZ, R66 ;  /* 0x000000ffff7f7224 */ /* 0x000fe400078e0042 */
[----:B------:R-:W-:Y:S01]  /*62260*/  IMAD.MOV.U32 R68, RZ, RZ, R125 ;  /* 0x000000ffff447224 */ /* 0x000fe200078e007d */
[----:B------:R-:W-:Y:S01]  /*62270*/  MOV R125, R124 ;  /* 0x0000007c007d7202 */ /* 0x000fe20000000f00 */
[----:B------:R-:W-:Y:S02]  /*62280*/  IMAD.MOV.U32 R66, RZ, RZ, R67 ;  /* 0x000000ffff427224 */ /* 0x000fe400078e0043 */
.L_x_5312:
[----:B------:R-:W-:Y:S05]  /*62290*/  BSYNC B0 ;  /* 0x0000000000007941 */ /* 0x000fea0003800000 */
.L_x_5310:
        /* <DEDUP_REMOVED lines=9> */
.L_x_5314:
[----:B------:R-:W-:Y:S01]  /*62330*/  IMAD.MOV.U32 R124, RZ, RZ, R65 ;  /* 0x000000ffff7c7224 */ /* 0x000fe200078e0041 */
[----:B------:R-:W-:Y:S01]  /*62340*/  MOV R65, R66 ;  /* 0x0000004200417202 */ /* 0x000fe20000000f00 */
[----:B------:R-:W-:Y:S02]  /*62350*/  IMAD.MOV.U32 R67, RZ, RZ, R122 ;  /* 0x000000ffff437224 */ /* 0x000fe400078e007a */
[----:B------:R-:W-:Y:S02]  /*62360*/  IMAD.MOV.U32 R122, RZ, RZ, R125 ;  /* 0x000000ffff7a7224 */ /* 0x000fe400078e007d */
.L_x_5315:
[----:B------:R-:W-:Y:S05]  /*62370*/  BSYNC B0 ;  /* 0x0000000000007941 */ /* 0x000fea0003800000 */
.L_x_5313:
        /* <DEDUP_REMOVED lines=9> */
.L_x_5317:
[----:B------:R-:W-:Y:S01]  /*62410*/  IMAD.MOV.U32 R125, RZ, RZ, R64 ;  /* 0x000000ffff7d7224 */ /* 0x000fe200078e0040 */
[----:B------:R-:W-:Y:S01]  /*62420*/  MOV R66, R123 ;  /* 0x0000007b00427202 */ /* 0x000fe20000000f00 */
[----:B------:R-:W-:Y:S02]  /*62430*/  IMAD.MOV.U32 R64, RZ, RZ, R65 ;  /* 0x000000ffff407224 */ /* 0x000fe400078e0041 */
[----:B------:R-:W-:Y:S02]  /*62440*/  IMAD.MOV.U32 R123, RZ, RZ, R122 ;  /* 0x000000ffff7b7224 */ /* 0x000fe400078e007a */
.L_x_5318:
[----:B------:R-:W-:Y:S05]  /*62450*/  BSYNC B0 ;  /* 0x0000000000007941 */ /* 0x000fea0003800000 */
.L_x_5316:
        /* <DEDUP_REMOVED lines=9> */
.L_x_5320:
[----:B------:R-:W-:Y:S01]  /*624f0*/  MOV R122, R63 ;  /* 0x0000003f007a7202 */ /* 0x000fe20000000f00 */
[----:B------:R-:W-:Y:S02]  /*62500*/  IMAD.MOV.U32 R65, RZ, RZ, R120 ;  /* 0x000000ffff417224 */ /* 0x000fe400078e0078 */
[----:B------:R-:W-:Y:S02]  /*62510*/  IMAD.MOV.U32 R63, RZ, RZ, R64 ;  /* 0x000000ffff3f7224 */ /* 0x000fe400078e0040 */
[----:B------:R-:W-:Y:S02]  /*62520*/  IMAD.MOV.U32 R120, RZ, RZ, R123 ;  /* 0x000000ffff787224 */ /* 0x000fe400078e007b */
.L_x_5321:
[----:B------:R-:W-:Y:S05]  /*62530*/  BSYNC B0 ;  /* 0x0000000000007941 */ /* 0x000fea0003800000 */
.L_x_5319:
        /* <DEDUP_REMOVED lines=9> */
.L_x_5323:
[----:B------:R-:W-:Y:S02]  /*625d0*/  IMAD.MOV.U32 R123, RZ, RZ, R62 ;  /* 0x000000ffff7b7224 */ /* 0x000fe400078e003e */
[----:B------:R-:W-:Y:S02]  /*625e0*/  IMAD.MOV.U32 R64, RZ, RZ, R121 ;  /* 0x000000ffff407224 */ /* 0x000fe400078e0079 */
[----:B------:R-:W-:Y:S02]  /*625f0*/  IMAD.MOV.U32 R62, RZ, RZ, R63 ;  /* 0x000000ffff3e7224 */ /* 0x000fe400078e003f */
[----:B------:R-:W-:Y:S02]  /*62600*/  IMAD.MOV.U32 R121, RZ, RZ, R120 ;  /* 0x000000ffff797224 */ /* 0x000fe400078e0078 */
.L_x_5324:
[----:B------:R-:W-:Y:S05]  /*62610*/  BSYNC B0 ;  /* 0x0000000000007941 */ /* 0x000fea0003800000 */
.L_x_5322:
        /* <DEDUP_REMOVED lines=9> */
.L_x_5326:
[----:B------:R-:W-:Y:S02]  /*626b0*/  IMAD.MOV.U32 R120, RZ, RZ, R61 ;  /* 0x000000ffff787224 */ /* 0x000fe400078e003d */
[----:B------:R-:W-:Y:S01]  /*626c0*/  IMAD.MOV.U32 R63, RZ, RZ, R118 ;  /* 0x000000ffff3f7224 */ /* 0x000fe200078e0076 */
[----:B------:R-:W-:Y:S01]  /*626d0*/  MOV R118, R121 ;  /* 0x0000007900767202 */ /* 0x000fe20000000f00 */
[----:B------:R-:W-:Y:S02]  /*626e0*/  IMAD.MOV.U32 R61, RZ, RZ, R62 ;  /* 0x000000ffff3d7224 */ /* 0x000fe400078e003e */
.L_x_5327:
[----:B------:R-:W-:Y:S05]  /*626f0*/  BSYNC B0 ;  /* 0x0000000000007941 */ /* 0x000fea0003800000 */
.L_x_5325:
        /* <DEDUP_REMOVED lines=9> */
.L_x_5329:
[----:B------:R-:W-:Y:S01]  /*62790*/  IMAD.MOV.U32 R121, RZ, RZ, R60 ;  /* 0x000000ffff797224 */ /* 0x000fe200078e003c */
[----:B------:R-:W-:Y:S01]  /*627a0*/  MOV R60, R61 ;  /* 0x0000003d003c7202 */ /* 0x000fe20000000f00 */
[----:B------:R-:W-:Y:S02]  /*627b0*/  IMAD.MOV.U32 R62, RZ, RZ, R119 ;  /* 0x000000ffff3e7224 */ /* 0x000fe400078e0077 */
[----:B------:R-:W-:Y:S02]  /*627c0*/  IMAD.MOV.U32 R119, RZ, RZ, R118 ;  /* 0x000000ffff777224 */ /* 0x000fe400078e0076 */
.L_x_5330:
[----:B------:R-:W-:Y:S05]  /*627d0*/  BSYNC B0 ;  /* 0x0000000000007941 */ /* 0x000fea0003800000 */
.L_x_5328:
        /* <DEDUP_REMOVED lines=9> */
.L_x_5332:
[----:B------:R-:W-:Y:S01]  /*62870*/  IMAD.MOV.U32 R118, RZ, RZ, R59 ;  /* 0x000000ffff767224 */ /* 0x000fe200078e003b */
[----:B------:R-:W-:Y:S01]  /*62880*/  MOV R61, R116 ;  /* 0x00000074003d7202 */ /* 0x000fe20000000f00 */
[----:B------:R-:W-:Y:S02]  /*62890*/  IMAD.MOV.U32 R59, RZ, RZ, R60 ;  /* 0x000000ffff3b7224 */ /* 0x000fe400078e003c */
[----:B------:R-:W-:Y:S02]  /*628a0*/  IMAD.MOV.U32 R116, RZ, RZ, R119 ;  /* 0x000000ffff747224 */ /* 0x000fe400078e0077 */
.L_x_5333:
[----:B------:R-:W-:Y:S05]  /*628b0*/  BSYNC B0 ;  /* 0x0000000000007941 */ /* 0x000fea0003800000 */
.L_x_5331:
        /* <DEDUP_REMOVED lines=9> */
.L_x_5335:
[----:B------:R-:W-:Y:S01]  /*62950*/  MOV R119, R58 ;  /* 0x0000003a00777202 */ /* 0x000fe20000000f00 */
[----:B------:R-:W-:Y:S02]  /*62960*/  IMAD.MOV.U32 R60, RZ, RZ, R117 ;  /* 0x000000ffff3c7224 */ /* 0x000fe400078e0075 */
[----:B------:R-:W-:Y:S02]  /*62970*/  IMAD.MOV.U32 R58, RZ, RZ, R59 ;  /* 0x000000ffff3a7224 */ /* 0x000fe400078e003b */
[----:B------:R-:W-:Y:S02]  /*62980*/  IMAD.MOV.U32 R117, RZ, RZ, R116 ;  /* 0x000000ffff757224 */ /* 0x000fe400078e0074 */
.L_x_5336:
[----:B------:R-:W-:Y:S05]  /*62990*/  BSYNC B0 ;  /* 0x0000000000007941 */ /* 0x000fea0003800000 */
.L_x_5334:
        /* <DEDUP_REMOVED lines=9> */
.L_x_5338:
[----:B------:R-:W-:Y:S02]  /*62a30*/  IMAD.MOV.U32 R116, RZ, RZ, R57 ;  /* 0x000000ffff747224 */ /* 0x000fe400078e0039 */
[----:B------:R-:W-:Y:S02]  /*62a40*/  IMAD.MOV.U32 R59, RZ, RZ, R114 ;  /* 0x000000ffff3b7224 */ /* 0x000fe400078e0072 */
[----:B------:R-:W-:Y:S02]  /*62a50*/  IMAD.MOV.U32 R57, RZ, RZ, R58 ;  /* 0x000000ffff397224 */ /* 0x000fe400078e003a */
[----:B------:R-:W-:Y:S02]  /*62a60*/  IMAD.MOV.U32 R114, RZ, RZ, R117 ;  /* 0x000000ffff727224 */ /* 0x000fe400078e0075 */
.L_x_5339:
[----:B------:R-:W-:Y:S05]  /*62a70*/  BSYNC B0 ;  /* 0x0000000000007941 */ /* 0x000fea0003800000 */
.L_x_5337:
        /* <DEDUP_REMOVED lines=9> */
.L_x_5341:
[----:B------:R-:W-:Y:S02]  /*62b10*/  IMAD.MOV.U32 R117, RZ, RZ, R56 ;  /* 0x000000ffff757224 */ /* 0x000fe400078e0038 */
[----:B------:R-:W-:Y:S01]  /*62b20*/  IMAD.MOV.U32 R58, RZ, RZ, R115 ;  /* 0x000000ffff3a7224 */ /* 0x000fe200078e0073 */
[----:B------:R-:W-:Y:S01]  /*62b30*/  MOV R115, R114 ;  /* 0x0000007200737202 */ /* 0x000fe20000000f00 */
[----:B------:R-:W-:Y:S02]  /*62b40*/  IMAD.MOV.U32 R56, RZ, RZ, R57 ;  /* 0x000000ffff387224 */ /* 0x000fe400078e0039 */
.L_x_5342:
[----:B------:R-:W-:Y:S05]  /*62b50*/  BSYNC B0 ;  /* 0x0000000000007941 */ /* 0x000fea0003800000 */
.L_x_5340:
        /* <DEDUP_REMOVED lines=9> */
.L_x_5344:
[----:B------:R-:W-:Y:S01]  /*62bf0*/  IMAD.MOV.U32 R114, RZ, RZ, R55 ;  /* 0x000000ffff727224 */ /* 0x000fe200078e0037 */
[----:B------:R-:W-:Y:S01]  /*62c00*/  MOV R55, R56 ;  /* 0x0000003800377202 */ /* 0x000fe20000000f00 */
[----:B------:R-:W-:Y:S02]  /*62c10*/  IMAD.MOV.U32 R57, RZ, RZ, R112 ;  /* 0x000000ffff397224 */ /* 0x000fe400078e0070 */
[----:B------:R-:W-:Y:S02]  /*62c20*/  IMAD.MOV.U32 R112, RZ, RZ, R115 ;  /* 0x000000ffff707224 */ /* 0x000fe400078e0073 */
.L_x_5345:
[----:B------:R-:W-:Y:S05]  /*62c30*/  BSYNC B0 ;  /* 0x0000000000007941 */ /* 0x000fea0003800000 */
.L_x_5343:
        /* <DEDUP_REMOVED lines=9> */
.L_x_5347:
[----:B------:R-:W-:Y:S01]  /*62cd0*/  IMAD.MOV.U32 R115, RZ, RZ, R54 ;  /* 0x000000ffff737224 */ /* 0x000fe200078e0036 */
[----:B------:R-:W-:Y:S01]  /*62ce0*/  MOV R56, R113 ;  /* 0x0000007100387202 */ /* 0x000fe20000000f00 */
[----:B------:R-:W-:Y:S02]  /*62cf0*/  IMAD.MOV.U32 R54, RZ, RZ, R55 ;  /* 0x000000ffff367224 */ /* 0x000fe400078e0037 */
[----:B------:R-:W-:Y:S02]  /*62d00*/  IMAD.MOV.U32 R113, RZ, RZ, R112 ;  /* 0x000000ffff717224 */ /* 0x000fe400078e0070 */
.L_x_5348:
[----:B------:R-:W-:Y:S05]  /*62d10*/  BSYNC B0 ;  /* 0x0000000000007941 */ /* 0x000fea0003800000 */
.L_x_5346:
        /* <DEDUP_REMOVED lines=9> */
.L_x_5350:
[----:B------:R-:W-:Y:S01]  /*62db0*/  MOV R112, R53 ;  /* 0x0000003500707202 */ /* 0x000fe20000000f00 */
[----:B------:R-:W-:Y:S02]  /*62dc0*/  IMAD.MOV.U32 R55, RZ, RZ, R110 ;  /* 0x000000ffff377224 */ /* 0x000fe400078e006e */
[----:B------:R-:W-:Y:S02]  /*62dd0*/  IMAD.MOV.U32 R53, RZ, RZ, R54 ;  /* 0x000000ffff357224 */ /* 0x000fe400078e0036 */
[----:B------:R-:W-:Y:S02]  /*62de0*/  IMAD.MOV.U32 R110, RZ, RZ, R113 ;  /* 0x000000ffff6e7224 */ /* 0x000fe400078e0071 */
.L_x_5351:
[----:B------:R-:W-:Y:S05]  /*62df0*/  BSYNC B0 ;  /* 0x0000000000007941 */ /* 0x000fea0003800000 */
.L_x_5349:
        /* <DEDUP_REMOVED lines=9> */
.L_x_5353:
[----:B------:R-:W-:Y:S02]  /*62e90*/  IMAD.MOV.U32 R113, RZ, RZ, R52 ;  /* 0x000000ffff717224 */ /* 0x000fe400078e0034 */
[----:B------:R-:W-:Y:S02]  /*62ea0*/  IMAD.MOV.U32 R54, RZ, RZ, R111 ;  /* 0x000000ffff367224 */ /* 0x000fe400078e006f */
[----:B------:R-:W-:Y:S02]  /*62eb0*/  IMAD.MOV.U32 R52, RZ, RZ, R53 ;  /* 0x000000ffff347224 */ /* 0x000fe400078e0035 */
[----:B------:R-:W-:Y:S02]  /*62ec0*/  IMAD.MOV.U32 R111, RZ, RZ, R110 ;  /* 0x000000ffff6f7224 */ /* 0x000fe400078e006e */
.L_x_5354:
[----:B------:R-:W-:Y:S05]  /*62ed0*/  BSYNC B0 ;  /* 0x0000000000007941 */ /* 0x000fea0003800000 */
.L_x_5352:
        /* <DEDUP_REMOVED lines=9> */
.L_x_5356:
[----:B------:R-:W-:Y:S02]  /*62f70*/  IMAD.MOV.U32 R110, RZ, RZ, R51 ;  /* 0x000000ffff6e7224 */ /* 0x000fe400078e0033 */
[----:B------:R-:W-:Y:S01]  /*62f80*/  IMAD.MOV.U32 R53, RZ, RZ, R108 ;  /* 0x000000ffff357224 */ /* 0x000fe200078e006c */
[----:B------:R-:W-:Y:S01]  /*62f90*/  MOV R108, R111 ;  /* 0x0000006f006c7202 */ /* 0x000fe20000000f00 */
[----:B------:R-:W-:Y:S02]  /*62fa0*/  IMAD.MOV.U32 R51, RZ, RZ, R52 ;  /* 0x000000ffff337224 */ /* 0x000fe400078e0034 */
.L_x_5357:
[----:B------:R-:W-:Y:S05]  /*62fb0*/  BSYNC B0 ;  /* 0x0000000000007941 */ /* 0x000fea0003800000 */
.L_x_5355:
        /* <DEDUP_REMOVED lines=9> */
.L_x_5359:
[----:B------:R-:W-:Y:S01]  /*63050*/  IMAD.MOV.U32 R111, RZ, RZ, R50 ;  /* 0x000000ffff6f7224 */ /* 0x000fe200078e0032 */
[----:B------:R-:W-:Y:S01]  /*63060*/  MOV R50, R51 ;  /* 0x0000003300327202 */ /* 0x000fe20000000f00 */
[----:B------:R-:W-:Y:S02]  /*63070*/  IMAD.MOV.U32 R52, RZ, RZ, R109 ;  /* 0x000000ffff347224 */ /* 0x000fe400078e006d */
[----:B------:R-:W-:Y:S02]  /*63080*/  IMAD.MOV.U32 R109, RZ, RZ, R108 ;  /* 0x000000ffff6d7224 */ /* 0x000fe400078e006c */
.L_x_5360:
[----:B------:R-:W-:Y:S05]  /*63090*/  BSYNC B0 ;  /* 0x0000000000007941 */ /* 0x000fea0003800000 */
.L_x_5358:
        /* <DEDUP_REMOVED lines=9> */
.L_x_5362:
[----:B------:R-:W-:Y:S01]  /*63130*/  IMAD.MOV.U32 R108, RZ, RZ, R49 ;  /* 0x000000ffff6c7224 */ /* 0x000fe200078e0031 */
[----:B------:R-:W-:Y:S01]  /*63140*/  MOV R51, R106 ;  /* 0x0000006a00337202 */ /* 0x000fe20000000f00 */
[----:B------:R-:W-:Y:S02]  /*63150*/  IMAD.MOV.U32 R49, RZ, RZ, R50 ;  /* 0x000000ffff317224 */ /* 0x000fe400078e0032 */
[----:B------:R-:W-:Y:S02]  /*63160*/  IMAD.MOV.U32 R106, RZ, RZ, R109 ;  /* 0x000000ffff6a7224 */ /* 0x000fe400078e006d */
.L_x_5363:
[----:B------:R-:W-:Y:S05]  /*63170*/  BSYNC B0 ;  /* 0x0000000000007941 */ /* 0x000fea0003800000 */
.L_x_5361:
        /* <DEDUP_REMOVED lines=9> */
.L_x_5365:
[----:B------:R-:W-:Y:S01]  /*63210*/  MOV R109, R48 ;  /* 0x00000030006d7202 */ /* 0x000fe20000000f00 */
[----:B------:R-:W-:Y:S02]  /*63220*/  IMAD.MOV.U32 R50, RZ, RZ, R107 ;  /* 0x000000ffff327224 */ /* 0x000fe400078e006b */
[----:B------:R-:W-:Y:S02]  /*63230*/  IMAD.MOV.U32 R48, RZ, RZ, R49 ;  /* 0x000000ffff307224 */ /* 0x000fe400078e0031 */
[----:B------:R-:W-:Y:S02]  /*63240*/  IMAD.MOV.U32 R107, RZ, RZ, R106 ;  /* 0x000000ffff6b7224 */ /* 0x000fe400078e006a */
.L_x_5366:
[----:B------:R-:W-:Y:S05]  /*63250*/  BSYNC B0 ;  /* 0x0000000000007941 */ /* 0x000fea0003800000 */
.L_x_5364:
        /* <DEDUP_REMOVED lines=9> */
.L_x_5368:
[----:B------:R-:W-:Y:S02]  /*632f0*/  IMAD.MOV.U32 R106, RZ, RZ, R47 ;  /* 0x000000ffff6a7224 */ /* 0x000fe400078e002f */
[----:B------:R-:W-:Y:S02]  /*63300*/  IMAD.MOV.U32 R49, RZ, RZ, R104 ;  /* 0x000000ffff317224 */ /* 0x000fe400078e0068 */
[----:B------:R-:W-:Y:S02]  /*63310*/  IMAD.MOV.U32 R47, RZ, RZ, R48 ;  /* 0x000000ffff2f7224 */ /* 0x000fe400078e0030 */
[----:B------:R-:W-:Y:S02]  /*63320*/  IMAD.MOV.U32 R104, RZ, RZ, R107 ;  /* 0x000000ffff687224 */ /* 0x000fe400078e006b */
.L_x_5369:
[----:B------:R-:W-:Y:S05]  /*63330*/  BSYNC B0 ;  /* 0x0000000000007941 */ /* 0x000fea0003800000 */
.L_x_5367:
        /* <DEDUP_REMOVED lines=9> */
.L_x_5371:
[----:B------:R-:W-:Y:S02]  /*633d0*/  IMAD.MOV.U32 R107, RZ, RZ, R46 ;  /* 0x000000ffff6b7224 */ /* 0x000fe400078e002e */
[----:B------:R-:W-:Y:S01]  /*633e0*/  IMAD.MOV.U32 R48, RZ, RZ, R105 ;  /* 0x000000ffff307224 */ /* 0x000fe200078e0069 */
[----:B------:R-:W-:Y:S01]  /*633f0*/  MOV R105, R104 ;  /* 0x0000006800697202 */ /* 0x000fe20000000f00 */
[----:B------:R-:W-:Y:S02]  /*63400*/  IMAD.MOV.U32 R46, RZ, RZ, R47 ;  /* 0x000000ffff2e7224 */ /* 0x000fe400078e002f */
.L_x_5372:
[----:B------:R-:W-:Y:S05]  /*63410*/  BSYNC B0 ;  /* 0x0000000000007941 */ /* 0x000fea0003800000 */
.L_x_5370:
        /* <DEDUP_REMOVED lines=9> */
.L_x_5374:
[----:B------:R-:W-:Y:S01]  /*634b0*/  IMAD.MOV.U32 R104, RZ, RZ, R45 ;  /* 0x000000ffff687224 */ /* 0x000fe200078e002d */
[----:B------:R-:W-:Y:S01]  /*634c0*/  MOV R45, R46 ;  /* 0x0000002e002d7202 */ /* 0x000fe20000000f00 */
[----:B------:R-:W-:Y:S02]  /*634d0*/  IMAD.MOV.U32 R47, RZ, RZ, R102 ;  /* 0x000000ffff2f7224 */ /* 0x000fe400078e0066 */
[----:B------:R-:W-:Y:S02]  /*634e0*/  IMAD.MOV.U32 R102, RZ, RZ, R105 ;  /* 0x000000ffff667224 */ /* 0x000fe400078e0069 */
.L_x_5375:
[----:B------:R-:W-:Y:S05]  /*634f0*/  BSYNC B0 ;  /* 0x0000000000007941 */ /* 0x000fea0003800000 */
.L_x_5373:
        /* <DEDUP_REMOVED lines=9> */
.L_x_5377:
[----:B------:R-:W-:Y:S01]  /*63590*/  IMAD.MOV.U32 R105, RZ, RZ, R44 ;  /* 0x000000ffff697224 */ /* 0x000fe200078e002c */
[----:B------:R-:W-:Y:S01]  /*635a0*/  MOV R46, R103 ;  /* 0x00000067002e7202 */ /* 0x000fe20000000f00 */
[----:B------:R-:W-:Y:S02]  /*635b0*/  IMAD.MOV.U32 R44, RZ, RZ, R45 ;  /* 0x000000ffff2c7224 */ /* 0x000fe400078e002d */
[----:B------:R-:W-:Y:S02]  /*635c0*/  IMAD.MOV.U32 R103, RZ, RZ, R102 ;  /* 0x000000ffff677224 */ /* 0x000fe400078e0066 */
.L_x_5378:
[----:B------:R-:W-:Y:S05]  /*635d0*/  BSYNC B0 ;  /* 0x0000000000007941 */ /* 0x000fea0003800000 */
.L_x_5376:
        /* <DEDUP_REMOVED lines=9> */
.L_x_5380:
[----:B------:R-:W-:Y:S01]  /*63670*/  MOV R102, R43 ;  /* 0x0000002b00667202 */ /* 0x000fe20000000f00 */
[----:B------:R-:W-:Y:S02]  /*63680*/  IMAD.MOV.U32 R45, RZ, RZ, R100 ;  /* 0x000000ffff2d7224 */ /* 0x000fe400078e0064 */
[----:B------:R-:W-:Y:S02]  /*63690*/  IMAD.MOV.U32 R43, RZ, RZ, R44 ;  /* 0x000000ffff2b7224 */ /* 0x000fe400078e002c */
[----:B------:R-:W-:Y:S02]  /*636a0*/  IMAD.MOV.U32 R100, RZ, RZ, R103 ;  /* 0x000000ffff647224 */ /* 0x000fe400078e0067 */
.L_x_5381:
[----:B------:R-:W-:Y:S05]  /*636b0*/  BSYNC B0 ;  /* 0x0000000000007941 */ /* 0x000fea0003800000 */
.L_x_5379:
        /* <DEDUP_REMOVED lines=9> */
.L_x_5383:
[----:B------:R-:W-:Y:S02]  /*63750*/  IMAD.MOV.U32 R103, RZ, RZ, R42 ;  /* 0x000000ffff677224 */ /* 0x000fe400078e002a */
[----:B------:R-:W-:Y:S02]  /*63760*/  IMAD.MOV.U32 R44, RZ, RZ, R101 ;  /* 0x000000ffff2c7224 */ /* 0x000fe400078e0065 */
[----:B------:R-:W-:Y:S02]  /*63770*/  IMAD.MOV.U32 R42, RZ, RZ, R43 ;  /* 0x000000ffff2a7224 */ /* 0x000fe400078e002b */
[----:B------:R-:W-:Y:S02]  /*63780*/  IMAD.MOV.U32 R101, RZ, RZ, R100 ;  /* 0x000000ffff657224 */ /* 0x000fe400078e0064 */
.L_x_5384:
[----:B------:R-:W-:Y:S05]  /*63790*/  BSYNC B0 ;  /* 0x0000000000007941 */ /* 0x000fea0003800000 */
.L_x_5382:
        /* <DEDUP_REMOVED lines=9> */
.L_x_5386:
[----:B------:R-:W-:Y:S02]  /*63830*/  IMAD.MOV.U32 R100, RZ, RZ, R41 ;  /* 0x000000ffff647224 */ /* 0x000fe400078e0029 */
[----:B------:R-:W-:Y:S01]  /*63840*/  IMAD.MOV.U32 R43, RZ, RZ, R98 ;  /* 0x000000ffff2b7224 */ /* 0x000fe200078e0062 */
[----:B------:R-:W-:Y:S01]  /*63850*/  MOV R98, R101 ;  /* 0x0000006500627202 */ /* 0x000fe20000000f00 */
[----:B------:R-:W-:Y:S02]  /*63860*/  IMAD.MOV.U32 R41, RZ, RZ, R42 ;  /* 0x000000ffff297224 */ /* 0x000fe400078e002a */
.L_x_5387:
[----:B------:R-:W-:Y:S05]  /*63870*/  BSYNC B0 ;  /* 0x0000000000007941 */ /* 0x000fea0003800000 */
.L_x_5385:
        /* <DEDUP_REMOVED lines=9> */
.L_x_5389:
[----:B------:R-:W-:Y:S01]  /*63910*/  IMAD.MOV.U32 R101, RZ, RZ, R40 ;  /* 0x000000ffff657224 */ /* 0x000fe200078e0028 */
[----:B------:R-:W-:Y:S01]  /*63920*/  MOV R40, R41 ;  /* 0x0000002900287202 */ /* 0x000fe20000000f00 */
[----:B------:R-:W-:Y:S02]  /*63930*/  IMAD.MOV.U32 R42, RZ, RZ, R99 ;  /* 0x000000ffff2a7224 */ /* 0x000fe400078e0063 */
[----:B------:R-:W-:Y:S02]  /*63940*/  IMAD.MOV.U32 R99, RZ, RZ, R98 ;  /* 0x000000ffff637224 */ /* 0x000fe400078e0062 */
.L_x_5390:
[----:B------:R-:W-:Y:S05]  /*63950*/  BSYNC B0 ;  /* 0x0000000000007941 */ /* 0x000fea0003800000 */
.L_x_5388:
        /* <DEDUP_REMOVED lines=9> */
.L_x_5392:
[----:B------:R-:W-:Y:S01]  /*639f0*/  IMAD.MOV.U32 R98, RZ, RZ, R39 ;  /* 0x000000ffff627224 */ /* 0x000fe200078e0027 */
[----:B------:R-:W-:Y:S01]  /*63a00*/  MOV R41, R96 ;  /* 0x0000006000297202 */ /* 0x000fe20000000f00 */
[----:B------:R-:W-:Y:S02]  /*63a10*/  IMAD.MOV.U32 R39, RZ, RZ, R40 ;  /* 0x000000ffff277224 */ /* 0x000fe400078e0028 */
[----:B------:R-:W-:Y:S02]  /*63a20*/  IMAD.MOV.U32 R96, RZ, RZ, R99 ;  /* 0x000000ffff607224 */ /* 0x000fe400078e0063 */
.L_x_5393:
[----:B------:R-:W-:Y:S05]  /*63a30*/  BSYNC B0 ;  /* 0x0000000000007941 */ /* 0x000fea0003800000 */
.L_x_5391:
        /* <DEDUP_REMOVED lines=9> */
.L_x_5395:
[----:B------:R-:W-:Y:S01]  /*63ad0*/  MOV R99, R38 ;  /* 0x0000002600637202 */ /* 0x000fe20000000f00 */
[----:B------:R-:W-:Y:S02]  /*63ae0*/  IMAD.MOV.U32 R40, RZ, RZ, R97 ;  /* 0x000000ffff287224 */ /* 0x000fe400078e0061 */
[----:B------:R-:W-:Y:S02]  /*63af0*/  IMAD.MOV.U32 R38, RZ, RZ, R39 ;  /* 0x000000ffff267224 */ /* 0x000fe400078e0027 */
[----:B------:R-:W-:Y:S02]  /*63b00*/  IMAD.MOV.U32 R97, RZ, RZ, R96 ;  /* 0x000000ffff617224 */ /* 0x000fe400078e0060 */
.L_x_5396:
[----:B------:R-:W-:Y:S05]  /*63b10*/  BSYNC B0 ;  /* 0x0000000000007941 */ /* 0x000fea0003800000 */
.L_x_5394:
        /* <DEDUP_REMOVED lines=9> */
.L_x_5398:
[----:B------:R-:W-:Y:S02]  /*63bb0*/  IMAD.MOV.U32 R96, RZ, RZ, R37 ;  /* 0x000000ffff607224 */ /* 0x000fe400078e0025 */
[----:B------:R-:W-:Y:S02]  /*63bc0*/  IMAD.MOV.U32 R39, RZ, RZ, R94 ;  /* 0x000000ffff277224 */ /* 0x000fe400078e005e */
[----:B------:R-:W-:Y:S02]  /*63bd0*/  IMAD.MOV.U32 R37, RZ, RZ, R38 ;  /* 0x000000ffff257224 */ /* 0x000fe400078e0026 */
[----:B------:R-:W-:Y:S02]  /*63be0*/  IMAD.MOV.U32 R94, RZ, RZ, R97 ;  /* 0x000000ffff5e7224 */ /* 0x000fe400078e0061 */
.L_x_5399:
[----:B------:R-:W-:Y:S05]  /*63bf0*/  BSYNC B0 ;  /* 0x0000000000007941 */ /* 0x000fea0003800000 */
.L_x_5397:
        /* <DEDUP_REMOVED lines=9> */
.L_x_5401:
[----:B------:R-:W-:Y:S02]  /*63c90*/  IMAD.MOV.U32 R97, RZ, RZ, R36 ;  /* 0x000000ffff617224 */ /* 0x000fe400078e0024 */
[----:B------:R-:W-:Y:S01]  /*63ca0*/  IMAD.MOV.U32 R38, RZ, RZ, R95 ;  /* 0x000000ffff267224 */ /* 0x000fe200078e005f */
[----:B------:R-:W-:Y:S01]  /*63cb0*/  MOV R95, R94 ;  /* 0x0000005e005f7202 */ /* 0x000fe20000000f00 */
[----:B------:R-:W-:Y:S02]  /*63cc0*/  IMAD.MOV.U32 R36, RZ, RZ, R37 ;  /* 0x000000ffff247224 */ /* 0x000fe400078e0025 */
.L_x_5402:
[----:B------:R-:W-:Y:S05]  /*63cd0*/  BSYNC B0 ;  /* 0x0000000000007941 */ /* 0x000fea0003800000 */
.L_x_5400:
        /* <DEDUP_REMOVED lines=9> */
.L_x_5404:
[----:B------:R-:W-:Y:S01]  /*63d70*/  IMAD.MOV.U32 R94, RZ, RZ, R35 ;  /* 0x000000ffff5e7224 */ /* 0x000fe200078e0023 */
[----:B------:R-:W-:Y:S01]  /*63d80*/  MOV R35, R36 ;  /* 0x0000002400237202 */ /* 0x000fe20000000f00 */
[----:B------:R-:W-:Y:S02]  /*63d90*/  IMAD.MOV.U32 R37, RZ, RZ, R92 ;  /* 0x000000ffff257224 */ /* 0x000fe400078e005c */
[----:B------:R-:W-:Y:S02]  /*63da0*/  IMAD.MOV.U32 R92, RZ, RZ, R95 ;  /* 0x000000ffff5c7224 */ /* 0x000fe400078e005f */
.L_x_5405:
[----:B------:R-:W-:Y:S05]  /*63db0*/  BSYNC B0 ;  /* 0x0000000000007941 */ /* 0x000fea0003800000 */
.L_x_5403:
        /* <DEDUP_REMOVED lines=9> */
.L_x_5407:
[----:B------:R-:W-:Y:S01]  /*63e50*/  IMAD.MOV.U32 R95, RZ, RZ, R34 ;  /* 0x000000ffff5f7224 */ /* 0x000fe200078e0022 */
[----:B------:R-:W-:Y:S01]  /*63e60*/  MOV R36, R93 ;  /* 0x0000005d00247202 */ /* 0x000fe20000000f00 */
[----:B------:R-:W-:Y:S02]  /*63e70*/  IMAD.MOV.U32 R34, RZ, RZ, R35 ;  /* 0x000000ffff227224 */ /* 0x000fe400078e0023 */
[----:B------:R-:W-:Y:S02]  /*63e80*/  IMAD.MOV.U32 R93, RZ, RZ, R92 ;  /* 0x000000ffff5d7224 */ /* 0x000fe400078e005c */
.L_x_5408:
[----:B------:R-:W-:Y:S05]  /*63e90*/  BSYNC B0 ;  /* 0x0000000000007941 */ /* 0x000fea0003800000 */
.L_x_5406:
        /* <DEDUP_REMOVED lines=9> */
.L_x_5410:
[----:B------:R-:W-:Y:S01]  /*63f30*/  MOV R92, R33 ;  /* 0x00000021005c7202 */ /* 0x000fe20000000f00 */
[----:B------:R-:W-:Y:S02]  /*63f40*/  IMAD.MOV.U32 R35, RZ, RZ, R90 ;  /* 0x000000ffff237224 */ /* 0x000fe400078e005a */
[----:B------:R-:W-:Y:S02]  /*63f50*/  IMAD.MOV.U32 R33, RZ, RZ, R34 ;  /* 0x000000ffff217224 */ /* 0x000fe400078e0022 */
[----:B------:R-:W-:Y:S02]  /*63f60*/  IMAD.MOV.U32 R90, RZ, RZ, R93 ;  /* 0x000000ffff5a7224 */ /* 0x000fe400078e005d */
.L_x_5411:
[----:B------:R-:W-:Y:S05]  /*63f70*/  BSYNC B0 ;  /* 0x0000000000007941 */ /* 0x000fea0003800000 */
.L_x_5409:
        /* <DEDUP_REMOVED lines=9> */
.L_x_5413:
[----:B------:R-:W-:Y:S02]  /*64010*/  IMAD.MOV.U32 R93, RZ, RZ, R32 ;  /* 0x000000ffff5d7224 */ /* 0x000fe400078e0020 */
[----:B------:R-:W-:Y:S02]  /*64020*/  IMAD.MOV.U32 R34, RZ, RZ, R91 ;  /* 0x000000ffff227224 */ /* 0x000fe400078e005b */
[----:B------:R-:W-:Y:S02]  /*64030*/  IMAD.MOV.U32 R32, RZ, RZ, R33 ;  /* 0x000000ffff207224 */ /* 0x000fe400078e0021 */
[----:B------:R-:W-:Y:S02]  /*64040*/  IMAD.MOV.U32 R91, RZ, RZ, R90 ;  /* 0x000000ffff5b7224 */ /* 0x000fe400078e005a */
.L_x_5414:
[----:B------:R-:W-:Y:S05]  /*64050*/  BSYNC B0 ;  /* 0x0000000000007941 */ /* 0x000fea0003800000 */
.L_x_5412:
        /* <DEDUP_REMOVED lines=9> */
.L_x_5416:
[----:B------:R-:W-:Y:S02]  /*640f0*/  IMAD.MOV.U32 R90, RZ, RZ, R31 ;  /* 0x000000ffff5a7224 */ /* 0x000fe400078e001f */
[----:B------:R-:W-:Y:S01]  /*64100*/  IMAD.MOV.U32 R33, RZ, RZ, R88 ;  /* 0x000000ffff217224 */ /* 0x000fe200078e0058 */
[----:B------:R-:W-:Y:S01]  /*64110*/  MOV R88, R91 ;  /* 0x0000005b00587202 */ /* 0x000fe20000000f00 */
[----:B------:R-:W-:Y:S02]  /*64120*/  IMAD.MOV.U32 R31, RZ, RZ, R32 ;  /* 0x000000ffff1f7224 */ /* 0x000fe400078e0020 */
.L_x_5417:
[----:B------:R-:W-:Y:S05]  /*64130*/  BSYNC B0 ;  /* 0x0000000000007941 */ /* 0x000fea0003800000 */
.L_x_5415:
        /* <DEDUP_REMOVED lines=9> */
.L_x_5419:
[----:B------:R-:W-:Y:S01]  /*641d0*/  IMAD.MOV.U32 R91, RZ, RZ, R30 ;  /* 0x000000ffff5b7224 */ /* 0x000fe200078e001e */
[----:B------:R-:W-:Y:S01]  /*641e0*/  MOV R30, R31 ;  /* 0x0000001f001e7202 */ /* 0x000fe20000000f00 */
[----:B------:R-:W-:Y:S02]  /*641f0*/  IMAD.MOV.U32 R32, RZ, RZ, R89 ;  /* 0x000000ffff207224 */ /* 0x000fe400078e0059 */
[----:B------:R-:W-:Y:S02]  /*64200*/  IMAD.MOV.U32 R89, RZ, RZ, R88 ;  /* 0x000000ffff597224 */ /* 0x000fe400078e0058 */
.L_x_5420:
[----:B------:R-:W-:Y:S05]  /*64210*/  BSYNC B0 ;  /* 0x0000000000007941 */ /* 0x000fea0003800000 */
.L_x_5418:
        /* <DEDUP_REMOVED lines=9> */
.L_x_5422:
[----:B------:R-:W-:Y:S01]  /*642b0*/  IMAD.MOV.U32 R88, RZ, RZ, R29 ;  /* 0x000000ffff587224 */ /* 0x000fe200078e001d */
[----:B------:R-:W-:Y:S01]  /*642c0*/  MOV R31, R86 ;  /* 0x00000056001f7202 */ /* 0x000fe20000000f00 */
[----:B------:R-:W-:Y:S02]  /*642d0*/  IMAD.MOV.U32 R29, RZ, RZ, R30 ;  /* 0x000000ffff1d7224 */ /* 0x000fe400078e001e */
[----:B------:R-:W-:Y:S02]  /*642e0*/  IMAD.MOV.U32 R86, RZ, RZ, R89 ;  /* 0x000000ffff567224 */ /* 0x000fe400078e0059 */
.L_x_5423:
[----:B------:R-:W-:Y:S05]  /*642f0*/  BSYNC B0 ;  /* 0x0000000000007941 */ /* 0x000fea0003800000 */
.L_x_5421:
        /* <DEDUP_REMOVED lines=9> */
.L_x_5425:
[----:B------:R-:W-:Y:S01]  /*64390*/  MOV R89, R28 ;  /* 0x0000001c00597202 */ /* 0x000fe20000000f00 */
[----:B------:R-:W-:Y:S02]  /*643a0*/  IMAD.MOV.U32 R30, RZ, RZ, R87 ;  /* 0x000000ffff1e7224 */ /* 0x000fe400078e0057 */
[----:B------:R-:W-:Y:S02]  /*643b0*/  IMAD.MOV.U32 R28, RZ, RZ, R29 ;  /* 0x000000ffff1c7224 */ /* 0x000fe400078e001d */
[----:B------:R-:W-:Y:S02]  /*643c0*/  IMAD.MOV.U32 R87, RZ, RZ, R86 ;  /* 0x000000ffff577224 */ /* 0x000fe400078e0056 */
.L_x_5426:
[----:B------:R-:W-:Y:S05]  /*643d0*/  BSYNC B0 ;  /* 0x0000000000007941 */ /* 0x000fea0003800000 */
.L_x_5424:
        /* <DEDUP_REMOVED lines=9> */
.L_x_5428:
[----:B------:R-:W-:Y:S02]  /*64470*/  IMAD.MOV.U32 R86, RZ, RZ, R27 ;  /* 0x000000ffff567224 */ /* 0x000fe400078e001b */
[----:B------:R-:W-:Y:S02]  /*64480*/  IMAD.MOV.U32 R29, RZ, RZ, R84 ;  /* 0x000000ffff1d7224 */ /* 0x000fe400078e0054 */
[----:B------:R-:W-:Y:S02]  /*64490*/  IMAD.MOV.U32 R27, RZ, RZ, R28 ;  /* 0x000000ffff1b7224 */ /* 0x000fe400078e001c */
[----:B------:R-:W-:Y:S02]  /*644a0*/  IMAD.MOV.U32 R84, RZ, RZ, R87 ;  /* 0x000000ffff547224 */ /* 0x000fe400078e0057 */
.L_x_5429:
[----:B------:R-:W-:Y:S05]  /*644b0*/  BSYNC B0 ;  /* 0x0000000000007941 */ /* 0x000fea0003800000 */
.L_x_5427:
        /* <DEDUP_REMOVED lines=9> */
.L_x_5431:
[----:B------:R-:W-:Y:S02]  /*64550*/  IMAD.MOV.U32 R87, RZ, RZ, R26 ;  /* 0x000000ffff577224 */ /* 0x000fe400078e001a */
[----:B------:R-:W-:Y:S01]  /*64560*/  IMAD.MOV.U32 R28, RZ, RZ, R85 ;  /* 0x000000ffff1c7224 */ /* 0x000fe200078e0055 */
[----:B------:R-:W-:Y:S01]  /*64570*/  MOV R85, R84 ;  /* 0x0000005400557202 */ /* 0x000fe20000000f00 */
[----:B------:R-:W-:Y:S02]  /*64580*/  IMAD.MOV.U32 R26, RZ, RZ, R27 ;  /* 0x000000ffff1a7224 */ /* 0x000fe400078e001b */
.L_x_5432:
[----:B------:R-:W-:Y:S05]  /*64590*/  BSYNC B0 ;  /* 0x0000000000007941 */ /* 0x000fea0003800000 */
.L_x_5430:
        /* <DEDUP_REMOVED lines=9> */
.L_x_5434:
[----:B------:R-:W-:Y:S01]  /*64630*/  IMAD.MOV.U32 R84, RZ, RZ, R25 ;  /* 0x000000ffff547224 */ /* 0x000fe200078e0019 */
[----:B------:R-:W-:Y:S01]  /*64640*/  MOV R25, R26 ;  /* 0x0000001a00197202 */ /* 0x000fe20000000f00 */
[----:B------:R-:W-:Y:S02]  /*64650*/  IMAD.MOV.U32 R27, RZ, RZ, R82 ;  /* 0x000000ffff1b7224 */ /* 0x000fe400078e0052 */
[----:B------:R-:W-:Y:S02]  /*64660*/  IMAD.MOV.U32 R82, RZ, RZ, R85 ;  /* 0x000000ffff527224 */ /* 0x000fe400078e0055 */
.L_x_5435:
[----:B------:R-:W-:Y:S05]  /*64670*/  BSYNC B0 ;  /* 0x0000000000007941 */ /* 0x000fea0003800000 */
.L_x_5433:
        /* <DEDUP_REMOVED lines=9> */
.L_x_5437:
[----:B------:R-:W-:Y:S01]  /*64710*/  IMAD.MOV.U32 R85, RZ, RZ, R24 ;  /* 0x000000ffff557224 */ /* 0x000fe200078e0018 */
[----:B------:R-:W-:Y:S01]  /*64720*/  MOV R26, R83 ;  /* 0x00000053001a7202 */ /* 0x000fe20000000f00 */
[----:B------:R-:W-:Y:S02]  /*64730*/  IMAD.MOV.U32 R24, RZ, RZ, R25 ;  /* 0x000000ffff187224 */ /* 0x000fe400078e0019 */
[----:B------:R-:W-:Y:S02]  /*64740*/  IMAD.MOV.U32 R83, RZ, RZ, R82 ;  /* 0x000000ffff537224 */ /* 0x000fe400078e0052 */
.L_x_5438:
[----:B------:R-:W-:Y:S05]  /*64750*/  BSYNC B0 ;  /* 0x0000000000007941 */ /* 0x000fea0003800000 */
.L_x_5436:
        /* <DEDUP_REMOVED lines=9> */
.L_x_5440:
[----:B------:R-:W-:Y:S01]  /*647f0*/  MOV R82, R23 ;  /* 0x0000001700527202 */ /* 0x000fe20000000f00 */
[----:B------:R-:W-:Y:S02]  /*64800*/  IMAD.MOV.U32 R25, RZ, RZ, R80 ;  /* 0x000000ffff197224 */ /* 0x000fe400078e0050 */
[----:B------:R-:W-:Y:S02]  /*64810*/  IMAD.MOV.U32 R23, RZ, RZ, R24 ;  /* 0x000000ffff177224 */ /* 0x000fe400078e0018 */
[----:B------:R-:W-:Y:S02]  /*64820*/  IMAD.MOV.U32 R80, RZ, RZ, R83 ;  /* 0x000000ffff507224 */ /* 0x000fe400078e0053 */
.L_x_5441:
[----:B------:R-:W-:Y:S05]  /*64830*/  BSYNC B0 ;  /* 0x0000000000007941 */ /* 0x000fea0003800000 */
.L_x_5439:
        /* <DEDUP_REMOVED lines=9> */
.L_x_5443:
[----:B------:R-:W-:Y:S02]  /*648d0*/  IMAD.MOV.U32 R83, RZ, RZ, R22 ;  /* 0x000000ffff537224 */ /* 0x000fe400078e0016 */
[----:B------:R-:W-:Y:S02]  /*648e0*/  IMAD.MOV.U32 R24, RZ, RZ, R81 ;  /* 0x000000ffff187224 */ /* 0x000fe400078e0051 */
[----:B------:R-:W-:Y:S02]  /*648f0*/  IMAD.MOV.U32 R22, RZ, RZ, R23 ;  /* 0x000000ffff167224 */ /* 0x000fe400078e0017 */
[----:B------:R-:W-:Y:S02]  /*64900*/  IMAD.MOV.U32 R81, RZ, RZ, R80 ;  /* 0x000000ffff517224 */ /* 0x000fe400078e0050 */
.L_x_5444:
[----:B------:R-:W-:Y:S05]  /*64910*/  BSYNC B0 ;  /* 0x0000000000007941 */ /* 0x000fea0003800000 */
.L_x_5442:
        /* <DEDUP_REMOVED lines=9> */
.L_x_5446:
[----:B------:R-:W-:Y:S02]  /*649b0*/  IMAD.MOV.U32 R80, RZ, RZ, R21 ;  /* 0x000000ffff507224 */ /* 0x000fe400078e0015 */
[----:B------:R-:W-:Y:S01]  /*649c0*/  IMAD.MOV.U32 R23, RZ, RZ, R78 ;  /* 0x000000ffff177224 */ /* 0x000fe200078e004e */
[----:B------:R-:W-:Y:S01]  /*649d0*/  MOV R78, R81 ;  /* 0x00000051004e7202 */ /* 0x000fe20000000f00 */
[----:B------:R-:W-:Y:S02]  /*649e0*/  IMAD.MOV.U32 R21, RZ, RZ, R22 ;  /* 0x000000ffff157224 */ /* 0x000fe400078e0016 */
.L_x_5447:
[----:B------:R-:W-:Y:S05]  /*649f0*/  BSYNC B0 ;  /* 0x0000000000007941 */ /* 0x000fea0003800000 */
.L_x_5445:
        /* <DEDUP_REMOVED lines=9> */
.L_x_5449:
[----:B------:R-:W-:Y:S01]  /*64a90*/  IMAD.MOV.U32 R81, RZ, RZ, R20 ;  /* 0x000000ffff517224 */ /* 0x000fe200078e0014 */
[----:B------:R-:W-:Y:S01]  /*64aa0*/  MOV R20, R21 ;  /* 0x0000001500147202 */ /* 0x000fe20000000f00 */
[----:B------:R-:W-:Y:S02]  /*64ab0*/  IMAD.MOV.U32 R22, RZ, RZ, R79 ;  /* 0x000000ffff167224 */ /* 0x000fe400078e004f */
[----:B------:R-:W-:Y:S02]  /*64ac0*/  IMAD.MOV.U32 R79, RZ, RZ, R78 ;  /* 0x000000ffff4f7224 */ /* 0x000fe400078e004e */
.L_x_5450:
[----:B------:R-:W-:Y:S05]  /*64ad0*/  BSYNC B0 ;  /* 0x0000000000007941 */ /* 0x000fea0003800000 */
.L_x_5448:
        /* <DEDUP_REMOVED lines=9> */
.L_x_5452:
[----:B------:R-:W-:Y:S01]  /*64b70*/  IMAD.MOV.U32 R78, RZ, RZ, R19 ;  /* 0x000000ffff4e7224 */ /* 0x000fe200078e0013 */
[----:B------:R-:W-:Y:S01]  /*64b80*/  MOV R21, R76 ;  /* 0x0000004c00157202 */ /* 0x000fe20000000f00 */
[----:B------:R-:W-:Y:S02]  /*64b90*/  IMAD.MOV.U32 R19, RZ, RZ, R20 ;  /* 0x000000ffff137224 */ /* 0x000fe400078e0014 */
[----:B------:R-:W-:Y:S02]  /*64ba0*/  IMAD.MOV.U32 R76, RZ, RZ, R79 ;  /* 0x000000ffff4c7224 */ /* 0x000fe400078e004f */
.L_x_5453:
[----:B------:R-:W-:Y:S05]  /*64bb0*/  BSYNC B0 ;  /* 0x0000000000007941 */ /* 0x000fea0003800000 */
.L_x_5451:
        /* <DEDUP_REMOVED lines=9> */
.L_x_5455:
[----:B------:R-:W-:Y:S01]  /*64c50*/  MOV R79, R18 ;  /* 0x00000012004f7202 */ /* 0x000fe20000000f00 */
[----:B------:R-:W-:Y:S02]  /*64c60*/  IMAD.MOV.U32 R20, RZ, RZ, R77 ;  /* 0x000000ffff147224 */ /* 0x000fe400078e004d */
[----:B------:R-:W-:Y:S02]  /*64c70*/  IMAD.MOV.U32 R18, RZ, RZ, R19 ;  /* 0x000000ffff127224 */ /* 0x000fe400078e0013 */
[----:B------:R-:W-:Y:S02]  /*64c80*/  IMAD.MOV.U32 R77, RZ, RZ, R76 ;  /* 0x000000ffff4d7224 */ /* 0x000fe400078e004c */
.L_x_5456:
[----:B------:R-:W-:Y:S05]  /*64c90*/  BSYNC B0 ;  /* 0x0000000000007941 */ /* 0x000fea0003800000 */
.L_x_5454:
        /* <DEDUP_REMOVED lines=9> */
.L_x_5458:
[----:B------:R-:W-:Y:S02]  /*64d30*/  IMAD.MOV.U32 R76, RZ, RZ, R17 ;  /* 0x000000ffff4c7224 */ /* 0x000fe400078e0011 */
[----:B------:R-:W-:Y:S02]  /*64d40*/  IMAD.MOV.U32 R19, RZ, RZ, R74 ;  /* 0x000000ffff137224 */ /* 0x000fe400078e004a */
[----:B------:R-:W-:Y:S02]  /*64d50*/  IMAD.MOV.U32 R17, RZ, RZ, R18 ;  /* 0x000000ffff117224 */ /* 0x000fe400078e0012 */
[----:B------:R-:W-:Y:S02]  /*64d60*/  IMAD.MOV.U32 R74, RZ, RZ, R77 ;  /* 0x000000ffff4a7224 */ /* 0x000fe400078e004d */
.L_x_5459:
[----:B------:R-:W-:Y:S05]  /*64d70*/  BSYNC B0 ;  /* 0x0000000000007941 */ /* 0x000fea0003800000 */
.L_x_5457:
        /* <DEDUP_REMOVED lines=9> */
.L_x_5461:
[----:B------:R-:W-:Y:S02]  /*64e10*/  IMAD.MOV.U32 R77, RZ, RZ, R16 ;  /* 0x000000ffff4d7224 */ /* 0x000fe400078e0010 */
[----:B------:R-:W-:Y:S01]  /*64e20*/  IMAD.MOV.U32 R18, RZ, RZ, R75 ;  /* 0x000000ffff127224 */ /* 0x000fe200078e004b */
[----:B------:R-:W-:Y:S01]  /*64e30*/  MOV R75, R74 ;  /* 0x0000004a004b7202 */ /* 0x000fe20000000f00 */
[----:B------:R-:W-:Y:S02]  /*64e40*/  IMAD.MOV.U32 R16, RZ, RZ, R17 ;  /* 0x000000ffff107224 */ /* 0x000fe400078e0011 */
.L_x_5462:
[----:B------:R-:W-:Y:S05]  /*64e50*/  BSYNC B0 ;  /* 0x0000000000007941 */ /* 0x000fea0003800000 */
.L_x_5460:
        /* <DEDUP_REMOVED lines=9> */
.L_x_5464:
[----:B------:R-:W-:Y:S01]  /*64ef0*/  IMAD.MOV.U32 R74, RZ, RZ, R15 ;  /* 0x000000ffff4a7224 */ /* 0x000fe200078e000f */
[----:B------:R-:W-:Y:S01]  /*64f00*/  MOV R15, R16 ;  /* 0x00000010000f7202 */ /* 0x000fe20000000f00 */
[----:B------:R-:W-:Y:S02]  /*64f10*/  IMAD.MOV.U32 R17, RZ, RZ, R72 ;  /* 0x000000ffff117224 */ /* 0x000fe400078e0048 */
[----:B------:R-:W-:Y:S02]  /*64f20*/  IMAD.MOV.U32 R72, RZ, RZ, R75 ;  /* 0x000000ffff487224 */ /* 0x000fe400078e004b */
.L_x_5465:
[----:B------:R-:W-:Y:S05]  /*64f30*/  BSYNC B0 ;  /* 0x0000000000007941 */ /* 0x000fea0003800000 */
.L_x_5463:
        /* <DEDUP_REMOVED lines=9> */
.L_x_5467:
[----:B------:R-:W-:Y:S01]  /*64fd0*/  IMAD.MOV.U32 R75, RZ, RZ, R14 ;  /* 0x000000ffff4b7224 */ /* 0x000fe200078e000e */
[----:B------:R-:W-:Y:S01]  /*64fe0*/  MOV R16, R73 ;  /* 0x0000004900107202 */ /* 0x000fe20000000f00 */
[----:B------:R-:W-:Y:S02]  /*64ff0*/  IMAD.MOV.U32 R14, RZ, RZ, R15 ;  /* 0x000000ffff0e7224 */ /* 0x000fe400078e000f */
[----:B------:R-:W-:Y:S02]  /*65000*/  IMAD.MOV.U32 R73, RZ, RZ, R72 ;  /* 0x000000ffff497224 */ /* 0x000fe400078e0048 */
.L_x_5468:
[----:B------:R-:W-:Y:S05]  /*65010*/  BSYNC B0 ;  /* 0x0000000000007941 */ /* 0x000fea0003800000 */
.L_x_5466:
        /* <DEDUP_REMOVED lines=9> */
.L_x_5470:
[----:B------:R-:W-:Y:S01]  /*650b0*/  MOV R72, R13 ;  /* 0x0000000d00487202 */ /* 0x000fe20000000f00 */
[----:B------:R-:W-:Y:S02]  /*650c0*/  IMAD.MOV.U32 R15, RZ, RZ, R12 ;  /* 0x000000ffff0f7224 */ /* 0x000fe400078e000c */
[----:B------:R-:W-:Y:S02]  /*650d0*/  IMAD.MOV.U32 R13, RZ, RZ, R14 ;  /* 0x000000ffff0d7224 */ /* 0x000fe400078e000e */
[----:B------:R-:W-:Y:S02]  /*650e0*/  IMAD.MOV.U32 R12, RZ, RZ, R73 ;  /* 0x000000ffff0c7224 */ /* 0x000fe400078e0049 */
.L_x_5471:
[----:B------:R-:W-:Y:S05]  /*650f0*/  BSYNC B0 ;  /* 0x0000000000007941 */ /* 0x000fea0003800000 */
.L_x_5469:
        /* <DEDUP_REMOVED lines=9> */
.L_x_5473:
[----:B------:R-:W-:Y:S02]  /*65190*/  IMAD.MOV.U32 R73, RZ, RZ, R10 ;  /* 0x000000ffff497224 */ /* 0x000fe400078e000a */
[----:B------:R-:W-:Y:S02]  /*651a0*/  IMAD.MOV.U32 R14, RZ, RZ, R11 ;  /* 0x000000ffff0e7224 */ /* 0x000fe400078e000b */
[----:B------:R-:W-:Y:S02]  /*651b0*/  IMAD.MOV.U32 R10, RZ, RZ, R13 ;  /* 0x000000ffff0a7224 */ /* 0x000fe400078e000d */
[----:B------:R-:W-:Y:S02]  /*651c0*/  IMAD.MOV.U32 R11, RZ, RZ, R12 ;  /* 0x000000ffff0b7224 */ /* 0x000fe400078e000c */
.L_x_5474:
[----:B------:R-:W-:Y:S05]  /*651d0*/  BSYNC B0 ;  /* 0x0000000000007941 */ /* 0x000fea0003800000 */
.L_x_5472:
        /* <DEDUP_REMOVED lines=9> */
.L_x_5476:
[----:B------:R-:W-:Y:S02]  /*65270*/  IMAD.MOV.U32 R12, RZ, RZ, R9 ;  /* 0x000000ffff0c7224 */ /* 0x000fe400078e0009 */
[----:B------:R-:W-:Y:S01]  /*65280*/  IMAD.MOV.U32 R13, RZ, RZ, R8 ;  /* 0x000000ffff0d7224 */ /* 0x000fe200078e0008 */
[----:B------:R-:W-:Y:S01]  /*65290*/  MOV R8, R11 ;  /* 0x0000000b00087202 */ /* 0x000fe20000000f00 */
[----:B------:R-:W-:Y:S02]  /*652a0*/  IMAD.MOV.U32 R9, RZ, RZ, R10 ;  /* 0x000000ffff097224 */ /* 0x000fe400078e000a */
.L_x_5477:
[----:B------:R-:W-:Y:S05]  /*652b0*/  BSYNC B0 ;  /* 0x0000000000007941 */ /* 0x000fea0003800000 */
.L_x_5475:
        /* <DEDUP_REMOVED lines=9> */
.L_x_5479:
[----:B------:R-:W-:Y:S01]  /*65350*/  IMAD.MOV.U32 R11, RZ, RZ, R6 ;  /* 0x000000ffff0b7224 */ /* 0x000fe200078e0006 */
[----:B------:R-:W-:Y:S01]  /*65360*/  MOV R6, R9 ;  /* 0x0000000900067202 */ /* 0x000fe20000000f00 */
[----:B------:R-:W-:Y:S02]  /*65370*/  IMAD.MOV.U32 R10, RZ, RZ, R7 ;  /* 0x000000ffff0a7224 */ /* 0x000fe400078e0007 */
[----:B------:R-:W-:Y:S02]  /*65380*/  IMAD.MOV.U32 R7, RZ, RZ, R8 ;  /* 0x000000ffff077224 */ /* 0x000fe400078e0008 */
.L_x_5480:
[----:B------:R-:W-:Y:S05]  /*65390*/  BSYNC B0 ;  /* 0x0000000000007941 */ /* 0x000fea0003800000 */
.L_x_5478:
        /* <DEDUP_REMOVED lines=9> */
.L_x_5482:
[----:B------:R-:W-:Y:S01]  /*65430*/  IMAD.MOV.U32 R8, RZ, RZ, R5 ;  /* 0x000000ffff087224 */ /* 0x000fe200078e0005 */
[----:B------:R-:W-:Y:S01]  /*65440*/  MOV R9, R4 ;  /* 0x0000000400097202 */ /* 0x000fe20000000f00 */
[----:B------:R-:W-:Y:S02]  /*65450*/  IMAD.MOV.U32 R5, RZ, RZ, R6 ;  /* 0x000000ffff057224 */ /* 0x000fe400078e0006 */
[----:B------:R-:W-:Y:S02]  /*65460*/  IMAD.MOV.U32 R4, RZ, RZ, R7 ;  /* 0x000000ffff047224 */ /* 0x000fe400078e0007 */
.L_x_5483:
[----:B------:R-:W-:Y:S05]  /*65470*/  BSYNC B0 ;  /* 0x0000000000007941 */ /* 0x000fea0003800000 */
.L_x_5481:
        /* <DEDUP_REMOVED lines=9> */
.L_x_5485:
[----:B------:R-:W-:Y:S01]  /*65510*/  MOV R7, R130 ;  /* 0x0000008200077202 */ /* 0x000fe20000000f00 */
[----:B------:R-:W-:Y:S02]  /*65520*/  IMAD.MOV.U32 R6, RZ, RZ, R131 ;  /* 0x000000ffff067224 */ /* 0x000fe400078e0083 */
[----:B------:R-:W-:Y:S02]  /*65530*/  IMAD.MOV.U32 R130, RZ, RZ, R5 ;  /* 0x000000ffff827224 */ /* 0x000fe400078e0005 */
[----:B------:R-:W-:Y:S02]  /*65540*/  IMAD.MOV.U32 R131, RZ, RZ, R4 ;  /* 0x000000ffff837224 */ /* 0x000fe400078e0004 */
.L_x_5486:
[----:B------:R-:W-:Y:S05]  /*65550*/  BSYNC B0 ;  /* 0x0000000000007941 */ /* 0x000fea0003800000 */
.L_x_5484:
        /* <DEDUP_REMOVED lines=9> */
.L_x_5488:
[----:B------:R-:W-:Y:S02]  /*655f0*/  IMAD.MOV.U32 R4, RZ, RZ, R71 ;  /* 0x000000ffff047224 */ /* 0x000fe400078e0047 */
[----:B------:R-:W-:Y:S02]  /*65600*/  IMAD.MOV.U32 R5, RZ, RZ, R128 ;  /* 0x000000ffff057224 */ /* 0x000fe400078e0080 */
[----:B------:R-:W-:Y:S02]  /*65610*/  IMAD.MOV.U32 R71, RZ, RZ, R130 ;  /* 0x000000ffff477224 */ /* 0x000fe400078e0082 */
[----:B------:R-:W-:Y:S02]  /*65620*/  IMAD.MOV.U32 R128, RZ, RZ, R131 ;  /* 0x000000ffff807224 */ /* 0x000fe400078e0083 */
.L_x_5489:
[----:B------:R-:W-:Y:S05]  /*65630*/  BSYNC B0 ;  /* 0x0000000000007941 */ /* 0x000fea0003800000 */
.L_x_5487:
        /* <DEDUP_REMOVED lines=9> */
.L_x_5491:
[----:B------:R-:W-:Y:S02]  /*656d0*/  IMAD.MOV.U32 R131, RZ, RZ, R70 ;  /* 0x000000ffff837224 */ /* 0x000fe400078e0046 */
[----:B------:R-:W-:Y:S01]  /*656e0*/  IMAD.MOV.U32 R130, RZ, RZ, R129 ;  /* 0x000000ffff827224 */ /* 0x000fe200078e0081 */
[----:B------:R-:W-:Y:S01]  /*656f0*/  MOV R129, R128 ;  /* 0x0000008000817202 */ /* 0x000fe20000000f00 */
[----:B------:R-:W-:Y:S02]  /*65700*/  IMAD.MOV.U32 R70, RZ, RZ, R71 ;  /* 0x000000ffff467224 */ /* 0x000fe400078e0047 */
.L_x_5492:
[----:B------:R-:W-:Y:S05]  /*65710*/  BSYNC B0 ;  /* 0x0000000000007941 */ /* 0x000fea0003800000 */
.L_x_5490:
        /* <DEDUP_REMOVED lines=9> */
.L_x_5494:
[----:B------:R-:W-:Y:S02]  /*657b0*/  IMAD.MOV.U32 R128, RZ, RZ, R133 ;  /* 0x000000ffff807224 */ /* 0x000fe400078e0085 */
[----:B------:R-:W-:Y:S01]  /*657c0*/  IMAD.MOV.U32 R71, RZ, RZ, R0 ;  /* 0x000000ffff477224 */ /* 0x000fe200078e0000 */
[----:B------:R-:W-:Y:S01]  /*657d0*/  MOV R0, R129 ;  /* 0x0000008100007202 */ /* 0x000fe20000000f00 */
[----:B------:R-:W-:Y:S02]  /*657e0*/  IMAD.MOV.U32 R133, RZ, RZ, R70 ;  /* 0x000000ffff857224 */ /* 0x000fe400078e0046 */
.L_x_5495:
[----:B------:R-:W-:Y:S05]  /*657f0*/  BSYNC B0 ;  /* 0x0000000000007941 */ /* 0x000fea0003800000 */
.L_x_5493:
        /* <DEDUP_REMOVED lines=18> */
.L_x_5497:
[----:B------:R-:W-:Y:S02]  /*65920*/  IMAD.MOV.U32 R70, RZ, RZ, R127 ;  /* 0x000000ffff467224 */ /* 0x000fe400078e007f */
[----:B------:R-:W-:Y:S02]  /*65930*/  IMAD.MOV.U32 R129, RZ, RZ, R68 ;  /* 0x000000ffff817224 */ /* 0x000fe400078e0044 */
[----:B------:R-:W-:Y:S02]  /*65940*/  IMAD.MOV.U32 R127, RZ, RZ, R126 ;  /* 0x000000ffff7f7224 */ /* 0x000fe400078e007e */
[----:B------:R-:W-:Y:S02]  /*65950*/  IMAD.MOV.U32 R68, RZ, RZ, R69 ;  /* 0x000000ffff447224 */ /* 0x000fe400078e0045 */
.L_x_5498:
[----:B------:R-:W-:Y:S05]  /*65960*/  BSYNC B0 ;  /* 0x0000000000007941 */ /* 0x000fea0003800000 */
.L_x_5496:
        /* <DEDUP_REMOVED lines=9> */
.L_x_5500:
[----:B------:R-:W-:Y:S02]  /*65a00*/  IMAD.MOV.U32 R69, RZ, RZ, R124 ;  /* 0x000000ffff457224 */ /* 0x000fe400078e007c */
[----:B------:R-:W-:Y:S01]  /*65a10*/  IMAD.MOV.U32 R126, RZ, RZ, R67 ;  /* 0x000000ffff7e7224 */ /* 0x000fe200078e0043 */
[----:B------:R-:W-:Y:S01]  /*65a20*/  MOV R67, R68 ;  /* 0x0000004400437202 */ /* 0x000fe20000000f00 */
[----:B------:R-:W-:Y:S02]  /*65a30*/  IMAD.MOV.U32 R124, RZ, RZ, R127 ;  /* 0x000000ffff7c7224 */ /* 0x000fe400078e007f */
.L_x_5501:
[----:B------:R-:W-:Y:S05]  /*65a40*/  BSYNC B0 ;  /* 0x0000000000007941 */ /* 0x000fea0003800000 */
.L_x_5499:
        /* <DEDUP_REMOVED lines=9> */
.L_x_5503:
[----:B------:R-:W-:Y:S01]  /*65ae0*/  IMAD.MOV.U32 R68, RZ, RZ, R125 ;  /* 0x000000ffff447224 */ /* 0x000fe200078e007d */
[----:B------:R-:W-:Y:S01]  /*65af0*/  MOV R125, R124 ;  /* 0x0000007c007d7202 */ /* 0x000fe20000000f00 */
[----:B------:R-:W-:Y:S02]  /*65b00*/  IMAD.MOV.U32 R127, RZ, RZ, R66 ;  /* 0x000000ffff7f7224 */ /* 0x000fe400078e0042 */
[----:B------:R-:W-:Y:S02]  /*65b10*/  IMAD.MOV.U32 R66, RZ, RZ, R67 ;  /* 0x000000ffff427224 */ /* 0x000fe400078e0043 */
.L_x_5504:
[----:B------:R-:W-:Y:S05]  /*65b20*/  BSYNC B0 ;  /* 0x0000000000007941 */ /* 0x000fea0003800000 */
.L_x_5502:
        /* <DEDUP_REMOVED lines=9> */
.L_x_5506:
[----:B------:R-:W-:Y:S01]  /*65bc0*/  IMAD.MOV.U32 R67, RZ, RZ, R122 ;  /* 0x000000ffff437224 */ /* 0x000fe200078e007a */
[----:B------:R-:W-:Y:S01]  /*65bd0*/  MOV R124, R65 ;  /* 0x00000041007c7202 */ /* 0x000fe20000000f00 */
[----:B------:R-:W-:Y:S02]  /*65be0*/  IMAD.MOV.U32 R122, RZ, RZ, R125 ;  /* 0x000000ffff7a7224 */ /* 0x000fe400078e007d */
[----:B------:R-:W-:Y:S02]  /*65bf0*/  IMAD.MOV.U32 R65, RZ, RZ, R66 ;  /* 0x000000ffff417224 */ /* 0x000fe400078e0042 */
.L_x_5507:
[----:B------:R-:W-:Y:S05]  /*65c00*/  BSYNC B0 ;  /* 0x0000000000007941 */ /* 0x000fea0003800000 */
.L_x_5505:
        /* <DEDUP_REMOVED lines=9> */
.L_x_5509:
[----:B------:R-:W-:Y:S01]  /*65ca0*/  MOV R66, R123 ;  /* 0x0000007b00427202 */ /* 0x000fe20000000f00 */
[----:B------:R-:W-:Y:S02]  /*65cb0*/  IMAD.MOV.U32 R125, RZ, RZ, R64 ;  /* 0x000000ffff7d7224 */ /* 0x000fe400078e0040 */
[----:B------:R-:W-:Y:S02]  /*65cc0*/  IMAD.MOV.U32 R123, RZ, RZ, R122 ;  /* 0x000000ffff7b7224 */ /* 0x000fe400078e007a */
[----:B------:R-:W-:Y:S02]  /*65cd0*/  IMAD.MOV.U32 R64, RZ, RZ, R65 ;  /* 0x000000ffff407224 */ /* 0x000fe400078e0041 */
.L_x_5510:
[----:B------:R-:W-:Y:S05]  /*65ce0*/  BSYNC B0 ;  /* 0x0000000000007941 */ /* 0x000fea0003800000 */
.L_x_5508:
        /* <DEDUP_REMOVED lines=9> */
.L_x_5512:
[----:B------:R-:W-:Y:S02]  /*65d80*/  IMAD.MOV.U32 R65, RZ, RZ, R120 ;  /* 0x000000ffff417224 */ /* 0x000fe400078e0078 */
[----:B------:R-:W-:Y:S02]  /*65d90*/  IMAD.MOV.U32 R122, RZ, RZ, R63 ;  /* 0x000000ffff7a7224 */ /* 0x000fe400078e003f */
[----:B------:R-:W-:Y:S02]  /*65da0*/  IMAD.MOV.U32 R120, RZ, RZ, R123 ;  /* 0x000000ffff787224 */ /* 0x000fe400078e007b */
[----:B------:R-:W-:Y:S02]  /*65db0*/  IMAD.MOV.U32 R63, RZ, RZ, R64 ;  /* 0x000000ffff3f7224 */ /* 0x000fe400078e0040 */
.L_x_5513:
[----:B------:R-:W-:Y:S05]  /*65dc0*/  BSYNC B0 ;  /* 0x0000000000007941 */ /* 0x000fea0003800000 */
.L_x_5511:
        /* <DEDUP_REMOVED lines=9> */
.L_x_5515:
[----:B------:R-:W-:Y:S02]  /*65e60*/  IMAD.MOV.U32 R64, RZ, RZ, R121 ;  /* 0x000000ffff407224 */ /* 0x000fe400078e0079 */
[----:B------:R-:W-:Y:S01]  /*65e70*/  IMAD.MOV.U32 R123, RZ, RZ, R62 ;  /* 0x000000ffff7b7224 */ /* 0x000fe200078e003e */
[----:B------:R-:W-:Y:S01]  /*65e80*/  MOV R62, R63 ;  /* 0x0000003f003e7202 */ /* 0x000fe20000000f00 */
[----:B------:R-:W-:Y:S02]  /*65e90*/  IMAD.MOV.U32 R121, RZ, RZ, R120 ;  /* 0x000000ffff797224 */ /* 0x000fe400078e0078 */
.L_x_5516:
[----:B------:R-:W-:Y:S05]  /*65ea0*/  BSYNC B0 ;  /* 0x0000000000007941 */ /* 0x000fea0003800000 */
.L_x_5514:
        /* <DEDUP_REMOVED lines=9> */
.L_x_5518:
[----:B------:R-:W-:Y:S01]  /*65f40*/  IMAD.MOV.U32 R63, RZ, RZ, R118 ;  /* 0x000000ffff3f7224 */ /* 0x000fe200078e0076 */
[----:B------:R-:W-:Y:S01]  /*65f50*/  MOV R118, R121 ;  /* 0x0000007900767202 */ /* 0x000fe20000000f00 */
[----:B------:R-:W-:Y:S02]  /*65f60*/  IMAD.MOV.U32 R120, RZ, RZ, R61 ;  /* 0x000000ffff787224 */ /* 0x000fe400078e003d */
[----:B------:R-:W-:Y:S02]  /*65f70*/  IMAD.MOV.U32 R61, RZ, RZ, R62 ;  /* 0x000000ffff3d7224 */ /* 0x000fe400078e003e */
.L_x_5519:
[----:B------:R-:W-:Y:S05]  /*65f80*/  BSYNC B0 ;  /* 0x0000000000007941 */ /* 0x000fea0003800000 */
.L_x_5517:
        /* <DEDUP_REMOVED lines=9> */
.L_x_5521:
[----:B------:R-:W-:Y:S01]  /*66020*/  IMAD.MOV.U32 R62, RZ, RZ, R119 ;  /* 0x000000ffff3e7224 */ /* 0x000fe200078e0077 */
[----:B------:R-:W-:Y:S01]  /*66030*/  MOV R121, R60 ;  /* 0x0000003c00797202 */ /* 0x000fe20000000f00 */
[----:B------:R-:W-:Y:S02]  /*66040*/  IMAD.MOV.U32 R119, RZ, RZ, R118 ;  /* 0x000000ffff777224 */ /* 0x000fe400078e0076 */
[----:B------:R-:W-:Y:S02]  /*66050*/  IMAD.MOV.U32 R60, RZ, RZ, R61 ;  /* 0x000000ffff3c7224 */ /* 0x000fe400078e003d */
.L_x_5522:
[----:B------:R-:W-:Y:S05]  /*66060*/  BSYNC B0 ;  /* 0x0000000000007941 */ /* 0x000fea0003800000 */
.L_x_5520:
        /* <DEDUP_REMOVED lines=9> */
.L_x_5524:
[----:B------:R-:W-:Y:S01]  /*66100*/  MOV R61, R116 ;  /* 0x00000074003d7202 */ /* 0x000fe20000000f00 */
[----:B------:R-:W-:Y:S02]  /*66110*/  IMAD.MOV.U32 R118, RZ, RZ, R59 ;  /* 0x000000ffff767224 */ /* 0x000fe400078e003b */
[----:B------:R-:W-:Y:S02]  /*66120*/  IMAD.MOV.U32 R116, RZ, RZ, R119 ;  /* 0x000000ffff747224 */ /* 0x000fe400078e0077 */
[----:B------:R-:W-:Y:S02]  /*66130*/  IMAD.MOV.U32 R59, RZ, RZ, R60 ;  /* 0x000000ffff3b7224 */ /* 0x000fe400078e003c */
.L_x_5525:
[----:B------:R-:W-:Y:S05]  /*66140*/  BSYNC B0 ;  /* 0x0000000000007941 */ /* 0x000fea0003800000 */
.L_x_5523:
        /* <DEDUP_REMOVED lines=9> */
.L_x_5527:
[----:B------:R-:W-:Y:S02]  /*661e0*/  IMAD.MOV.U32 R60, RZ, RZ, R117 ;  /* 0x000000ffff3c7224 */ /* 0x000fe400078e0075 */
[----:B------:R-:W-:Y:S02]  /*661f0*/  IMAD.MOV.U32 R119, RZ, RZ, R58 ;  /* 0x000000ffff777224 */ /* 0x000fe400078e003a */
[----:B------:R-:W-:Y:S02]  /*66200*/  IMAD.MOV.U32 R117, RZ, RZ, R116 ;  /* 0x000000ffff757224 */ /* 0x000fe400078e0074 */
[----:B------:R-:W-:Y:S02]  /*66210*/  IMAD.MOV.U32 R58, RZ, RZ, R59 ;  /* 0x000000ffff3a7224 */ /* 0x000fe400078e003b */
.L_x_5528:
[----:B------:R-:W-:Y:S05]  /*66220*/  BSYNC B0 ;  /* 0x0000000000007941 */ /* 0x000fea0003800000 */
.L_x_5526:
        /* <DEDUP_REMOVED lines=9> */
.L_x_5530:
[----:B------:R-:W-:Y:S02]  /*662c0*/  IMAD.MOV.U32 R59, RZ, RZ, R114 ;  /* 0x000000ffff3b7224 */ /* 0x000fe400078e0072 */
[----:B------:R-:W-:Y:S01]  /*662d0*/  IMAD.MOV.U32 R116, RZ, RZ, R57 ;  /* 0x000000ffff747224 */ /* 0x000fe200078e0039 */
[----:B------:R-:W-:Y:S01]  /*662e0*/  MOV R57, R58 ;  /* 0x0000003a00397202 */ /* 0x000fe20000000f00 */
[----:B------:R-:W-:Y:S02]  /*662f0*/  IMAD.MOV.U32 R114, RZ, RZ, R117 ;  /* 0x000000ffff727224 */ /* 0x000fe400078e0075 */
.L_x_5531:
[----:B------:R-:W-:Y:S05]  /*66300*/  BSYNC B0 ;  /* 0x0000000000007941 */ /* 0x000fea0003800000 */
.L_x_5529:
        /* <DEDUP_REMOVED lines=9> */
.L_x_5533:
[----:B------:R-:W-:Y:S01]  /*663a0*/  IMAD.MOV.U32 R58, RZ, RZ, R115 ;  /* 0x000000ffff3a7224 */ /* 0x000fe200078e0073 */
[----:B------:R-:W-:Y:S01]  /*663b0*/  MOV R115, R114 ;  /* 0x0000007200737202 */ /* 0x000fe20000000f00 */
[----:B------:R-:W-:Y:S02]  /*663c0*/  IMAD.MOV.U32 R117, RZ, RZ, R56 ;  /* 0x000000ffff757224 */ /* 0x000fe400078e0038 */
[----:B------:R-:W-:Y:S02]  /*663d0*/  IMAD.MOV.U32 R56, RZ, RZ, R57 ;  /* 0x000000ffff387224 */ /* 0x000fe400078e0039 */
.L_x_5534:
[----:B------:R-:W-:Y:S05]  /*663e0*/  BSYNC B0 ;  /* 0x0000000000007941 */ /* 0x000fea0003800000 */
.L_x_5532:
        /* <DEDUP_REMOVED lines=9> */
.L_x_5536:
[----:B------:R-:W-:Y:S01]  /*66480*/  IMAD.MOV.U32 R57, RZ, RZ, R112 ;  /* 0x000000ffff397224 */ /* 0x000fe200078e0070 */
[----:B------:R-:W-:Y:S01]  /*66490*/  MOV R114, R55 ;  /* 0x0000003700727202 */ /* 0x000fe20000000f00 */
[----:B------:R-:W-:Y:S02]  /*664a0*/  IMAD.MOV.U32 R112, RZ, RZ, R115 ;  /* 0x000000ffff707224 */ /* 0x000fe400078e0073 */
[----:B------:R-:W-:Y:S02]  /*664b0*/  IMAD.MOV.U32 R55, RZ, RZ, R56 ;  /* 0x000000ffff377224 */ /* 0x000fe400078e0038 */
.L_x_5537:
[----:B------:R-:W-:Y:S05]  /*664c0*/  BSYNC B0 ;  /* 0x0000000000007941 */ /* 0x000fea0003800000 */
.L_x_5535:
        /* <DEDUP_REMOVED lines=9> */
.L_x_5539:
[----:B------:R-:W-:Y:S01]  /*66560*/  MOV R56, R113 ;  /* 0x0000007100387202 */ /* 0x000fe20000000f00 */
[----:B------:R-:W-:Y:S02]  /*66570*/  IMAD.MOV.U32 R115, RZ, RZ, R54 ;  /* 0x000000ffff737224 */ /* 0x000fe400078e0036 */
[----:B------:R-:W-:Y:S02]  /*66580*/  IMAD.MOV.U32 R113, RZ, RZ, R112 ;  /* 0x000000ffff717224 */ /* 0x000fe400078e0070 */
[----:B------:R-:W-:Y:S02]  /*66590*/  IMAD.MOV.U32 R54, RZ, RZ, R55 ;  /* 0x000000ffff367224 */ /* 0x000fe400078e0037 */
.L_x_5540:
[----:B------:R-:W-:Y:S05]  /*665a0*/  BSYNC B0 ;  /* 0x0000000000007941 */ /* 0x000fea0003800000 */
.L_x_5538:
        /* <DEDUP_REMOVED lines=9> */
.L_x_5542:
[----:B------:R-:W-:Y:S02]  /*66640*/  IMAD.MOV.U32 R55, RZ, RZ, R110 ;  /* 0x000000ffff377224 */ /* 0x000fe400078e006e */
[----:B------:R-:W-:Y:S02]  /*66650*/  IMAD.MOV.U32 R112, RZ, RZ, R53 ;  /* 0x000000ffff707224 */ /* 0x000fe400078e0035 */
[----:B------:R-:W-:Y:S02]  /*66660*/  IMAD.MOV.U32 R110, RZ, RZ, R113 ;  /* 0x000000ffff6e7224 */ /* 0x000fe400078e0071 */
[----:B------:R-:W-:Y:S02]  /*66670*/  IMAD.MOV.U32 R53, RZ, RZ, R54 ;  /* 0x000000ffff357224 */ /* 0x000fe400078e0036 */
.L_x_5543:
[----:B------:R-:W-:Y:S05]  /*66680*/  BSYNC B0 ;  /* 0x0000000000007941 */ /* 0x000fea0003800000 */
.L_x_5541:
        /* <DEDUP_REMOVED lines=9> */
.L_x_5545:
[----:B------:R-:W-:Y:S02]  /*66720*/  IMAD.MOV.U32 R54, RZ, RZ, R111 ;  /* 0x000000ffff367224 */ /* 0x000fe400078e006f */
[----:B------:R-:W-:Y:S01]  /*66730*/  IMAD.MOV.U32 R113, RZ, RZ, R52 ;  /* 0x000000ffff717224 */ /* 0x000fe200078e0034 */
[----:B------:R-:W-:Y:S01]  /*66740*/  MOV R52, R53 ;  /* 0x0000003500347202 */ /* 0x000fe20000000f00 */
[----:B------:R-:W-:Y:S02]  /*66750*/  IMAD.MOV.U32 R111, RZ, RZ, R110 ;  /* 0x000000ffff6f7224 */ /* 0x000fe400078e006e */
.L_x_5546:
[----:B------:R-:W-:Y:S05]  /*66760*/  BSYNC B0 ;  /* 0x0000000000007941 */ /* 0x000fea0003800000 */
.L_x_5544:
        /* <DEDUP_REMOVED lines=9> */
.L_x_5548:
[----:B------:R-:W-:Y:S01]  /*66800*/  IMAD.MOV.U32 R53, RZ, RZ, R108 ;  /* 0x000000ffff357224 */ /* 0x000fe200078e006c */
[----:B------:R-:W-:Y:S01]  /*66810*/  MOV R108, R111 ;  /* 0x0000006f006c7202 */ /* 0x000fe20000000f00 */
[----:B------:R-:W-:Y:S02]  /*66820*/  IMAD.MOV.U32 R110, RZ, RZ, R51 ;  /* 0x000000ffff6e7224 */ /* 0x000fe400078e0033 */
[----:B------:R-:W-:Y:S02]  /*66830*/  IMAD.MOV.U32 R51, RZ, RZ, R52 ;  /* 0x000000ffff337224 */ /* 0x000fe400078e0034 */
.L_x_5549:
[----:B------:R-:W-:Y:S05]  /*66840*/  BSYNC B0 ;  /* 0x0000000000007941 */ /* 0x000fea0003800000 */
.L_x_5547:
        /* <DEDUP_REMOVED lines=9> */
.L_x_5551:
[----:B------:R-:W-:Y:S01]  /*668e0*/  IMAD.MOV.U32 R52, RZ, RZ, R109 ;  /* 0x000000ffff347224 */ /* 0x000fe200078e006d */
[----:B------:R-:W-:Y:S01]  /*668f0*/  MOV R111, R50 ;  /* 0x00000032006f7202 */ /* 0x000fe20000000f00 */
[----:B------:R-:W-:Y:S02]  /*66900*/  IMAD.MOV.U32 R109, RZ, RZ, R108 ;  /* 0x000000ffff6d7224 */ /* 0x000fe400078e006c */
[----:B------:R-:W-:Y:S02]  /*66910*/  IMAD.MOV.U32 R50, RZ, RZ, R51 ;  /* 0x000000ffff327224 */ /* 0x000fe400078e0033 */
.L_x_5552:
[----:B------:R-:W-:Y:S05]  /*66920*/  BSYNC B0 ;  /* 0x0000000000007941 */ /* 0x000fea0003800000 */
.L_x_5550:
        /* <DEDUP_REMOVED lines=9> */
.L_x_5554:
[----:B------:R-:W-:Y:S01]  /*669c0*/  MOV R51, R106 ;  /* 0x0000006a00337202 */ /* 0x000fe20000000f00 */
[----:B------:R-:W-:Y:S02]  /*669d0*/  IMAD.MOV.U32 R108, RZ, RZ, R49 ;  /* 0x000000ffff6c7224 */ /* 0x000fe400078e0031 */
[----:B------:R-:W-:Y:S02]  /*669e0*/  IMAD.MOV.U32 R106, RZ, RZ, R109 ;  /* 0x000000ffff6a7224 */ /* 0x000fe400078e006d */
[----:B------:R-:W-:Y:S02]  /*669f0*/  IMAD.MOV.U32 R49, RZ, RZ, R50 ;  /* 0x000000ffff317224 */ /* 0x000fe400078e0032 */
.L_x_5555:
[----:B------:R-:W-:Y:S05]  /*66a00*/  BSYNC B0 ;  /* 0x0000000000007941 */ /* 0x000fea0003800000 */
.L_x_5553:
        /* <DEDUP_REMOVED lines=9> */
.L_x_5557:
[----:B------:R-:W-:Y:S02]  /*66aa0*/  IMAD.MOV.U32 R50, RZ, RZ, R107 ;  /* 0x000000ffff327224 */ /* 0x000fe400078e006b */
[----:B------:R-:W-:Y:S02]  /*66ab0*/  IMAD.MOV.U32 R109, RZ, RZ, R48 ;  /* 0x000000ffff6d7224 */ /* 0x000fe400078e0030 */
[----:B------:R-:W-:Y:S02]  /*66ac0*/  IMAD.MOV.U32 R107, RZ, RZ, R106 ;  /* 0x000000ffff6b7224 */ /* 0x000fe400078e006a */
[----:B------:R-:W-:Y:S02]  /*66ad0*/  IMAD.MOV.U32 R48, RZ, RZ, R49 ;  /* 0x000000ffff307224 */ /* 0x000fe400078e0031 */
.L_x_5558:
[----:B------:R-:W-:Y:S05]  /*66ae0*/  BSYNC B0 ;  /* 0x0000000000007941 */ /* 0x000fea0003800000 */
.L_x_5556:
        /* <DEDUP_REMOVED lines=9> */
.L_x_5560:
[----:B------:R-:W-:Y:S02]  /*66b80*/  IMAD.MOV.U32 R49, RZ, RZ, R104 ;  /* 0x000000ffff317224 */ /* 0x000fe400078e0068 */
[----:B------:R-:W-:Y:S01]  /*66b90*/  IMAD.MOV.U32 R106, RZ, RZ, R47 ;  /* 0x000000ffff6a7224 */ /* 0x000fe200078e002f */
[----:B------:R-:W-:Y:S01]  /*66ba0*/  MOV R47, R48 ;  /* 0x00000030002f7202 */ /* 0x000fe20000000f00 */
[----:B------:R-:W-:Y:S02]  /*66bb0*/  IMAD.MOV.U32 R104, RZ, RZ, R107 ;  /* 0x000000ffff687224 */ /* 0x000fe400078e006b */
.L_x_5561:
[----:B------:R-:W-:Y:S05]  /*66bc0*/  BSYNC B0 ;  /* 0x0000000000007941 */ /* 0x000fea0003800000 */
.L_x_5559:
        /* <DEDUP_REMOVED lines=9> */
.L_x_5563:
[----:B------:R-:W-:Y:S01]  /*66c60*/  IMAD.MOV.U32 R48, RZ, RZ, R105 ;  /* 0x000000ffff307224 */ /* 0x000fe200078e0069 */
[----:B------:R-:W-:Y:S01]  /*66c70*/  MOV R105, R104 ;  /* 0x0000006800697202 */ /* 0x000fe20000000f00 */
[----:B------:R-:W-:Y:S02]  /*66c80*/  IMAD.MOV.U32 R107, RZ, RZ, R46 ;  /* 0x000000ffff6b7224 */ /* 0x000fe400078e002e */
[----:B------:R-:W-:Y:S02]  /*66c90*/  IMAD.MOV.U32 R46, RZ, RZ, R47 ;  /* 0x000000ffff2e7224 */ /* 0x000fe400078e002f */
.L_x_5564:
[----:B------:R-:W-:Y:S05]  /*66ca0*/  BSYNC B0 ;  /* 0x0000000000007941 */ /* 0x000fea0003800000 */
.L_x_5562:
        /* <DEDUP_REMOVED lines=9> */
.L_x_5566:
[----:B------:R-:W-:Y:S01]  /*66d40*/  IMAD.MOV.U32 R47, RZ, RZ, R102 ;  /* 0x000000ffff2f7224 */ /* 0x000fe200078e0066 */
[----:B------:R-:W-:Y:S01]  /*66d50*/  MOV R104, R45 ;  /* 0x0000002d00687202 */ /* 0x000fe20000000f00 */
[----:B------:R-:W-:Y:S02]  /*66d60*/  IMAD.MOV.U32 R102, RZ, RZ, R105 ;  /* 0x000000ffff667224 */ /* 0x000fe400078e0069 */
[----:B------:R-:W-:Y:S02]  /*66d70*/  IMAD.MOV.U32 R45, RZ, RZ, R46 ;  /* 0x000000ffff2d7224 */ /* 0x000fe400078e002e */
.L_x_5567:
[----:B------:R-:W-:Y:S05]  /*66d80*/  BSYNC B0 ;  /* 0x0000000000007941 */ /* 0x000fea0003800000 */
.L_x_5565:
        /* <DEDUP_REMOVED lines=9> */
.L_x_5569:
[----:B------:R-:W-:Y:S01]  /*66e20*/  MOV R46, R103 ;  /* 0x00000067002e7202 */ /* 0x000fe20000000f00 */
[----:B------:R-:W-:Y:S02]  /*66e30*/  IMAD.MOV.U32 R105, RZ, RZ, R44 ;  /* 0x000000ffff697224 */ /* 0x000fe400078e002c */
[----:B------:R-:W-:Y:S02]  /*66e40*/  IMAD.MOV.U32 R103, RZ, RZ, R102 ;  /* 0x000000ffff677224 */ /* 0x000fe400078e0066 */
[----:B------:R-:W-:Y:S02]  /*66e50*/  IMAD.MOV.U32 R44, RZ, RZ, R45 ;  /* 0x000000ffff2c7224 */ /* 0x000fe400078e002d */
.L_x_5570:
[----:B------:R-:W-:Y:S05]  /*66e60*/  BSYNC B0 ;  /* 0x0000000000007941 */ /* 0x000fea0003800000 */
.L_x_5568:
        /* <DEDUP_REMOVED lines=9> */
.L_x_5572:
[----:B------:R-:W-:Y:S02]  /*66f00*/  IMAD.MOV.U32 R45, RZ, RZ, R100 ;  /* 0x000000ffff2d7224 */ /* 0x000fe400078e0064 */
[----:B------:R-:W-:Y:S02]  /*66f10*/  IMAD.MOV.U32 R102, RZ, RZ, R43 ;  /* 0x000000ffff667224 */ /* 0x000fe400078e002b */
[----:B------:R-:W-:Y:S02]  /*66f20*/  IMAD.MOV.U32 R100, RZ, RZ, R103 ;  /* 0x000000ffff647224 */ /* 0x000fe400078e0067 */
[----:B------:R-:W-:Y:S02]  /*66f30*/  IMAD.MOV.U32 R43, RZ, RZ, R44 ;  /* 0x000000ffff2b7224 */ /* 0x000fe400078e002c */
.L_x_5573:
[----:B------:R-:W-:Y:S05]  /*66f40*/  BSYNC B0 ;  /* 0x0000000000007941 */ /* 0x000fea0003800000 */
.L_x_5571:
        /* <DEDUP_REMOVED lines=9> */
.L_x_5575:
[----:B------:R-:W-:Y:S02]  /*66fe0*/  IMAD.MOV.U32 R44, RZ, RZ, R101 ;  /* 0x000000ffff2c7224 */ /* 0x000fe400078e0065 */
[----:B------:R-:W-:Y:S01]  /*66ff0*/  IMAD.MOV.U32 R103, RZ, RZ, R42 ;  /* 0x000000ffff677224 */ /* 0x000fe200078e002a */
[----:B------:R-:W-:Y:S01]  /*67000*/  MOV R42, R43 ;  /* 0x0000002b002a7202 */ /* 0x000fe20000000f00 */
[----:B------:R-:W-:Y:S02]  /*67010*/  IMAD.MOV.U32 R101, RZ, RZ, R100 ;  /* 0x000000ffff657224 */ /* 0x000fe400078e0064 */
.L_x_5576:
[----:B------:R-:W-:Y:S05]  /*67020*/  BSYNC B0 ;  /* 0x0000000000007941 */ /* 0x000fea0003800000 */
.L_x_5574:
        /* <DEDUP_REMOVED lines=9> */
.L_x_5578:
[----:B------:R-:W-:Y:S01]  /*670c0*/  IMAD.MOV.U32 R43, RZ, RZ, R98 ;  /* 0x000000ffff2b7224 */ /* 0x000fe200078e0062 */
[----:B------:R-:W-:Y:S01]  /*670d0*/  MOV R98, R101 ;  /* 0x0000006500627202 */ /* 0x000fe20000000f00 */
[----:B------:R-:W-:Y:S02]  /*670e0*/  IMAD.MOV.U32 R100, RZ, RZ, R41 ;  /* 0x000000ffff647224 */ /* 0x000fe400078e0029 */
[----:B------:R-:W-:Y:S02]  /*670f0*/  IMAD.MOV.U32 R41, RZ, RZ, R42 ;  /* 0x000000ffff297224 */ /* 0x000fe400078e002a */
.L_x_5579:
[----:B------:R-:W-:Y:S05]  /*67100*/  BSYNC B0 ;  /* 0x0000000000007941 */ /* 0x000fea0003800000 */
.L_x_5577:
        /* <DEDUP_REMOVED lines=9> */
.L_x_5581:
[----:B------:R-:W-:Y:S01]  /*671a0*/  IMAD.MOV.U32 R42, RZ, RZ, R99 ;  /* 0x000000ffff2a7224 */ /* 0x000fe200078e0063 */
[----:B------:R-:W-:Y:S01]  /*671b0*/  MOV R101, R40 ;  /* 0x0000002800657202 */ /* 0x000fe20000000f00 */
[----:B------:R-:W-:Y:S02]  /*671c0*/  IMAD.MOV.U32 R99, RZ, RZ, R98 ;  /* 0x000000ffff637224 */ /* 0x000fe400078e0062 */
[----:B------:R-:W-:Y:S02]  /*671d0*/  IMAD.MOV.U32 R40, RZ, RZ, R41 ;  /* 0x000000ffff287224 */ /* 0x000fe400078e0029 */
.L_x_5582:
[----:B------:R-:W-:Y:S05]  /*671e0*/  BSYNC B0 ;  /* 0x0000000000007941 */ /* 0x000fea0003800000 */
.L_x_5580:
        /* <DEDUP_REMOVED lines=9> */
.L_x_5584:
[----:B------:R-:W-:Y:S01]  /*67280*/  MOV R41, R96 ;  /* 0x0000006000297202 */ /* 0x000fe20000000f00 */
[----:B------:R-:W-:Y:S02]  /*67290*/  IMAD.MOV.U32 R98, RZ, RZ, R39 ;  /* 0x000000ffff627224 */ /* 0x000fe400078e0027 */
[----:B------:R-:W-:Y:S02]  /*672a0*/  IMAD.MOV.U32 R96, RZ, RZ, R99 ;  /* 0x000000ffff607224 */ /* 0x000fe400078e0063 */
[----:B------:R-:W-:Y:S02]  /*672b0*/  IMAD.MOV.U32 R39, RZ, RZ, R40 ;  /* 0x000000ffff277224 */ /* 0x000fe400078e0028 */
.L_x_5585:
[----:B------:R-:W-:Y:S05]  /*672c0*/  BSYNC B0 ;  /* 0x0000000000007941 */ /* 0x000fea0003800000 */
.L_x_5583:
        /* <DEDUP_REMOVED lines=9> */
.L_x_5587:
[----:B------:R-:W-:Y:S02]  /*67360*/  IMAD.MOV.U32 R40, RZ, RZ, R97 ;  /* 0x000000ffff287224 */ /* 0x000fe400078e0061 */
[----:B------:R-:W-:Y:S02]  /*67370*/  IMAD.MOV.U32 R99, RZ, RZ, R38 ;  /* 0x000000ffff637224 */ /* 0x000fe400078e0026 */
[----:B------:R-:W-:Y:S02]  /*67380*/  IMAD.MOV.U32 R97, RZ, RZ, R96 ;  /* 0x000000ffff617224 */ /* 0x000fe400078e0060 */
[----:B------:R-:W-:Y:S02]  /*67390*/  IMAD.MOV.U32 R38, RZ, RZ, R39 ;  /* 0x000000ffff267224 */ /* 0x000fe400078e0027 */
.L_x_5588:
[----:B------:R-:W-:Y:S05]  /*673a0*/  BSYNC B0 ;  /* 0x0000000000007941 */ /* 0x000fea0003800000 */
.L_x_5586:
        /* <DEDUP_REMOVED lines=9> */
.L_x_5590:
[----:B------:R-:W-:Y:S02]  /*67440*/  IMAD.MOV.U32 R39, RZ, RZ, R94 ;  /* 0x000000ffff277224 */ /* 0x000fe400078e005e */
[----:B------:R-:W-:Y:S01]  /*67450*/  IMAD.MOV.U32 R96, RZ, RZ, R37 ;  /* 0x000000ffff607224 */ /* 0x000fe200078e0025 */
[----:B------:R-:W-:Y:S01]  /*67460*/  MOV R37, R38 ;  /* 0x0000002600257202 */ /* 0x000fe20000000f00 */
[----:B------:R-:W-:Y:S02]  /*67470*/  IMAD.MOV.U32 R94, RZ, RZ, R97 ;  /* 0x000000ffff5e7224 */ /* 0x000fe400078e0061 */
.L_x_5591:
[----:B------:R-:W-:Y:S05]  /*67480*/  BSYNC B0 ;  /* 0x0000000000007941 */ /* 0x000fea0003800000 */
.L_x_5589:
        /* <DEDUP_REMOVED lines=9> */
.L_x_5593:
[----:B------:R-:W-:Y:S01]  /*67520*/  IMAD.MOV.U32 R38, RZ, RZ, R95 ;  /* 0x000000ffff267224 */ /* 0x000fe200078e005f */
[----:B------:R-:W-:Y:S01]  /*67530*/  MOV R95, R94 ;  /* 0x0000005e005f7202 */ /* 0x000fe20000000f00 */
[----:B------:R-:W-:Y:S02]  /*67540*/  IMAD.MOV.U32 R97, RZ, RZ, R36 ;  /* 0x000000ffff617224 */ /* 0x000fe400078e0024 */
[----:B------:R-:W-:Y:S02]  /*67550*/  IMAD.MOV.U32 R36, RZ, RZ, R37 ;  /* 0x000000ffff247224 */ /* 0x000fe400078e0025 */
.L_x_5594:
[----:B------:R-:W-:Y:S05]  /*67560*/  BSYNC B0 ;  /* 0x0000000000007941 */ /* 0x000fea0003800000 */
.L_x_5592:
        /* <DEDUP_REMOVED lines=9> */
.L_x_5596:
[----:B------:R-:W-:Y:S01]  /*67600*/  IMAD.MOV.U32 R37, RZ, RZ, R92 ;  /* 0x000000ffff257224 */ /* 0x000fe200078e005c */
[----:B------:R-:W-:Y:S01]  /*67610*/  MOV R94, R35 ;  /* 0x00000023005e7202 */ /* 0x000fe20000000f00 */
[----:B------:R-:W-:Y:S02]  /*67620*/  IMAD.MOV.U32 R92, RZ, RZ, R95 ;  /* 0x000000ffff5c7224 */ /* 0x000fe400078e005f */
[----:B------:R-:W-:Y:S02]  /*67630*/  IMAD.MOV.U32 R35, RZ, RZ, R36 ;  /* 0x000000ffff237224 */ /* 0x000fe400078e0024 */
.L_x_5597:
[----:B------:R-:W-:Y:S05]  /*67640*/  BSYNC B0 ;  /* 0x0000000000007941 */ /* 0x000fea0003800000 */
.L_x_5595:
        /* <DEDUP_REMOVED lines=9> */
.L_x_5599:
[----:B------:R-:W-:Y:S01]  /*676e0*/  MOV R36, R93 ;  /* 0x0000005d00247202 */ /* 0x000fe20000000f00 */
[----:B------:R-:W-:Y:S02]  /*676f0*/  IMAD.MOV.U32 R95, RZ, RZ, R34 ;  /* 0x000000ffff5f7224 */ /* 0x000fe400078e0022 */
[----:B------:R-:W-:Y:S02]  /*67700*/  IMAD.MOV.U32 R93, RZ, RZ, R92 ;  /* 0x000000ffff5d7224 */ /* 0x000fe400078e005c */
[----:B------:R-:W-:Y:S02]  /*67710*/  IMAD.MOV.U32 R34, RZ, RZ, R35 ;  /* 0x000000ffff227224 */ /* 0x000fe400078e0023 */
.L_x_5600:
[----:B------:R-:W-:Y:S05]  /*67720*/  BSYNC B0 ;  /* 0x0000000000007941 */ /* 0x000fea0003800000 */
.L_x_5598:
        /* <DEDUP_REMOVED lines=9> */
.L_x_5602:
[----:B------:R-:W-:Y:S02]  /*677c0*/  IMAD.MOV.U32 R35, RZ, RZ, R90 ;  /* 0x000000ffff237224 */ /* 0x000fe400078e005a */
[----:B------:R-:W-:Y:S02]  /*677d0*/  IMAD.MOV.U32 R92, RZ, RZ, R33 ;  /* 0x000000ffff5c7224 */ /* 0x000fe400078e0021 */
[----:B------:R-:W-:Y:S02]  /*677e0*/  IMAD.MOV.U32 R90, RZ, RZ, R93 ;  /* 0x000000ffff5a7224 */ /* 0x000fe400078e005d */
[----:B------:R-:W-:Y:S02]  /*677f0*/  IMAD.MOV.U32 R33, RZ, RZ, R34 ;  /* 0x000000ffff217224 */ /* 0x000fe400078e0022 */
.L_x_5603:
[----:B------:R-:W-:Y:S05]  /*67800*/  BSYNC B0 ;  /* 0x0000000000007941 */ /* 0x000fea0003800000 */
.L_x_5601:
        /* <DEDUP_REMOVED lines=9> */
.L_x_5605:
[----:B------:R-:W-:Y:S02]  /*678a0*/  IMAD.MOV.U32 R34, RZ, RZ, R91 ;  /* 0x000000ffff227224 */ /* 0x000fe400078e005b */
[----:B------:R-:W-:Y:S01]  /*678b0*/  IMAD.MOV.U32 R93, RZ, RZ, R32 ;  /* 0x000000ffff5d7224 */ /* 0x000fe200078e0020 */
[----:B------:R-:W-:Y:S01]  /*678c0*/  MOV R32, R33 ;  /* 0x0000002100207202 */ /* 0x000fe20000000f00 */
[----:B------:R-:W-:Y:S02]  /*678d0*/  IMAD.MOV.U32 R91, RZ, RZ, R90 ;  /* 0x000000ffff5b7224 */ /* 0x000fe400078e005a */
.L_x_5606:
[----:B------:R-:W-:Y:S05]  /*678e0*/  BSYNC B0 ;  /* 0x0000000000007941 */ /* 0x000fea0003800000 */
.L_x_5604:
        /* <DEDUP_REMOVED lines=9> */
.L_x_5608:
[----:B------:R-:W-:Y:S01]  /*67980*/  IMAD.MOV.U32 R33, RZ, RZ, R88 ;  /* 0x000000ffff217224 */ /* 0x000fe200078e0058 */
[----:B------:R-:W-:Y:S01]  /*67990*/  MOV R88, R91 ;  /* 0x0000005b00587202 */ /* 0x000fe20000000f00 */
[----:B------:R-:W-:Y:S02]  /*679a0*/  IMAD.MOV.U32 R90, RZ, RZ, R31 ;  /* 0x000000ffff5a7224 */ /* 0x000fe400078e001f */
[----:B------:R-:W-:Y:S02]  /*679b0*/  IMAD.MOV.U32 R31, RZ, RZ, R32 ;  /* 0x000000ffff1f7224 */ /* 0x000fe400078e0020 */
.L_x_5609:
[----:B------:R-:W-:Y:S05]  /*679c0*/  BSYNC B0 ;  /* 0x0000000000007941 */ /* 0x000fea0003800000 */
.L_x_5607:
        /* <DEDUP_REMOVED lines=9> */
.L_x_5611:
[----:B------:R-:W-:Y:S01]  /*67a60*/  IMAD.MOV.U32 R32, RZ, RZ, R89 ;  /* 0x000000ffff207224 */ /* 0x000fe200078e0059 */
[----:B------:R-:W-:Y:S01]  /*67a70*/  MOV R91, R30 ;  /* 0x0000001e005b7202 */ /* 0x000fe20000000f00 */
[----:B------:R-:W-:Y:S02]  /*67a80*/  IMAD.MOV.U32 R89, RZ, RZ, R88 ;  /* 0x000000ffff597224 */ /* 0x000fe400078e0058 */
[----:B------:R-:W-:Y:S02]  /*67a90*/  IMAD.MOV.U32 R30, RZ, RZ, R31 ;  /* 0x000000ffff1e7224 */ /* 0x000fe400078e001f */
.L_x_5612:
[----:B------:R-:W-:Y:S05]  /*67aa0*/  BSYNC B0 ;  /* 0x0000000000007941 */ /* 0x000fea0003800000 */
.L_x_5610:
        /* <DEDUP_REMOVED lines=9> */
.L_x_5614:
[----:B------:R-:W-:Y:S01]  /*67b40*/  MOV R31, R86 ;  /* 0x00000056001f7202 */ /* 0x000fe20000000f00 */
[----:B------:R-:W-:Y:S02]  /*67b50*/  IMAD.MOV.U32 R88, RZ, RZ, R29 ;  /* 0x000000ffff587224 */ /* 0x000fe400078e001d */
[----:B------:R-:W-:Y:S02]  /*67b60*/  IMAD.MOV.U32 R86, RZ, RZ, R89 ;  /* 0x000000ffff567224 */ /* 0x000fe400078e0059 */
[----:B------:R-:W-:Y:S02]  /*67b70*/  IMAD.MOV.U32 R29, RZ, RZ, R30 ;  /* 0x000000ffff1d7224 */ /* 0x000fe400078e001e */
.L_x_5615:
[----:B------:R-:W-:Y:S05]  /*67b80*/  BSYNC B0 ;  /* 0x0000000000007941 */ /* 0x000fea0003800000 */
.L_x_5613:
        /* <DEDUP_REMOVED lines=9> */
.L_x_5617:
[----:B------:R-:W-:Y:S02]  /*67c20*/  IMAD.MOV.U32 R30, RZ, RZ, R87 ;  /* 0x000000ffff1e7224 */ /* 0x000fe400078e0057 */
[----:B------:R-:W-:Y:S02]  /*67c30*/  IMAD.MOV.U32 R89, RZ, RZ, R28 ;  /* 0x000000ffff597224 */ /* 0x000fe400078e001c */
[----:B------:R-:W-:Y:S02]  /*67c40*/  IMAD.MOV.U32 R87, RZ, RZ, R86 ;  /* 0x000000ffff577224 */ /* 0x000fe400078e0056 */
[----:B------:R-:W-:Y:S02]  /*67c50*/  IMAD.MOV.U32 R28, RZ, RZ, R29 ;  /* 0x000000ffff1c7224 */ /* 0x000fe400078e001d */
.L_x_5618:
[----:B------:R-:W-:Y:S05]  /*67c60*/  BSYNC B0 ;  /* 0x0000000000007941 */ /* 0x000fea0003800000 */
.L_x_5616:
        /* <DEDUP_REMOVED lines=9> */
.L_x_5620:
[----:B------:R-:W-:Y:S02]  /*67d00*/  IMAD.MOV.U32 R29, RZ, RZ, R84 ;  /* 0x000000ffff1d7224 */ /* 0x000fe400078e0054 */
[----:B------:R-:W-:Y:S01]  /*67d10*/  IMAD.MOV.U32 R86, RZ, RZ, R27 ;  /* 0x000000ffff567224 */ /* 0x000fe200078e001b */
[----:B------:R-:W-:Y:S01]  /*67d20*/  MOV R27, R28 ;  /* 0x0000001c001b7202 */ /* 0x000fe20000000f00 */
[----:B------:R-:W-:Y:S02]  /*67d30*/  IMAD.MOV.U32 R84, RZ, RZ, R87 ;  /* 0x000000ffff547224 */ /* 0x000fe400078e0057 */
.L_x_5621:
[----:B------:R-:W-:Y:S05]  /*67d40*/  BSYNC B0 ;  /* 0x0000000000007941 */ /* 0x000fea0003800000 */
.L_x_5619:
        /* <DEDUP_REMOVED lines=9> */
.L_x_5623:
[----:B------:R-:W-:Y:S01]  /*67de0*/  IMAD.MOV.U32 R28, RZ, RZ, R85 ;  /* 0x000000ffff1c7224 */ /* 0x000fe200078e0055 */
[----:B------:R-:W-:Y:S01]  /*67df0*/  MOV R85, R84 ;  /* 0x0000005400557202 */ /* 0x000fe20000000f00 */
[----:B------:R-:W-:Y:S02]  /*67e00*/  IMAD.MOV.U32 R87, RZ, RZ, R26 ;  /* 0x000000ffff577224 */ /* 0x000fe400078e001a */
[----:B------:R-:W-:Y:S02]  /*67e10*/  IMAD.MOV.U32 R26, RZ, RZ, R27 ;  /* 0x000000ffff1a7224 */ /* 0x000fe400078e001b */
.L_x_5624:
[----:B------:R-:W-:Y:S05]  /*67e20*/  BSYNC B0 ;  /* 0x0000000000007941 */ /* 0x000fea0003800000 */
.L_x_5622:
        /* <DEDUP_REMOVED lines=9> */
.L_x_5626:
[----:B------:R-:W-:Y:S01]  /*67ec0*/  IMAD.MOV.U32 R27, RZ, RZ, R82 ;  /* 0x000000ffff1b7224 */ /* 0x000fe200078e0052 */
[----:B------:R-:W-:Y:S01]  /*67ed0*/  MOV R84, R25 ;  /* 0x0000001900547202 */ /* 0x000fe20000000f00 */
[----:B------:R-:W-:Y:S02]  /*67ee0*/  IMAD.MOV.U32 R82, RZ, RZ, R85 ;  /* 0x000000ffff527224 */ /* 0x000fe400078e0055 */
[----:B------:R-:W-:Y:S02]  /*67ef0*/  IMAD.MOV.U32 R25, RZ, RZ, R26 ;  /* 0x000000ffff197224 */ /* 0x000fe400078e001a */
.L_x_5627:
[----:B------:R-:W-:Y:S05]  /*67f00*/  BSYNC B0 ;  /* 0x0000000000007941 */ /* 0x000fea0003800000 */
.L_x_5625:
        /* <DEDUP_REMOVED lines=9> */
.L_x_5629:
[----:B------:R-:W-:Y:S01]  /*67fa0*/  MOV R26, R83 ;  /* 0x00000053001a7202 */ /* 0x000fe20000000f00 */
[----:B------:R-:W-:Y:S02]  /*67fb0*/  IMAD.MOV.U32 R85, RZ, RZ, R24 ;  /* 0x000000ffff557224 */ /* 0x000fe400078e0018 */
[----:B------:R-:W-:Y:S02]  /*67fc0*/  IMAD.MOV.U32 R83, RZ, RZ, R82 ;  /* 0x000000ffff537224 */ /* 0x000fe400078e0052 */
[----:B------:R-:W-:Y:S02]  /*67fd0*/  IMAD.MOV.U32 R24, RZ, RZ, R25 ;  /* 0x000000ffff187224 */ /* 0x000fe400078e0019 */
.L_x_5630:
[----:B------:R-:W-:Y:S05]  /*67fe0*/  BSYNC B0 ;  /* 0x0000000000007941 */ /* 0x000fea0003800000 */
.L_x_5628:
        /* <DEDUP_REMOVED lines=9> */
.L_x_5632:
[----:B------:R-:W-:Y:S02]  /*68080*/  IMAD.MOV.U32 R25, RZ, RZ, R80 ;  /* 0x000000ffff197224 */ /* 0x000fe400078e0050 */
[----:B------:R-:W-:Y:S02]  /*68090*/  IMAD.MOV.U32 R82, RZ, RZ, R23 ;  /* 0x000000ffff527224 */ /* 0x000fe400078e0017 */
[----:B------:R-:W-:Y:S02]  /*680a0*/  IMAD.MOV.U32 R80, RZ, RZ, R83 ;  /* 0x000000ffff507224 */ /* 0x000fe400078e0053 */
[----:B------:R-:W-:Y:S02]  /*680b0*/  IMAD.MOV.U32 R23, RZ, RZ, R24 ;  /* 0x000000ffff177224 */ /* 0x000fe400078e0018 */
.L_x_5633:
[----:B------:R-:W-:Y:S05]  /*680c0*/  BSYNC B0 ;  /* 0x0000000000007941 */ /* 0x000fea0003800000 */
.L_x_5631:
        /* <DEDUP_REMOVED lines=9> */
.L_x_5635:
[----:B------:R-:W-:Y:S02]  /*68160*/  IMAD.MOV.U32 R24, RZ, RZ, R81 ;  /* 0x000000ffff187224 */ /* 0x000fe400078e0051 */
[----:B------:R-:W-:Y:S01]  /*68170*/  IMAD.MOV.U32 R83, RZ, RZ, R22 ;  /* 0x000000ffff537224 */ /* 0x000fe200078e0016 */
[----:B------:R-:W-:Y:S01]  /*68180*/  MOV R22, R23 ;  /* 0x0000001700167202 */ /* 0x000fe20000000f00 */
[----:B------:R-:W-:Y:S02]  /*68190*/  IMAD.MOV.U32 R81, RZ, RZ, R80 ;  /* 0x000000ffff517224 */ /* 0x000fe400078e0050 */
.L_x_5636:
[----:B------:R-:W-:Y:S05]  /*681a0*/  BSYNC B0 ;  /* 0x0000000000007941 */ /* 0x000fea0003800000 */
.L_x_5634:
        /* <DEDUP_REMOVED lines=9> */
.L_x_5638:
[----:B------:R-:W-:Y:S01]  /*68240*/  IMAD.MOV.U32 R23, RZ, RZ, R78 ;  /* 0x000000ffff177224 */ /* 0x000fe200078e004e */
[----:B------:R-:W-:Y:S01]  /*68250*/  MOV R78, R81 ;  /* 0x00000051004e7202 */ /* 0x000fe20000000f00 */
[----:B------:R-:W-:Y:S02]  /*68260*/  IMAD.MOV.U32 R80, RZ, RZ, R21 ;  /* 0x000000ffff507224 */ /* 0x000fe400078e0015 */
[----:B------:R-:W-:Y:S02]  /*68270*/  IMAD.MOV.U32 R21, RZ, RZ, R22 ;  /* 0x000000ffff157224 */ /* 0x000fe400078e0016 */
.L_x_5639:
[----:B------:R-:W-:Y:S05]  /*68280*/  BSYNC B0 ;  /* 0x0000000000007941 */ /* 0x000fea0003800000 */
.L_x_5637:
        /* <DEDUP_REMOVED lines=9> */
.L_x_5641:
[----:B------:R-:W-:Y:S01]  /*68320*/  IMAD.MOV.U32 R22, RZ, RZ, R79 ;  /* 0x000000ffff167224 */ /* 0x000fe200078e004f */
[----:B------:R-:W-:Y:S01]  /*68330*/  MOV R81, R20 ;  /* 0x0000001400517202 */ /* 0x000fe20000000f00 */
[----:B------:R-:W-:Y:S02]  /*68340*/  IMAD.MOV.U32 R79, RZ, RZ, R78 ;  /* 0x000000ffff4f7224 */ /* 0x000fe400078e004e */
[----:B------:R-:W-:Y:S02]  /*68350*/  IMAD.MOV.U32 R20, RZ, RZ, R21 ;  /* 0x000000ffff147224 */ /* 0x000fe400078e0015 */
.L_x_5642:
[----:B------:R-:W-:Y:S05]  /*68360*/  BSYNC B0 ;  /* 0x0000000000007941 */ /* 0x000fea0003800000 */
.L_x_5640:
        /* <DEDUP_REMOVED lines=9> */
.L_x_5644:
[----:B------:R-:W-:Y:S01]  /*68400*/  MOV R21, R76 ;  /* 0x0000004c00157202 */ /* 0x000fe20000000f00 */
[----:B------:R-:W-:Y:S02]  /*68410*/  IMAD.MOV.U32 R78, RZ, RZ, R19 ;  /* 0x000000ffff4e7224 */ /* 0x000fe400078e0013 */
[----:B------:R-:W-:Y:S02]  /*68420*/  IMAD.MOV.U32 R76, RZ, RZ, R79 ;  /* 0x000000ffff4c7224 */ /* 0x000fe400078e004f */
[----:B------:R-:W-:Y:S02]  /*68430*/  IMAD.MOV.U32 R19, RZ, RZ, R20 ;  /* 0x000000ffff137224 */ /* 0x000fe400078e0014 */
.L_x_5645:
[----:B------:R-:W-:Y:S05]  /*68440*/  BSYNC B0 ;  /* 0x0000000000007941 */ /* 0x000fea0003800000 */
.L_x_5643:
        /* <DEDUP_REMOVED lines=9> */
.L_x_5647:
[----:B------:R-:W-:Y:S02]  /*684e0*/  IMAD.MOV.U32 R20, RZ, RZ, R77 ;  /* 0x000000ffff147224 */ /* 0x000fe400078e004d */
[----:B------:R-:W-:Y:S02]  /*684f0*/  IMAD.MOV.U32 R79, RZ, RZ, R18 ;  /* 0x000000ffff4f7224 */ /* 0x000fe400078e0012 */
[----:B------:R-:W-:Y:S02]  /*68500*/  IMAD.MOV.U32 R77, RZ, RZ, R76 ;  /* 0x000000ffff4d7224 */ /* 0x000fe400078e004c */
[----:B------:R-:W-:Y:S02]  /*68510*/  IMAD.MOV.U32 R18, RZ, RZ, R19 ;  /* 0x000000ffff127224 */ /* 0x000fe400078e0013 */
.L_x_5648:
[----:B------:R-:W-:Y:S05]  /*68520*/  BSYNC B0 ;  /* 0x0000000000007941 */ /* 0x000fea0003800000 */
.L_x_5646:
        /* <DEDUP_REMOVED lines=9> */
.L_x_5650:
[----:B------:R-:W-:Y:S02]  /*685c0*/  IMAD.MOV.U32 R19, RZ, RZ, R74 ;  /* 0x000000ffff137224 */ /* 0x000fe400078e004a */
[----:B------:R-:W-:Y:S01]  /*685d0*/  IMAD.MOV.U32 R76, RZ, RZ, R17 ;  /* 0x000000ffff4c7224 */ /* 0x000fe200078e0011 */
[----:B------:R-:W-:Y:S01]  /*685e0*/  MOV R17, R18 ;  /* 0x0000001200117202 */ /* 0x000fe20000000f00 */
[----:B------:R-:W-:Y:S02]  /*685f0*/  IMAD.MOV.U32 R74, RZ, RZ, R77 ;  /* 0x000000ffff4a7224 */ /* 0x000fe400078e004d */
.L_x_5651:
[----:B------:R-:W-:Y:S05]  /*68600*/  BSYNC B0 ;  /* 0x0000000000007941 */ /* 0x000fea0003800000 */
.L_x_5649:
        /* <DEDUP_REMOVED lines=9> */
.L_x_5653:
[----:B------:R-:W-:Y:S01]  /*686a0*/  IMAD.MOV.U32 R18, RZ, RZ, R75 ;  /* 0x000000ffff127224 */ /* 0x000fe200078e004b */
[----:B------:R-:W-:Y:S01]  /*686b0*/  MOV R75, R74 ;  /* 0x0000004a004b7202 */ /* 0x000fe20000000f00 */
[----:B------:R-:W-:Y:S02]  /*686c0*/  IMAD.MOV.U32 R77, RZ, RZ, R16 ;  /* 0x000000ffff4d7224 */ /* 0x000fe400078e0010 */
[----:B------:R-:W-:Y:S02]  /*686d0*/  IMAD.MOV.U32 R16, RZ, RZ, R17 ;  /* 0x000000ffff107224 */ /* 0x000fe400078e0011 */
.L_x_5654:
[----:B------:R-:W-:Y:S05]  /*686e0*/  BSYNC B0 ;  /* 0x0000000000007941 */ /* 0x000fea0003800000 */
.L_x_5652:
        /* <DEDUP_REMOVED lines=9> */
.L_x_5656:
[----:B------:R-:W-:Y:S01]  /*68780*/  IMAD.MOV.U32 R17, RZ, RZ, R72 ;  /* 0x000000ffff117224 */ /* 0x000fe200078e0048 */
[----:B------:R-:W-:Y:S01]  /*68790*/  MOV R74, R15 ;  /* 0x0000000f004a7202 */ /* 0x000fe20000000f00 */
[----:B------:R-:W-:Y:S02]  /*687a0*/  IMAD.MOV.U32 R72, RZ, RZ, R75 ;  /* 0x000000ffff487224 */ /* 0x000fe400078e004b */
[----:B------:R-:W-:Y:S02]  /*687b0*/  IMAD.MOV.U32 R15, RZ, RZ, R16 ;  /* 0x000000ffff0f7224 */ /* 0x000fe400078e0010 */
.L_x_5657:
[----:B------:R-:W-:Y:S05]  /*687c0*/  BSYNC B0 ;  /* 0x0000000000007941 */ /* 0x000fea0003800000 */
.L_x_5655:
        /* <DEDUP_REMOVED lines=9> */
.L_x_5659:
[----:B------:R-:W-:Y:S01]  /*68860*/  MOV R16, R73 ;  /* 0x0000004900107202 */ /* 0x000fe20000000f00 */
[----:B------:R-:W-:Y:S02]  /*68870*/  IMAD.MOV.U32 R75, RZ, RZ, R14 ;  /* 0x000000ffff4b7224 */ /* 0x000fe400078e000e */
[----:B------:R-:W-:Y:S02]  /*68880*/  IMAD.MOV.U32 R73, RZ, RZ, R72 ;  /* 0x000000ffff497224 */ /* 0x000fe400078e0048 */
[----:B------:R-:W-:Y:S02]  /*68890*/  IMAD.MOV.U32 R14, RZ, RZ, R15 ;  /* 0x000000ffff0e7224 */ /* 0x000fe400078e000f */
.L_x_5660:
[----:B------:R-:W-:Y:S05]  /*688a0*/  BSYNC B0 ;  /* 0x0000000000007941 */ /* 0x000fea0003800000 */
.L_x_5658:
        /* <DEDUP_REMOVED lines=9> */
.L_x_5662:
[----:B------:R-:W-:Y:S02]  /*68940*/  IMAD.MOV.U32 R15, RZ, RZ, R12 ;  /* 0x000000ffff0f7224 */ /* 0x000fe400078e000c */
[----:B------:R-:W-:Y:S02]  /*68950*/  IMAD.MOV.U32 R72, RZ, RZ, R13 ;  /* 0x000000ffff487224 */ /* 0x000fe400078e000d */
[----:B------:R-:W-:Y:S02]  /*68960*/  IMAD.MOV.U32 R12, RZ, RZ, R73 ;  /* 0x000000ffff0c7224 */ /* 0x000fe400078e0049 */
[----:B------:R-:W-:Y:S02]  /*68970*/  IMAD.MOV.U32 R13, RZ, RZ, R14 ;  /* 0x000000ffff0d7224 */ /* 0x000fe400078e000e */
.L_x_5663:
[----:B------:R-:W-:Y:S05]  /*68980*/  BSYNC B0 ;  /* 0x0000000000007941 */ /* 0x000fea0003800000 */
.L_x_5661:
        /* <DEDUP_REMOVED lines=9> */
.L_x_5665:
[----:B------:R-:W-:Y:S02]  /*68a20*/  IMAD.MOV.U32 R14, RZ, RZ, R11 ;  /* 0x000000ffff0e7224 */ /* 0x000fe400078e000b */
[----:B------:R-:W-:Y:S01]  /*68a30*/  IMAD.MOV.U32 R73, RZ, RZ, R10 ;  /* 0x000000ffff497224 */ /* 0x000fe200078e000a */
[----:B------:R-:W-:Y:S01]  /*68a40*/  MOV R10, R13 ;  /* 0x0000000d000a7202 */ /* 0x000fe20000000f00 */
[----:B------:R-:W-:Y:S02]  /*68a50*/  IMAD.MOV.U32 R11, RZ, RZ, R12 ;  /* 0x000000ffff0b7224 */ /* 0x000fe400078e000c */
.L_x_5666:
[----:B------:R-:W-:Y:S05]  /*68a60*/  BSYNC B0 ;  /* 0x0000000000007941 */ /* 0x000fea0003800000 */
.L_x_5664:
        /* <DEDUP_REMOVED lines=9> */
.L_x_5668:
[----:B------:R-:W-:Y:S01]  /*68b00*/  IMAD.MOV.U32 R13, RZ, RZ, R8 ;  /* 0x000000ffff0d7224 */ /* 0x000fe200078e0008 */
[----:B------:R-:W-:Y:S01]  /*68b10*/  MOV R8, R11 ;  /* 0x0000000b00087202 */ /* 0x000fe20000000f00 */
[----:B------:R-:W-:Y:S02]  /*68b20*/  IMAD.MOV.U32 R12, RZ, RZ, R9 ;  /* 0x000000ffff0c7224 */ /* 0x000fe400078e0009 */
[----:B------:R-:W-:Y:S02]  /*68b30*/  IMAD.MOV.U32 R9, RZ, RZ, R10 ;  /* 0x000000ffff097224 */ /* 0x000fe400078e000a */
.L_x_5669:
[----:B------:R-:W-:Y:S05]  /*68b40*/  BSYNC B0 ;  /* 0x0000000000007941 */ /* 0x000fea0003800000 */
.L_x_5667:
        /* <DEDUP_REMOVED lines=9> */
.L_x_5671:
[----:B------:R-:W-:Y:S01]  /*68be0*/  IMAD.MOV.U32 R10, RZ, RZ, R7 ;  /* 0x000000ffff0a7224 */ /* 0x000fe200078e0007 */
[----:B------:R-:W-:Y:S01]  /*68bf0*/  MOV R11, R6 ;  /* 0x00000006000b7202 */ /* 0x000fe20000000f00 */
[----:B------:R-:W-:Y:S02]  /*68c00*/  IMAD.MOV.U32 R7, RZ, RZ, R8 ;  /* 0x000000ffff077224 */ /* 0x000fe400078e0008 */
[----:B------:R-:W-:Y:S02]  /*68c10*/  IMAD.MOV.U32 R6, RZ, RZ, R9 ;  /* 0x000000ffff067224 */ /* 0x000fe400078e0009 */
.L_x_5672:
[----:B------:R-:W-:Y:S05]  /*68c20*/  BSYNC B0 ;  /* 0x0000000000007941 */ /* 0x000fea0003800000 */
.L_x_5670:
        /* <DEDUP_REMOVED lines=9> */
.L_x_5674:
[----:B------:R-:W-:Y:S01]  /*68cc0*/  MOV R9, R4 ;  /* 0x0000000400097202 */ /* 0x000fe20000000f00 */
[----:B------:R-:W-:Y:S02]  /*68cd0*/  IMAD.MOV.U32 R8, RZ, RZ, R5 ;  /* 0x000000ffff087224 */ /* 0x000fe400078e0005 */
[----:B------:R-:W-:Y:S02]  /*68ce0*/  IMAD.MOV.U32 R4, RZ, RZ, R7 ;  /* 0x000000ffff047224 */ /* 0x000fe400078e0007 */
[----:B------:R-:W-:Y:S02]  /*68cf0*/  IMAD.MOV.U32 R5, RZ, RZ, R6 ;  /* 0x000000ffff057224 */ /* 0x000fe400078e0006 */
.L_x_5675:
[----:B------:R-:W-:Y:S05]  /*68d00*/  BSYNC B0 ;  /* 0x0000000000007941 */ /* 0x000fea0003800000 */
.L_x_5673:
        /* <DEDUP_REMOVED lines=9> */
.L_x_5677:
[----:B------:R-:W-:Y:S02]  /*68da0*/  IMAD.MOV.U32 R6, RZ, RZ, R131 ;  /* 0x000000ffff067224 */ /* 0x000fe400078e0083 */
[----:B------:R-:W-:Y:S02]  /*68db0*/  IMAD.MOV.U32 R7, RZ, RZ, R130 ;  /* 0x000000ffff077224 */ /* 0x000fe400078e0082 */
[----:B------:R-:W-:Y:S02]  /*68dc0*/  IMAD.MOV.U32 R131, RZ, RZ, R4 ;  /* 0x000000ffff837224 */ /* 0x000fe400078e0004 */
[----:B------:R-:W-:Y:S02]  /*68dd0*/  IMAD.MOV.U32 R130, RZ, RZ, R5 ;  /* 0x000000ffff827224 */ /* 0x000fe400078e0005 */
.L_x_5678:
[----:B------:R-:W-:Y:S05]  /*68de0*/  BSYNC B0 ;  /* 0x0000000000007941 */ /* 0x000fea0003800000 */
.L_x_5676:
        /* <DEDUP_REMOVED lines=9> */
.L_x_5680:
[----:B------:R-:W-:Y:S02]  /*68e80*/  IMAD.MOV.U32 R5, RZ, RZ, R128 ;  /* 0x000000ffff057224 */ /* 0x000fe400078e0080 */
[----:B------:R-:W-:Y:S01]  /*68e90*/  IMAD.MOV.U32 R4, RZ, RZ, R71 ;  /* 0x000000ffff047224 */ /* 0x000fe200078e0047 */
[----:B------:R-:W-:Y:S01]  /*68ea0*/  MOV R71, R130 ;  /* 0x0000008200477202 */ /* 0x000fe20000000f00 */
[----:B------:R-:W-:Y:S02]  /*68eb0*/  IMAD.MOV.U32 R128, RZ, RZ, R131 ;  /* 0x000000ffff807224 */ /* 0x000fe400078e0083 */
.L_x_5681:
[----:B------:R-:W-:Y:S05]  /*68ec0*/  BSYNC B0 ;  /* 0x0000000000007941 */ /* 0x000fea0003800000 */
.L_x_5679:
        /* <DEDUP_REMOVED lines=9> */
.L_x_5683:
[----:B------:R-:W-:Y:S02]  /*68f60*/  IMAD.MOV.U32 R130, RZ, RZ, R133 ;  /* 0x000000ffff827224 */ /* 0x000fe400078e0085 */
[----:B------:R-:W-:Y:S01]  /*68f70*/  IMAD.MOV.U32 R131, RZ, RZ, R0 ;  /* 0x000000ffff837224 */ /* 0x000fe200078e0000 */
[----:B------:R-:W-:Y:S01]  /*68f80*/  MOV R0, R71 ;  /* 0x0000004700007202 */ /* 0x000fe20000000f00 */
[----:B------:R-:W-:Y:S02]  /*68f90*/  IMAD.MOV.U32 R133, RZ, RZ, R128 ;  /* 0x000000ffff857224 */ /* 0x000fe400078e0080 */
.L_x_5684:
[----:B------:R-:W-:Y:S05]  /*68fa0*/  BSYNC B0 ;  /* 0x0000000000007941 */ /* 0x000fea0003800000 */
.L_x_5682:
        /* <DEDUP_REMOVED lines=18> */
.L_x_5686:
[----:B------:R-:W-:Y:S02]  /*690d0*/  IMAD.MOV.U32 R128, RZ, RZ, R69 ;  /* 0x000000ffff807224 */ /* 0x000fe400078e0045 */
[----:B------:R-:W-:Y:S02]  /*690e0*/  IMAD.MOV.U32 R71, RZ, RZ, R126 ;  /* 0x000000ffff477224 */ /* 0x000fe400078e007e */
[----:B------:R-:W-:Y:S02]  /*690f0*/  IMAD.MOV.U32 R69, RZ, RZ, R70 ;  /* 0x000000ffff457224 */ /* 0x000fe400078e0046 */
[----:B------:R-:W-:Y:S02]  /*69100*/  IMAD.MOV.U32 R126, RZ, RZ, R129 ;  /* 0x000000ffff7e7224 */ /* 0x000fe400078e0081 */
.L_x_5687:
[----:B------:R-:W-:Y:S05]  /*69110*/  BSYNC B0 ;  /* 0x0000000000007941 */ /* 0x000fea0003800000 */
.L_x_5685:
        /* <DEDUP_REMOVED lines=9> */
.L_x_5689:
[----:B------:R-:W-:Y:S02]  /*691b0*/  IMAD.MOV.U32 R129, RZ, RZ, R68 ;  /* 0x000000ffff817224 */ /* 0x000fe400078e0044 */
[----:B------:R-:W-:Y:S01]  /*691c0*/  IMAD.MOV.U32 R70, RZ, RZ, R127 ;  /* 0x000000ffff467224 */ /* 0x000fe200078e007f */
[----:B------:R-:W-:Y:S01]  /*691d0*/  MOV R127, R126 ;  /* 0x0000007e007f7202 */ /* 0x000fe20000000f00 */
[----:B------:R-:W-:Y:S02]  /*691e0*/  IMAD.MOV.U32 R68, RZ, RZ, R69 ;  /* 0x000000ffff447224 */ /* 0x000fe400078e0045 */
.L_x_5690:
[----:B------:R-:W-:Y:S05]  /*691f0*/  BSYNC B0 ;  /* 0x0000000000007941 */ /* 0x000fea0003800000 */
.L_x_5688:
        /* <DEDUP_REMOVED lines=9> */
.L_x_5692:
[----:B------:R-:W-:Y:S01]  /*69290*/  IMAD.MOV.U32 R126, RZ, RZ, R67 ;  /* 0x000000ffff7e7224 */ /* 0x000fe200078e0043 */
[----:B------:R-:W-:Y:S01]  /*692a0*/  MOV R67, R68 ;  /* 0x0000004400437202 */ /* 0x000fe20000000f00 */
[----:B------:R-:W-:Y:S02]  /*692b0*/  IMAD.MOV.U32 R69, RZ, RZ, R124 ;  /* 0x000000ffff457224 */ /* 0x000fe400078e007c */
[----:B------:R-:W-:Y:S02]  /*692c0*/  IMAD.MOV.U32 R124, RZ, RZ, R127 ;  /* 0x000000ffff7c7224 */ /* 0x000fe400078e007f */
.L_x_5693:
[----:B------:R-:W-:Y:S05]  /*692d0*/  BSYNC B0 ;  /* 0x0000000000007941 */ /* 0x000fea0003800000 */
.L_x_5691:
        /* <DEDUP_REMOVED lines=9> */
.L_x_5695:
[----:B------:R-:W-:Y:S01]  /*69370*/  IMAD.MOV.U32 R127, RZ, RZ, R66 ;  /* 0x000000ffff7f7224 */ /* 0x000fe200078e0042 */
[----:B------:R-:W-:Y:S01]  /*69380*/  MOV R68, R125 ;  /* 0x0000007d00447202 */ /* 0x000fe20000000f00 */
[----:B------:R-:W-:Y:S02]  /*69390*/  IMAD.MOV.U32 R66, RZ, RZ, R67 ;  /* 0x000000ffff427224 */ /* 0x000fe400078e0043 */
[----:B------:R-:W-:Y:S02]  /*693a0*/  IMAD.MOV.U32 R125, RZ, RZ, R124 ;  /* 0x000000ffff7d7224 */ /* 0x000fe400078e007c */
.L_x_5696:
[----:B------:R-:W-:Y:S05]  /*693b0*/  BSYNC B0 ;  /* 0x0000000000007941 */ /* 0x000fea0003800000 */
.L_x_5694:
        /* <DEDUP_REMOVED lines=9> */
.L_x_5698:
[----:B------:R-:W-:Y:S01]  /*69450*/  MOV R124, R65 ;  /* 0x00000041007c7202 */ /* 0x000fe20000000f00 */
[----:B------:R-:W-:Y:S02]  /*69460*/  IMAD.MOV.U32 R67, RZ, RZ, R122 ;  /* 0x000000ffff437224 */ /* 0x000fe400078e007a */
[----:B------:R-:W-:Y:S02]  /*69470*/  IMAD.MOV.U32 R65, RZ, RZ, R66 ;  /* 0x000000ffff417224 */ /* 0x000fe400078e0042 */
[----:B------:R-:W-:Y:S02]  /*69480*/  IMAD.MOV.U32 R122, RZ, RZ, R125 ;  /* 0x000000ffff7a7224 */ /* 0x000fe400078e007d */
.L_x_5699:
[----:B------:R-:W-:Y:S05]  /*69490*/  BSYNC B0 ;  /* 0x0000000000007941 */ /* 0x000fea0003800000 */
.L_x_5697:
        /* <DEDUP_REMOVED lines=9> */
.L_x_5701:
[----:B------:R-:W-:Y:S02]  /*69530*/  IMAD.MOV.U32 R125, RZ, RZ, R64 ;  /* 0x000000ffff7d7224 */ /* 0x000fe400078e0040 */
[----:B------:R-:W-:Y:S02]  /*69540*/  IMAD.MOV.U32 R66, RZ, RZ, R123 ;  /* 0x000000ffff427224 */ /* 0x000fe400078e007b */
[----:B------:R-:W-:Y:S02]  /*69550*/  IMAD.MOV.U32 R64, RZ, RZ, R65 ;  /* 0x000000ffff407224 */ /* 0x000fe400078e0041 */
[----:B------:R-:W-:Y:S02]  /*69560*/  IMAD.MOV.U32 R123, RZ, RZ, R122 ;  /* 0x000000ffff7b7224 */ /* 0x000fe400078e007a */
.L_x_5702:
[----:B------:R-:W-:Y:S05]  /*69570*/  BSYNC B0 ;  /* 0x0000000000007941 */ /* 0x000fea0003800000 */
.L_x_5700:
        /* <DEDUP_REMOVED lines=9> */
.L_x_5704:
[----:B------:R-:W-:Y:S02]  /*69610*/  IMAD.MOV.U32 R122, RZ, RZ, R63 ;  /* 0x000000ffff7a7224 */ /* 0x000fe400078e003f */
[----:B------:R-:W-:Y:S01]  /*69620*/  IMAD.MOV.U32 R65, RZ, RZ, R120 ;  /* 0x000000ffff417224 */ /* 0x000fe200078e0078 */
[----:B------:R-:W-:Y:S01]  /*69630*/  MOV R120, R123 ;  /* 0x0000007b00787202 */ /* 0x000fe20000000f00 */
[----:B------:R-:W-:Y:S02]  /*69640*/  IMAD.MOV.U32 R63, RZ, RZ, R64 ;  /* 0x000000ffff3f7224 */ /* 0x000fe400078e0040 */
.L_x_5705:
[----:B------:R-:W-:Y:S05]  /*69650*/  BSYNC B0 ;  /* 0x0000000000007941 */ /* 0x000fea0003800000 */
.L_x_5703:
        /* <DEDUP_REMOVED lines=9> */
.L_x_5707:
[----:B------:R-:W-:Y:S01]  /*696f0*/  IMAD.MOV.U32 R123, RZ, RZ, R62 ;  /* 0x000000ffff7b7224 */ /* 0x000fe200078e003e */
[----:B------:R-:W-:Y:S01]  /*69700*/  MOV R62, R63 ;  /* 0x0000003f003e7202 */ /* 0x000fe20000000f00 */
[----:B------:R-:W-:Y:S02]  /*69710*/  IMAD.MOV.U32 R64, RZ, RZ, R121 ;  /* 0x000000ffff407224 */ /* 0x000fe400078e0079 */
[----:B------:R-:W-:Y:S02]  /*69720*/  IMAD.MOV.U32 R121, RZ, RZ, R120 ;  /* 0x000000ffff797224 */ /* 0x000fe400078e0078 */
.L_x_5708:
[----:B------:R-:W-:Y:S05]  /*69730*/  BSYNC B0 ;  /* 0x0000000000007941 */ /* 0x000fea0003800000 */
.L_x_5706:
        /* <DEDUP_REMOVED lines=9> */
.L_x_5710:
[----:B------:R-:W-:Y:S01]  /*697d0*/  IMAD.MOV.U32 R120, RZ, RZ, R61 ;  /* 0x000000ffff787224 */ /* 0x000fe200078e003d */
[----:B------:R-:W-:Y:S01]  /*697e0*/  MOV R63, R118 ;  /* 0x00000076003f7202 */ /* 0x000fe20000000f00 */
[----:B------:R-:W-:Y:S02]  /*697f0*/  IMAD.MOV.U32 R61, RZ, RZ, R62 ;  /* 0x000000ffff3d7224 */ /* 0x000fe400078e003e */
[----:B------:R-:W-:Y:S02]  /*69800*/  IMAD.MOV.U32 R118, RZ, RZ, R121 ;  /* 0x000000ffff767224 */ /* 0x000fe400078e0079 */
.L_x_5711:
[----:B------:R-:W-:Y:S05]  /*69810*/  BSYNC B0 ;  /* 0x0000000000007941 */ /* 0x000fea0003800000 */
.L_x_5709:
        /* <DEDUP_REMOVED lines=9> */
.L_x_5713:
[----:B------:R-:W-:Y:S01]  /*698b0*/  MOV R121, R60 ;  /* 0x0000003c00797202 */ /* 0x000fe20000000f00 */
[----:B------:R-:W-:Y:S02]  /*698c0*/  IMAD.MOV.U32 R62, RZ, RZ, R119 ;  /* 0x000000ffff3e7224 */ /* 0x000fe400078e0077 */
[----:B------:R-:W-:Y:S02]  /*698d0*/  IMAD.MOV.U32 R60, RZ, RZ, R61 ;  /* 0x000000ffff3c7224 */ /* 0x000fe400078e003d */
[----:B------:R-:W-:Y:S02]  /*698e0*/  IMAD.MOV.U32 R119, RZ, RZ, R118 ;  /* 0x000000ffff777224 */ /* 0x000fe400078e0076 */
.L_x_5714:
[----:B------:R-:W-:Y:S05]  /*698f0*/  BSYNC B0 ;  /* 0x0000000000007941 */ /* 0x000fea0003800000 */
.L_x_5712:
        /* <DEDUP_REMOVED lines=9> */
.L_x_5716:
[----:B------:R-:W-:Y:S02]  /*69990*/  IMAD.MOV.U32 R118, RZ, RZ, R59 ;  /* 0x000000ffff767224 */ /* 0x000fe400078e003b */
[----:B------:R-:W-:Y:S02]  /*699a0*/  IMAD.MOV.U32 R61, RZ, RZ, R116 ;  /* 0x000000ffff3d7224 */ /* 0x000fe400078e0074 */
[----:B------:R-:W-:Y:S02]  /*699b0*/  IMAD.MOV.U32 R59, RZ, RZ, R60 ;  /* 0x000000ffff3b7224 */ /* 0x000fe400078e003c */
[----:B------:R-:W-:Y:S02]  /*699c0*/  IMAD.MOV.U32 R116, RZ, RZ, R119 ;  /* 0x000000ffff747224 */ /* 0x000fe400078e0077 */
.L_x_5717:
[----:B------:R-:W-:Y:S05]  /*699d0*/  BSYNC B0 ;  /* 0x0000000000007941 */ /* 0x000fea0003800000 */
.L_x_5715:
        /* <DEDUP_REMOVED lines=9> */
.L_x_5719:
[----:B------:R-:W-:Y:S02]  /*69a70*/  IMAD.MOV.U32 R119, RZ, RZ, R58 ;  /* 0x000000ffff777224 */ /* 0x000fe400078e003a */
[----:B------:R-:W-:Y:S01]  /*69a80*/  IMAD.MOV.U32 R60, RZ, RZ, R117 ;  /* 0x000000ffff3c7224 */ /* 0x000fe200078e0075 */
[----:B------:R-:W-:Y:S01]  /*69a90*/  MOV R117, R116 ;  /* 0x0000007400757202 */ /* 0x000fe20000000f00 */
[----:B------:R-:W-:Y:S02]  /*69aa0*/  IMAD.MOV.U32 R58, RZ, RZ, R59 ;  /* 0x000000ffff3a7224 */ /* 0x000fe400078e003b */
.L_x_5720:
[----:B------:R-:W-:Y:S05]  /*69ab0*/  BSYNC B0 ;  /* 0x0000000000007941 */ /* 0x000fea0003800000 */
.L_x_5718:
        /* <DEDUP_REMOVED lines=9> */
.L_x_5722:
[----:B------:R-:W-:Y:S01]  /*69b50*/  IMAD.MOV.U32 R116, RZ, RZ, R57 ;  /* 0x000000ffff747224 */ /* 0x000fe200078e0039 */
[----:B------:R-:W-:Y:S01]  /*69b60*/  MOV R57, R58 ;  /* 0x0000003a00397202 */ /* 0x000fe20000000f00 */
[----:B------:R-:W-:Y:S02]  /*69b70*/  IMAD.MOV.U32 R59, RZ, RZ, R114 ;  /* 0x000000ffff3b7224 */ /* 0x000fe400078e0072 */
[----:B------:R-:W-:Y:S02]  /*69b80*/  IMAD.MOV.U32 R114, RZ, RZ, R117 ;  /* 0x000000ffff727224 */ /* 0x000fe400078e0075 */
.L_x_5723:
[----:B------:R-:W-:Y:S05]  /*69b90*/  BSYNC B0 ;  /* 0x0000000000007941 */ /* 0x000fea0003800000 */
.L_x_5721:
        /* <DEDUP_REMOVED lines=9> */
.L_x_5725:
[----:B------:R-:W-:Y:S01]  /*69c30*/  IMAD.MOV.U32 R117, RZ, RZ, R56 ;  /* 0x000000ffff757224 */ /* 0x000fe200078e0038 */
[----:B------:R-:W-:Y:S01]  /*69c40*/  MOV R58, R115 ;  /* 0x00000073003a7202 */ /* 0x000fe20000000f00 */
[----:B------:R-:W-:Y:S02]  /*69c50*/  IMAD.MOV.U32 R56, RZ, RZ, R57 ;  /* 0x000000ffff387224 */ /* 0x000fe400078e0039 */
[----:B------:R-:W-:Y:S02]  /*69c60*/  IMAD.MOV.U32 R115, RZ, RZ, R114 ;  /* 0x000000ffff737224 */ /* 0x000fe400078e0072 */
.L_x_5726:
[----:B------:R-:W-:Y:S05]  /*69c70*/  BSYNC B0 ;  /* 0x0000000000007941 */ /* 0x000fea0003800000 */
.L_x_5724:
        /* <DEDUP_REMOVED lines=9> */
.L_x_5728:
[----:B------:R-:W-:Y:S01]  /*69d10*/  MOV R114, R55 ;  /* 0x0000003700727202 */ /* 0x000fe20000000f00 */
[----:B------:R-:W-:Y:S02]  /*69d20*/  IMAD.MOV.U32 R57, RZ, RZ, R112 ;  /* 0x000000ffff397224 */ /* 0x000fe400078e0070 */
[----:B------:R-:W-:Y:S02]  /*69d30*/  IMAD.MOV.U32 R55, RZ, RZ, R56 ;  /* 0x000000ffff377224 */ /* 0x000fe400078e0038 */
[----:B------:R-:W-:Y:S02]  /*69d40*/  IMAD.MOV.U32 R112, RZ, RZ, R115 ;  /* 0x000000ffff707224 */ /* 0x000fe400078e0073 */
.L_x_5729:
[----:B------:R-:W-:Y:S05]  /*69d50*/  BSYNC B0 ;  /* 0x0000000000007941 */ /* 0x000fea0003800000 */
.L_x_5727:
        /* <DEDUP_REMOVED lines=9> */
.L_x_5731:
[----:B------:R-:W-:Y:S02]  /*69df0*/  IMAD.MOV.U32 R115, RZ, RZ, R54 ;  /* 0x000000ffff737224 */ /* 0x000fe400078e0036 */
[----:B------:R-:W-:Y:S02]  /*69e00*/  IMAD.MOV.U32 R56, RZ, RZ, R113 ;  /* 0x000000ffff387224 */ /* 0x000fe400078e0071 */
[----:B------:R-:W-:Y:S02]  /*69e10*/  IMAD.MOV.U32 R54, RZ, RZ, R55 ;  /* 0x000000ffff367224 */ /* 0x000fe400078e0037 */
[----:B------:R-:W-:Y:S02]  /*69e20*/  IMAD.MOV.U32 R113, RZ, RZ, R112 ;  /* 0x000000ffff717224 */ /* 0x000fe400078e0070 */
.L_x_5732:
[----:B------:R-:W-:Y:S05]  /*69e30*/  BSYNC B0 ;  /* 0x0000000000007941 */ /* 0x000fea0003800000 */
.L_x_5730:
        /* <DEDUP_REMOVED lines=9> */
.L_x_5734:
[----:B------:R-:W-:Y:S02]  /*69ed0*/  IMAD.MOV.U32 R112, RZ, RZ, R53 ;  /* 0x000000ffff707224 */ /* 0x000fe400078e0035 */
[----:B------:R-:W-:Y:S01]  /*69ee0*/  IMAD.MOV.U32 R55, RZ, RZ, R110 ;  /* 0x000000ffff377224 */ /* 0x000fe200078e006e */
[----:B------:R-:W-:Y:S01]  /*69ef0*/  MOV R110, R113 ;  /* 0x00000071006e7202 */ /* 0x000fe20000000f00 */
[----:B------:R-:W-:Y:S02]  /*69f00*/  IMAD.MOV.U32 R53, RZ, RZ, R54 ;  /* 0x000000ffff357224 */ /* 0x000fe400078e0036 */
.L_x_5735:
[----:B------:R-:W-:Y:S05]  /*69f10*/  BSYNC B0 ;  /* 0x0000000000007941 */ /* 0x000fea0003800000 */
.L_x_5733:
        /* <DEDUP_REMOVED lines=9> */
.L_x_5737:
[----:B------:R-:W-:Y:S01]  /*69fb0*/  IMAD.MOV.U32 R113, RZ, RZ, R52 ;  /* 0x000000ffff717224 */ /* 0x000fe200078e0034 */
[----:B------:R-:W-:Y:S01]  /*69fc0*/  MOV R52, R53 ;  /* 0x0000003500347202 */ /* 0x000fe20000000f00 */
[----:B------:R-:W-:Y:S02]  /*69fd0*/  IMAD.MOV.U32 R54, RZ, RZ, R111 ;  /* 0x000000ffff367224 */ /* 0x000fe400078e006f */
[----:B------:R-:W-:Y:S02]  /*69fe0*/  IMAD.MOV.U32 R111, RZ, RZ, R110 ;  /* 0x000000ffff6f7224 */ /* 0x000fe400078e006e */
.L_x_5738:
[----:B------:R-:W-:Y:S05]  /*69ff0*/  BSYNC B0 ;  /* 0x0000000000007941 */ /* 0x000fea0003800000 */
.L_x_5736:
        /* <DEDUP_REMOVED lines=9> */
.L_x_5740:
[----:B------:R-:W-:Y:S01]  /*6a090*/  IMAD.MOV.U32 R110, RZ, RZ, R51 ;  /* 0x000000ffff6e7224 */ /* 0x000fe200078e0033 */
[----:B------:R-:W-:Y:S01]  /*6a0a0*/  MOV R53, R108 ;  /* 0x0000006c00357202 */ /* 0x000fe20000000f00 */
[----:B------:R-:W-:Y:S02]  /*6a0b0*/  IMAD.MOV.U32 R51, RZ, RZ, R52 ;  /* 0x000000ffff337224 */ /* 0x000fe400078e0034 */
[----:B------:R-:W-:Y:S02]  /*6a0c0*/  IMAD.MOV.U32 R108, RZ, RZ, R111 ;  /* 0x000000ffff6c7224 */ /* 0x000fe400078e006f */
.L_x_5741:
[----:B------:R-:W-:Y:S05]  /*6a0d0*/  BSYNC B0 ;  /* 0x0000000000007941 */ /* 0x000fea0003800000 */
.L_x_5739:
        /* <DEDUP_REMOVED lines=9> */
.L_x_5743:
[----:B------:R-:W-:Y:S01]  /*6a170*/  MOV R111, R50 ;  /* 0x00000032006f7202 */ /* 0x000fe20000000f00 */
[----:B------:R-:W-:Y:S02]  /*6a180*/  IMAD.MOV.U32 R52, RZ, RZ, R109 ;  /* 0x000000ffff347224 */ /* 0x000fe400078e006d */
[----:B------:R-:W-:Y:S02]  /*6a190*/  IMAD.MOV.U32 R50, RZ, RZ, R51 ;  /* 0x000000ffff327224 */ /* 0x000fe400078e0033 */
[----:B------:R-:W-:Y:S02]  /*6a1a0*/  IMAD.MOV.U32 R109, RZ, RZ, R108 ;  /* 0x000000ffff6d7224 */ /* 0x000fe400078e006c */
.L_x_5744:
[----:B------:R-:W-:Y:S05]  /*6a1b0*/  BSYNC B0 ;  /* 0x0000000000007941 */ /* 0x000fea0003800000 */
.L_x_5742:
        /* <DEDUP_REMOVED lines=9> */
.L_x_5746:
[----:B------:R-:W-:Y:S02]  /*6a250*/  IMAD.MOV.U32 R108, RZ, RZ, R49 ;  /* 0x000000ffff6c7224 */ /* 0x000fe400078e0031 */
[----:B------:R-:W-:Y:S02]  /*6a260*/  IMAD.MOV.U32 R51, RZ, RZ, R106 ;  /* 0x000000ffff337224 */ /* 0x000fe400078e006a */
[----:B------:R-:W-:Y:S02]  /*6a270*/  IMAD.MOV.U32 R49, RZ, RZ, R50 ;  /* 0x000000ffff317224 */ /* 0x000fe400078e0032 */
[----:B------:R-:W-:Y:S02]  /*6a280*/  IMAD.MOV.U32 R106, RZ, RZ, R109 ;  /* 0x000000ffff6a7224 */ /* 0x000fe400078e006d */
.L_x_5747:
[----:B------:R-:W-:Y:S05]  /*6a290*/  BSYNC B0 ;  /* 0x0000000000007941 */ /* 0x000fea0003800000 */
.L_x_5745:
        /* <DEDUP_REMOVED lines=9> */
.L_x_5749:
[----:B------:R-:W-:Y:S02]  /*6a330*/  IMAD.MOV.U32 R109, RZ, RZ, R48 ;  /* 0x000000ffff6d7224 */ /* 0x000fe400078e0030 */
[----:B------:R-:W-:Y:S01]  /*6a340*/  IMAD.MOV.U32 R50, RZ, RZ, R107 ;  /* 0x000000ffff327224 */ /* 0x000fe200078e006b */
[----:B------:R-:W-:Y:S01]  /*6a350*/  MOV R107, R106 ;  /* 0x0000006a006b7202 */ /* 0x000fe20000000f00 */
[----:B------:R-:W-:Y:S02]  /*6a360*/  IMAD.MOV.U32 R48, RZ, RZ, R49 ;  /* 0x000000ffff307224 */ /* 0x000fe400078e0031 */
.L_x_5750:
[----:B------:R-:W-:Y:S05]  /*6a370*/  BSYNC B0 ;  /* 0x0000000000007941 */ /* 0x000fea0003800000 */
.L_x_5748:
        /* <DEDUP_REMOVED lines=9> */
.L_x_5752:
[----:B------:R-:W-:Y:S01]  /*6a410*/  IMAD.MOV.U32 R106, RZ, RZ, R47 ;  /* 0x000000ffff6a7224 */ /* 0x000fe200078e002f */
[----:B------:R-:W-:Y:S01]  /*6a420*/  MOV R47, R48 ;  /* 0x00000030002f7202 */ /* 0x000fe20000000f00 */
[----:B------:R-:W-:Y:S02]  /*6a430*/  IMAD.MOV.U32 R49, RZ, RZ, R104 ;  /* 0x000000ffff317224 */ /* 0x000fe400078e0068 */
[----:B------:R-:W-:Y:S02]  /*6a440*/  IMAD.MOV.U32 R104, RZ, RZ, R107 ;  /* 0x000000ffff687224 */ /* 0x000fe400078e006b */
.L_x_5753:
[----:B------:R-:W-:Y:S05]  /*6a450*/  BSYNC B0 ;  /* 0x0000000000007941 */ /* 0x000fea0003800000 */
.L_x_5751:
        /* <DEDUP_REMOVED lines=9> */
.L_x_5755:
[----:B------:R-:W-:Y:S01]  /*6a4f0*/  IMAD.MOV.U32 R107, RZ, RZ, R46 ;  /* 0x000000ffff6b7224 */ /* 0x000fe200078e002e */
[----:B------:R-:W-:Y:S01]  /*6a500*/  MOV R48, R105 ;  /* 0x0000006900307202 */ /* 0x000fe20000000f00 */
[----:B------:R-:W-:Y:S02]  /*6a510*/  IMAD.MOV.U32 R46, RZ, RZ, R47 ;  /* 0x000000ffff2e7224 */ /* 0x000fe400078e002f */
[----:B------:R-:W-:Y:S02]  /*6a520*/  IMAD.MOV.U32 R105, RZ, RZ, R104 ;  /* 0x000000ffff697224 */ /* 0x000fe400078e0068 */
.L_x_5756:
[----:B------:R-:W-:Y:S05]  /*6a530*/  BSYNC B0 ;  /* 0x0000000000007941 */ /* 0x000fea0003800000 */
.L_x_5754:
        /* <DEDUP_REMOVED lines=9> */
.L_x_5758:
[----:B------:R-:W-:Y:S01]  /*6a5d0*/  MOV R104, R45 ;  /* 0x0000002d00687202 */ /* 0x000fe20000000f00 */
[----:B------:R-:W-:Y:S02]  /*6a5e0*/  IMAD.MOV.U32 R47, RZ, RZ, R102 ;  /* 0x000000ffff2f7224 */ /* 0x000fe400078e0066 */
[----:B------:R-:W-:Y:S02]  /*6a5f0*/  IMAD.MOV.U32 R45, RZ, RZ, R46 ;  /* 0x000000ffff2d7224 */ /* 0x000fe400078e002e */
[----:B------:R-:W-:Y:S02]  /*6a600*/  IMAD.MOV.U32 R102, RZ, RZ, R105 ;  /* 0x000000ffff667224 */ /* 0x000fe400078e0069 */
.L_x_5759:
[----:B------:R-:W-:Y:S05]  /*6a610*/  BSYNC B0 ;  /* 0x0000000000007941 */ /* 0x000fea0003800000 */
.L_x_5757:
        /* <DEDUP_REMOVED lines=9> */
.L_x_5761:
[----:B------:R-:W-:Y:S02]  /*6a6b0*/  IMAD.MOV.U32 R105, RZ, RZ, R44 ;  /* 0x000000ffff697224 */ /* 0x000fe400078e002c */
[----:B------:R-:W-:Y:S02]  /*6a6c0*/  IMAD.MOV.U32 R46, RZ, RZ, R103 ;  /* 0x000000ffff2e7224 */ /* 0x000fe400078e0067 */
[----:B------:R-:W-:Y:S02]  /*6a6d0*/  IMAD.MOV.U32 R44, RZ, RZ, R45 ;  /* 0x000000ffff2c7224 */ /* 0x000fe400078e002d */
[----:B------:R-:W-:Y:S02]  /*6a6e0*/  IMAD.MOV.U32 R103, RZ, RZ, R102 ;  /* 0x000000ffff677224 */ /* 0x000fe400078e0066 */
.L_x_5762:
[----:B------:R-:W-:Y:S05]  /*6a6f0*/  BSYNC B0 ;  /* 0x0000000000007941 */ /* 0x000fea0003800000 */
.L_x_5760:
        /* <DEDUP_REMOVED lines=9> */
.L_x_5764:
[----:B------:R-:W-:Y:S02]  /*6a790*/  IMAD.MOV.U32 R102, RZ, RZ, R43 ;  /* 0x000000ffff667224 */ /* 0x000fe400078e002b */
[----:B------:R-:W-:Y:S01]  /*6a7a0*/  IMAD.MOV.U32 R45, RZ, RZ, R100 ;  /* 0x000000ffff2d7224 */ /* 0x000fe200078e0064 */
[----:B------:R-:W-:Y:S01]  /*6a7b0*/  MOV R100, R103 ;  /* 0x0000006700647202 */ /* 0x000fe20000000f00 */
[----:B------:R-:W-:Y:S02]  /*6a7c0*/  IMAD.MOV.U32 R43, RZ, RZ, R44 ;  /* 0x000000ffff2b7224 */ /* 0x000fe400078e002c */
.L_x_5765:
[----:B------:R-:W-:Y:S05]  /*6a7d0*/  BSYNC B0 ;  /* 0x0000000000007941 */ /* 0x000fea0003800000 */
.L_x_5763:
        /* <DEDUP_REMOVED lines=9> */
.L_x_5767:
[----:B------:R-:W-:Y:S01]  /*6a870*/  IMAD.MOV.U32 R103, RZ, RZ, R42 ;  /* 0x000000ffff677224 */ /* 0x000fe200078e002a */
[----:B------:R-:W-:Y:S01]  /*6a880*/  MOV R42, R43 ;  /* 0x0000002b002a7202 */ /* 0x000fe20000000f00 */
[----:B------:R-:W-:Y:S02]  /*6a890*/  IMAD.MOV.U32 R44, RZ, RZ, R101 ;  /* 0x000000ffff2c7224 */ /* 0x000fe400078e0065 */
[----:B------:R-:W-:Y:S02]  /*6a8a0*/  IMAD.MOV.U32 R101, RZ, RZ, R100 ;  /* 0x000000ffff657224 */ /* 0x000fe400078e0064 */
.L_x_5768:
[----:B------:R-:W-:Y:S05]  /*6a8b0*/  BSYNC B0 ;  /* 0x0000000000007941 */ /* 0x000fea0003800000 */
.L_x_5766:
        /* <DEDUP_REMOVED lines=9> */
.L_x_5770:
[----:B------:R-:W-:Y:S01]  /*6a950*/  IMAD.MOV.U32 R100, RZ, RZ, R41 ;  /* 0x000000ffff647224 */ /* 0x000fe200078e0029 */
[----:B------:R-:W-:Y:S01]  /*6a960*/  MOV R43, R98 ;  /* 0x00000062002b7202 */ /* 0x000fe20000000f00 */
[----:B------:R-:W-:Y:S02]  /*6a970*/  IMAD.MOV.U32 R41, RZ, RZ, R42 ;  /* 0x000000ffff297224 */ /* 0x000fe400078e002a */
[----:B------:R-:W-:Y:S02]  /*6a980*/  IMAD.MOV.U32 R98, RZ, RZ, R101 ;  /* 0x000000ffff627224 */ /* 0x000fe400078e0065 */
.L_x_5771:
[----:B------:R-:W-:Y:S05]  /*6a990*/  BSYNC B0 ;  /* 0x0000000000007941 */ /* 0x000fea0003800000 */
.L_x_5769:
        /* <DEDUP_REMOVED lines=9> */
.L_x_5773:
[----:B------:R-:W-:Y:S01]  /*6aa30*/  MOV R101, R40 ;  /* 0x0000002800657202 */ /* 0x000fe20000000f00 */
[----:B------:R-:W-:Y:S02]  /*6aa40*/  IMAD.MOV.U32 R42, RZ, RZ, R99 ;  /* 0x000000ffff2a7224 */ /* 0x000fe400078e0063 */
[----:B------:R-:W-:Y:S02]  /*6aa50*/  IMAD.MOV.U32 R40, RZ, RZ, R41 ;  /* 0x000000ffff287224 */ /* 0x000fe400078e0029 */
[----:B------:R-:W-:Y:S02]  /*6aa60*/  IMAD.MOV.U32 R99, RZ, RZ, R98 ;  /* 0x000000ffff637224 */ /* 0x000fe400078e0062 */
.L_x_5774:
[----:B------:R-:W-:Y:S05]  /*6aa70*/  BSYNC B0 ;  /* 0x0000000000007941 */ /* 0x000fea0003800000 */
.L_x_5772:
        /* <DEDUP_REMOVED lines=9> */
.L_x_5776:
[----:B------:R-:W-:Y:S02]  /*6ab10*/  IMAD.MOV.U32 R98, RZ, RZ, R39 ;  /* 0x000000ffff627224 */ /* 0x000fe400078e0027 */
[----:B------:R-:W-:Y:S02]  /*6ab20*/  IMAD.MOV.U32 R41, RZ, RZ, R96 ;  /* 0x000000ffff297224 */ /* 0x000fe400078e0060 */
[----:B------:R-:W-:Y:S02]  /*6ab30*/  IMAD.MOV.U32 R39, RZ, RZ, R40 ;  /* 0x000000ffff277224 */ /* 0x000fe400078e0028 */
[----:B------:R-:W-:Y:S02]  /*6ab40*/  IMAD.MOV.U32 R96, RZ, RZ, R99 ;  /* 0x000000ffff607224 */ /* 0x000fe400078e0063 */
.L_x_5777:
[----:B------:R-:W-:Y:S05]  /*6ab50*/  BSYNC B0 ;  /* 0x0000000000007941 */ /* 0x000fea0003800000 */
.L_x_5775:
        /* <DEDUP_REMOVED lines=9> */
.L_x_5779:
[----:B------:R-:W-:Y:S02]  /*6abf0*/  IMAD.MOV.U32 R99, RZ, RZ, R38 ;  /* 0x000000ffff637224 */ /* 0x000fe400078e0026 */
[----:B------:R-:W-:Y:S01]  /*6ac00*/  IMAD.MOV.U32 R40, RZ, RZ, R97 ;  /* 0x000000ffff287224 */ /* 0x000fe200078e0061 */
[----:B------:R-:W-:Y:S01]  /*6ac10*/  MOV R97, R96 ;  /* 0x0000006000617202 */ /* 0x000fe20000000f00 */
[----:B------:R-:W-:Y:S02]  /*6ac20*/  IMAD.MOV.U32 R38, RZ, RZ, R39 ;  /* 0x000000ffff267224 */ /* 0x000fe400078e0027 */
.L_x_5780:
[----:B------:R-:W-:Y:S05]  /*6ac30*/  BSYNC B0 ;  /* 0x0000000000007941 */ /* 0x000fea0003800000 */
.L_x_5778:
        /* <DEDUP_REMOVED lines=9> */
.L_x_5782:
[----:B------:R-:W-:Y:S01]  /*6acd0*/  IMAD.MOV.U32 R96, RZ, RZ, R37 ;  /* 0x000000ffff607224 */ /* 0x000fe200078e0025 */
[----:B------:R-:W-:Y:S01]  /*6ace0*/  MOV R37, R38 ;  /* 0x0000002600257202 */ /* 0x000fe20000000f00 */
[----:B------:R-:W-:Y:S02]  /*6acf0*/  IMAD.MOV.U32 R39, RZ, RZ, R94 ;  /* 0x000000ffff277224 */ /* 0x000fe400078e005e */
[----:B------:R-:W-:Y:S02]  /*6ad00*/  IMAD.MOV.U32 R94, RZ, RZ, R97 ;  /* 0x000000ffff5e7224 */ /* 0x000fe400078e0061 */
.L_x_5783:
[----:B------:R-:W-:Y:S05]  /*6ad10*/  BSYNC B0 ;  /* 0x0000000000007941 */ /* 0x000fea0003800000 */
.L_x_5781:
        /* <DEDUP_REMOVED lines=9> */
.L_x_5785:
[----:B------:R-:W-:Y:S01]  /*6adb0*/  IMAD.MOV.U32 R97, RZ, RZ, R36 ;  /* 0x000000ffff617224 */ /* 0x000fe200078e0024 */
[----:B------:R-:W-:Y:S01]  /*6adc0*/  MOV R38, R95 ;  /* 0x0000005f00267202 */ /* 0x000fe20000000f00 */
[----:B------:R-:W-:Y:S02]  /*6add0*/  IMAD.MOV.U32 R36, RZ, RZ, R37 ;  /* 0x000000ffff247224 */ /* 0x000fe400078e0025 */
[----:B------:R-:W-:Y:S02]  /*6ade0*/  IMAD.MOV.U32 R95, RZ, RZ, R94 ;  /* 0x000000ffff5f7224 */ /* 0x000fe400078e005e */
.L_x_5786:
[----:B------:R-:W-:Y:S05]  /*6adf0*/  BSYNC B0 ;  /* 0x0000000000007941 */ /* 0x000fea0003800000 */
.L_x_5784:
        /* <DEDUP_REMOVED lines=9> */
.L_x_5788:
[----:B------:R-:W-:Y:S01]  /*6ae90*/  MOV R94, R35 ;  /* 0x00000023005e7202 */ /* 0x000fe20000000f00 */
[----:B------:R-:W-:Y:S02]  /*6aea0*/  IMAD.MOV.U32 R37, RZ, RZ, R92 ;  /* 0x000000ffff257224 */ /* 0x000fe400078e005c */
[----:B------:R-:W-:Y:S02]  /*6aeb0*/  IMAD.MOV.U32 R35, RZ, RZ, R36 ;  /* 0x000000ffff237224 */ /* 0x000fe400078e0024 */
[----:B------:R-:W-:Y:S02]  /*6aec0*/  IMAD.MOV.U32 R92, RZ, RZ, R95 ;  /* 0x000000ffff5c7224 */ /* 0x000fe400078e005f */
.L_x_5789:
[----:B------:R-:W-:Y:S05]  /*6aed0*/  BSYNC B0 ;  /* 0x0000000000007941 */ /* 0x000fea0003800000 */
.L_x_5787:
        /* <DEDUP_REMOVED lines=9> */
.L_x_5791:
[----:B------:R-:W-:Y:S02]  /*6af70*/  IMAD.MOV.U32 R95, RZ, RZ, R34 ;  /* 0x000000ffff5f7224 */ /* 0x000fe400078e0022 */
[----:B------:R-:W-:Y:S02]  /*6af80*/  IMAD.MOV.U32 R36, RZ, RZ, R93 ;  /* 0x000000ffff247224 */ /* 0x000fe400078e005d */
[----:B------:R-:W-:Y:S02]  /*6af90*/  IMAD.MOV.U32 R34, RZ, RZ, R35 ;  /* 0x000000ffff227224 */ /* 0x000fe400078e0023 */
[----:B------:R-:W-:Y:S02]  /*6afa0*/  IMAD.MOV.U32 R93, RZ, RZ, R92 ;  /* 0x000000ffff5d7224 */ /* 0x000fe400078e005c */
.L_x_5792:
[----:B------:R-:W-:Y:S05]  /*6afb0*/  BSYNC B0 ;  /* 0x0000000000007941 */ /* 0x000fea0003800000 */
.L_x_5790:
        /* <DEDUP_REMOVED lines=9> */
.L_x_5794:
[----:B------:R-:W-:Y:S02]  /*6b050*/  IMAD.MOV.U32 R92, RZ, RZ, R33 ;  /* 0x000000ffff5c7224 */ /* 0x000fe400078e0021 */
[----:B------:R-:W-:Y:S01]  /*6b060*/  IMAD.MOV.U32 R35, RZ, RZ, R90 ;  /* 0x000000ffff237224 */ /* 0x000fe200078e005a */
[----:B------:R-:W-:Y:S01]  /*6b070*/  MOV R90, R93 ;  /* 0x0000005d005a7202 */ /* 0x000fe20000000f00 */
[----:B------:R-:W-:Y:S02]  /*6b080*/  IMAD.MOV.U32 R33, RZ, RZ, R34 ;  /* 0x000000ffff217224 */ /* 0x000fe400078e0022 */
.L_x_5795:
[----:B------:R-:W-:Y:S05]  /*6b090*/  BSYNC B0 ;  /* 0x0000000000007941 */ /* 0x000fea0003800000 */
.L_x_5793:
        /* <DEDUP_REMOVED lines=9> */
.L_x_5797:
[----:B------:R-:W-:Y:S01]  /*6b130*/  IMAD.MOV.U32 R93, RZ, RZ, R32 ;  /* 0x000000ffff5d7224 */ /* 0x000fe200078e0020 */
[----:B------:R-:W-:Y:S01]  /*6b140*/  MOV R32, R33 ;  /* 0x0000002100207202 */ /* 0x000fe20000000f00 */
[----:B------:R-:W-:Y:S02]  /*6b150*/  IMAD.MOV.U32 R34, RZ, RZ, R91 ;  /* 0x000000ffff227224 */ /* 0x000fe400078e005b */
[----:B------:R-:W-:Y:S02]  /*6b160*/  IMAD.MOV.U32 R91, RZ, RZ, R90 ;  /* 0x000000ffff5b7224 */ /* 0x000fe400078e005a */
.L_x_5798:
[----:B------:R-:W-:Y:S05]  /*6b170*/  BSYNC B0 ;  /* 0x0000000000007941 */ /* 0x000fea0003800000 */
.L_x_5796:
        /* <DEDUP_REMOVED lines=9> */
.L_x_5800:
[----:B------:R-:W-:Y:S01]  /*6b210*/  IMAD.MOV.U32 R90, RZ, RZ, R31 ;  /* 0x000000ffff5a7224 */ /* 0x000fe200078e001f */
[----:B------:R-:W-:Y:S01]  /*6b220*/  MOV R33, R88 ;  /* 0x0000005800217202 */ /* 0x000fe20000000f00 */
[----:B------:R-:W-:Y:S02]  /*6b230*/  IMAD.MOV.U32 R31, RZ, RZ, R32 ;  /* 0x000000ffff1f7224 */ /* 0x000fe400078e0020 */
[----:B------:R-:W-:Y:S02]  /*6b240*/  IMAD.MOV.U32 R88, RZ, RZ, R91 ;  /* 0x000000ffff587224 */ /* 0x000fe400078e005b */
.L_x_5801:
[----:B------:R-:W-:Y:S05]  /*6b250*/  BSYNC B0 ;  /* 0x0000000000007941 */ /* 0x000fea0003800000 */
.L_x_5799:
        /* <DEDUP_REMOVED lines=9> */
.L_x_5803:
[----:B------:R-:W-:Y:S01]  /*6b2f0*/  MOV R91, R30 ;  /* 0x0000001e005b7202 */ /* 0x000fe20000000f00 */
[----:B------:R-:W-:Y:S02]  /*6b300*/  IMAD.MOV.U32 R32, RZ, RZ, R89 ;  /* 0x000000ffff207224 */ /* 0x000fe400078e0059 */
[----:B------:R-:W-:Y:S02]  /*6b310*/  IMAD.MOV.U32 R30, RZ, RZ, R31 ;  /* 0x000000ffff1e7224 */ /* 0x000fe400078e001f */
[----:B------:R-:W-:Y:S02]  /*6b320*/  IMAD.MOV.U32 R89, RZ, RZ, R88 ;  /* 0x000000ffff597224 */ /* 0x000fe400078e0058 */
.L_x_5804:
[----:B------:R-:W-:Y:S05]  /*6b330*/  BSYNC B0 ;  /* 0x0000000000007941 */ /* 0x000fea0003800000 */
.L_x_5802:
        /* <DEDUP_REMOVED lines=9> */
.L_x_5806:
[----:B------:R-:W-:Y:S02]  /*6b3d0*/  IMAD.MOV.U32 R88, RZ, RZ, R29 ;  /* 0x000000ffff587224 */ /* 0x000fe400078e001d */
[----:B------:R-:W-:Y:S02]  /*6b3e0*/  IMAD.MOV.U32 R31, RZ, RZ, R86 ;  /* 0x000000ffff1f7224 */ /* 0x000fe400078e0056 */
[----:B------:R-:W-:Y:S02]  /*6b3f0*/  IMAD.MOV.U32 R29, RZ, RZ, R30 ;  /* 0x000000ffff1d7224 */ /* 0x000fe400078e001e */
[----:B------:R-:W-:Y:S02]  /*6b400*/  IMAD.MOV.U32 R86, RZ, RZ, R89 ;  /* 0x000000ffff567224 */ /* 0x000fe400078e0059 */
.L_x_5807:
[----:B------:R-:W-:Y:S05]  /*6b410*/  BSYNC B0 ;  /* 0x0000000000007941 */ /* 0x000fea0003800000 */
.L_x_5805:
        /* <DEDUP_REMOVED lines=9> */
.L_x_5809:
[----:B------:R-:W-:Y:S02]  /*6b4b0*/  IMAD.MOV.U32 R89, RZ, RZ, R28 ;  /* 0x000000ffff597224 */ /* 0x000fe400078e001c */
[----:B------:R-:W-:Y:S01]  /*6b4c0*/  IMAD.MOV.U32 R30, RZ, RZ, R87 ;  /* 0x000000ffff1e7224 */ /* 0x000fe200078e0057 */
[----:B------:R-:W-:Y:S01]  /*6b4d0*/  MOV R87, R86 ;  /* 0x0000005600577202 */ /* 0x000fe20000000f00 */
[----:B------:R-:W-:Y:S02]  /*6b4e0*/  IMAD.MOV.U32 R28, RZ, RZ, R29 ;  /* 0x000000ffff1c7224 */ /* 0x000fe400078e001d */
.L_x_5810:
[----:B------:R-:W-:Y:S05]  /*6b4f0*/  BSYNC B0 ;  /* 0x0000000000007941 */ /* 0x000fea0003800000 */
.L_x_5808:
        /* <DEDUP_REMOVED lines=9> */
.L_x_5812:
[----:B------:R-:W-:Y:S01]  /*6b590*/  IMAD.MOV.U32 R86, RZ, RZ, R27 ;  /* 0x000000ffff567224 */ /* 0x000fe200078e001b */
[----:B------:R-:W-:Y:S01]  /*6b5a0*/  MOV R27, R28 ;  /* 0x0000001c001b7202 */ /* 0x000fe20000000f00 */
[----:B------:R-:W-:Y:S02]  /*6b5b0*/  IMAD.MOV.U32 R29, RZ, RZ, R84 ;  /* 0x000000ffff1d7224 */ /* 0x000fe400078e0054 */
[----:B------:R-:W-:Y:S02]  /*6b5c0*/  IMAD.MOV.U32 R84, RZ, RZ, R87 ;  /* 0x000000ffff547224 */ /* 0x000fe400078e0057 */
.L_x_5813:
[----:B------:R-:W-:Y:S05]  /*6b5d0*/  BSYNC B0 ;  /* 0x0000000000007941 */ /* 0x000fea0003800000 */
.L_x_5811:
        /* <DEDUP_REMOVED lines=9> */
.L_x_5815:
[----:B------:R-:W-:Y:S01]  /*6b670*/  IMAD.MOV.U32 R87, RZ, RZ, R26 ;  /* 0x000000ffff577224 */ /* 0x000fe200078e001a */
[----:B------:R-:W-:Y:S01]  /*6b680*/  MOV R28, R85 ;  /* 0x00000055001c7202 */ /* 0x000fe20000000f00 */
[----:B------:R-:W-:Y:S02]  /*6b690*/  IMAD.MOV.U32 R26, RZ, RZ, R27 ;  /* 0x000000ffff1a7224 */ /* 0x000fe400078e001b */
[----:B------:R-:W-:Y:S02]  /*6b6a0*/  IMAD.MOV.U32 R85, RZ, RZ, R84 ;  /* 0x000000ffff557224 */ /* 0x000fe400078e0054 */
.L_x_5816:
[----:B------:R-:W-:Y:S05]  /*6b6b0*/  BSYNC B0 ;  /* 0x0000000000007941 */ /* 0x000fea0003800000 */
.L_x_5814:
        /* <DEDUP_REMOVED lines=9> */
.L_x_5818:
[----:B------:R-:W-:Y:S01]  /*6b750*/  MOV R84, R25 ;  /* 0x0000001900547202 */ /* 0x000fe20000000f00 */
[----:B------:R-:W-:Y:S02]  /*6b760*/  IMAD.MOV.U32 R27, RZ, RZ, R82 ;  /* 0x000000ffff1b7224 */ /* 0x000fe400078e0052 */
[----:B------:R-:W-:Y:S02]  /*6b770*/  IMAD.MOV.U32 R25, RZ, RZ, R26 ;  /* 0x000000ffff197224 */ /* 0x000fe400078e001a */
[----:B------:R-:W-:Y:S02]  /*6b780*/  IMAD.MOV.U32 R82, RZ, RZ, R85 ;  /* 0x000000ffff527224 */ /* 0x000fe400078e0055 */
.L_x_5819:
[----:B------:R-:W-:Y:S05]  /*6b790*/  BSYNC B0 ;  /* 0x0000000000007941 */ /* 0x000fea0003800000 */
.L_x_5817:
        /* <DEDUP_REMOVED lines=9> */
.L_x_5821:
[----:B------:R-:W-:Y:S02]  /*6b830*/  IMAD.MOV.U32 R85, RZ, RZ, R24 ;  /* 0x000000ffff557224 */ /* 0x000fe400078e0018 */
[----:B------:R-:W-:Y:S02]  /*6b840*/  IMAD.MOV.U32 R26, RZ, RZ, R83 ;  /* 0x000000ffff1a7224 */ /* 0x000fe400078e0053 */
[----:B------:R-:W-:Y:S02]  /*6b850*/  IMAD.MOV.U32 R24, RZ, RZ, R25 ;  /* 0x000000ffff187224 */ /* 0x000fe400078e0019 */
[----:B------:R-:W-:Y:S02]  /*6b860*/  IMAD.MOV.U32 R83, RZ, RZ, R82 ;  /* 0x000000ffff537224 */ /* 0x000fe400078e0052 */
.L_x_5822:
[----:B------:R-:W-:Y:S05]  /*6b870*/  BSYNC B0 ;  /* 0x0000000000007941 */ /* 0x000fea0003800000 */
.L_x_5820:
        /* <DEDUP_REMOVED lines=9> */
.L_x_5824:
[----:B------:R-:W-:Y:S02]  /*6b910*/  IMAD.MOV.U32 R82, RZ, RZ, R23 ;  /* 0x000000ffff527224 */ /* 0x000fe400078e0017 */
[----:B------:R-:W-:Y:S01]  /*6b920*/  IMAD.MOV.U32 R25, RZ, RZ, R80 ;  /* 0x000000ffff197224 */ /* 0x000fe200078e0050 */
[----:B------:R-:W-:Y:S01]  /*6b930*/  MOV R80, R83 ;  /* 0x0000005300507202 */ /* 0x000fe20000000f00 */
[----:B------:R-:W-:Y:S02]  /*6b940*/  IMAD.MOV.U32 R23, RZ, RZ, R24 ;  /* 0x000000ffff177224 */ /* 0x000fe400078e0018 */
.L_x_5825:
[----:B------:R-:W-:Y:S05]  /*6b950*/  BSYNC B0 ;  /* 0x0000000000007941 */ /* 0x000fea0003800000 */
.L_x_5823:
        /* <DEDUP_REMOVED lines=9> */
.L_x_5827:
[----:B------:R-:W-:Y:S01]  /*6b9f0*/  IMAD.MOV.U32 R83, RZ, RZ, R22 ;  /* 0x000000ffff537224 */ /* 0x000fe200078e0016 */
[----:B------:R-:W-:Y:S01]  /*6ba00*/  MOV R22, R23 ;  /* 0x0000001700167202 */ /* 0x000fe20000000f00 */
[----:B------:R-:W-:Y:S02]  /*6ba10*/  IMAD.MOV.U32 R24, RZ, RZ, R81 ;  /* 0x000000ffff187224 */ /* 0x000fe400078e0051 */
[----:B------:R-:W-:Y:S02]  /*6ba20*/  IMAD.MOV.U32 R81, RZ, RZ, R80 ;  /* 0x000000ffff517224 */ /* 0x000fe400078e0050 */
.L_x_5828:
[----:B------:R-:W-:Y:S05]  /*6ba30*/  BSYNC B0 ;  /* 0x0000000000007941 */ /* 0x000fea0003800000 */
.L_x_5826:
        /* <DEDUP_REMOVED lines=9> */
.L_x_5830:
[----:B------:R-:W-:Y:S01]  /*6bad0*/  IMAD.MOV.U32 R80, RZ, RZ, R21 ;  /* 0x000000ffff507224 */ /* 0x000fe200078e0015 */
[----:B------:R-:W-:Y:S01]  /*6bae0*/  MOV R23, R78 ;  /* 0x0000004e00177202 */ /* 0x000fe20000000f00 */
[----:B------:R-:W-:Y:S02]  /*6baf0*/  IMAD.MOV.U32 R21, RZ, RZ, R22 ;  /* 0x000000ffff157224 */ /* 0x000fe400078e0016 */
[----:B------:R-:W-:Y:S02]  /*6bb00*/  IMAD.MOV.U32 R78, RZ, RZ, R81 ;  /* 0x000000ffff4e7224 */ /* 0x000fe400078e0051 */
.L_x_5831:
[----:B------:R-:W-:Y:S05]  /*6bb10*/  BSYNC B0 ;  /* 0x0000000000007941 */ /* 0x000fea0003800000 */
.L_x_5829:
        /* <DEDUP_REMOVED lines=9> */
.L_x_5833:
[----:B------:R-:W-:Y:S01]  /*6bbb0*/  MOV R81, R20 ;  /* 0x0000001400517202 */ /* 0x000fe20000000f00 */
[----:B------:R-:W-:Y:S02]  /*6bbc0*/  IMAD.MOV.U32 R22, RZ, RZ, R79 ;  /* 0x000000ffff167224 */ /* 0x000fe400078e004f */
[----:B------:R-:W-:Y:S02]  /*6bbd0*/  IMAD.MOV.U32 R20, RZ, RZ, R21 ;  /* 0x000000ffff147224 */ /* 0x000fe400078e0015 */
[----:B------:R-:W-:Y:S02]  /*6bbe0*/  IMAD.MOV.U32 R79, RZ, RZ, R78 ;  /* 0x000000ffff4f7224 */ /* 0x000fe400078e004e */
.L_x_5834:
[----:B------:R-:W-:Y:S05]  /*6bbf0*/  BSYNC B0 ;  /* 0x0000000000007941 */ /* 0x000fea0003800000 */
.L_x_5832:
        /* <DEDUP_REMOVED lines=9> */
.L_x_5836:
[----:B------:R-:W-:Y:S02]  /*6bc90*/  IMAD.MOV.U32 R78, RZ, RZ, R19 ;  /* 0x000000ffff4e7224 */ /* 0x000fe400078e0013 */
[----:B------:R-:W-:Y:S02]  /*6bca0*/  IMAD.MOV.U32 R21, RZ, RZ, R76 ;  /* 0x000000ffff157224 */ /* 0x000fe400078e004c */
[----:B------:R-:W-:Y:S02]  /*6bcb0*/  IMAD.MOV.U32 R19, RZ, RZ, R20 ;  /* 0x000000ffff137224 */ /* 0x000fe400078e0014 */
[----:B------:R-:W-:Y:S02]  /*6bcc0*/  IMAD.MOV.U32 R76, RZ, RZ, R79 ;  /* 0x000000ffff4c7224 */ /* 0x000fe400078e004f */
.L_x_5837:
[----:B------:R-:W-:Y:S05]  /*6bcd0*/  BSYNC B0 ;  /* 0x0000000000007941 */ /* 0x000fea0003800000 */
.L_x_5835:
        /* <DEDUP_REMOVED lines=9> */
.L_x_5839:
[----:B------:R-:W-:Y:S02]  /*6bd70*/  IMAD.MOV.U32 R79, RZ, RZ, R18 ;  /* 0x000000ffff4f7224 */ /* 0x000fe400078e0012 */
[----:B------:R-:W-:Y:S01]  /*6bd80*/  IMAD.MOV.U32 R20, RZ, RZ, R77 ;  /* 0x000000ffff147224 */ /* 0x000fe200078e004d */
[----:B------:R-:W-:Y:S01]  /*6bd90*/  MOV R77, R76 ;  /* 0x0000004c004d7202 */ /* 0x000fe20000000f00 */
[----:B------:R-:W-:Y:S02]  /*6bda0*/  IMAD.MOV.U32 R18, RZ, RZ, R19 ;  /* 0x000000ffff127224 */ /* 0x000fe400078e0013 */
.L_x_5840:
[----:B------:R-:W-:Y:S05]  /*6bdb0*/  BSYNC B0 ;  /* 0x0000000000007941 */ /* 0x000fea0003800000 */
.L_x_5838:
        /* <DEDUP_REMOVED lines=9> */
.L_x_5842:
[----:B------:R-:W-:Y:S01]  /*6be50*/  IMAD.MOV.U32 R76, RZ, RZ, R17 ;  /* 0x000000ffff4c7224 */ /* 0x000fe200078e0011 */
[----:B------:R-:W-:Y:S01]  /*6be60*/  MOV R17, R18 ;  /* 0x0000001200117202 */ /* 0x000fe20000000f00 */
[----:B------:R-:W-:Y:S02]  /*6be70*/  IMAD.MOV.U32 R19, RZ, RZ, R74 ;  /* 0x000000ffff137224 */ /* 0x000fe400078e004a */
[----:B------:R-:W-:Y:S02]  /*6be80*/  IMAD.MOV.U32 R74, RZ, RZ, R77 ;  /* 0x000000ffff4a7224 */ /* 0x000fe400078e004d */
.L_x_5843:
[----:B------:R-:W-:Y:S05]  /*6be90*/  BSYNC B0 ;  /* 0x0000000000007941 */ /* 0x000fea0003800000 */
.L_x_5841:
        /* <DEDUP_REMOVED lines=9> */
.L_x_5845:
[----:B------:R-:W-:Y:S01]  /*6bf30*/  IMAD.MOV.U32 R77, RZ, RZ, R16 ;  /* 0x000000ffff4d7224 */ /* 0x000fe200078e0010 */
[----:B------:R-:W-:Y:S01]  /*6bf40*/  MOV R18, R75 ;  /* 0x0000004b00127202 */ /* 0x000fe20000000f00 */
[----:B------:R-:W-:Y:S02]  /*6bf50*/  IMAD.MOV.U32 R16, RZ, RZ, R17 ;  /* 0x000000ffff107224 */ /* 0x000fe400078e0011 */
[----:B------:R-:W-:Y:S02]  /*6bf60*/  IMAD.MOV.U32 R75, RZ, RZ, R74 ;  /* 0x000000ffff4b7224 */ /* 0x000fe400078e004a */
.L_x_5846:
[----:B------:R-:W-:Y:S05]  /*6bf70*/  BSYNC B0 ;  /* 0x0000000000007941 */ /* 0x000fea0003800000 */
.L_x_5844:
        /* <DEDUP_REMOVED lines=9> */
.L_x_5848:
[----:B------:R-:W-:Y:S01]  /*6c010*/  MOV R74, R15 ;  /* 0x0000000f004a7202 */ /* 0x000fe20000000f00 */
[----:B------:R-:W-:Y:S02]  /*6c020*/  IMAD.MOV.U32 R17, RZ, RZ, R72 ;  /* 0x000000ffff117224 */ /* 0x000fe400078e0048 */
[----:B------:R-:W-:Y:S02]  /*6c030*/  IMAD.MOV.U32 R15, RZ, RZ, R16 ;  /* 0x000000ffff0f7224 */ /* 0x000fe400078e0010 */
[----:B------:R-:W-:Y:S02]  /*6c040*/  IMAD.MOV.U32 R72, RZ, RZ, R75 ;  /* 0x000000ffff487224 */ /* 0x000fe400078e004b */
.L_x_5849:
[----:B------:R-:W-:Y:S05]  /*6c050*/  BSYNC B0 ;  /* 0x0000000000007941 */ /* 0x000fea0003800000 */
.L_x_5847:
        /* <DEDUP_REMOVED lines=9> */
.L_x_5851:
[----:B------:R-:W-:Y:S02]  /*6c0f0*/  IMAD.MOV.U32 R75, RZ, RZ, R14 ;  /* 0x000000ffff4b7224 */ /* 0x000fe400078e000e */
[----:B------:R-:W-:Y:S02]  /*6c100*/  IMAD.MOV.U32 R16, RZ, RZ, R73 ;  /* 0x000000ffff107224 */ /* 0x000fe400078e0049 */
[----:B------:R-:W-:Y:S02]  /*6c110*/  IMAD.MOV.U32 R14, RZ, RZ, R15 ;  /* 0x000000ffff0e7224 */ /* 0x000fe400078e000f */
[----:B------:R-:W-:Y:S02]  /*6c120*/  IMAD.MOV.U32 R73, RZ, RZ, R72 ;  /* 0x000000ffff497224 */ /* 0x000fe400078e0048 */
.L_x_5852:
[----:B------:R-:W-:Y:S05]  /*6c130*/  BSYNC B0 ;  /* 0x0000000000007941 */ /* 0x000fea0003800000 */
.L_x_5850:
        /* <DEDUP_REMOVED lines=9> */
.L_x_5854:
[----:B------:R-:W-:Y:S02]  /*6c1d0*/  IMAD.MOV.U32 R72, RZ, RZ, R13 ;  /* 0x000000ffff487224 */ /* 0x000fe400078e000d */
[----:B------:R-:W-:Y:S01]  /*6c1e0*/  IMAD.MOV.U32 R15, RZ, RZ, R12 ;  /* 0x000000ffff0f7224 */ /* 0x000fe200078e000c */
[----:B------:R-:W-:Y:S01]  /*6c1f0*/  MOV R12, R73 ;  /* 0x00000049000c7202 */ /* 0x000fe20000000f00 */
[----:B------:R-:W-:Y:S02]  /*6c200*/  IMAD.MOV.U32 R13, RZ, RZ, R14 ;  /* 0x000000ffff0d7224 */ /* 0x000fe400078e000e */
.L_x_5855:
[----:B------:R-:W-:Y:S05]  /*6c210*/  BSYNC B0 ;  /* 0x0000000000007941 */ /* 0x000fea0003800000 */
.L_x_5853:
        /* <DEDUP_REMOVED lines=9> */
.L_x_5857:
[----:B------:R-:W-:Y:S01]  /*6c2b0*/  IMAD.MOV.U32 R73, RZ, RZ, R10 ;  /* 0x000000ffff497224 */ /* 0x000fe200078e000a */
[----:B------:R-:W-:Y:S01]  /*6c2c0*/  MOV R10, R13 ;  /* 0x0000000d000a7202 */ /* 0x000fe20000000f00 */
[----:B------:R-:W-:Y:S02]  /*6c2d0*/  IMAD.MOV.U32 R14, RZ, RZ, R11 ;  /* 0x000000ffff0e7224 */ /* 0x000fe400078e000b */
[----:B------:R-:W-:Y:S02]  /*6c2e0*/  IMAD.MOV.U32 R11, RZ, RZ, R12 ;  /* 0x000000ffff0b7224 */ /* 0x000fe400078e000c */
.L_x_5858:
[----:B------:R-:W-:Y:S05]  /*6c2f0*/  BSYNC B0 ;  /* 0x0000000000007941 */ /* 0x000fea0003800000 */
.L_x_5856:
        /* <DEDUP_REMOVED lines=9> */
.L_x_5860:
[----:B------:R-:W-:Y:S01]  /*6c390*/  IMAD.MOV.U32 R12, RZ, RZ, R9 ;  /* 0x000000ffff0c7224 */ /* 0x000fe200078e0009 */
[----:B------:R-:W-:Y:S01]  /*6c3a0*/  MOV R13, R8 ;  /* 0x00000008000d7202 */ /* 0x000fe20000000f00 */
[----:B------:R-:W-:Y:S02]  /*6c3b0*/  IMAD.MOV.U32 R9, RZ, RZ, R10 ;  /* 0x000000ffff097224 */ /* 0x000fe400078e000a */
[----:B------:R-:W-:Y:S02]  /*6c3c0*/  IMAD.MOV.U32 R8, RZ, RZ, R11 ;  /* 0x000000ffff087224 */ /* 0x000fe400078e000b */
.L_x_5861:
[----:B------:R-:W-:Y:S05]  /*6c3d0*/  BSYNC B0 ;  /* 0x0000000000007941 */ /* 0x000fea0003800000 */
.L_x_5859:
        /* <DEDUP_REMOVED lines=9> */
.L_x_5863:
[----:B------:R-:W-:Y:S01]  /*6c470*/  MOV R11, R6 ;  /* 0x00000006000b7202 */ /* 0x000fe20000000f00 */
[----:B------:R-:W-:Y:S02]  /*6c480*/  IMAD.MOV.U32 R10, RZ, RZ, R7 ;  /* 0x000000ffff0a7224 */ /* 0x000fe400078e0007 */
[----:B------:R-:W-:Y:S02]  /*6c490*/  IMAD.MOV.U32 R6, RZ, RZ, R9 ;  /* 0x000000ffff067224 */ /* 0x000fe400078e0009 */
[----:B------:R-:W-:Y:S02]  /*6c4a0*/  IMAD.MOV.U32 R7, RZ, RZ, R8 ;  /* 0x000000ffff077224 */ /* 0x000fe400078e0008 */
.L_x_5864:
[----:B------:R-:W-:Y:S05]  /*6c4b0*/  BSYNC B0 ;  /* 0x0000000000007941 */ /* 0x000fea0003800000 */
.L_x_5862:
        /* <DEDUP_REMOVED lines=9> */
.L_x_5866:
[----:B------:R-:W-:Y:S02]  /*6c550*/  IMAD.MOV.U32 R8, RZ, RZ, R5 ;  /* 0x000000ffff087224 */ /* 0x000fe400078e0005 */
[----:B------:R-:W-:Y:S02]  /*6c560*/  IMAD.MOV.U32 R9, RZ, RZ, R4 ;  /* 0x000000ffff097224 */ /* 0x000fe400078e0004 */
[----:B------:R-:W-:Y:S02]  /*6c570*/  IMAD.MOV.U32 R5, RZ, RZ, R6 ;  /* 0x000000ffff057224 */ /* 0x000fe400078e0006 */
[----:B------:R-:W-:Y:S02]  /*6c580*/  IMAD.MOV.U32 R4, RZ, RZ, R7 ;  /* 0x000000ffff047224 */ /* 0x000fe400078e0007 */
.L_x_5867:
[----:B------:R-:W-:Y:S05]  /*6c590*/  BSYNC B0 ;  /* 0x0000000000007941 */ /* 0x000fea0003800000 */
.L_x_5865:
        /* <DEDUP_REMOVED lines=9> */
.L_x_5869:
[----:B------:R-:W-:Y:S02]  /*6c630*/  IMAD.MOV.U32 R7, RZ, RZ, R130 ;  /* 0x000000ffff077224 */ /* 0x000fe400078e0082 */
[----:B------:R-:W-:Y:S01]  /*6c640*/  IMAD.MOV.U32 R6, RZ, RZ, R131 ;  /* 0x000000ffff067224 */ /* 0x000fe200078e0083 */
[----:B------:R-:W-:Y:S01]  /*6c650*/  MOV R131, R4 ;  /* 0x0000000400837202 */ /* 0x000fe20000000f00 */
[----:B------:R-:W-:Y:S02]  /*6c660*/  IMAD.MOV.U32 R130, RZ, RZ, R5 ;  /* 0x000000ffff827224 */ /* 0x000fe400078e0005 */
.L_x_5870:
[----:B------:R-:W-:Y:S05]  /*6c670*/  BSYNC B0 ;  /* 0x0000000000007941 */ /* 0x000fea0003800000 */
.L_x_5868:
        /* <DEDUP_REMOVED lines=9> */
.L_x_5872:
[----:B------:R-:W-:Y:S02]  /*6c710*/  IMAD.MOV.U32 R4, RZ, RZ, R133 ;  /* 0x000000ffff047224 */ /* 0x000fe400078e0085 */
[----:B------:R-:W-:Y:S01]  /*6c720*/  IMAD.MOV.U32 R5, RZ, RZ, R0 ;  /* 0x000000ffff057224 */ /* 0x000fe200078e0000 */
[----:B------:R-:W-:Y:S01]  /*6c730*/  MOV R0, R131 ;  /* 0x0000008300007202 */ /* 0x000fe20000000f00 */
[----:B------:R-:W-:Y:S02]  /*6c740*/  IMAD.MOV.U32 R133, RZ, RZ, R130 ;  /* 0x000000ffff857224 */ /* 0x000fe400078e0082 */
.L_x_5873:
[----:B------:R-:W-:Y:S05]  /*6c750*/  BSYNC B0 ;  /* 0x0000000000007941 */ /* 0x000fea0003800000 */
.L_x_5871:
        /* <DEDUP_REMOVED lines=18> */
.L_x_5875:
[----:B------:R-:W-:Y:S02]  /*6c880*/  IMAD.MOV.U32 R140, RZ, RZ, R129 ;  /* 0x000000ffff8c7224 */ /* 0x000fe400078e0081 */
[----:B------:R-:W-:Y:S02]  /*6c890*/  IMAD.MOV.U32 R132, RZ, RZ, R70 ;  /* 0x000000ffff847224 */ /* 0x000fe400078e0046 */
[----:B------:R-:W-:Y:S02]  /*6c8a0*/  IMAD.MOV.U32 R129, RZ, RZ, R128 ;  /* 0x000000ffff817224 */ /* 0x000fe400078e0080 */
[----:B------:R-:W-:Y:S02]  /*6c8b0*/  IMAD.MOV.U32 R70, RZ, RZ, R71 ;  /* 0x000000ffff467224 */ /* 0x000fe400078e0047 */
.L_x_5876:
[----:B------:R-:W-:Y:S05]  /*6c8c0*/  BSYNC B0 ;  /* 0x0000000000007941 */ /* 0x000fea0003800000 */
.L_x_5874:
        /* <DEDUP_REMOVED lines=9> */
.L_x_5878:
[----:B------:R-:W-:Y:S02]  /*6c960*/  IMAD.MOV.U32 R131, RZ, RZ, R126 ;  /* 0x000000ffff837224 */ /* 0x000fe400078e007e */
[----:B------:R-:W-:Y:S01]  /*6c970*/  IMAD.MOV.U32 R71, RZ, RZ, R69 ;  /* 0x000000ffff477224 */ /* 0x000fe200078e0045 */
[----:B------:R-:W-:Y:S01]  /*6c980*/  MOV R69, R70 ;  /* 0x0000004600457202 */ /* 0x000fe20000000f00 */
[----:B------:R-:W-:Y:S02]  /*6c990*/  IMAD.MOV.U32 R126, RZ, RZ, R129 ;  /* 0x000000ffff7e7224 */ /* 0x000fe400078e0081 */
.L_x_5879:
[----:B------:R-:W-:Y:S05]  /*6c9a0*/  BSYNC B0 ;  /* 0x0000000000007941 */ /* 0x000fea0003800000 */
.L_x_5877:
        /* <DEDUP_REMOVED lines=9> */
.L_x_5881:
[----:B------:R-:W-:Y:S01]  /*6ca40*/  IMAD.MOV.U32 R130, RZ, RZ, R127 ;  /* 0x000000ffff827224 */ /* 0x000fe200078e007f */
[----:B------:R-:W-:Y:S01]  /*6ca50*/  MOV R127, R126 ;  /* 0x0000007e007f7202 */ /* 0x000fe20000000f00 */
[----:B------:R-:W-:Y:S02]  /*6ca60*/  IMAD.MOV.U32 R70, RZ, RZ, R68 ;  /* 0x000000ffff467224 */ /* 0x000fe400078e0044 */
[----:B------:R-:W-:Y:S02]  /*6ca70*/  IMAD.MOV.U32 R68, RZ, RZ, R69 ;  /* 0x000000ffff447224 */ /* 0x000fe400078e0045 */
.L_x_5882:
[----:B------:R-:W-:Y:S05]  /*6ca80*/  BSYNC B0 ;  /* 0x0000000000007941 */ /* 0x000fea0003800000 */
.L_x_5880:
        /* <DEDUP_REMOVED lines=9> */
.L_x_5884:
[----:B------:R-:W-:Y:S01]  /*6cb20*/  IMAD.MOV.U32 R129, RZ, RZ, R124 ;  /* 0x000000ffff817224 */ /* 0x000fe200078e007c */
[----:B------:R-:W-:Y:S01]  /*6cb30*/  MOV R69, R67 ;  /* 0x0000004300457202 */ /* 0x000fe20000000f00 */
[----:B------:R-:W-:Y:S02]  /*6cb40*/  IMAD.MOV.U32 R124, RZ, RZ, R127 ;  /* 0x000000ffff7c7224 */ /* 0x000fe400078e007f */
[----:B------:R-:W-:Y:S02]  /*6cb50*/  IMAD.MOV.U32 R67, RZ, RZ, R68 ;  /* 0x000000ffff437224 */ /* 0x000fe400078e0044 */
.L_x_5885:
[----:B------:R-:W-:Y:S05]  /*6cb60*/  BSYNC B0 ;  /* 0x0000000000007941 */ /* 0x000fea0003800000 */
.L_x_5883:
        /* <DEDUP_REMOVED lines=9> */
.L_x_5887:
[----:B------:R-:W-:Y:S01]  /*6cc00*/  MOV R128, R125 ;  /* 0x0000007d00807202 */ /* 0x000fe20000000f00 */
[----:B------:R-:W-:Y:S02]  /*6cc10*/  IMAD.MOV.U32 R68, RZ, RZ, R66 ;  /* 0x000000ffff447224 */ /* 0x000fe400078e0042 */
[----:B------:R-:W-:Y:S02]  /*6cc20*/  IMAD.MOV.U32 R125, RZ, RZ, R124 ;  /* 0x000000ffff7d7224 */ /* 0x000fe400078e007c */
[----:B------:R-:W-:Y:S02]  /*6cc30*/  IMAD.MOV.U32 R66, RZ, RZ, R67 ;  /* 0x000000ffff427224 */ /* 0x000fe400078e0043 */
.L_x_5888:
[----:B------:R-:W-:Y:S05]  /*6cc40*/  BSYNC B0 ;  /* 0x0000000000007941 */ /* 0x000fea0003800000 */
.L_x_5886:
        /* <DEDUP_REMOVED lines=9> */
.L_x_5890:
[----:B------:R-:W-:Y:S02]  /*6cce0*/  IMAD.MOV.U32 R127, RZ, RZ, R122 ;  /* 0x000000ffff7f7224 */ /* 0x000fe400078e007a */
[----:B------:R-:W-:Y:S02]  /*6ccf0*/  IMAD.MOV.U32 R67, RZ, RZ, R65 ;  /* 0x000000ffff437224 */ /* 0x000fe400078e0041 */
[----:B------:R-:W-:Y:S02]  /*6cd00*/  IMAD.MOV.U32 R122, RZ, RZ, R125 ;  /* 0x000000ffff7a7224 */ /* 0x000fe400078e007d */
[----:B------:R-:W-:Y:S02]  /*6cd10*/  IMAD.MOV.U32 R65, RZ, RZ, R66 ;  /* 0x000000ffff417224 */ /* 0x000fe400078e0042 */
.L_x_5891:
[----:B------:R-:W-:Y:S05]  /*6cd20*/  BSYNC B0 ;  /* 0x0000000000007941 */ /* 0x000fea0003800000 */
.L_x_5889:
        /* <DEDUP_REMOVED lines=9> */
.L_x_5893:
[----:B------:R-:W-:Y:S02]  /*6cdc0*/  IMAD.MOV.U32 R126, RZ, RZ, R123 ;  /* 0x000000ffff7e7224 */ /* 0x000fe400078e007b */
[----:B------:R-:W-:Y:S01]  /*6cdd0*/  IMAD.MOV.U32 R66, RZ, RZ, R64 ;  /* 0x000000ffff427224 */ /* 0x000fe200078e0040 */
[----:B------:R-:W-:Y:S01]  /*6cde0*/  MOV R64, R65 ;  /* 0x0000004100407202 */ /* 0x000fe20000000f00 */
[----:B------:R-:W-:Y:S02]  /*6cdf0*/  IMAD.MOV.U32 R123, RZ, RZ, R122 ;  /* 0x000000ffff7b7224 */ /* 0x000fe400078e007a */
.L_x_5894:
[----:B------:R-:W-:Y:S05]  /*6ce00*/  BSYNC B0 ;  /* 0x0000000000007941 */ /* 0x000fea0003800000 */
.L_x_5892:
        /* <DEDUP_REMOVED lines=9> */
.L_x_5896:
[----:B------:R-:W-:Y:S01]  /*6cea0*/  IMAD.MOV.U32 R125, RZ, RZ, R120 ;  /* 0x000000ffff7d7224 */ /* 0x000fe200078e0078 */
[----:B------:R-:W-:Y:S01]  /*6ceb0*/  MOV R120, R123 ;  /* 0x0000007b00787202 */ /* 0x000fe20000000f00 */
[----:B------:R-:W-:Y:S02]  /*6cec0*/  IMAD.MOV.U32 R65, RZ, RZ, R63 ;  /* 0x000000ffff417224 */ /* 0x000fe400078e003f */
[----:B------:R-:W-:Y:S02]  /*6ced0*/  IMAD.MOV.U32 R63, RZ, RZ, R64 ;  /* 0x000000ffff3f7224 */ /* 0x000fe400078e0040 */
.L_x_5897:
[----:B------:R-:W-:Y:S05]  /*6cee0*/  BSYNC B0 ;  /* 0x0000000000007941 */ /* 0x000fea0003800000 */
.L_x_5895:
        /* <DEDUP_REMOVED lines=9> */
.L_x_5899:
[----:B------:R-:W-:Y:S01]  /*6cf80*/  IMAD.MOV.U32 R124, RZ, RZ, R121 ;  /* 0x000000ffff7c7224 */ /* 0x000fe200078e0079 */
[----:B------:R-:W-:Y:S01]  /*6cf90*/  MOV R64, R62 ;  /* 0x0000003e00407202 */ /* 0x000fe20000000f00 */
[----:B------:R-:W-:Y:S02]  /*6cfa0*/  IMAD.MOV.U32 R121, RZ, RZ, R120 ;  /* 0x000000ffff797224 */ /* 0x000fe400078e0078 */
[----:B------:R-:W-:Y:S02]  /*6cfb0*/  IMAD.MOV.U32 R62, RZ, RZ, R63 ;  /* 0x000000ffff3e7224 */ /* 0x000fe400078e003f */
.L_x_5900:
[----:B------:R-:W-:Y:S05]  /*6cfc0*/  BSYNC B0 ;  /* 0x0000000000007941 */ /* 0x000fea0003800000 */
.L_x_5898:
        /* <DEDUP_REMOVED lines=9> */
.L_x_5902:
[----:B------:R-:W-:Y:S01]  /*6d060*/  MOV R123, R118 ;  /* 0x00000076007b7202 */ /* 0x000fe20000000f00 */
[----:B------:R-:W-:Y:S02]  /*6d070*/  IMAD.MOV.U32 R63, RZ, RZ, R61 ;  /* 0x000000ffff3f7224 */ /* 0x000fe400078e003d */
[----:B------:R-:W-:Y:S02]  /*6d080*/  IMAD.MOV.U32 R118, RZ, RZ, R121 ;  /* 0x000000ffff767224 */ /* 0x000fe400078e0079 */
[----:B------:R-:W-:Y:S02]  /*6d090*/  IMAD.MOV.U32 R61, RZ, RZ, R62 ;  /* 0x000000ffff3d7224 */ /* 0x000fe400078e003e */
.L_x_5903:
[----:B------:R-:W-:Y:S05]  /*6d0a0*/  BSYNC B0 ;  /* 0x0000000000007941 */ /* 0x000fea0003800000 */
.L_x_5901:
        /* <DEDUP_REMOVED lines=9> */
.L_x_5905:
[----:B------:R-:W-:Y:S02]  /*6d140*/  IMAD.MOV.U32 R122, RZ, RZ, R119 ;  /* 0x000000ffff7a7224 */ /* 0x000fe400078e0077 */
[----:B------:R-:W-:Y:S02]  /*6d150*/  IMAD.MOV.U32 R62, RZ, RZ, R60 ;  /* 0x000000ffff3e7224 */ /* 0x000fe400078e003c */
[----:B------:R-:W-:Y:S02]  /*6d160*/  IMAD.MOV.U32 R119, RZ, RZ, R118 ;  /* 0x000000ffff777224 */ /* 0x000fe400078e0076 */
[----:B------:R-:W-:Y:S02]  /*6d170*/  IMAD.MOV.U32 R60, RZ, RZ, R61 ;  /* 0x000000ffff3c7224 */ /* 0x000fe400078e003d */
.L_x_5906:
[----:B------:R-:W-:Y:S05]  /*6d180*/  BSYNC B0 ;  /* 0x0000000000007941 */ /* 0x000fea0003800000 */
.L_x_5904:
        /* <DEDUP_REMOVED lines=9> */
.L_x_5908:
[----:B------:R-:W-:Y:S02]  /*6d220*/  IMAD.MOV.U32 R121, RZ, RZ, R116 ;  /* 0x000000ffff797224 */ /* 0x000fe400078e0074 */
[----:B------:R-:W-:Y:S01]  /*6d230*/  IMAD.MOV.U32 R61, RZ, RZ, R59 ;  /* 0x000000ffff3d7224 */ /* 0x000fe200078e003b */
[----:B------:R-:W-:Y:S01]  /*6d240*/  MOV R59, R60 ;  /* 0x0000003c003b7202 */ /* 0x000fe20000000f00 */
[----:B------:R-:W-:Y:S02]  /*6d250*/  IMAD.MOV.U32 R116, RZ, RZ, R119 ;  /* 0x000000ffff747224 */ /* 0x000fe400078e0077 */
.L_x_5909:
[----:B------:R-:W-:Y:S05]  /*6d260*/  BSYNC B0 ;  /* 0x0000000000007941 */ /* 0x000fea0003800000 */
.L_x_5907:
        /* <DEDUP_REMOVED lines=9> */
.L_x_5911:
[----:B------:R-:W-:Y:S01]  /*6d300*/  IMAD.MOV.U32 R120, RZ, RZ, R117 ;  /* 0x000000ffff787224 */ /* 0x000fe200078e0075 */
[----:B------:R-:W-:Y:S01]  /*6d310*/  MOV R117, R116 ;  /* 0x0000007400757202 */ /* 0x000fe20000000f00 */
[----:B------:R-:W-:Y:S02]  /*6d320*/  IMAD.MOV.U32 R60, RZ, RZ, R58 ;  /* 0x000000ffff3c7224 */ /* 0x000fe400078e003a */
[----:B------:R-:W-:Y:S02]  /*6d330*/  IMAD.MOV.U32 R58, RZ, RZ, R59 ;  /* 0x000000ffff3a7224 */ /* 0x000fe400078e003b */
.L_x_5912:
[----:B------:R-:W-:Y:S05]  /*6d340*/  BSYNC B0 ;  /* 0x0000000000007941 */ /* 0x000fea0003800000 */
.L_x_5910:
        /* <DEDUP_REMOVED lines=9> */
.L_x_5914:
[----:B------:R-:W-:Y:S01]  /*6d3e0*/  IMAD.MOV.U32 R119, RZ, RZ, R114 ;  /* 0x000000ffff777224 */ /* 0x000fe200078e0072 */
[----:B------:R-:W-:Y:S01]  /*6d3f0*/  MOV R59, R57 ;  /* 0x00000039003b7202 */ /* 0x000fe20000000f00 */
[----:B------:R-:W-:Y:S02]  /*6d400*/  IMAD.MOV.U32 R114, RZ, RZ, R117 ;  /* 0x000000ffff727224 */ /* 0x000fe400078e0075 */
[----:B------:R-:W-:Y:S02]  /*6d410*/  IMAD.MOV.U32 R57, RZ, RZ, R58 ;  /* 0x000000ffff397224 */ /* 0x000fe400078e003a */
.L_x_5915:
[----:B------:R-:W-:Y:S05]  /*6d420*/  BSYNC B0 ;  /* 0x0000000000007941 */ /* 0x000fea0003800000 */
.L_x_5913:
        /* <DEDUP_REMOVED lines=9> */
.L_x_5917:
[----:B------:R-:W-:Y:S01]  /*6d4c0*/  MOV R118, R115 ;  /* 0x0000007300767202 */ /* 0x000fe20000000f00 */
[----:B------:R-:W-:Y:S02]  /*6d4d0*/  IMAD.MOV.U32 R58, RZ, RZ, R56 ;  /* 0x000000ffff3a7224 */ /* 0x000fe400078e0038 */
[----:B------:R-:W-:Y:S02]  /*6d4e0*/  IMAD.MOV.U32 R115, RZ, RZ, R114 ;  /* 0x000000ffff737224 */ /* 0x000fe400078e0072 */
[----:B------:R-:W-:Y:S02]  /*6d4f0*/  IMAD.MOV.U32 R56, RZ, RZ, R57 ;  /* 0x000000ffff387224 */ /* 0x000fe400078e0039 */
.L_x_5918:
[----:B------:R-:W-:Y:S05]  /*6d500*/  BSYNC B0 ;  /* 0x0000000000007941 */ /* 0x000fea0003800000 */
.L_x_5916:
        /* <DEDUP_REMOVED lines=9> */
.L_x_5920:
[----:B------:R-:W-:Y:S02]  /*6d5a0*/  IMAD.MOV.U32 R117, RZ, RZ, R112 ;  /* 0x000000ffff757224 */ /* 0x000fe400078e0070 */
[----:B------:R-:W-:Y:S02]  /*6d5b0*/  IMAD.MOV.U32 R57, RZ, RZ, R55 ;  /* 0x000000ffff397224 */ /* 0x000fe400078e0037 */
[----:B------:R-:W-:Y:S02]  /*6d5c0*/  IMAD.MOV.U32 R112, RZ, RZ, R115 ;  /* 0x000000ffff707224 */ /* 0x000fe400078e0073 */
[----:B------:R-:W-:Y:S02]  /*6d5d0*/  IMAD.MOV.U32 R55, RZ, RZ, R56 ;  /* 0x000000ffff377224 */ /* 0x000fe400078e0038 */
.L_x_5921:
[----:B------:R-:W-:Y:S05]  /*6d5e0*/  BSYNC B0 ;  /* 0x0000000000007941 */ /* 0x000fea0003800000 */
.L_x_5919:
        /* <DEDUP_REMOVED lines=9> */
.L_x_5923:
[----:B------:R-:W-:Y:S02]  /*6d680*/  IMAD.MOV.U32 R116, RZ, RZ, R113 ;  /* 0x000000ffff747224 */ /* 0x000fe400078e0071 */
[----:B------:R-:W-:Y:S01]  /*6d690*/  IMAD.MOV.U32 R56, RZ, RZ, R54 ;  /* 0x000000ffff387224 */ /* 0x000fe200078e0036 */
[----:B------:R-:W-:Y:S01]  /*6d6a0*/  MOV R54, R55 ;  /* 0x0000003700367202 */ /* 0x000fe20000000f00 */
[----:B------:R-:W-:Y:S02]  /*6d6b0*/  IMAD.MOV.U32 R113, RZ, RZ, R112 ;  /* 0x000000ffff717224 */ /* 0x000fe400078e0070 */
.L_x_5924:
[----:B------:R-:W-:Y:S05]  /*6d6c0*/  BSYNC B0 ;  /* 0x0000000000007941 */ /* 0x000fea0003800000 */
.L_x_5922:
        /* <DEDUP_REMOVED lines=9> */
.L_x_5926:
[----:B------:R-:W-:Y:S01]  /*6d760*/  IMAD.MOV.U32 R115, RZ, RZ, R110 ;  /* 0x000000ffff737224 */ /* 0x000fe200078e006e */
[----:B------:R-:W-:Y:S01]  /*6d770*/  MOV R110, R113 ;  /* 0x00000071006e7202 */ /* 0x000fe20000000f00 */
[----:B------:R-:W-:Y:S02]  /*6d780*/  IMAD.MOV.U32 R55, RZ, RZ, R53 ;  /* 0x000000ffff377224 */ /* 0x000fe400078e0035 */
[----:B------:R-:W-:Y:S02]  /*6d790*/  IMAD.MOV.U32 R53, RZ, RZ, R54 ;  /* 0x000000ffff357224 */ /* 0x000fe400078e0036 */
.L_x_5927:
[----:B------:R-:W-:Y:S05]  /*6d7a0*/  BSYNC B0 ;  /* 0x0000000000007941 */ /* 0x000fea0003800000 */
.L_x_5925:
        /* <DEDUP_REMOVED lines=9> */
.L_x_5929:
[----:B------:R-:W-:Y:S01]  /*6d840*/  IMAD.MOV.U32 R114, RZ, RZ, R111 ;  /* 0x000000ffff727224 */ /* 0x000fe200078e006f */
[----:B------:R-:W-:Y:S01]  /*6d850*/  MOV R54, R52 ;  /* 0x0000003400367202 */ /* 0x000fe20000000f00 */
[----:B------:R-:W-:Y:S02]  /*6d860*/  IMAD.MOV.U32 R111, RZ, RZ, R110 ;  /* 0x000000ffff6f7224 */ /* 0x000fe400078e006e */
[----:B------:R-:W-:Y:S02]  /*6d870*/  IMAD.MOV.U32 R52, RZ, RZ, R53 ;  /* 0x000000ffff347224 */ /* 0x000fe400078e0035 */
.L_x_5930:
[----:B------:R-:W-:Y:S05]  /*6d880*/  BSYNC B0 ;  /* 0x0000000000007941 */ /* 0x000fea0003800000 */
.L_x_5928:
        /* <DEDUP_REMOVED lines=9> */
.L_x_5932:
[----:B------:R-:W-:Y:S01]  /*6d920*/  MOV R113, R108 ;  /* 0x0000006c00717202 */ /* 0x000fe20000000f00 */
[----:B------:R-:W-:Y:S02]  /*6d930*/  IMAD.MOV.U32 R53, RZ, RZ, R51 ;  /* 0x000000ffff357224 */ /* 0x000fe400078e0033 */
[----:B------:R-:W-:Y:S02]  /*6d940*/  IMAD.MOV.U32 R108, RZ, RZ, R111 ;  /* 0x000000ffff6c7224 */ /* 0x000fe400078e006f */
[----:B------:R-:W-:Y:S02]  /*6d950*/  IMAD.MOV.U32 R51, RZ, RZ, R52 ;  /* 0x000000ffff337224 */ /* 0x000fe400078e0034 */
.L_x_5933:
[----:B------:R-:W-:Y:S05]  /*6d960*/  BSYNC B0 ;  /* 0x0000000000007941 */ /* 0x000fea0003800000 */
.L_x_5931:
        /* <DEDUP_REMOVED lines=9> */
.L_x_5935:
[----:B------:R-:W-:Y:S02]  /*6da00*/  IMAD.MOV.U32 R112, RZ, RZ, R109 ;  /* 0x000000ffff707224 */ /* 0x000fe400078e006d */
[----:B------:R-:W-:Y:S02]  /*6da10*/  IMAD.MOV.U32 R52, RZ, RZ, R50 ;  /* 0x000000ffff347224 */ /* 0x000fe400078e0032 */
[----:B------:R-:W-:Y:S02]  /*6da20*/  IMAD.MOV.U32 R109, RZ, RZ, R108 ;  /* 0x000000ffff6d7224 */ /* 0x000fe400078e006c */
[----:B------:R-:W-:Y:S02]  /*6da30*/  IMAD.MOV.U32 R50, RZ, RZ, R51 ;  /* 0x000000ffff327224 */ /* 0x000fe400078e0033 */
.L_x_5936:
[----:B------:R-:W-:Y:S05]  /*6da40*/  BSYNC B0 ;  /* 0x0000000000007941 */ /* 0x000fea0003800000 */
.L_x_5934:
        /* <DEDUP_REMOVED lines=9> */
.L_x_5938:
[----:B------:R-:W-:Y:S02]  /*6dae0*/  IMAD.MOV.U32 R111, RZ, RZ, R106 ;  /* 0x000000ffff6f7224 */ /* 0x000fe400078e006a */
[----:B------:R-:W-:Y:S01]  /*6daf0*/  IMAD.MOV.U32 R51, RZ, RZ, R49 ;  /* 0x000000ffff337224 */ /* 0x000fe200078e0031 */
[----:B------:R-:W-:Y:S01]  /*6db00*/  MOV R49, R50 ;  /* 0x0000003200317202 */ /* 0x000fe20000000f00 */
[----:B------:R-:W-:Y:S02]  /*6db10*/  IMAD.MOV.U32 R106, RZ, RZ, R109 ;  /* 0x000000ffff6a7224 */ /* 0x000fe400078e006d */
.L_x_5939:
[----:B------:R-:W-:Y:S05]  /*6db20*/  BSYNC B0 ;  /* 0x0000000000007941 */ /* 0x000fea0003800000 */
.L_x_5937:
        /* <DEDUP_REMOVED lines=9> */
.L_x_5941:
[----:B------:R-:W-:Y:S01]  /*6dbc0*/  IMAD.MOV.U32 R110, RZ, RZ, R107 ;  /* 0x000000ffff6e7224 */ /* 0x000fe200078e006b */
[----:B------:R-:W-:Y:S01]  /*6dbd0*/  MOV R107, R106 ;  /* 0x0000006a006b7202 */ /* 0x000fe20000000f00 */
[----:B------:R-:W-:Y:S02]  /*6dbe0*/  IMAD.MOV.U32 R50, RZ, RZ, R48 ;  /* 0x000000ffff327224 */ /* 0x000fe400078e0030 */
[----:B------:R-:W-:Y:S02]  /*6dbf0*/  IMAD.MOV.U32 R48, RZ, RZ, R49 ;  /* 0x000000ffff307224 */ /* 0x000fe400078e0031 */
.L_x_5942:
[----:B------:R-:W-:Y:S05]  /*6dc00*/  BSYNC B0 ;  /* 0x0000000000007941 */ /* 0x000fea0003800000 */
.L_x_5940:
        /* <DEDUP_REMOVED lines=9> */
.L_x_5944:
[----:B------:R-:W-:Y:S01]  /*6dca0*/  IMAD.MOV.U32 R109, RZ, RZ, R104 ;  /* 0x000000ffff6d7224 */ /* 0x000fe200078e0068 */
[----:B------:R-:W-:Y:S01]  /*6dcb0*/  MOV R49, R47 ;  /* 0x0000002f00317202 */ /* 0x000fe20000000f00 */
[----:B------:R-:W-:Y:S02]  /*6dcc0*/  IMAD.MOV.U32 R104, RZ, RZ, R107 ;  /* 0x000000ffff687224 */ /* 0x000fe400078e006b */
[----:B------:R-:W-:Y:S02]  /*6dcd0*/  IMAD.MOV.U32 R47, RZ, RZ, R48 ;  /* 0x000000ffff2f7224 */ /* 0x000fe400078e0030 */
.L_x_5945:
[----:B------:R-:W-:Y:S05]  /*6dce0*/  BSYNC B0 ;  /* 0x0000000000007941 */ /* 0x000fea0003800000 */
.L_x_5943:
        /* <DEDUP_REMOVED lines=9> */
.L_x_5947:
[----:B------:R-:W-:Y:S01]  /*6dd80*/  MOV R108, R105 ;  /* 0x00000069006c7202 */ /* 0x000fe20000000f00 */
[----:B------:R-:W-:Y:S02]  /*6dd90*/  IMAD.MOV.U32 R48, RZ, RZ, R46 ;  /* 0x000000ffff307224 */ /* 0x000fe400078e002e */
[----:B------:R-:W-:Y:S02]  /*6dda0*/  IMAD.MOV.U32 R105, RZ, RZ, R104 ;  /* 0x000000ffff697224 */ /* 0x000fe400078e0068 */
[----:B------:R-:W-:Y:S02]  /*6ddb0*/  IMAD.MOV.U32 R46, RZ, RZ, R47 ;  /* 0x000000ffff2e7224 */ /* 0x000fe400078e002f */
.L_x_5948:
[----:B------:R-:W-:Y:S05]  /*6ddc0*/  BSYNC B0 ;  /* 0x0000000000007941 */ /* 0x000fea0003800000 */
.L_x_5946:
        /* <DEDUP_REMOVED lines=9> */
.L_x_5950:
[----:B------:R-:W-:Y:S02]  /*6de60*/  IMAD.MOV.U32 R107, RZ, RZ, R102 ;  /* 0x000000ffff6b7224 */ /* 0x000fe400078e0066 */
[----:B------:R-:W-:Y:S02]  /*6de70*/  IMAD.MOV.U32 R47, RZ, RZ, R45 ;  /* 0x000000ffff2f7224 */ /* 0x000fe400078e002d */
[----:B------:R-:W-:Y:S02]  /*6de80*/  IMAD.MOV.U32 R102, RZ, RZ, R105 ;  /* 0x000000ffff667224 */ /* 0x000fe400078e0069 */
[----:B------:R-:W-:Y:S02]  /*6de90*/  IMAD.MOV.U32 R45, RZ, RZ, R46 ;  /* 0x000000ffff2d7224 */ /* 0x000fe400078e002e */
.L_x_5951:
[----:B------:R-:W-:Y:S05]  /*6dea0*/  BSYNC B0 ;  /* 0x0000000000007941 */ /* 0x000fea0003800000 */
.L_x_5949:
        /* <DEDUP_REMOVED lines=9> */
.L_x_5953:
[----:B------:R-:W-:Y:S02]  /*6df40*/  IMAD.MOV.U32 R106, RZ, RZ, R103 ;  /* 0x000000ffff6a7224 */ /* 0x000fe400078e0067 */
[----:B------:R-:W-:Y:S01]  /*6df50*/  IMAD.MOV.U32 R46, RZ, RZ, R44 ;  /* 0x000000ffff2e7224 */ /* 0x000fe200078e002c */
[----:B------:R-:W-:Y:S01]  /*6df60*/  MOV R44, R45 ;  /* 0x0000002d002c7202 */ /* 0x000fe20000000f00 */
[----:B------:R-:W-:Y:S02]  /*6df70*/  IMAD.MOV.U32 R103, RZ, RZ, R102 ;  /* 0x000000ffff677224 */ /* 0x000fe400078e0066 */
.L_x_5954:
[----:B------:R-:W-:Y:S05]  /*6df80*/  BSYNC B0 ;  /* 0x0000000000007941 */ /* 0x000fea0003800000 */
.L_x_5952:
        /* <DEDUP_REMOVED lines=9> */
.L_x_5956:
[----:B------:R-:W-:Y:S01]  /*6e020*/  IMAD.MOV.U32 R105, RZ, RZ, R100 ;  /* 0x000000ffff697224 */ /* 0x000fe200078e0064 */
[----:B------:R-:W-:Y:S01]  /*6e030*/  MOV R100, R103 ;  /* 0x0000006700647202 */ /* 0x000fe20000000f00 */
[----:B------:R-:W-:Y:S02]  /*6e040*/  IMAD.MOV.U32 R45, RZ, RZ, R43 ;  /* 0x000000ffff2d7224 */ /* 0x000fe400078e002b */
[----:B------:R-:W-:Y:S02]  /*6e050*/  IMAD.MOV.U32 R43, RZ, RZ, R44 ;  /* 0x000000ffff2b7224 */ /* 0x000fe400078e002c */
.L_x_5957:
[----:B------:R-:W-:Y:S05]  /*6e060*/  BSYNC B0 ;  /* 0x0000000000007941 */ /* 0x000fea0003800000 */
.L_x_5955:
        /* <DEDUP_REMOVED lines=9> */
.L_x_5959:
[----:B------:R-:W-:Y:S01]  /*6e100*/  IMAD.MOV.U32 R104, RZ, RZ, R101 ;  /* 0x000000ffff687224 */ /* 0x000fe200078e0065 */
[----:B------:R-:W-:Y:S01]  /*6e110*/  MOV R44, R42 ;  /* 0x0000002a002c7202 */ /* 0x000fe20000000f00 */
[----:B------:R-:W-:Y:S02]  /*6e120*/  IMAD.MOV.U32 R101, RZ, RZ, R100 ;  /* 0x000000ffff657224 */ /* 0x000fe400078e0064 */
[----:B------:R-:W-:Y:S02]  /*6e130*/  IMAD.MOV.U32 R42, RZ, RZ, R43 ;  /* 0x000000ffff2a7224 */ /* 0x000fe400078e002b */
.L_x_5960:
[----:B------:R-:W-:Y:S05]  /*6e140*/  BSYNC B0 ;  /* 0x0000000000007941 */ /* 0x000fea0003800000 */
.L_x_5958:
        /* <DEDUP_REMOVED lines=9> */
.L_x_5962:
[----:B------:R-:W-:Y:S01]  /*6e1e0*/  MOV R103, R98 ;  /* 0x0000006200677202 */ /* 0x000fe20000000f00 */
[----:B------:R-:W-:Y:S02]  /*6e1f0*/  IMAD.MOV.U32 R43, RZ, RZ, R41 ;  /* 0x000000ffff2b7224 */ /* 0x000fe400078e0029 */
[----:B------:R-:W-:Y:S02]  /*6e200*/  IMAD.MOV.U32 R98, RZ, RZ, R101 ;  /* 0x000000ffff627224 */ /* 0x000fe400078e0065 */
[----:B------:R-:W-:Y:S02]  /*6e210*/  IMAD.MOV.U32 R41, RZ, RZ, R42 ;  /* 0x000000ffff297224 */ /* 0x000fe400078e002a */
.L_x_5963:
[----:B------:R-:W-:Y:S05]  /*6e220*/  BSYNC B0 ;  /* 0x0000000000007941 */ /* 0x000fea0003800000 */
.L_x_5961:
        /* <DEDUP_REMOVED lines=9> */
.L_x_5965:
[----:B------:R-:W-:Y:S02]  /*6e2c0*/  IMAD.MOV.U32 R102, RZ, RZ, R99 ;  /* 0x000000ffff667224 */ /* 0x000fe400078e0063 */
[----:B------:R-:W-:Y:S02]  /*6e2d0*/  IMAD.MOV.U32 R42, RZ, RZ, R40 ;  /* 0x000000ffff2a7224 */ /* 0x000fe400078e0028 */
[----:B------:R-:W-:Y:S02]  /*6e2e0*/  IMAD.MOV.U32 R99, RZ, RZ, R98 ;  /* 0x000000ffff637224 */ /* 0x000fe400078e0062 */
[----:B------:R-:W-:Y:S02]  /*6e2f0*/  IMAD.MOV.U32 R40, RZ, RZ, R41 ;  /* 0x000000ffff287224 */ /* 0x000fe400078e0029 */
.L_x_5966:
[----:B------:R-:W-:Y:S05]  /*6e300*/  BSYNC B0 ;  /* 0x0000000000007941 */ /* 0x000fea0003800000 */
.L_x_5964:
        /* <DEDUP_REMOVED lines=9> */
.L_x_5968:
[----:B------:R-:W-:Y:S02]  /*6e3a0*/  IMAD.MOV.U32 R101, RZ, RZ, R96 ;  /* 0x000000ffff657224 */ /* 0x000fe400078e0060 */
[----:B------:R-:W-:Y:S01]  /*6e3b0*/  IMAD.MOV.U32 R41, RZ, RZ, R39 ;  /* 0x000000ffff297224 */ /* 0x000fe200078e0027 */
[----:B------:R-:W-:Y:S01]  /*6e3c0*/  MOV R39, R40 ;  /* 0x0000002800277202 */ /* 0x000fe20000000f00 */
[----:B------:R-:W-:Y:S02]  /*6e3d0*/  IMAD.MOV.U32 R96, RZ, RZ, R99 ;  /* 0x000000ffff607224 */ /* 0x000fe400078e0063 */
.L_x_5969:
[----:B------:R-:W-:Y:S05]  /*6e3e0*/  BSYNC B0 ;  /* 0x0000000000007941 */ /* 0x000fea0003800000 */
.L_x_5967:
        /* <DEDUP_REMOVED lines=9> */
.L_x_5971:
[----:B------:R-:W-:Y:S01]  /*6e480*/  IMAD.MOV.U32 R100, RZ, RZ, R97 ;  /* 0x000000ffff647224 */ /* 0x000fe200078e0061 */
[----:B------:R-:W-:Y:S01]  /*6e490*/  MOV R97, R96 ;  /* 0x0000006000617202 */ /* 0x000fe20000000f00 */
[----:B------:R-:W-:Y:S02]  /*6e4a0*/  IMAD.MOV.U32 R40, RZ, RZ, R38 ;  /* 0x000000ffff287224 */ /* 0x000fe400078e0026 */
[----:B------:R-:W-:Y:S02]  /*6e4b0*/  IMAD.MOV.U32 R38, RZ, RZ, R39 ;  /* 0x000000ffff267224 */ /* 0x000fe400078e0027 */
.L_x_5972:
[----:B------:R-:W-:Y:S05]  /*6e4c0*/  BSYNC B0 ;  /* 0x0000000000007941 */ /* 0x000fea0003800000 */
.L_x_5970:
        /* <DEDUP_REMOVED lines=9> */
.L_x_5974:
[----:B------:R-:W-:Y:S01]  /*6e560*/  IMAD.MOV.U32 R99, RZ, RZ, R94 ;  /* 0x000000ffff637224 */ /* 0x000fe200078e005e */
[----:B------:R-:W-:Y:S01]  /*6e570*/  MOV R39, R37 ;  /* 0x0000002500277202 */ /* 0x000fe20000000f00 */
[----:B------:R-:W-:Y:S02]  /*6e580*/  IMAD.MOV.U32 R94, RZ, RZ, R97 ;  /* 0x000000ffff5e7224 */ /* 0x000fe400078e0061 */
[----:B------:R-:W-:Y:S02]  /*6e590*/  IMAD.MOV.U32 R37, RZ, RZ, R38 ;  /* 0x000000ffff257224 */ /* 0x000fe400078e0026 */
.L_x_5975:
[----:B------:R-:W-:Y:S05]  /*6e5a0*/  BSYNC B0 ;  /* 0x0000000000007941 */ /* 0x000fea0003800000 */
.L_x_5973:
        /* <DEDUP_REMOVED lines=9> */
.L_x_5977:
[----:B------:R-:W-:Y:S01]  /*6e640*/  MOV R98, R95 ;  /* 0x0000005f00627202 */ /* 0x000fe20000000f00 */
[----:B------:R-:W-:Y:S02]  /*6e650*/  IMAD.MOV.U32 R38, RZ, RZ, R36 ;  /* 0x000000ffff267224 */ /* 0x000fe400078e0024 */
[----:B------:R-:W-:Y:S02]  /*6e660*/  IMAD.MOV.U32 R95, RZ, RZ, R94 ;  /* 0x000000ffff5f7224 */ /* 0x000fe400078e005e */
[----:B------:R-:W-:Y:S02]  /*6e670*/  IMAD.MOV.U32 R36, RZ, RZ, R37 ;  /* 0x000000ffff247224 */ /* 0x000fe400078e0025 */
.L_x_5978:
[----:B------:R-:W-:Y:S05]  /*6e680*/  BSYNC B0 ;  /* 0x0000000000007941 */ /* 0x000fea0003800000 */
.L_x_5976:
        /* <DEDUP_REMOVED lines=9> */
.L_x_5980:
[----:B------:R-:W-:Y:S02]  /*6e720*/  IMAD.MOV.U32 R97, RZ, RZ, R92 ;  /* 0x000000ffff617224 */ /* 0x000fe400078e005c */
[----:B------:R-:W-:Y:S02]  /*6e730*/  IMAD.MOV.U32 R37, RZ, RZ, R35 ;  /* 0x000000ffff257224 */ /* 0x000fe400078e0023 */
[----:B------:R-:W-:Y:S02]  /*6e740*/  IMAD.MOV.U32 R92, RZ, RZ, R95 ;  /* 0x000000ffff5c7224 */ /* 0x000fe400078e005f */
[----:B------:R-:W-:Y:S02]  /*6e750*/  IMAD.MOV.U32 R35, RZ, RZ, R36 ;  /* 0x000000ffff237224 */ /* 0x000fe400078e0024 */
.L_x_5981:
[----:B------:R-:W-:Y:S05]  /*6e760*/  BSYNC B0 ;  /* 0x0000000000007941 */ /* 0x000fea0003800000 */
.L_x_5979:
        /* <DEDUP_REMOVED lines=9> */
.L_x_5983:
[----:B------:R-:W-:Y:S02]  /*6e800*/  IMAD.MOV.U32 R96, RZ, RZ, R93 ;  /* 0x000000ffff607224 */ /* 0x000fe400078e005d */
[----:B------:R-:W-:Y:S01]  /*6e810*/  IMAD.MOV.U32 R36, RZ, RZ, R34 ;  /* 0x000000ffff247224 */ /* 0x000fe200078e0022 */
[----:B------:R-:W-:Y:S01]  /*6e820*/  MOV R34, R35 ;  /* 0x0000002300227202 */ /* 0x000fe20000000f00 */
[----:B------:R-:W-:Y:S02]  /*6e830*/  IMAD.MOV.U32 R93, RZ, RZ, R92 ;  /* 0x000000ffff5d7224 */ /* 0x000fe400078e005c */
.L_x_5984:
[----:B------:R-:W-:Y:S05]  /*6e840*/  BSYNC B0 ;  /* 0x0000000000007941 */ /* 0x000fea0003800000 */
.L_x_5982:
        /* <DEDUP_REMOVED lines=9> */
.L_x_5986:
[----:B------:R-:W-:Y:S01]  /*6e8e0*/  IMAD.MOV.U32 R95, RZ, RZ, R90 ;  /* 0x000000ffff5f7224 */ /* 0x000fe200078e005a */
[----:B------:R-:W-:Y:S01]  /*6e8f0*/  MOV R90, R93 ;  /* 0x0000005d005a7202 */ /* 0x000fe20000000f00 */
[----:B------:R-:W-:Y:S02]  /*6e900*/  IMAD.MOV.U32 R35, RZ, RZ, R33 ;  /* 0x000000ffff237224 */ /* 0x000fe400078e0021 */
[----:B------:R-:W-:Y:S02]  /*6e910*/  IMAD.MOV.U32 R33, RZ, RZ, R34 ;  /* 0x000000ffff217224 */ /* 0x000fe400078e0022 */
.L_x_5987:
[----:B------:R-:W-:Y:S05]  /*6e920*/  BSYNC B0 ;  /* 0x0000000000007941 */ /* 0x000fea0003800000 */
.L_x_5985:
        /* <DEDUP_REMOVED lines=9> */
.L_x_5989:
[----:B------:R-:W-:Y:S01]  /*6e9c0*/  IMAD.MOV.U32 R94, RZ, RZ, R91 ;  /* 0x000000ffff5e7224 */ /* 0x000fe200078e005b */
[----:B------:R-:W-:Y:S01]  /*6e9d0*/  MOV R34, R32 ;  /* 0x0000002000227202 */ /* 0x000fe20000000f00 */
[----:B------:R-:W-:Y:S02]  /*6e9e0*/  IMAD.MOV.U32 R91, RZ, RZ, R90 ;  /* 0x000000ffff5b7224 */ /* 0x000fe400078e005a */
[----:B------:R-:W-:Y:S02]  /*6e9f0*/  IMAD.MOV.U32 R32, RZ, RZ, R33 ;  /* 0x000000ffff207224 */ /* 0x000fe400078e0021 */
.L_x_5990:
[----:B------:R-:W-:Y:S05]  /*6ea00*/  BSYNC B0 ;  /* 0x0000000000007941 */ /* 0x000fea0003800000 */
.L_x_5988:
        /* <DEDUP_REMOVED lines=9> */
.L_x_5992:
[----:B------:R-:W-:Y:S01]  /*6eaa0*/  MOV R93, R88 ;  /* 0x00000058005d7202 */ /* 0x000fe20000000f00 */
[----:B------:R-:W-:Y:S02]  /*6eab0*/  IMAD.MOV.U32 R33, RZ, RZ, R31 ;  /* 0x000000ffff217224 */ /* 0x000fe400078e001f */
[----:B------:R-:W-:Y:S02]  /*6eac0*/  IMAD.MOV.U32 R88, RZ, RZ, R91 ;  /* 0x000000ffff587224 */ /* 0x000fe400078e005b */
[----:B------:R-:W-:Y:S02]  /*6ead0*/  IMAD.MOV.U32 R31, RZ, RZ, R32 ;  /* 0x000000ffff1f7224 */ /* 0x000fe400078e0020 */
.L_x_5993:
[----:B------:R-:W-:Y:S05]  /*6eae0*/  BSYNC B0 ;  /* 0x0000000000007941 */ /* 0x000fea0003800000 */
.L_x_5991:
        /* <DEDUP_REMOVED lines=9> */
.L_x_5995:
[----:B------:R-:W-:Y:S02]  /*6eb80*/  IMAD.MOV.U32 R92, RZ, RZ, R89 ;  /* 0x000000ffff5c7224 */ /* 0x000fe400078e0059 */
[----:B------:R-:W-:Y:S02]  /*6eb90*/  IMAD.MOV.U32 R32, RZ, RZ, R30 ;  /* 0x000000ffff207224 */ /* 0x000fe400078e001e */
[----:B------:R-:W-:Y:S02]  /*6eba0*/  IMAD.MOV.U32 R89, RZ, RZ, R88 ;  /* 0x000000ffff597224 */ /* 0x000fe400078e0058 */
[----:B------:R-:W-:Y:S02]  /*6ebb0*/  IMAD.MOV.U32 R30, RZ, RZ, R31 ;  /* 0x000000ffff1e7224 */ /* 0x000fe400078e001f */
.L_x_5996:
[----:B------:R-:W-:Y:S05]  /*6ebc0*/  BSYNC B0 ;  /* 0x0000000000007941 */ /* 0x000fea0003800000 */
.L_x_5994:
        /* <DEDUP_REMOVED lines=9> */
.L_x_5998:
[----:B------:R-:W-:Y:S02]  /*6ec60*/  IMAD.MOV.U32 R91, RZ, RZ, R86 ;  /* 0x000000ffff5b7224 */ /* 0x000fe400078e0056 */
[----:B------:R-:W-:Y:S01]  /*6ec70*/  IMAD.MOV.U32 R31, RZ, RZ, R29 ;  /* 0x000000ffff1f7224 */ /* 0x000fe200078e001d */
[----:B------:R-:W-:Y:S01]  /*6ec80*/  MOV R29, R30 ;  /* 0x0000001e001d7202 */ /* 0x000fe20000000f00 */
[----:B------:R-:W-:Y:S02]  /*6ec90*/  IMAD.MOV.U32 R86, RZ, RZ, R89 ;  /* 0x000000ffff567224 */ /* 0x000fe400078e0059 */
.L_x_5999:
[----:B------:R-:W-:Y:S05]  /*6eca0*/  BSYNC B0 ;  /* 0x0000000000007941 */ /* 0x000fea0003800000 */
.L_x_5997:
        /* <DEDUP_REMOVED lines=9> */
.L_x_6001:
[----:B------:R-:W-:Y:S01]  /*6ed40*/  IMAD.MOV.U32 R90, RZ, RZ, R87 ;  /* 0x000000ffff5a7224 */ /* 0x000fe200078e0057 */
[----:B------:R-:W-:Y:S01]  /*6ed50*/  MOV R87, R86 ;  /* 0x0000005600577202 */ /* 0x000fe20000000f00 */
[----:B------:R-:W-:Y:S02]  /*6ed60*/  IMAD.MOV.U32 R30, RZ, RZ, R28 ;  /* 0x000000ffff1e7224 */ /* 0x000fe400078e001c */
[----:B------:R-:W-:Y:S02]  /*6ed70*/  IMAD.MOV.U32 R28, RZ, RZ, R29 ;  /* 0x000000ffff1c7224 */ /* 0x000fe400078e001d */
.L_x_6002:
[----:B------:R-:W-:Y:S05]  /*6ed80*/  BSYNC B0 ;  /* 0x0000000000007941 */ /* 0x000fea0003800000 */
.L_x_6000:
        /* <DEDUP_REMOVED lines=9> */
.L_x_6004:
[----:B------:R-:W-:Y:S01]  /*6ee20*/  IMAD.MOV.U32 R89, RZ, RZ, R84 ;  /* 0x000000ffff597224 */ /* 0x000fe200078e0054 */
[----:B------:R-:W-:Y:S01]  /*6ee30*/  MOV R29, R27 ;  /* 0x0000001b001d7202 */ /* 0x000fe20000000f00 */
[----:B------:R-:W-:Y:S02]  /*6ee40*/  IMAD.MOV.U32 R84, RZ, RZ, R87 ;  /* 0x000000ffff547224 */ /* 0x000fe400078e0057 */
[----:B------:R-:W-:Y:S02]  /*6ee50*/  IMAD.MOV.U32 R27, RZ, RZ, R28 ;  /* 0x000000ffff1b7224 */ /* 0x000fe400078e001c */
.L_x_6005:
[----:B------:R-:W-:Y:S05]  /*6ee60*/  BSYNC B0 ;  /* 0x0000000000007941 */ /* 0x000fea0003800000 */
.L_x_6003:
        /* <DEDUP_REMOVED lines=9> */
.L_x_6007:
[----:B------:R-:W-:Y:S01]  /*6ef00*/  MOV R88, R85 ;  /* 0x0000005500587202 */ /* 0x000fe20000000f00 */
[----:B------:R-:W-:Y:S02]  /*6ef10*/  IMAD.MOV.U32 R28, RZ, RZ, R26 ;  /* 0x000000ffff1c7224 */ /* 0x000fe400078e001a */
[----:B------:R-:W-:Y:S02]  /*6ef20*/  IMAD.MOV.U32 R85, RZ, RZ, R84 ;  /* 0x000000ffff557224 */ /* 0x000fe400078e0054 */
[----:B------:R-:W-:Y:S02]  /*6ef30*/  IMAD.MOV.U32 R26, RZ, RZ, R27 ;  /* 0x000000ffff1a7224 */ /* 0x000fe400078e001b */
.L_x_6008:
[----:B------:R-:W-:Y:S05]  /*6ef40*/  BSYNC B0 ;  /* 0x0000000000007941 */ /* 0x000fea0003800000 */
.L_x_6006:
        /* <DEDUP_REMOVED lines=9> */
.L_x_6010:
[----:B------:R-:W-:Y:S02]  /*6efe0*/  IMAD.MOV.U32 R87, RZ, RZ, R82 ;  /* 0x000000ffff577224 */ /* 0x000fe400078e0052 */
[----:B------:R-:W-:Y:S02]  /*6eff0*/  IMAD.MOV.U32 R27, RZ, RZ, R25 ;  /* 0x000000ffff1b7224 */ /* 0x000fe400078e0019 */
[----:B------:R-:W-:Y:S02]  /*6f000*/  IMAD.MOV.U32 R82, RZ, RZ, R85 ;  /* 0x000000ffff527224 */ /* 0x000fe400078e0055 */
[----:B------:R-:W-:Y:S02]  /*6f010*/  IMAD.MOV.U32 R25, RZ, RZ, R26 ;  /* 0x000000ffff197224 */ /* 0x000fe400078e001a */
.L_x_6011:
[----:B------:R-:W-:Y:S05]  /*6f020*/  BSYNC B0 ;  /* 0x0000000000007941 */ /* 0x000fea0003800000 */
.L_x_6009:
        /* <DEDUP_REMOVED lines=9> */
.L_x_6013:
[----:B------:R-:W-:Y:S02]  /*6f0c0*/  IMAD.MOV.U32 R86, RZ, RZ, R83 ;  /* 0x000000ffff567224 */ /* 0x000fe400078e0053 */
[----:B------:R-:W-:Y:S01]  /*6f0d0*/  IMAD.MOV.U32 R26, RZ, RZ, R24 ;  /* 0x000000ffff1a7224 */ /* 0x000fe200078e0018 */
[----:B------:R-:W-:Y:S01]  /*6f0e0*/  MOV R24, R25 ;  /* 0x0000001900187202 */ /* 0x000fe20000000f00 */
[----:B------:R-:W-:Y:S02]  /*6f0f0*/  IMAD.MOV.U32 R83, RZ, RZ, R82 ;  /* 0x000000ffff537224 */ /* 0x000fe400078e0052 */
.L_x_6014:
[----:B------:R-:W-:Y:S05]  /*6f100*/  BSYNC B0 ;  /* 0x0000000000007941 */ /* 0x000fea0003800000 */
.L_x_6012:
        /* <DEDUP_REMOVED lines=9> */
.L_x_6016:
[----:B------:R-:W-:Y:S01]  /*6f1a0*/  IMAD.MOV.U32 R85, RZ, RZ, R80 ;  /* 0x000000ffff557224 */ /* 0x000fe200078e0050 */
[----:B------:R-:W-:Y:S01]  /*6f1b0*/  MOV R80, R83 ;  /* 0x0000005300507202 */ /* 0x000fe20000000f00 */
[----:B------:R-:W-:Y:S02]  /*6f1c0*/  IMAD.MOV.U32 R25, RZ, RZ, R23 ;  /* 0x000000ffff197224 */ /* 0x000fe400078e0017 */
[----:B------:R-:W-:Y:S02]  /*6f1d0*/  IMAD.MOV.U32 R23, RZ, RZ, R24 ;  /* 0x000000ffff177224 */ /* 0x000fe400078e0018 */
.L_x_6017:
[----:B------:R-:W-:Y:S05]  /*6f1e0*/  BSYNC B0 ;  /* 0x0000000000007941 */ /* 0x000fea0003800000 */
.L_x_6015:
        /* <DEDUP_REMOVED lines=9> */
.L_x_6019:
[----:B------:R-:W-:Y:S01]  /*6f280*/  IMAD.MOV.U32 R84, RZ, RZ, R81 ;  /* 0x000000ffff547224 */ /* 0x000fe200078e0051 */
[----:B------:R-:W-:Y:S01]  /*6f290*/  MOV R24, R22 ;  /* 0x0000001600187202 */ /* 0x000fe20000000f00 */
[----:B------:R-:W-:Y:S02]  /*6f2a0*/  IMAD.MOV.U32 R81, RZ, RZ, R80 ;  /* 0x000000ffff517224 */ /* 0x000fe400078e0050 */
[----:B------:R-:W-:Y:S02]  /*6f2b0*/  IMAD.MOV.U32 R22, RZ, RZ, R23 ;  /* 0x000000ffff167224 */ /* 0x000fe400078e0017 */
.L_x_6020:
[----:B------:R-:W-:Y:S05]  /*6f2c0*/  BSYNC B0 ;  /* 0x0000000000007941 */ /* 0x000fea0003800000 */
.L_x_6018:
        /* <DEDUP_REMOVED lines=9> */
.L_x_6022:
[----:B------:R-:W-:Y:S01]  /*6f360*/  MOV R83, R78 ;  /* 0x0000004e00537202 */ /* 0x000fe20000000f00 */
[----:B------:R-:W-:Y:S02]  /*6f370*/  IMAD.MOV.U32 R23, RZ, RZ, R21 ;  /* 0x000000ffff177224 */ /* 0x000fe400078e0015 */
[----:B------:R-:W-:Y:S02]  /*6f380*/  IMAD.MOV.U32 R78, RZ, RZ, R81 ;  /* 0x000000ffff4e7224 */ /* 0x000fe400078e0051 */
[----:B------:R-:W-:Y:S02]  /*6f390*/  IMAD.MOV.U32 R21, RZ, RZ, R22 ;  /* 0x000000ffff157224 */ /* 0x000fe400078e0016 */
.L_x_6023:
[----:B------:R-:W-:Y:S05]  /*6f3a0*/  BSYNC B0 ;  /* 0x0000000000007941 */ /* 0x000fea0003800000 */
.L_x_6021:
        /* <DEDUP_REMOVED lines=9> */
.L_x_6025:
[----:B------:R-:W-:Y:S02]  /*6f440*/  IMAD.MOV.U32 R82, RZ, RZ, R79 ;  /* 0x000000ffff527224 */ /* 0x000fe400078e004f */
[----:B------:R-:W-:Y:S02]  /*6f450*/  IMAD.MOV.U32 R22, RZ, RZ, R20 ;  /* 0x000000ffff167224 */ /* 0x000fe400078e0014 */
[----:B------:R-:W-:Y:S02]  /*6f460*/  IMAD.MOV.U32 R79, RZ, RZ, R78 ;  /* 0x000000ffff4f7224 */ /* 0x000fe400078e004e */
[----:B------:R-:W-:Y:S02]  /*6f470*/  IMAD.MOV.U32 R20, RZ, RZ, R21 ;  /* 0x000000ffff147224 */ /* 0x000fe400078e0015 */
.L_x_6026:
[----:B------:R-:W-:Y:S05]  /*6f480*/  BSYNC B0 ;  /* 0x0000000000007941 */ /* 0x000fea0003800000 */
.L_x_6024:
        /* <DEDUP_REMOVED lines=9> */
.L_x_6028:
[----:B------:R-:W-:Y:S02]  /*6f520*/  IMAD.MOV.U32 R81, RZ, RZ, R76 ;  /* 0x000000ffff517224 */ /* 0x000fe400078e004c */
[----:B------:R-:W-:Y:S01]  /*6f530*/  IMAD.MOV.U32 R21, RZ, RZ, R19 ;  /* 0x000000ffff157224 */ /* 0x000fe200078e0013 */
[----:B------:R-:W-:Y:S01]  /*6f540*/  MOV R19, R20 ;  /* 0x0000001400137202 */ /* 0x000fe20000000f00 */
[----:B------:R-:W-:Y:S02]  /*6f550*/  IMAD.MOV.U32 R76, RZ, RZ, R79 ;  /* 0x000000ffff4c7224 */ /* 0x000fe400078e004f */
.L_x_6029:
[----:B------:R-:W-:Y:S05]  /*6f560*/  BSYNC B0 ;  /* 0x0000000000007941 */ /* 0x000fea0003800000 */
.L_x_6027:
        /* <DEDUP_REMOVED lines=9> */
.L_x_6031:
[----:B------:R-:W-:Y:S01]  /*6f600*/  IMAD.MOV.U32 R80, RZ, RZ, R77 ;  /* 0x000000ffff507224 */ /* 0x000fe200078e004d */
[----:B------:R-:W-:Y:S01]  /*6f610*/  MOV R77, R76 ;  /* 0x0000004c004d7202 */ /* 0x000fe20000000f00 */
[----:B------:R-:W-:Y:S02]  /*6f620*/  IMAD.MOV.U32 R20, RZ, RZ, R18 ;  /* 0x000000ffff147224 */ /* 0x000fe400078e0012 */
[----:B------:R-:W-:Y:S02]  /*6f630*/  IMAD.MOV.U32 R18, RZ, RZ, R19 ;  /* 0x000000ffff127224 */ /* 0x000fe400078e0013 */
.L_x_6032:
[----:B------:R-:W-:Y:S05]  /*6f640*/  BSYNC B0 ;  /* 0x0000000000007941 */ /* 0x000fea0003800000 */
.L_x_6030:
        /* <DEDUP_REMOVED lines=9> */
.L_x_6034:
[----:B------:R-:W-:Y:S01]  /*6f6e0*/  IMAD.MOV.U32 R79, RZ, RZ, R74 ;  /* 0x000000ffff4f7224 */ /* 0x000fe200078e004a */
[----:B------:R-:W-:Y:S01]  /*6f6f0*/  MOV R19, R17 ;  /* 0x0000001100137202 */ /* 0x000fe20000000f00 */
[----:B------:R-:W-:Y:S02]  /*6f700*/  IMAD.MOV.U32 R74, RZ, RZ, R77 ;  /* 0x000000ffff4a7224 */ /* 0x000fe400078e004d */
[----:B------:R-:W-:Y:S02]  /*6f710*/  IMAD.MOV.U32 R17, RZ, RZ, R18 ;  /* 0x000000ffff117224 */ /* 0x000fe400078e0012 */
.L_x_6035:
[----:B------:R-:W-:Y:S05]  /*6f720*/  BSYNC B0 ;  /* 0x0000000000007941 */ /* 0x000fea0003800000 */
.L_x_6033:
        /* <DEDUP_REMOVED lines=9> */
.L_x_6037:
[----:B------:R-:W-:Y:S01]  /*6f7c0*/  MOV R78, R75 ;  /* 0x0000004b004e7202 */ /* 0x000fe20000000f00 */
[----:B------:R-:W-:Y:S02]  /*6f7d0*/  IMAD.MOV.U32 R18, RZ, RZ, R16 ;  /* 0x000000ffff127224 */ /* 0x000fe400078e0010 */
[----:B------:R-:W-:Y:S02]  /*6f7e0*/  IMAD.MOV.U32 R75, RZ, RZ, R74 ;  /* 0x000000ffff4b7224 */ /* 0x000fe400078e004a */
[----:B------:R-:W-:Y:S02]  /*6f7f0*/  IMAD.MOV.U32 R16, RZ, RZ, R17 ;  /* 0x000000ffff107224 */ /* 0x000fe400078e0011 */
.L_x_6038:
[----:B------:R-:W-:Y:S05]  /*6f800*/  BSYNC B0 ;  /* 0x0000000000007941 */ /* 0x000fea0003800000 */
.L_x_6036:
        /* <DEDUP_REMOVED lines=9> */
.L_x_6040:
[----:B------:R-:W-:Y:S02]  /*6f8a0*/  IMAD.MOV.U32 R77, RZ, RZ, R72 ;  /* 0x000000ffff4d7224 */ /* 0x000fe400078e0048 */
[----:B------:R-:W-:Y:S02]  /*6f8b0*/  IMAD.MOV.U32 R17, RZ, RZ, R15 ;  /* 0x000000ffff117224 */ /* 0x000fe400078e000f */
[----:B------:R-:W-:Y:S02]  /*6f8c0*/  IMAD.MOV.U32 R72, RZ, RZ, R75 ;  /* 0x000000ffff487224 */ /* 0x000fe400078e004b */
[----:B------:R-:W-:Y:S02]  /*6f8d0*/  IMAD.MOV.U32 R15, RZ, RZ, R16 ;  /* 0x000000ffff0f7224 */ /* 0x000fe400078e0010 */
.L_x_6041:
[----:B------:R-:W-:Y:S05]  /*6f8e0*/  BSYNC B0 ;  /* 0x0000000000007941 */ /* 0x000fea0003800000 */
.L_x_6039:
        /* <DEDUP_REMOVED lines=9> */
.L_x_6043:
[----:B------:R-:W-:Y:S02]  /*6f980*/  IMAD.MOV.U32 R76, RZ, RZ, R73 ;  /* 0x000000ffff4c7224 */ /* 0x000fe400078e0049 */
[----:B------:R-:W-:Y:S01]  /*6f990*/  IMAD.MOV.U32 R16, RZ, RZ, R14 ;  /* 0x000000ffff107224 */ /* 0x000fe200078e000e */
[----:B------:R-:W-:Y:S01]  /*6f9a0*/  MOV R14, R15 ;  /* 0x0000000f000e7202 */ /* 0x000fe20000000f00 */
[----:B------:R-:W-:Y:S02]  /*6f9b0*/  IMAD.MOV.U32 R73, RZ, RZ, R72 ;  /* 0x000000ffff497224 */ /* 0x000fe400078e0048 */
.L_x_6044:
[----:B------:R-:W-:Y:S05]  /*6f9c0*/  BSYNC B0 ;  /* 0x0000000000007941 */ /* 0x000fea0003800000 */
.L_x_6042:
        /* <DEDUP_REMOVED lines=9> */
.L_x_6046:
[----:B------:R-:W-:Y:S01]  /*6fa60*/  IMAD.MOV.U32 R75, RZ, RZ, R12 ;  /* 0x000000ffff4b7224 */ /* 0x000fe200078e000c */
[----:B------:R-:W-:Y:S01]  /*6fa70*/  MOV R12, R73 ;  /* 0x00000049000c7202 */ /* 0x000fe20000000f00 */
[----:B------:R-:W-:Y:S02]  /*6fa80*/  IMAD.MOV.U32 R15, RZ, RZ, R13 ;  /* 0x000000ffff0f7224 */ /* 0x000fe400078e000d */
[----:B------:R-:W-:Y:S02]  /*6fa90*/  IMAD.MOV.U32 R13, RZ, RZ, R14 ;  /* 0x000000ffff0d7224 */ /* 0x000fe400078e000e */
.L_x_6047:
[----:B------:R-:W-:Y:S05]  /*6faa0*/  BSYNC B0 ;  /* 0x0000000000007941 */ /* 0x000fea0003800000 */
.L_x_6045:
        /* <DEDUP_REMOVED lines=9> */
.L_x_6049:
[----:B------:R-:W-:Y:S01]  /*6fb40*/  IMAD.MOV.U32 R74, RZ, RZ, R11 ;  /* 0x000000ffff4a7224 */ /* 0x000fe200078e000b */
[----:B------:R-:W-:Y:S01]  /*6fb50*/  MOV R14, R10 ;  /* 0x0000000a000e7202 */ /* 0x000fe20000000f00 */
[----:B------:R-:W-:Y:S02]  /*6fb60*/  IMAD.MOV.U32 R11, RZ, RZ, R12 ;  /* 0x000000ffff0b7224 */ /* 0x000fe400078e000c */
[----:B------:R-:W-:Y:S02]  /*6fb70*/  IMAD.MOV.U32 R10, RZ, RZ, R13 ;  /* 0x000000ffff0a7224 */ /* 0x000fe400078e000d */
.L_x_6050:
[----:B------:R-:W-:Y:S05]  /*6fb80*/  BSYNC B0 ;  /* 0x0000000000007941 */ /* 0x000fea0003800000 */
.L_x_6048:
        /* <DEDUP_REMOVED lines=9> */
.L_x_6052:
[----:B------:R-:W-:Y:S01]  /*6fc20*/  MOV R73, R8 ;  /* 0x0000000800497202 */ /* 0x000fe20000000f00 */
[----:B------:R-:W-:Y:S02]  /*6fc30*/  IMAD.MOV.U32 R13, RZ, RZ, R9 ;  /* 0x000000ffff0d7224 */ /* 0x000fe400078e0009 */
[----:B------:R-:W-:Y:S02]  /*6fc40*/  IMAD.MOV.U32 R8, RZ, RZ, R11 ;  /* 0x000000ffff087224 */ /* 0x000fe400078e000b */
[----:B------:R-:W-:Y:S02]  /*6fc50*/  IMAD.MOV.U32 R9, RZ, RZ, R10 ;  /* 0x000000ffff097224 */ /* 0x000fe400078e000a */
.L_x_6053:
[----:B------:R-:W-:Y:S05]  /*6fc60*/  BSYNC B0 ;  /* 0x0000000000007941 */ /* 0x000fea0003800000 */
.L_x_6051:
        /* <DEDUP_REMOVED lines=9> */
.L_x_6055:
[----:B------:R-:W-:Y:S02]  /*6fd00*/  IMAD.MOV.U32 R72, RZ, RZ, R7 ;  /* 0x000000ffff487224 */ /* 0x000fe400078e0007 */
[----:B------:R-:W-:Y:S02]  /*6fd10*/  IMAD.MOV.U32 R12, RZ, RZ, R6 ;  /* 0x000000ffff0c7224 */ /* 0x000fe400078e0006 */
[----:B------:R-:W-:Y:S02]  /*6fd20*/  IMAD.MOV.U32 R7, RZ, RZ, R8 ;  /* 0x000000ffff077224 */ /* 0x000fe400078e0008 */
[----:B------:R-:W-:Y:S02]  /*6fd30*/  IMAD.MOV.U32 R6, RZ, RZ, R9 ;  /* 0x000000ffff067224 */ /* 0x000fe400078e0009 */
.L_x_6056:
[----:B------:R-:W-:Y:S05]  /*6fd40*/  BSYNC B0 ;  /* 0x0000000000007941 */ /* 0x000fea0003800000 */
.L_x_6054:
        /* <DEDUP_REMOVED lines=9> */
.L_x_6058:
[----:B------:R-:W-:Y:S01]  /*6fde0*/  IMAD.MOV.U32 R9, RZ, RZ, R5 ;  /* 0x000000ffff097224 */ /* 0x000fe200078e0005 */
[----:B------:R-:W-:Y:S01]  /*6fdf0*/  MOV R5, R6 ;  /* 0x0000000600057202 */ /* 0x000fe20000000f00 */
[----:B------:R-:W-:Y:S02]  /*6fe00*/  IMAD.MOV.U32 R135, RZ, RZ, R4 ;  /* 0x000000ffff877224 */ /* 0x000fe400078e0004 */
[----:B------:R-:W-:Y:S02]  /*6fe10*/  IMAD.MOV.U32 R4, RZ, RZ, R7 ;  /* 0x000000ffff047224 */ /* 0x000fe400078e0007 */
.L_x_6059:
[----:B------:R-:W-:Y:S05]  /*6fe20*/  BSYNC B0 ;  /* 0x0000000000007941 */ /* 0x000fea0003800000 */
.L_x_6057:
        /* <DEDUP_REMOVED lines=9> */
.L_x_6061:
[----:B------:R-:W-:Y:S01]  /*6fec0*/  IMAD.MOV.U32 R8, RZ, RZ, R0 ;  /* 0x000000ffff087224 */ /* 0x000fe200078e0000 */
[----:B------:R-:W-:Y:S01]  /*6fed0*/  MOV R0, R5 ;  /* 0x0000000500007202 */ /* 0x000fe20000000f00 */
[----:B------:R-:W-:Y:S02]  /*6fee0*/  IMAD.MOV.U32 R134, RZ, RZ, R133 ;  /* 0x000000ffff867224 */ /* 0x000fe400078e0085 */
[----:B------:R-:W-:Y:S02]  /*6fef0*/  IMAD.MOV.U32 R133, RZ, RZ, R4 ;  /* 0x000000ffff857224 */ /* 0x000fe400078e0004 */
.L_x_6062:
[----:B------:R-:W-:Y:S05]  /*6ff00*/  BSYNC B0 ;  /* 0x0000000000007941 */ /* 0x000fea0003800000 */
.L_x_6060:
[----:B------:R-:W-:Y:S02]  /*6ff10*/  UIADD3 UR6, UP0, UR6, 0x1000, URZ ;  /* 0x0000100006067890 */ /* 0x000fe4000ff1e03f */
[----:B------:R-:W-:Y:S02]  /*6ff20*/  UIADD3 UR8, UP1, UR8, 0x1000, URZ ;  /* 0x0000100008087890 */ /* 0x000fe4000ff3e03f */
[----:B------:R-:W-:Y:S02]  /*6ff30*/  UIADD3.X UR7, URZ, UR7, URZ, UP0, !UPT ;  /* 0x000000073f077290 */ /* 0x000fe400087fe43f */
[----:B------:R-:W-:Y:S01]  /*6ff40*/  UIADD3.X UR9, URZ, UR9, URZ, UP1, !UPT ;  /* 0x000000093f097290 */ /* 0x000fe20008ffe43f */
[----:B------:R-:W-:Y:S01]  /*6ff50*/  @!P1 CALL.REL.NOINC `(.L_x_6063) ;  /* 0x0000001000009944 */ /* 0x000fe20003c00000 */
[----:B------:R-:W-:Y:S05]  /*6ff60*/  BRA `(.L_x_6064) ;  /* 0xfff9092000007947 */ /* 0x000fea000383ffff */
.L_x_6063:
[----:B------:R-:W-:Y:S01]  /*6ff70*/  SHFL.DOWN PT, R4, R9, 0x1, 0x1f ;  /* 0x08201f0009047f89 */ /* 0x000fe200000e0000 */
[----:B------:R-:W-:Y:S03]  /*6ff80*/  BSSY B0, `(.L_x_6065) ;  /* 0x00004c5000007945 */ /* 0x000fe60003800000 */
[----:B------:R-:W0:Y:S04]  /*6ff90*/  SHFL.DOWN PT, R5, R12, 0x1, 0x1f ;  /* 0x08201f000c057f89 */ /* 0x000e2800000e0000 */
[----:B------:R-:W-:Y:S04]  /*6ffa0*/  SHFL.DOWN PT, R6, R13, 0x1, 0x1f ;  /* 0x08201f000d067f89 */ /* 0x000fe800000e0000 */
[----:B------:R-:W1:Y:S04]  /*6ffb0*/  SHFL.DOWN PT, R7, R14, 0x1, 0x1f ;  /* 0x08201f000e077f89 */ /* 0x000e6800000e0000 */
[----:B------:R-:W-:Y:S04]  /*6ffc0*/  SHFL.DOWN PT, R10, R15, 0x1, 0x1f ;  /* 0x08201f000f0a7f89 */ /* 0x000fe800000e0000 */
[----:B------:R-:W2:Y:S04]  /*6ffd0*/  SHFL.DOWN PT, R11, R16, 0x1, 0x1f ;  /* 0x08201f00100b7f89 */ /* 0x000ea800000e0000 */
[----:B------:R-:W-:Y:S04]  /*6ffe0*/  SHFL.DOWN PT, R136, R17, 0x1, 0x1f ;  /* 0x08201f0011887f89 */ /* 0x000fe800000e0000 */
[----:B------:R-:W3:Y:S04]  /*6fff0*/  SHFL.DOWN PT, R137, R18, 0x1, 0x1f ;  /* 0x08201f0012897f89 */ /* 0x000ee800000e0000 */
[----:B------:R-:W-:Y:S04]  /*70000*/  SHFL.DOWN PT, R138, R19, 0x1, 0x1f ;  /* 0x08201f00138a7f89 */ /* 0x000fe800000e0000 */
[----:B------:R-:W4:Y:S04]  /*70010*/  SHFL.DOWN PT, R139, R20, 0x1, 0x1f ;  /* 0x08201f00148b7f89 */ /* 0x000f2800000e0000 */
[----:B------:R-:W-:Y:S04]  /*70020*/  SHFL.DOWN PT, R142, R21, 0x1, 0x1f ;  /* 0x08201f00158e7f89 */ /* 0x000fe800000e0000 */
[----:B------:R-:W5:Y:S04]  /*70030*/  SHFL.DOWN PT, R143, R22, 0x1, 0x1f ;  /* 0x08201f00168f7f89 */ /* 0x000f6800000e0000 */
[----:B------:R-:W-:Y:S04]  /*70040*/  SHFL.DOWN PT, R144, R23, 0x1, 0x1f ;  /* 0x08201f0017907f89 */ /* 0x000fe800000e0000 */
[----:B------:R-:W0:Y:S04]  /*70050*/  SHFL.DOWN PT, R145, R24, 0x1, 0x1f ;  /* 0x08201f0018917f89 */ /* 0x000e2800000e0000 */
        /* <DEDUP_REMOVED lines=13> */
[----:B------:R-:W1:Y:S04]  /*70130*/  SHFL.DOWN PT, R159, R38, 0x1, 0x1f ;  /* 0x08201f00269f7f89 */ /* 0x000e6800000e0000 */
[----:B------:R-:W-:Y:S04]  /*70140*/  SHFL.DOWN PT, R160, R39, 0x1, 0x1f ;  /* 0x08201f0027a07f89 */ /* 0x000fe800000e0000 */
[----:B------:R-:W3:Y:S04]  /*70150*/  SHFL.DOWN PT, R161, R40, 0x1, 0x1f ;  /* 0x08201f0028a17f89 */ /* 0x000ee800000e0000 */
[----:B------:R-:W-:Y:S04]  /*70160*/  SHFL.DOWN PT, R2, R0, 0x1, 0x1f ;  /* 0x08201f0000027f89 */ /* 0x000fe800000e0000 */
[----:B------:R-:W5:Y:S04]  /*70170*/  SHFL.DOWN PT, R3, R8, 0x1, 0x1f ;  /* 0x08201f0008037f89 */ /* 0x000f6800000e0000 */
[----:B0-----:R-:W-:Y:S04]  /*70180*/  STL.64 [R1+0x8], R4 ;  /* 0x0000080401007387 */ /* 0x001fe80000100a00 */
[----:B-1----:R-:W-:Y:S04]  /*70190*/  STL.64 [R1+0x10], R6 ;  /* 0x0000100601007387 */ /* 0x002fe80000100a00 */
[----:B--2---:R-:W-:Y:S04]  /*701a0*/  STL.64 [R1+0x18], R10 ;  /* 0x0000180a01007387 */ /* 0x004fe80000100a00 */
[----:B---3--:R-:W-:Y:S04]  /*701b0*/  STL.64 [R1+0x20], R136 ;  /* 0x0000208801007387 */ /* 0x008fe80000100a00 */
[----:B----4-:R-:W-:Y:S04]  /*701c0*/  STL.64 [R1+0x28], R138 ;  /* 0x0000288a01007387 */ /* 0x010fe80000100a00 */
[----:B-----5:R-:W-:Y:S04]  /*701d0*/  STL.64 [R1+0x30], R142 ;  /* 0x0000308e01007387 */ /* 0x020fe80000100a00 */
[----:B------:R-:W-:Y:S04]  /*701e0*/  STL.64 [R1+0x38], R144 ;  /* 0x0000389001007387 */ /* 0x000fe80000100a00 */
        /* <DEDUP_REMOVED lines=8> */
[----:B------:R-:W-:Y:S04]  /*70270*/  SHFL.DOWN PT, R4, R43, 0x1, 0x1f ;  /* 0x08201f002b047f89 */ /* 0x000fe800000e0000 */
        /* <DEDUP_REMOVED lines=28> */
[----:B------:R-:W2:Y:S04]  /*70440*/  SHFL.DOWN PT, R161, R132, 0x1, 0x1f ;  /* 0x08201f0084a17f89 */ /* 0x000ea800000e0000 */
[----:B------:R-:W-:Y:S04]  /*70450*/  STL.64 [R1], R2 ;  /* 0x0000000201007387 */ /* 0x000fe80000100a00 */
        /* <DEDUP_REMOVED lines=47> */
[----:B------:R-:W-:Y:S04]  /*70750*/  STL.64 [R1+0x80], R2 ;  /* 0x0000800201007387 */ /* 0x000fe80000100a00 */
        /* <DEDUP_REMOVED lines=47> */
[----:B------:R-:W-:Y:S04]  /*70a50*/  SHFL.DOWN PT, R162, R131, 0x1, 0x1f ;  /* 0x08201f0083a27f89 */ /* 0x000fe800000e0000 */
[----:B------:R-:W3:Y:S04]  /*70a60*/  SHFL.DOWN PT, R163, R140, 0x1, 0x1f ;  /* 0x08201f008ca37f89 */ /* 0x000ee800000e0000 */
[----:B------:R2:W-:Y:S04]  /*70a70*/  STL.64 [R1+0x100], R2 ;  /* 0x0001000201007387 */ /* 0x0005e80000100a00 */
[----:B0-----:R0:W-:Y:S04]  /*70a80*/  STL.64 [R1+0x180], R4 ;  /* 0x0001800401007387 */ /* 0x0011e80000100a00 */
[----:B-1----:R0:W-:Y:S04]  /*70a90*/  STL.64 [R1+0x188], R6 ;  /* 0x0001880601007387 */ /* 0x0021e80000100a00 */
[----:B--2---:R-:W1:Y:S04]  /*70aa0*/  S2R R2, SR_LANEID ;  /* 0x0000000000027919 */ /* 0x004e680000000000 */
[----:B------:R0:W-:Y:S04]  /*70ab0*/  STL.64 [R1+0x190], R10 ;  /* 0x0001900a01007387 */ /* 0x0001e80000100a00 */
[----:B---3--:R0:W-:Y:S04]  /*70ac0*/  STL.64 [R1+0x198], R136 ;  /* 0x0001988801007387 */ /* 0x0081e80000100a00 */
[----:B----4-:R0:W-:Y:S04]  /*70ad0*/  STL.64 [R1+0x1a0], R138 ;  /* 0x0001a08a01007387 */ /* 0x0101e80000100a00 */
[----:B-----5:R0:W-:Y:S04]  /*70ae0*/  STL.64 [R1+0x1a8], R142 ;  /* 0x0001a88e01007387 */ /* 0x0201e80000100a00 */
[----:B------:R0:W-:Y:S04]  /*70af0*/  STL.64 [R1+0x1b0], R144 ;  /* 0x0001b09001007387 */ /* 0x0001e80000100a00 */
[----:B------:R0:W-:Y:S01]  /*70b00*/  STL.64 [R1+0x1b8], R146 ;  /* 0x0001b89201007387 */ /* 0x0001e20000100a00 */
[----:B-1----:R-:W-:-:S03]  /*70b10*/  ISETP.GT.AND P0, PT, R2, 0x1e, PT ;  /* 0x0000001e0200780c */ /* 0x002fc60003f04270 */
[----:B------:R0:W-:Y:S04]  /*70b20*/  STL.64 [R1+0x1c0], R148 ;  /* 0x0001c09401007387 */ /* 0x0001e80000100a00 */
[----:B------:R0:W-:Y:S04]  /*70b30*/  STL.64 [R1+0x1c8], R150 ;  /* 0x0001c89601007387 */ /* 0x0001e80000100a00 */
[----:B------:R0:W-:Y:S04]  /*70b40*/  STL.64 [R1+0x1d0], R152 ;  /* 0x0001d09801007387 */ /* 0x0001e80000100a00 */
[----:B------:R0:W-:Y:S04]  /*70b50*/  STL.64 [R1+0x1d8], R154 ;  /* 0x0001d89a01007387 */ /* 0x0001e80000100a00 */
[----:B------:R0:W-:Y:S04]  /*70b60*/  STL.64 [R1+0x1e0], R156 ;  /* 0x0001e09c01007387 */ /* 0x0001e80000100a00 */
[----:B------:R0:W-:Y:S04]  /*70b70*/  STL.64 [R1+0x1e8], R158 ;  /* 0x0001e89e01007387 */ /* 0x0001e80000100a00 */
[----:B------:R0:W-:Y:S04]  /*70b80*/  STL.64 [R1+0x1f0], R160 ;  /* 0x0001f0a001007387 */ /* 0x0001e80000100a00 */
[----:B------:R0:W-:Y:S01]  /*70b90*/  STL.64 [R1+0x1f8], R162 ;  /* 0x0001f8a201007387 */ /* 0x0001e20000100a00 */
[----:B------:R-:W-:Y:S05]  /*70ba0*/  @P0 BRA `(.L_x_6066) ;  /* 0x0000402000000947 */ /* 0x000fea0003800000 */
[----:B------:R-:W-:Y:S02]  /*70bb0*/  IMAD.MOV.U32 R3, RZ, RZ, R1 ;  /* 0x000000ffff037224 */ /* 0x000fe400078e0001 */
[----:B0-----:R-:W-:-:S03]  /*70bc0*/  IMAD.MOV.U32 R4, RZ, RZ, RZ ;  /* 0x000000ffff047224 */ /* 0x001fc600078e00ff */
.L_x_6257:
[----:B------:R-:W2:Y:S04]  /*70bd0*/  LDL R7, [R3+0x100] ;  /* 0x0001000003077983 */ /* 0x000ea80000100800 */
[----:B------:R-:W3:Y:S01]  /*70be0*/  LDL R5, [R3] ;  /* 0x0000000003057983 */ /* 0x000ee20000100800 */
[----:B------:R-:W-:Y:S01]  /*70bf0*/  IADD3 R4, R4, 0x1, RZ ;  /* 0x0000000104047810 */ /* 0x000fe20007ffe0ff */
[----:B------:R-:W-:Y:S03]  /*70c00*/  BSSY B1, `(.L_x_6067) ;  /* 0x0000015000017945 */ /* 0x000fe60003800000 */
[----:B------:R-:W-:-:S02]  /*70c10*/  ISETP.NE.AND P2, PT, R4, 0x40, PT ;  /* 0x000000400400780c */ /* 0x000fc40003f45270 */
[CC--:B--2---:R-:W-:Y:S02]  /*70c20*/  FSETP.GEU.FTZ.AND P0, PT, R140.reuse, R7.reuse, PT ;  /* 0x000000078c00720b */ /* 0x0c4fe40003f1e000 */
[----:B------:R-:W-:Y:S02]  /*70c30*/  FSETP.NEU.FTZ.AND P1, PT, R140, R7, PT ;  /* 0x000000078c00720b */ /* 0x000fe40003f3d000 */
[C---:B------:R-:W-:Y:S02]  /*70c40*/  ISETP.EQ.OR P0, PT, R132.reuse, -0x1, !P0 ;  /* 0xffffffff8400780c */ /* 0x040fe40004702670 */
[----:B---3--:R-:W-:-:S04]  /*70c50*/  ISETP.LE.OR P1, PT, R132, R5, P1 ;  /* 0x000000058400720c */ /* 0x008fc80000f23670 */
[----:B------:R-:W-:-:S13]  /*70c60*/  PLOP3.LUT P0, PT, P0, P1, PT, 0x8, 0x0 ;  /* 0x000000000000781c */ /* 0x000fda0000702170 */
[----:B------:R-:W-:Y:S01]  /*70c70*/  @!P0 IMAD.MOV.U32 R140, RZ, RZ, R7 ;  /* 0x000000ffff8c8224 */ /* 0x000fe200078e0007 */
[----:B------:R-:W-:-:S04]  /*70c80*/  @!P0 MOV R132, R5 ;  /* 0x0000000500848202 */ /* 0x000fc80000000f00 */
        /* <DEDUP_REMOVED lines=8> */
.L_x_6068:
[----:B------:R-:W-:Y:S02]  /*70d10*/  IMAD.MOV.U32 R5, RZ, RZ, R132 ;  /* 0x000000ffff057224 */ /* 0x000fe400078e0084 */
[----:B------:R-:W-:Y:S01]  /*70d20*/  IMAD.MOV.U32 R7, RZ, RZ, R140 ;  /* 0x000000ffff077224 */ /* 0x000fe200078e008c */
[----:B------:R-:W-:Y:S01]  /*70d30*/  MOV R140, R131 ;  /* 0x00000083008c7202 */ /* 0x000fe20000000f00 */
[----:B------:R-:W-:Y:S02]  /*70d40*/  IMAD.MOV.U32 R132, RZ, RZ, R71 ;  /* 0x000000ffff847224 */ /* 0x000fe400078e0047 */
.L_x_6069:
[----:B------:R-:W-:Y:S05]  /*70d50*/  BSYNC B1 ;  /* 0x0000000000017941 */ /* 0x000fea0003800000 */
.L_x_6067:
[----:B------:R-:W-:Y:S01]  /*70d60*/  FSETP.GT.FTZ.AND P0, PT, R7, R130, PT ;  /* 0x000000820700720b */ /* 0x000fe20003f14000 */
[----:B------:R-:W-:Y:S03]  /*70d70*/  BSSY B1, `(.L_x_6070) ;  /* 0x000000e000017945 */ /* 0x000fe60003800000 */
[----:B------:R-:W-:-:S13]  /*70d80*/  ISETP.EQ.OR P0, PT, R70, -0x1, P0 ;  /* 0xffffffff4600780c */ /* 0x000fda0000702670 */
[----:B------:R-:W-:Y:S05]  /*70d90*/  @P0 BRA `(.L_x_6071) ;  /* 0x0000007000000947 */ /* 0x000fea0003800000 */
[----:B------:R-:W-:Y:S01]  /*70da0*/  FSETP.NEU.FTZ.AND P0, PT, R7, R130, PT ;  /* 0x000000820700720b */ /* 0x000fe20003f1d000 */
[----:B------:R-:W-:Y:S01]  /*70db0*/  IMAD.MOV.U32 R6, RZ, RZ, R70 ;  /* 0x000000ffff067224 */ /* 0x000fe200078e0046 */
[----:B------:R-:W-:Y:S01]  /*70dc0*/  MOV R131, R7 ;  /* 0x0000000700837202 */ /* 0x000fe20000000f00 */
[----:B------:R-:W-:Y:S01]  /*70dd0*/  IMAD.MOV.U32 R10, RZ, RZ, R130 ;  /* 0x000000ffff0a7224 */ /* 0x000fe200078e0082 */
[----:B------:R-:W-:Y:S01]  /*70de0*/  ISETP.GE.OR P0, PT, R5, R70, P0 ;  /* 0x000000460500720c */ /* 0x000fe20000706670 */
[----:B------:R-:W-:-:S12]  /*70df0*/  IMAD.MOV.U32 R71, RZ, RZ, R5 ;  /* 0x000000ffff477224 */ /* 0x000fd800078e0005 */
[----:B------:R-:W-:Y:S05]  /*70e00*/  @P0 BRA `(.L_x_6072) ;  /* 0x0000004000000947 */ /* 0x000fea0003800000 */
.L_x_6071:
[----:B------:R-:W-:Y:S02]  /*70e10*/  IMAD.MOV.U32 R6, RZ, RZ, R5 ;  /* 0x000000ffff067224 */ /* 0x000fe400078e0005 */
[----:B------:R-:W-:Y:S02]  /*70e20*/  IMAD.MOV.U32 R10, RZ, RZ, R7 ;  /* 0x000000ffff0a7224 */ /* 0x000fe400078e0007 */
[----:B------:R-:W-:Y:S02]  /*70e30*/  IMAD.MOV.U32 R71, RZ, RZ, R70 ;  /* 0x000000ffff477224 */ /* 0x000fe400078e0046 */
[----:B------:R-:W-:Y:S02]  /*70e40*/  IMAD.MOV.U32 R131, RZ, RZ, R130 ;  /* 0x000000ffff837224 */ /* 0x000fe400078e0082 */
.L_x_6072:
[----:B------:R-:W-:Y:S05]  /*70e50*/  BSYNC B1 ;  /* 0x0000000000017941 */ /* 0x000fea0003800000 */
.L_x_6070:
[----:B------:R-:W-:Y:S01]  /*70e60*/  FSETP.GT.FTZ.AND P0, PT, R10, R129, PT ;  /* 0x000000810a00720b */ /* 0x000fe20003f14000 */
[----:B------:R-:W-:Y:S03]  /*70e70*/  BSSY B1, `(.L_x_6073) ;  /* 0x000000e000017945 */ /* 0x000fe60003800000 */
[----:B------:R-:W-:-:S13]  /*70e80*/  ISETP.EQ.OR P0, PT, R69, -0x1, P0 ;  /* 0xffffffff4500780c */ /* 0x000fda0000702670 */
[----:B------:R-:W-:Y:S05]  /*70e90*/  @P0 BRA `(.L_x_6074) ;  /* 0x0000007000000947 */ /* 0x000fea0003800000 */
[----:B------:R-:W-:Y:S01]  /*70ea0*/  FSETP.NEU.FTZ.AND P0, PT, R10, R129, PT ;  /* 0x000000810a00720b */ /* 0x000fe20003f1d000 */
[----:B------:R-:W-:Y:S01]  /*70eb0*/  IMAD.MOV.U32 R7, RZ, RZ, R129 ;  /* 0x000000ffff077224 */ /* 0x000fe200078e0081 */
[-C--:B------:R-:W-:Y:S01]  /*70ec0*/  MOV R5, R69.reuse ;  /* 0x0000004500057202 */ /* 0x080fe20000000f00 */
[----:B------:R-:W-:Y:S01]  /*70ed0*/  IMAD.MOV.U32 R70, RZ, RZ, R6 ;  /* 0x000000ffff467224 */ /* 0x000fe200078e0006 */
[----:B------:R-:W-:Y:S01]  /*70ee0*/  ISETP.GE.OR P0, PT, R6, R69, P0 ;  /* 0x000000450600720c */ /* 0x000fe20000706670 */
[----:B------:R-:W-:-:S12]  /*70ef0*/  IMAD.MOV.U32 R130, RZ, RZ, R10 ;  /* 0x000000ffff827224 */ /* 0x000fd800078e000a */
[----:B------:R-:W-:Y:S05]  /*70f00*/  @P0 BRA `(.L_x_6075) ;  /* 0x0000004000000947 */ /* 0x000fea0003800000 */
.L_x_6074:
[----:B------:R-:W-:Y:S01]  /*70f10*/  IMAD.MOV.U32 R5, RZ, RZ, R6 ;  /* 0x000000ffff057224 */ /* 0x000fe200078e0006 */
[----:B------:R-:W-:Y:S01]  /*70f20*/  MOV R7, R10 ;  /* 0x0000000a00077202 */ /* 0x000fe20000000f00 */
[----:B------:R-:W-:Y:S02]  /*70f30*/  IMAD.MOV.U32 R70, RZ, RZ, R69 ;  /* 0x000000ffff467224 */ /* 0x000fe400078e0045 */
[----:B------:R-:W-:Y:S02]  /*70f40*/  IMAD.MOV.U32 R130, RZ, RZ, R129 ;  /* 0x000000ffff827224 */ /* 0x000fe400078e0081 */
.L_x_6075:
[----:B------:R-:W-:Y:S05]  /*70f50*/  BSYNC B1 ;  /* 0x0000000000017941 */ /* 0x000fea0003800000 */
.L_x_6073:
        /* <DEDUP_REMOVED lines=11> */
.L_x_6077:
[----:B------:R-:W-:Y:S01]  /*71010*/  IMAD.MOV.U32 R6, RZ, RZ, R5 ;  /* 0x000000ffff067224 */ /* 0x000fe200078e0005 */
[----:B------:R-:W-:Y:S01]  /*71020*/  MOV R129, R128 ;  /* 0x0000008000817202 */ /* 0x000fe20000000f00 */
[----:B------:R-:W-:Y:S02]  /*71030*/  IMAD.MOV.U32 R10, RZ, RZ, R7 ;  /* 0x000000ffff0a7224 */ /* 0x000fe400078e0007 */
[----:B------:R-:W-:Y:S02]  /*71040*/  IMAD.MOV.U32 R69, RZ, RZ, R68 ;  /* 0x000000ffff457224 */ /* 0x000fe400078e0044 */
.L_x_6078:
[----:B------:R-:W-:Y:S05]  /*71050*/  BSYNC B1 ;  /* 0x0000000000017941 */ /* 0x000fea0003800000 */
.L_x_6076:
[----:B------:R-:W-:Y:S01]  /*71060*/  FSETP.GT.FTZ.AND P0, PT, R10, R127, PT ;  /* 0x0000007f0a00720b */ /* 0x000fe20003f14000 */
[----:B------:R-:W-:Y:S03]  /*71070*/  BSSY B1, `(.L_x_6079) ;  /* 0x000000e000017945 */ /* 0x000fe60003800000 */
[----:B------:R-:W-:-:S13]  /*71080*/  ISETP.EQ.OR P0, PT, R67, -0x1, P0 ;  /* 0xffffffff4300780c */ /* 0x000fda0000702670 */
[----:B------:R-:W-:Y:S05]  /*71090*/  @P0 BRA `(.L_x_6080) ;  /* 0x0000007000000947 */ /* 0x000fea0003800000 */
[----:B------:R-:W-:Y:S01]  /*710a0*/  FSETP.NEU.FTZ.AND P0, PT, R10, R127, PT ;  /* 0x0000007f0a00720b */ /* 0x000fe20003f1d000 */
[----:B------:R-:W-:Y:S02]  /*710b0*/  IMAD.MOV.U32 R5, RZ, RZ, R67 ;  /* 0x000000ffff057224 */ /* 0x000fe400078e0043 */
[----:B------:R-:W-:Y:S01]  /*710c0*/  IMAD.MOV.U32 R7, RZ, RZ, R127 ;  /* 0x000000ffff077224 */ /* 0x000fe200078e007f */
[----:B------:R-:W-:Y:S01]  /*710d0*/  ISETP.GE.OR P0, PT, R6, R67, P0 ;  /* 0x000000430600720c */ /* 0x000fe20000706670 */
[----:B------:R-:W-:Y:S02]  /*710e0*/  IMAD.MOV.U32 R68, RZ, RZ, R6 ;  /* 0x000000ffff447224 */ /* 0x000fe400078e0006 */
[----:B------:R-:W-:-:S10]  /*710f0*/  IMAD.MOV.U32 R128, RZ, RZ, R10 ;  /* 0x000000ffff807224 */ /* 0x000fd400078e000a */
[----:B------:R-:W-:Y:S05]  /*71100*/  @P0 BRA `(.L_x_6081) ;  /* 0x0000004000000947 */ /* 0x000fea0003800000 */
.L_x_6080:
[----:B------:R-:W-:Y:S01]  /*71110*/  MOV R5, R6 ;  /* 0x0000000600057202 */ /* 0x000fe20000000f00 */
[----:B------:R-:W-:Y:S02]  /*71120*/  IMAD.MOV.U32 R7, RZ, RZ, R10 ;  /* 0x000000ffff077224 */ /* 0x000fe400078e000a */
[----:B------:R-:W-:Y:S02]  /*71130*/  IMAD.MOV.U32 R68, RZ, RZ, R67 ;  /* 0x000000ffff447224 */ /* 0x000fe400078e0043 */
[----:B------:R-:W-:Y:S02]  /*71140*/  IMAD.MOV.U32 R128, RZ, RZ, R127 ;  /* 0x000000ffff807224 */ /* 0x000fe400078e007f */
.L_x_6081:
[----:B------:R-:W-:Y:S05]  /*71150*/  BSYNC B1 ;  /* 0x0000000000017941 */ /* 0x000fea0003800000 */
.L_x_6079:
[----:B------:R-:W-:Y:S01]  /*71160*/  FSETP.GT.FTZ.AND P0, PT, R7, R126, PT ;  /* 0x0000007e0700720b */ /* 0x000fe20003f14000 */
[----:B------:R-:W-:Y:S03]  /*71170*/  BSSY B1, `(.L_x_6082) ;  /* 0x000000e000017945 */ /* 0x000fe60003800000 */
[----:B------:R-:W-:-:S13]  /*71180*/  ISETP.EQ.OR P0, PT, R66, -0x1, P0 ;  /* 0xffffffff4200780c */ /* 0x000fda0000702670 */
[----:B------:R-:W-:Y:S05]  /*71190*/  @P0 BRA `(.L_x_6083) ;  /* 0x0000007000000947 */ /* 0x000fea0003800000 */
[-C--:B------:R-:W-:Y:S01]  /*711a0*/  FSETP.NEU.FTZ.AND P0, PT, R7, R126.reuse, PT ;  /* 0x0000007e0700720b */ /* 0x080fe20003f1d000 */
[----:B------:R-:W-:Y:S01]  /*711b0*/  IMAD.MOV.U32 R6, RZ, RZ, R66 ;  /* 0x000000ffff067224 */ /* 0x000fe200078e0042 */
[----:B------:R-:W-:Y:S01]  /*711c0*/  MOV R10, R126 ;  /* 0x0000007e000a7202 */ /* 0x000fe20000000f00 */
[----:B------:R-:W-:Y:S01]  /*711d0*/  IMAD.MOV.U32 R67, RZ, RZ, R5 ;  /* 0x000000ffff437224 */ /* 0x000fe200078e0005 */
[----:B------:R-:W-:Y:S01]  /*711e0*/  ISETP.GE.OR P0, PT, R5, R66, P0 ;  /* 0x000000420500720c */ /* 0x000fe20000706670 */
[----:B------:R-:W-:-:S12]  /*711f0*/  IMAD.MOV.U32 R127, RZ, RZ, R7 ;  /* 0x000000ffff7f7224 */ /* 0x000fd800078e0007 */
[----:B------:R-:W-:Y:S05]  /*71200*/  @P0 BRA `(.L_x_6084) ;  /* 0x0000004000000947 */ /* 0x000fea0003800000 */
.L_x_6083:
[----:B------:R-:W-:Y:S01]  /*71210*/  IMAD.MOV.U32 R6, RZ, RZ, R5 ;  /* 0x000000ffff067224 */ /* 0x000fe200078e0005 */
[----:B------:R-:W-:Y:S01]  /*71220*/  MOV R67, R66 ;  /* 0x0000004200437202 */ /* 0x000fe20000000f00 */
[----:B------:R-:W-:Y:S02]  /*71230*/  IMAD.MOV.U32 R10, RZ, RZ, R7 ;  /* 0x000000ffff0a7224 */ /* 0x000fe400078e0007 */
[----:B------:R-:W-:Y:S02]  /*71240*/  IMAD.MOV.U32 R127, RZ, RZ, R126 ;  /* 0x000000ffff7f7224 */ /* 0x000fe400078e007e */
.L_x_6084:
[----:B------:R-:W-:Y:S05]  /*71250*/  BSYNC B1 ;  /* 0x0000000000017941 */ /* 0x000fea0003800000 */
.L_x_6082:
        /* <DEDUP_REMOVED lines=11> */
.L_x_6086:
[----:B------:R-:W-:Y:S02]  /*71310*/  IMAD.MOV.U32 R5, RZ, RZ, R6 ;  /* 0x000000ffff057224 */ /* 0x000fe400078e0006 */
[----:B------:R-:W-:Y:S02]  /*71320*/  IMAD.MOV.U32 R7, RZ, RZ, R10 ;  /* 0x000000ffff077224 */ /* 0x000fe400078e000a */
[----:B------:R-:W-:Y:S02]  /*71330*/  IMAD.MOV.U32 R66, RZ, RZ, R65 ;  /* 0x000000ffff427224 */ /* 0x000fe400078e0041 */
[----:B------:R-:W-:Y:S02]  /*71340*/  IMAD.MOV.U32 R126, RZ, RZ, R125 ;  /* 0x000000ffff7e7224 */ /* 0x000fe400078e007d */
.L_x_6087:
[----:B------:R-:W-:Y:S05]  /*71350*/  BSYNC B1 ;  /* 0x0000000000017941 */ /* 0x000fea0003800000 */
.L_x_6085:
        /* <DEDUP_REMOVED lines=11> */
.L_x_6089:
[----:B------:R-:W-:Y:S01]  /*71410*/  IMAD.MOV.U32 R6, RZ, RZ, R5 ;  /* 0x000000ffff067224 */ /* 0x000fe200078e0005 */
[----:B------:R-:W-:Y:S01]  /*71420*/  MOV R10, R7 ;  /* 0x00000007000a7202 */ /* 0x000fe20000000f00 */
[----:B------:R-:W-:Y:S02]  /*71430*/  IMAD.MOV.U32 R65, RZ, RZ, R64 ;  /* 0x000000ffff417224 */ /* 0x000fe400078e0040 */
[----:B------:R-:W-:Y:S02]  /*71440*/  IMAD.MOV.U32 R125, RZ, RZ, R124 ;  /* 0x000000ffff7d7224 */ /* 0x000fe400078e007c */
.L_x_6090:
[----:B------:R-:W-:Y:S05]  /*71450*/  BSYNC B1 ;  /* 0x0000000000017941 */ /* 0x000fea0003800000 */
.L_x_6088:
        /* <DEDUP_REMOVED lines=11> */
.L_x_6092:
[----:B------:R-:W-:Y:S01]  /*71510*/  IMAD.MOV.U32 R5, RZ, RZ, R6 ;  /* 0x000000ffff057224 */ /* 0x000fe200078e0006 */
[----:B------:R-:W-:Y:S01]  /*71520*/  MOV R124, R123 ;  /* 0x0000007b007c7202 */ /* 0x000fe20000000f00 */
[----:B------:R-:W-:Y:S02]  /*71530*/  IMAD.MOV.U32 R7, RZ, RZ, R10 ;  /* 0x000000ffff077224 */ /* 0x000fe400078e000a */
[----:B------:R-:W-:Y:S02]  /*71540*/  IMAD.MOV.U32 R64, RZ, RZ, R63 ;  /* 0x000000ffff407224 */ /* 0x000fe400078e003f */
.L_x_6093:
[----:B------:R-:W-:Y:S05]  /*71550*/  BSYNC B1 ;  /* 0x0000000000017941 */ /* 0x000fea0003800000 */
.L_x_6091:
        /* <DEDUP_REMOVED lines=11> */
.L_x_6095:
[----:B------:R-:W-:Y:S01]  /*71610*/  MOV R6, R5 ;  /* 0x0000000500067202 */ /* 0x000fe20000000f00 */
[----:B------:R-:W-:Y:S02]  /*71620*/  IMAD.MOV.U32 R10, RZ, RZ, R7 ;  /* 0x000000ffff0a7224 */ /* 0x000fe400078e0007 */
[----:B------:R-:W-:Y:S02]  /*71630*/  IMAD.MOV.U32 R63, RZ, RZ, R62 ;  /* 0x000000ffff3f7224 */ /* 0x000fe400078e003e */
[----:B------:R-:W-:Y:S02]  /*71640*/  IMAD.MOV.U32 R123, RZ, RZ, R122 ;  /* 0x000000ffff7b7224 */ /* 0x000fe400078e007a */
.L_x_6096:
[----:B------:R-:W-:Y:S05]  /*71650*/  BSYNC B1 ;  /* 0x0000000000017941 */ /* 0x000fea0003800000 */
.L_x_6094:
        /* <DEDUP_REMOVED lines=11> */
.L_x_6098:
[----:B------:R-:W-:Y:S01]  /*71710*/  IMAD.MOV.U32 R5, RZ, RZ, R6 ;  /* 0x000000ffff057224 */ /* 0x000fe200078e0006 */
[----:B------:R-:W-:Y:S01]  /*71720*/  MOV R62, R61 ;  /* 0x0000003d003e7202 */ /* 0x000fe20000000f00 */
[----:B------:R-:W-:Y:S02]  /*71730*/  IMAD.MOV.U32 R7, RZ, RZ, R10 ;  /* 0x000000ffff077224 */ /* 0x000fe400078e000a */
[----:B------:R-:W-:Y:S02]  /*71740*/  IMAD.MOV.U32 R122, RZ, RZ, R121 ;  /* 0x000000ffff7a7224 */ /* 0x000fe400078e0079 */
.L_x_6099:
[----:B------:R-:W-:Y:S05]  /*71750*/  BSYNC B1 ;  /* 0x0000000000017941 */ /* 0x000fea0003800000 */
.L_x_6097:
        /* <DEDUP_REMOVED lines=11> */
.L_x_6101:
[----:B------:R-:W-:Y:S02]  /*71810*/  IMAD.MOV.U32 R6, RZ, RZ, R5 ;  /* 0x000000ffff067224 */ /* 0x000fe400078e0005 */
[----:B------:R-:W-:Y:S02]  /*71820*/  IMAD.MOV.U32 R10, RZ, RZ, R7 ;  /* 0x000000ffff0a7224 */ /* 0x000fe400078e0007 */
[----:B------:R-:W-:Y:S02]  /*71830*/  IMAD.MOV.U32 R61, RZ, RZ, R60 ;  /* 0x000000ffff3d7224 */ /* 0x000fe400078e003c */
[----:B------:R-:W-:Y:S02]  /*71840*/  IMAD.MOV.U32 R121, RZ, RZ, R120 ;  /* 0x000000ffff797224 */ /* 0x000fe400078e0078 */
.L_x_6102:
[----:B------:R-:W-:Y:S05]  /*71850*/  BSYNC B1 ;  /* 0x0000000000017941 */ /* 0x000fea0003800000 */
.L_x_6100:
        /* <DEDUP_REMOVED lines=11> */
.L_x_6104:
[----:B------:R-:W-:Y:S01]  /*71910*/  IMAD.MOV.U32 R5, RZ, RZ, R6 ;  /* 0x000000ffff057224 */ /* 0x000fe200078e0006 */
[----:B------:R-:W-:Y:S01]  /*71920*/  MOV R7, R10 ;  /* 0x0000000a00077202 */ /* 0x000fe20000000f00 */
[----:B------:R-:W-:Y:S02]  /*71930*/  IMAD.MOV.U32 R60, RZ, RZ, R59 ;  /* 0x000000ffff3c7224 */ /* 0x000fe400078e003b */
[----:B------:R-:W-:Y:S02]  /*71940*/  IMAD.MOV.U32 R120, RZ, RZ, R119 ;  /* 0x000000ffff787224 */ /* 0x000fe400078e0077 */
.L_x_6105:
[----:B------:R-:W-:Y:S05]  /*71950*/  BSYNC B1 ;  /* 0x0000000000017941 */ /* 0x000fea0003800000 */
.L_x_6103:
        /* <DEDUP_REMOVED lines=11> */
.L_x_6107:
[----:B------:R-:W-:Y:S01]  /*71a10*/  IMAD.MOV.U32 R6, RZ, RZ, R5 ;  /* 0x000000ffff067224 */ /* 0x000fe200078e0005 */
[----:B------:R-:W-:Y:S01]  /*71a20*/  MOV R119, R118 ;  /* 0x0000007600777202 */ /* 0x000fe20000000f00 */
[----:B------:R-:W-:Y:S02]  /*71a30*/  IMAD.MOV.U32 R10, RZ, RZ, R7 ;  /* 0x000000ffff0a7224 */ /* 0x000fe400078e0007 */
[----:B------:R-:W-:Y:S02]  /*71a40*/  IMAD.MOV.U32 R59, RZ, RZ, R58 ;  /* 0x000000ffff3b7224 */ /* 0x000fe400078e003a */
.L_x_6108:
[----:B------:R-:W-:Y:S05]  /*71a50*/  BSYNC B1 ;  /* 0x0000000000017941 */ /* 0x000fea0003800000 */
.L_x_6106:
        /* <DEDUP_REMOVED lines=11> */
.L_x_6110:
[----:B------:R-:W-:Y:S01]  /*71b10*/  MOV R5, R6 ;  /* 0x0000000600057202 */ /* 0x000fe20000000f00 */
[----:B------:R-:W-:Y:S02]  /*71b20*/  IMAD.MOV.U32 R7, RZ, RZ, R10 ;  /* 0x000000ffff077224 */ /* 0x000fe400078e000a */
[----:B------:R-:W-:Y:S02]  /*71b30*/  IMAD.MOV.U32 R58, RZ, RZ, R57 ;  /* 0x000000ffff3a7224 */ /* 0x000fe400078e0039 */
[----:B------:R-:W-:Y:S02]  /*71b40*/  IMAD.MOV.U32 R118, RZ, RZ, R117 ;  /* 0x000000ffff767224 */ /* 0x000fe400078e0075 */
.L_x_6111:
[----:B------:R-:W-:Y:S05]  /*71b50*/  BSYNC B1 ;  /* 0x0000000000017941 */ /* 0x000fea0003800000 */
.L_x_6109:
        /* <DEDUP_REMOVED lines=11> */
.L_x_6113:
[----:B------:R-:W-:Y:S01]  /*71c10*/  IMAD.MOV.U32 R6, RZ, RZ, R5 ;  /* 0x000000ffff067224 */ /* 0x000fe200078e0005 */
[----:B------:R-:W-:Y:S01]  /*71c20*/  MOV R57, R56 ;  /* 0x0000003800397202 */ /* 0x000fe20000000f00 */
[----:B------:R-:W-:Y:S02]  /*71c30*/  IMAD.MOV.U32 R10, RZ, RZ, R7 ;  /* 0x000000ffff0a7224 */ /* 0x000fe400078e0007 */
[----:B------:R-:W-:Y:S02]  /*71c40*/  IMAD.MOV.U32 R117, RZ, RZ, R116 ;  /* 0x000000ffff757224 */ /* 0x000fe400078e0074 */
.L_x_6114:
[----:B------:R-:W-:Y:S05]  /*71c50*/  BSYNC B1 ;  /* 0x0000000000017941 */ /* 0x000fea0003800000 */
.L_x_6112:
        /* <DEDUP_REMOVED lines=11> */
.L_x_6116:
[----:B------:R-:W-:Y:S02]  /*71d10*/  IMAD.MOV.U32 R5, RZ, RZ, R6 ;  /* 0x000000ffff057224 */ /* 0x000fe400078e0006 */
[----:B------:R-:W-:Y:S02]  /*71d20*/  IMAD.MOV.U32 R7, RZ, RZ, R10 ;  /* 0x000000ffff077224 */ /* 0x000fe400078e000a */
[----:B------:R-:W-:Y:S02]  /*71d30*/  IMAD.MOV.U32 R56, RZ, RZ, R55 ;  /* 0x000000ffff387224 */ /* 0x000fe400078e0037 */
[----:B------:R-:W-:Y:S02]  /*71d40*/  IMAD.MOV.U32 R116, RZ, RZ, R115 ;  /* 0x000000ffff747224 */ /* 0x000fe400078e0073 */
.L_x_6117:
[----:B------:R-:W-:Y:S05]  /*71d50*/  BSYNC B1 ;  /* 0x0000000000017941 */ /* 0x000fea0003800000 */
.L_x_6115:
        /* <DEDUP_REMOVED lines=11> */
.L_x_6119:
[----:B------:R-:W-:Y:S01]  /*71e10*/  IMAD.MOV.U32 R6, RZ, RZ, R5 ;  /* 0x000000ffff067224 */ /* 0x000fe200078e0005 */
[----:B------:R-:W-:Y:S01]  /*71e20*/  MOV R10, R7 ;  /* 0x00000007000a7202 */ /* 0x000fe20000000f00 */
[----:B------:R-:W-:Y:S02]  /*71e30*/  IMAD.MOV.U32 R55, RZ, RZ, R54 ;  /* 0x000000ffff377224 */ /* 0x000fe400078e0036 */
[----:B------:R-:W-:Y:S02]  /*71e40*/  IMAD.MOV.U32 R115, RZ, RZ, R114 ;  /* 0x000000ffff737224 */ /* 0x000fe400078e0072 */
.L_x_6120:
[----:B------:R-:W-:Y:S05]  /*71e50*/  BSYNC B1 ;  /* 0x0000000000017941 */ /* 0x000fea0003800000 */
.L_x_6118:
        /* <DEDUP_REMOVED lines=11> */
.L_x_6122:
[----:B------:R-:W-:Y:S01]  /*71f10*/  IMAD.MOV.U32 R5, RZ, RZ, R6 ;  /* 0x000000ffff057224 */ /* 0x000fe200078e0006 */
[----:B------:R-:W-:Y:S01]  /*71f20*/  MOV R114, R113 ;  /* 0x0000007100727202 */ /* 0x000fe20000000f00 */
[----:B------:R-:W-:Y:S02]  /*71f30*/  IMAD.MOV.U32 R7, RZ, RZ, R10 ;  /* 0x000000ffff077224 */ /* 0x000fe400078e000a */
[----:B------:R-:W-:Y:S02]  /*71f40*/  IMAD.MOV.U32 R54, RZ, RZ, R53 ;  /* 0x000000ffff367224 */ /* 0x000fe400078e0035 */
.L_x_6123:
[----:B------:R-:W-:Y:S05]  /*71f50*/  BSYNC B1 ;  /* 0x0000000000017941 */ /* 0x000fea0003800000 */
.L_x_6121:
        /* <DEDUP_REMOVED lines=11> */
.L_x_6125:
[----:B------:R-:W-:Y:S01]  /*72010*/  MOV R6, R5 ;  /* 0x0000000500067202 */ /* 0x000fe20000000f00 */
[----:B------:R-:W-:Y:S02]  /*72020*/  IMAD.MOV.U32 R10, RZ, RZ, R7 ;  /* 0x000000ffff0a7224 */ /* 0x000fe400078e0007 */
[----:B------:R-:W-:Y:S02]  /*72030*/  IMAD.MOV.U32 R53, RZ, RZ, R52 ;  /* 0x000000ffff357224 */ /* 0x000fe400078e0034 */
[----:B------:R-:W-:Y:S02]  /*72040*/  IMAD.MOV.U32 R113, RZ, RZ, R112 ;  /* 0x000000ffff717224 */ /* 0x000fe400078e0070 */
.L_x_6126:
[----:B------:R-:W-:Y:S05]  /*72050*/  BSYNC B1 ;  /* 0x0000000000017941 */ /* 0x000fea0003800000 */
.L_x_6124:
        /* <DEDUP_REMOVED lines=11> */
.L_x_6128:
[----:B------:R-:W-:Y:S01]  /*72110*/  IMAD.MOV.U32 R5, RZ, RZ, R6 ;  /* 0x000000ffff057224 */ /* 0x000fe200078e0006 */
[----:B------:R-:W-:Y:S01]  /*72120*/  MOV R52, R51 ;  /* 0x0000003300347202 */ /* 0x000fe20000000f00 */
[----:B------:R-:W-:Y:S02]  /*72130*/  IMAD.MOV.U32 R7, RZ, RZ, R10 ;  /* 0x000000ffff077224 */ /* 0x000fe400078e000a */
[----:B------:R-:W-:Y:S02]  /*72140*/  IMAD.MOV.U32 R112, RZ, RZ, R111 ;  /* 0x000000ffff707224 */ /* 0x000fe400078e006f */
.L_x_6129:
[----:B------:R-:W-:Y:S05]  /*72150*/  BSYNC B1 ;  /* 0x0000000000017941 */ /* 0x000fea0003800000 */
.L_x_6127:
        /* <DEDUP_REMOVED lines=11> */
.L_x_6131:
[----:B------:R-:W-:Y:S02]  /*72210*/  IMAD.MOV.U32 R6, RZ, RZ, R5 ;  /* 0x000000ffff067224 */ /* 0x000fe400078e0005 */
[----:B------:R-:W-:Y:S02]  /*72220*/  IMAD.MOV.U32 R10, RZ, RZ, R7 ;  /* 0x000000ffff0a7224 */ /* 0x000fe400078e0007 */
[----:B------:R-:W-:Y:S02]  /*72230*/  IMAD.MOV.U32 R51, RZ, RZ, R50 ;  /* 0x000000ffff337224 */ /* 0x000fe400078e0032 */
[----:B------:R-:W-:Y:S02]  /*72240*/  IMAD.MOV.U32 R111, RZ, RZ, R110 ;  /* 0x000000ffff6f7224 */ /* 0x000fe400078e006e */
.L_x_6132:
[----:B------:R-:W-:Y:S05]  /*72250*/  BSYNC B1 ;  /* 0x0000000000017941 */ /* 0x000fea0003800000 */
.L_x_6130:
        /* <DEDUP_REMOVED lines=11> */
.L_x_6134:
[----:B------:R-:W-:Y:S01]  /*72310*/  IMAD.MOV.U32 R5, RZ, RZ, R6 ;  /* 0x000000ffff057224 */ /* 0x000fe200078e0006 */
[----:B------:R-:W-:Y:S01]  /*72320*/  MOV R7, R10 ;  /* 0x0000000a00077202 */ /* 0x000fe20000000f00 */
[----:B------:R-:W-:Y:S02]  /*72330*/  IMAD.MOV.U32 R50, RZ, RZ, R49 ;  /* 0x000000ffff327224 */ /* 0x000fe400078e0031 */
[----:B------:R-:W-:Y:S02]  /*72340*/  IMAD.MOV.U32 R110, RZ, RZ, R109 ;  /* 0x000000ffff6e7224 */ /* 0x000fe400078e006d */
.L_x_6135:
[----:B------:R-:W-:Y:S05]  /*72350*/  BSYNC B1 ;  /* 0x0000000000017941 */ /* 0x000fea0003800000 */
.L_x_6133:
        /* <DEDUP_REMOVED lines=11> */
.L_x_6137:
[----:B------:R-:W-:Y:S01]  /*72410*/  IMAD.MOV.U32 R6, RZ, RZ, R5 ;  /* 0x000000ffff067224 */ /* 0x000fe200078e0005 */
[----:B------:R-:W-:Y:S01]  /*72420*/  MOV R109, R108 ;  /* 0x0000006c006d7202 */ /* 0x000fe20000000f00 */
[----:B------:R-:W-:Y:S02]  /*72430*/  IMAD.MOV.U32 R10, RZ, RZ, R7 ;  /* 0x000000ffff0a7224 */ /* 0x000fe400078e0007 */
[----:B------:R-:W-:Y:S02]  /*72440*/  IMAD.MOV.U32 R49, RZ, RZ, R48 ;  /* 0x000000ffff317224 */ /* 0x000fe400078e0030 */
.L_x_6138:
[----:B------:R-:W-:Y:S05]  /*72450*/  BSYNC B1 ;  /* 0x0000000000017941 */ /* 0x000fea0003800000 */
.L_x_6136:
        /* <DEDUP_REMOVED lines=11> */
.L_x_6140:
[----:B------:R-:W-:Y:S01]  /*72510*/  MOV R5, R6 ;  /* 0x0000000600057202 */ /* 0x000fe20000000f00 */
[----:B------:R-:W-:Y:S02]  /*72520*/  IMAD.MOV.U32 R7, RZ, RZ, R10 ;  /* 0x000000ffff077224 */ /* 0x000fe400078e000a */
[----:B------:R-:W-:Y:S02]  /*72530*/  IMAD.MOV.U32 R48, RZ, RZ, R47 ;  /* 0x000000ffff307224 */ /* 0x000fe400078e002f */
[----:B------:R-:W-:Y:S02]  /*72540*/  IMAD.MOV.U32 R108, RZ, RZ, R107 ;  /* 0x000000ffff6c7224 */ /* 0x000fe400078e006b */
.L_x_6141:
[----:B------:R-:W-:Y:S05]  /*72550*/  BSYNC B1 ;  /* 0x0000000000017941 */ /* 0x000fea0003800000 */
.L_x_6139:
        /* <DEDUP_REMOVED lines=11> */
.L_x_6143:
[----:B------:R-:W-:Y:S01]  /*72610*/  IMAD.MOV.U32 R6, RZ, RZ, R5 ;  /* 0x000000ffff067224 */ /* 0x000fe200078e0005 */
[----:B------:R-:W-:Y:S01]  /*72620*/  MOV R47, R46 ;  /* 0x0000002e002f7202 */ /* 0x000fe20000000f00 */
[----:B------:R-:W-:Y:S02]  /*72630*/  IMAD.MOV.U32 R10, RZ, RZ, R7 ;  /* 0x000000ffff0a7224 */ /* 0x000fe400078e0007 */
[----:B------:R-:W-:Y:S02]  /*72640*/  IMAD.MOV.U32 R107, RZ, RZ, R106 ;  /* 0x000000ffff6b7224 */ /* 0x000fe400078e006a */
.L_x_6144:
[----:B------:R-:W-:Y:S05]  /*72650*/  BSYNC B1 ;  /* 0x0000000000017941 */ /* 0x000fea0003800000 */
.L_x_6142:
        /* <DEDUP_REMOVED lines=11> */
.L_x_6146:
[----:B------:R-:W-:Y:S02]  /*72710*/  IMAD.MOV.U32 R5, RZ, RZ, R6 ;  /* 0x000000ffff057224 */ /* 0x000fe400078e0006 */
[----:B------:R-:W-:Y:S02]  /*72720*/  IMAD.MOV.U32 R7, RZ, RZ, R10 ;  /* 0x000000ffff077224 */ /* 0x000fe400078e000a */
[----:B------:R-:W-:Y:S02]  /*72730*/  IMAD.MOV.U32 R46, RZ, RZ, R45 ;  /* 0x000000ffff2e7224 */ /* 0x000fe400078e002d */
[----:B------:R-:W-:Y:S02]  /*72740*/  IMAD.MOV.U32 R106, RZ, RZ, R105 ;  /* 0x000000ffff6a7224 */ /* 0x000fe400078e0069 */
.L_x_6147:
[----:B------:R-:W-:Y:S05]  /*72750*/  BSYNC B1 ;  /* 0x0000000000017941 */ /* 0x000fea0003800000 */
.L_x_6145:
        /* <DEDUP_REMOVED lines=11> */
.L_x_6149:
[----:B------:R-:W-:Y:S01]  /*72810*/  IMAD.MOV.U32 R6, RZ, RZ, R5 ;  /* 0x000000ffff067224 */ /* 0x000fe200078e0005 */
[----:B------:R-:W-:Y:S01]  /*72820*/  MOV R10, R7 ;  /* 0x00000007000a7202 */ /* 0x000fe20000000f00 */
[----:B------:R-:W-:Y:S02]  /*72830*/  IMAD.MOV.U32 R45, RZ, RZ, R44 ;  /* 0x000000ffff2d7224 */ /* 0x000fe400078e002c */
[----:B------:R-:W-:Y:S02]  /*72840*/  IMAD.MOV.U32 R105, RZ, RZ, R104 ;  /* 0x000000ffff697224 */ /* 0x000fe400078e0068 */
.L_x_6150:
[----:B------:R-:W-:Y:S05]  /*72850*/  BSYNC B1 ;  /* 0x0000000000017941 */ /* 0x000fea0003800000 */
.L_x_6148:
        /* <DEDUP_REMOVED lines=11> */
.L_x_6152:
[----:B------:R-:W-:Y:S01]  /*72910*/  IMAD.MOV.U32 R5, RZ, RZ, R6 ;  /* 0x000000ffff057224 */ /* 0x000fe200078e0006 */
[----:B------:R-:W-:Y:S01]  /*72920*/  MOV R104, R103 ;  /* 0x0000006700687202 */ /* 0x000fe20000000f00 */
[----:B------:R-:W-:Y:S02]  /*72930*/  IMAD.MOV.U32 R7, RZ, RZ, R10 ;  /* 0x000000ffff077224 */ /* 0x000fe400078e000a */
[----:B------:R-:W-:Y:S02]  /*72940*/  IMAD.MOV.U32 R44, RZ, RZ, R43 ;  /* 0x000000ffff2c7224 */ /* 0x000fe400078e002b */
.L_x_6153:
[----:B------:R-:W-:Y:S05]  /*72950*/  BSYNC B1 ;  /* 0x0000000000017941 */ /* 0x000fea0003800000 */
.L_x_6151:
        /* <DEDUP_REMOVED lines=11> */
.L_x_6155:
[----:B------:R-:W-:Y:S01]  /*72a10*/  MOV R6, R5 ;  /* 0x0000000500067202 */ /* 0x000fe20000000f00 */
[----:B------:R-:W-:Y:S02]  /*72a20*/  IMAD.MOV.U32 R10, RZ, RZ, R7 ;  /* 0x000000ffff0a7224 */ /* 0x000fe400078e0007 */
[----:B------:R-:W-:Y:S02]  /*72a30*/  IMAD.MOV.U32 R43, RZ, RZ, R42 ;  /* 0x000000ffff2b7224 */ /* 0x000fe400078e002a */
[----:B------:R-:W-:Y:S02]  /*72a40*/  IMAD.MOV.U32 R103, RZ, RZ, R102 ;  /* 0x000000ffff677224 */ /* 0x000fe400078e0066 */
.L_x_6156:
[----:B------:R-:W-:Y:S05]  /*72a50*/  BSYNC B1 ;  /* 0x0000000000017941 */ /* 0x000fea0003800000 */
.L_x_6154:
        /* <DEDUP_REMOVED lines=11> */
.L_x_6158:
[----:B------:R-:W-:Y:S01]  /*72b10*/  IMAD.MOV.U32 R5, RZ, RZ, R6 ;  /* 0x000000ffff057224 */ /* 0x000fe200078e0006 */
[----:B------:R-:W-:Y:S01]  /*72b20*/  MOV R42, R41 ;  /* 0x00000029002a7202 */ /* 0x000fe20000000f00 */
[----:B------:R-:W-:Y:S02]  /*72b30*/  IMAD.MOV.U32 R7, RZ, RZ, R10 ;  /* 0x000000ffff077224 */ /* 0x000fe400078e000a */
[----:B------:R-:W-:Y:S02]  /*72b40*/  IMAD.MOV.U32 R102, RZ, RZ, R101 ;  /* 0x000000ffff667224 */ /* 0x000fe400078e0065 */
.L_x_6159:
[----:B------:R-:W-:Y:S05]  /*72b50*/  BSYNC B1 ;  /* 0x0000000000017941 */ /* 0x000fea0003800000 */
.L_x_6157:
        /* <DEDUP_REMOVED lines=11> */
.L_x_6161:
[----:B------:R-:W-:Y:S02]  /*72c10*/  IMAD.MOV.U32 R6, RZ, RZ, R5 ;  /* 0x000000ffff067224 */ /* 0x000fe400078e0005 */
[----:B------:R-:W-:Y:S02]  /*72c20*/  IMAD.MOV.U32 R10, RZ, RZ, R7 ;  /* 0x000000ffff0a7224 */ /* 0x000fe400078e0007 */
[----:B------:R-:W-:Y:S02]  /*72c30*/  IMAD.MOV.U32 R41, RZ, RZ, R40 ;  /* 0x000000ffff297224 */ /* 0x000fe400078e0028 */
[----:B------:R-:W-:Y:S02]  /*72c40*/  IMAD.MOV.U32 R101, RZ, RZ, R100 ;  /* 0x000000ffff657224 */ /* 0x000fe400078e0064 */
.L_x_6162:
[----:B------:R-:W-:Y:S05]  /*72c50*/  BSYNC B1 ;  /* 0x0000000000017941 */ /* 0x000fea0003800000 */
.L_x_6160:
        /* <DEDUP_REMOVED lines=11> */
.L_x_6164:
[----:B------:R-:W-:Y:S01]  /*72d10*/  IMAD.MOV.U32 R5, RZ, RZ, R6 ;  /* 0x000000ffff057224 */ /* 0x000fe200078e0006 */
[----:B------:R-:W-:Y:S01]  /*72d20*/  MOV R7, R10 ;  /* 0x0000000a00077202 */ /* 0x000fe20000000f00 */
[----:B------:R-:W-:Y:S02]  /*72d30*/  IMAD.MOV.U32 R40, RZ, RZ, R39 ;  /* 0x000000ffff287224 */ /* 0x000fe400078e0027 */
[----:B------:R-:W-:Y:S02]  /*72d40*/  IMAD.MOV.U32 R100, RZ, RZ, R99 ;  /* 0x000000ffff647224 */ /* 0x000fe400078e0063 */
.L_x_6165:
[----:B------:R-:W-:Y:S05]  /*72d50*/  BSYNC B1 ;  /* 0x0000000000017941 */ /* 0x000fea0003800000 */
.L_x_6163:
        /* <DEDUP_REMOVED lines=11> */
.L_x_6167:
[----:B------:R-:W-:Y:S01]  /*72e10*/  IMAD.MOV.U32 R6, RZ, RZ, R5 ;  /* 0x000000ffff067224 */ /* 0x000fe200078e0005 */
[----:B------:R-:W-:Y:S01]  /*72e20*/  MOV R99, R98 ;  /* 0x0000006200637202 */ /* 0x000fe20000000f00 */
[----:B------:R-:W-:Y:S02]  /*72e30*/  IMAD.MOV.U32 R10, RZ, RZ, R7 ;  /* 0x000000ffff0a7224 */ /* 0x000fe400078e0007 */
[----:B------:R-:W-:Y:S02]  /*72e40*/  IMAD.MOV.U32 R39, RZ, RZ, R38 ;  /* 0x000000ffff277224 */ /* 0x000fe400078e0026 */
.L_x_6168:
[----:B------:R-:W-:Y:S05]  /*72e50*/  BSYNC B1 ;  /* 0x0000000000017941 */ /* 0x000fea0003800000 */
.L_x_6166:
        /* <DEDUP_REMOVED lines=11> */
.L_x_6170:
[----:B------:R-:W-:Y:S01]  /*72f10*/  MOV R5, R6 ;  /* 0x0000000600057202 */ /* 0x000fe20000000f00 */
[----:B------:R-:W-:Y:S02]  /*72f20*/  IMAD.MOV.U32 R7, RZ, RZ, R10 ;  /* 0x000000ffff077224 */ /* 0x000fe400078e000a */
[----:B------:R-:W-:Y:S02]  /*72f30*/  IMAD.MOV.U32 R38, RZ, RZ, R37 ;  /* 0x000000ffff267224 */ /* 0x000fe400078e0025 */
[----:B------:R-:W-:Y:S02]  /*72f40*/  IMAD.MOV.U32 R98, RZ, RZ, R97 ;  /* 0x000000ffff627224 */ /* 0x000fe400078e0061 */
.L_x_6171:
[----:B------:R-:W-:Y:S05]  /*72f50*/  BSYNC B1 ;  /* 0x0000000000017941 */ /* 0x000fea0003800000 */
.L_x_6169:
        /* <DEDUP_REMOVED lines=11> */
.L_x_6173:
[----:B------:R-:W-:Y:S01]  /*73010*/  IMAD.MOV.U32 R6, RZ, RZ, R5 ;  /* 0x000000ffff067224 */ /* 0x000fe200078e0005 */
[----:B------:R-:W-:Y:S01]  /*73020*/  MOV R37, R36 ;  /* 0x0000002400257202 */ /* 0x000fe20000000f00 */
[----:B------:R-:W-:Y:S02]  /*73030*/  IMAD.MOV.U32 R10, RZ, RZ, R7 ;  /* 0x000000ffff0a7224 */ /* 0x000fe400078e0007 */
[----:B------:R-:W-:Y:S02]  /*73040*/  IMAD.MOV.U32 R97, RZ, RZ, R96 ;  /* 0x000000ffff617224 */ /* 0x000fe400078e0060 */
.L_x_6174:
[----:B------:R-:W-:Y:S05]  /*73050*/  BSYNC B1 ;  /* 0x0000000000017941 */ /* 0x000fea0003800000 */
.L_x_6172:
        /* <DEDUP_REMOVED lines=11> */
.L_x_6176:
[----:B------:R-:W-:Y:S02]  /*73110*/  IMAD.MOV.U32 R5, RZ, RZ, R6 ;  /* 0x000000ffff057224 */ /* 0x000fe400078e0006 */
[----:B------:R-:W-:Y:S02]  /*73120*/  IMAD.MOV.U32 R7, RZ, RZ, R10 ;  /* 0x000000ffff077224 */ /* 0x000fe400078e000a */
[----:B------:R-:W-:Y:S02]  /*73130*/  IMAD.MOV.U32 R36, RZ, RZ, R35 ;  /* 0x000000ffff247224 */ /* 0x000fe400078e0023 */
[----:B------:R-:W-:Y:S02]  /*73140*/  IMAD.MOV.U32 R96, RZ, RZ, R95 ;  /* 0x000000ffff607224 */ /* 0x000fe400078e005f */
.L_x_6177:
[----:B------:R-:W-:Y:S05]  /*73150*/  BSYNC B1 ;  /* 0x0000000000017941 */ /* 0x000fea0003800000 */
.L_x_6175:
        /* <DEDUP_REMOVED lines=11> */
.L_x_6179:
[----:B------:R-:W-:Y:S01]  /*73210*/  IMAD.MOV.U32 R6, RZ, RZ, R5 ;  /* 0x000000ffff067224 */ /* 0x000fe200078e0005 */
[----:B------:R-:W-:Y:S01]  /*73220*/  MOV R10, R7 ;  /* 0x00000007000a7202 */ /* 0x000fe20000000f00 */
[----:B------:R-:W-:Y:S02]  /*73230*/  IMAD.MOV.U32 R35, RZ, RZ, R34 ;  /* 0x000000ffff237224 */ /* 0x000fe400078e0022 */
[----:B------:R-:W-:Y:S02]  /*73240*/  IMAD.MOV.U32 R95, RZ, RZ, R94 ;  /* 0x000000ffff5f7224 */ /* 0x000fe400078e005e */
.L_x_6180:
[----:B------:R-:W-:Y:S05]  /*73250*/  BSYNC B1 ;  /* 0x0000000000017941 */ /* 0x000fea0003800000 */
.L_x_6178:
        /* <DEDUP_REMOVED lines=11> */
.L_x_6182:
[----:B------:R-:W-:Y:S01]  /*73310*/  IMAD.MOV.U32 R5, RZ, RZ, R6 ;  /* 0x000000ffff057224 */ /* 0x000fe200078e0006 */
[----:B------:R-:W-:Y:S01]  /*73320*/  MOV R94, R93 ;  /* 0x0000005d005e7202 */ /* 0x000fe20000000f00 */
[----:B------:R-:W-:Y:S02]  /*73330*/  IMAD.MOV.U32 R7, RZ, RZ, R10 ;  /* 0x000000ffff077224 */ /* 0x000fe400078e000a */
[----:B------:R-:W-:Y:S02]  /*73340*/  IMAD.MOV.U32 R34, RZ, RZ, R33 ;  /* 0x000000ffff227224 */ /* 0x000fe400078e0021 */
.L_x_6183:
[----:B------:R-:W-:Y:S05]  /*73350*/  BSYNC B1 ;  /* 0x0000000000017941 */ /* 0x000fea0003800000 */
.L_x_6181:
        /* <DEDUP_REMOVED lines=11> */
.L_x_6185:
[----:B------:R-:W-:Y:S01]  /*73410*/  MOV R6, R5 ;  /* 0x0000000500067202 */ /* 0x000fe20000000f00 */
[----:B------:R-:W-:Y:S02]  /*73420*/  IMAD.MOV.U32 R10, RZ, RZ, R7 ;  /* 0x000000ffff0a7224 */ /* 0x000fe400078e0007 */
[----:B------:R-:W-:Y:S02]  /*73430*/  IMAD.MOV.U32 R33, RZ, RZ, R32 ;  /* 0x000000ffff217224 */ /* 0x000fe400078e0020 */
[----:B------:R-:W-:Y:S02]  /*73440*/  IMAD.MOV.U32 R93, RZ, RZ, R92 ;  /* 0x000000ffff5d7224 */ /* 0x000fe400078e005c */
.L_x_6186:
[----:B------:R-:W-:Y:S05]  /*73450*/  BSYNC B1 ;  /* 0x0000000000017941 */ /* 0x000fea0003800000 */
.L_x_6184:
        /* <DEDUP_REMOVED lines=11> */
.L_x_6188:
[----:B------:R-:W-:Y:S01]  /*73510*/  IMAD.MOV.U32 R5, RZ, RZ, R6 ;  /* 0x000000ffff057224 */ /* 0x000fe200078e0006 */
[----:B------:R-:W-:Y:S01]  /*73520*/  MOV R32, R31 ;  /* 0x0000001f00207202 */ /* 0x000fe20000000f00 */
[----:B------:R-:W-:Y:S02]  /*73530*/  IMAD.MOV.U32 R7, RZ, RZ, R10 ;  /* 0x000000ffff077224 */ /* 0x000fe400078e000a */
[----:B------:R-:W-:Y:S02]  /*73540*/  IMAD.MOV.U32 R92, RZ, RZ, R91 ;  /* 0x000000ffff5c7224 */ /* 0x000fe400078e005b */
.L_x_6189:
[----:B------:R-:W-:Y:S05]  /*73550*/  BSYNC B1 ;  /* 0x0000000000017941 */ /* 0x000fea0003800000 */
.L_x_6187:
        /* <DEDUP_REMOVED lines=11> */
.L_x_6191:
[----:B------:R-:W-:Y:S02]  /*73610*/  IMAD.MOV.U32 R6, RZ, RZ, R5 ;  /* 0x000000ffff067224 */ /* 0x000fe400078e0005 */
[----:B------:R-:W-:Y:S02]  /*73620*/  IMAD.MOV.U32 R10, RZ, RZ, R7 ;  /* 0x000000ffff0a7224 */ /* 0x000fe400078e0007 */
[----:B------:R-:W-:Y:S02]  /*73630*/  IMAD.MOV.U32 R31, RZ, RZ, R30 ;  /* 0x000000ffff1f7224 */ /* 0x000fe400078e001e */
[----:B------:R-:W-:Y:S02]  /*73640*/  IMAD.MOV.U32 R91, RZ, RZ, R90 ;  /* 0x000000ffff5b7224 */ /* 0x000fe400078e005a */
.L_x_6192:
[----:B------:R-:W-:Y:S05]  /*73650*/  BSYNC B1 ;  /* 0x0000000000017941 */ /* 0x000fea0003800000 */
.L_x_6190:
        /* <DEDUP_REMOVED lines=11> */
.L_x_6194:
[----:B------:R-:W-:Y:S01]  /*73710*/  IMAD.MOV.U32 R5, RZ, RZ, R6 ;  /* 0x000000ffff057224 */ /* 0x000fe200078e0006 */
[----:B------:R-:W-:Y:S01]  /*73720*/  MOV R7, R10 ;  /* 0x0000000a00077202 */ /* 0x000fe20000000f00 */
[----:B------:R-:W-:Y:S02]  /*73730*/  IMAD.MOV.U32 R30, RZ, RZ, R29 ;  /* 0x000000ffff1e7224 */ /* 0x000fe400078e001d */
[----:B------:R-:W-:Y:S02]  /*73740*/  IMAD.MOV.U32 R90, RZ, RZ, R89 ;  /* 0x000000ffff5a7224 */ /* 0x000fe400078e0059 */
.L_x_6195:
[----:B------:R-:W-:Y:S05]  /*73750*/  BSYNC B1 ;  /* 0x0000000000017941 */ /* 0x000fea0003800000 */
.L_x_6193:
        /* <DEDUP_REMOVED lines=11> */
.L_x_6197:
[----:B------:R-:W-:Y:S01]  /*73810*/  IMAD.MOV.U32 R6, RZ, RZ, R5 ;  /* 0x000000ffff067224 */ /* 0x000fe200078e0005 */
[----:B------:R-:W-:Y:S01]  /*73820*/  MOV R89, R88 ;  /* 0x0000005800597202 */ /* 0x000fe20000000f00 */
[----:B------:R-:W-:Y:S02]  /*73830*/  IMAD.MOV.U32 R10, RZ, RZ, R7 ;  /* 0x000000ffff0a7224 */ /* 0x000fe400078e0007 */
[----:B------:R-:W-:Y:S02]  /*73840*/  IMAD.MOV.U32 R29, RZ, RZ, R28 ;  /* 0x000000ffff1d7224 */ /* 0x000fe400078e001c */
.L_x_6198:
[----:B------:R-:W-:Y:S05]  /*73850*/  BSYNC B1 ;  /* 0x0000000000017941 */ /* 0x000fea0003800000 */
.L_x_6196:
        /* <DEDUP_REMOVED lines=11> */
.L_x_6200:
[----:B------:R-:W-:Y:S01]  /*73910*/  MOV R5, R6 ;  /* 0x0000000600057202 */ /* 0x000fe20000000f00 */
[----:B------:R-:W-:Y:S02]  /*73920*/  IMAD.MOV.U32 R7, RZ, RZ, R10 ;  /* 0x000000ffff077224 */ /* 0x000fe400078e000a */
[----:B------:R-:W-:Y:S02]  /*73930*/  IMAD.MOV.U32 R28, RZ, RZ, R27 ;  /* 0x000000ffff1c7224 */ /* 0x000fe400078e001b */
[----:B------:R-:W-:Y:S02]  /*73940*/  IMAD.MOV.U32 R88, RZ, RZ, R87 ;  /* 0x000000ffff587224 */ /* 0x000fe400078e0057 */
.L_x_6201:
[----:B------:R-:W-:Y:S05]  /*73950*/  BSYNC B1 ;  /* 0x0000000000017941 */ /* 0x000fea0003800000 */
.L_x_6199:
        /* <DEDUP_REMOVED lines=11> */
.L_x_6203:
[----:B------:R-:W-:Y:S01]  /*73a10*/  IMAD.MOV.U32 R6, RZ, RZ, R5 ;  /* 0x000000ffff067224 */ /* 0x000fe200078e0005 */
[----:B------:R-:W-:Y:S01]  /*73a20*/  MOV R27, R26 ;  /* 0x0000001a001b7202 */ /* 0x000fe20000000f00 */
[----:B------:R-:W-:Y:S02]  /*73a30*/  IMAD.MOV.U32 R10, RZ, RZ, R7 ;  /* 0x000000ffff0a7224 */ /* 0x000fe400078e0007 */
[----:B------:R-:W-:Y:S02]  /*73a40*/  IMAD.MOV.U32 R87, RZ, RZ, R86 ;  /* 0x000000ffff577224 */ /* 0x000fe400078e0056 */
.L_x_6204:
[----:B------:R-:W-:Y:S05]  /*73a50*/  BSYNC B1 ;  /* 0x0000000000017941 */ /* 0x000fea0003800000 */
.L_x_6202:
        /* <DEDUP_REMOVED lines=11> */
.L_x_6206:
[----:B------:R-:W-:Y:S02]  /*73b10*/  IMAD.MOV.U32 R5, RZ, RZ, R6 ;  /* 0x000000ffff057224 */ /* 0x000fe400078e0006 */
[----:B------:R-:W-:Y:S02]  /*73b20*/  IMAD.MOV.U32 R7, RZ, RZ, R10 ;  /* 0x000000ffff077224 */ /* 0x000fe400078e000a */
[----:B------:R-:W-:Y:S02]  /*73b30*/  IMAD.MOV.U32 R26, RZ, RZ, R25 ;  /* 0x000000ffff1a7224 */ /* 0x000fe400078e0019 */
[----:B------:R-:W-:Y:S02]  /*73b40*/  IMAD.MOV.U32 R86, RZ, RZ, R85 ;  /* 0x000000ffff567224 */ /* 0x000fe400078e0055 */
.L_x_6207:
[----:B------:R-:W-:Y:S05]  /*73b50*/  BSYNC B1 ;  /* 0x0000000000017941 */ /* 0x000fea0003800000 */
.L_x_6205:
        /* <DEDUP_REMOVED lines=11> */
.L_x_6209:
[----:B------:R-:W-:Y:S01]  /*73c10*/  IMAD.MOV.U32 R6, RZ, RZ, R5 ;  /* 0x000000ffff067224 */ /* 0x000fe200078e0005 */
[----:B------:R-:W-:Y:S01]  /*73c20*/  MOV R10, R7 ;  /* 0x00000007000a7202 */ /* 0x000fe20000000f00 */
[----:B------:R-:W-:Y:S02]  /*73c30*/  IMAD.MOV.U32 R25, RZ, RZ, R24 ;  /* 0x000000ffff197224 */ /* 0x000fe400078e0018 */
[----:B------:R-:W-:Y:S02]  /*73c40*/  IMAD.MOV.U32 R85, RZ, RZ, R84 ;  /* 0x000000ffff557224 */ /* 0x000fe400078e0054 */
.L_x_6210:
[----:B------:R-:W-:Y:S05]  /*73c50*/  BSYNC B1 ;  /* 0x0000000000017941 */ /* 0x000fea0003800000 */
.L_x_6208:
        /* <DEDUP_REMOVED lines=11> */
.L_x_6212:
[----:B------:R-:W-:Y:S01]  /*73d10*/  IMAD.MOV.U32 R5, RZ, RZ, R6 ;  /* 0x000000ffff057224 */ /* 0x000fe200078e0006 */
[----:B------:R-:W-:Y:S01]  /*73d20*/  MOV R84, R83 ;  /* 0x0000005300547202 */ /* 0x000fe20000000f00 */
[----:B------:R-:W-:Y:S02]  /*73d30*/  IMAD.MOV.U32 R7, RZ, RZ, R10 ;  /* 0x000000ffff077224 */ /* 0x000fe400078e000a */
[----:B------:R-:W-:Y:S02]  /*73d40*/  IMAD.MOV.U32 R24, RZ, RZ, R23 ;  /* 0x000000ffff187224 */ /* 0x000fe400078e0017 */
.L_x_6213:
[----:B------:R-:W-:Y:S05]  /*73d50*/  BSYNC B1 ;  /* 0x0000000000017941 */ /* 0x000fea0003800000 */
.L_x_6211:
        /* <DEDUP_REMOVED lines=11> */
.L_x_6215:
[----:B------:R-:W-:Y:S01]  /*73e10*/  MOV R6, R5 ;  /* 0x0000000500067202 */ /* 0x000fe20000000f00 */
[----:B------:R-:W-:Y:S02]  /*73e20*/  IMAD.MOV.U32 R10, RZ, RZ, R7 ;  /* 0x000000ffff0a7224 */ /* 0x000fe400078e0007 */
[----:B------:R-:W-:Y:S02]  /*73e30*/  IMAD.MOV.U32 R23, RZ, RZ, R22 ;  /* 0x000000ffff177224 */ /* 0x000fe400078e0016 */
[----:B------:R-:W-:Y:S02]  /*73e40*/  IMAD.MOV.U32 R83, RZ, RZ, R82 ;  /* 0x000000ffff537224 */ /* 0x000fe400078e0052 */
.L_x_6216:
[----:B------:R-:W-:Y:S05]  /*73e50*/  BSYNC B1 ;  /* 0x0000000000017941 */ /* 0x000fea0003800000 */
.L_x_6214:
        /* <DEDUP_REMOVED lines=11> */
.L_x_6218:
[----:B------:R-:W-:Y:S01]  /*73f10*/  IMAD.MOV.U32 R5, RZ, RZ, R6 ;  /* 0x000000ffff057224 */ /* 0x000fe200078e0006 */
[----:B------:R-:W-:Y:S01]  /*73f20*/  MOV R22, R21 ;  /* 0x0000001500167202 */ /* 0x000fe20000000f00 */
[----:B------:R-:W-:Y:S02]  /*73f30*/  IMAD.MOV.U32 R7, RZ, RZ, R10 ;  /* 0x000000ffff077224 */ /* 0x000fe400078e000a */
[----:B------:R-:W-:Y:S02]  /*73f40*/  IMAD.MOV.U32 R82, RZ, RZ, R81 ;  /* 0x000000ffff527224 */ /* 0x000fe400078e0051 */
.L_x_6219:
[----:B------:R-:W-:Y:S05]  /*73f50*/  BSYNC B1 ;  /* 0x0000000000017941 */ /* 0x000fea0003800000 */
.L_x_6217:
        /* <DEDUP_REMOVED lines=11> */
.L_x_6221:
[----:B------:R-:W-:Y:S02]  /*74010*/  IMAD.MOV.U32 R6, RZ, RZ, R5 ;  /* 0x000000ffff067224 */ /* 0x000fe400078e0005 */
[----:B------:R-:W-:Y:S02]  /*74020*/  IMAD.MOV.U32 R10, RZ, RZ, R7 ;  /* 0x000000ffff0a7224 */ /* 0x000fe400078e0007 */
[----:B------:R-:W-:Y:S02]  /*74030*/  IMAD.MOV.U32 R21, RZ, RZ, R20 ;  /* 0x000000ffff157224 */ /* 0x000fe400078e0014 */
[----:B------:R-:W-:Y:S02]  /*74040*/  IMAD.MOV.U32 R81, RZ, RZ, R80 ;  /* 0x000000ffff517224 */ /* 0x000fe400078e0050 */
.L_x_6222:
[----:B------:R-:W-:Y:S05]  /*74050*/  BSYNC B1 ;  /* 0x0000000000017941 */ /* 0x000fea0003800000 */
.L_x_6220:
        /* <DEDUP_REMOVED lines=11> */
.L_x_6224:
[----:B------:R-:W-:Y:S01]  /*74110*/  IMAD.MOV.U32 R5, RZ, RZ, R6 ;  /* 0x000000ffff057224 */ /* 0x000fe200078e0006 */
[----:B------:R-:W-:Y:S01]  /*74120*/  MOV R7, R10 ;  /* 0x0000000a00077202 */ /* 0x000fe20000000f00 */
[----:B------:R-:W-:Y:S02]  /*74130*/  IMAD.MOV.U32 R20, RZ, RZ, R19 ;  /* 0x000000ffff147224 */ /* 0x000fe400078e0013 */
[----:B------:R-:W-:Y:S02]  /*74140*/  IMAD.MOV.U32 R80, RZ, RZ, R79 ;  /* 0x000000ffff507224 */ /* 0x000fe400078e004f */
.L_x_6225:
[----:B------:R-:W-:Y:S05]  /*74150*/  BSYNC B1 ;  /* 0x0000000000017941 */ /* 0x000fea0003800000 */
.L_x_6223:
        /* <DEDUP_REMOVED lines=11> */
.L_x_6227:
[----:B------:R-:W-:Y:S01]  /*74210*/  IMAD.MOV.U32 R6, RZ, RZ, R5 ;  /* 0x000000ffff067224 */ /* 0x000fe200078e0005 */
[----:B------:R-:W-:Y:S01]  /*74220*/  MOV R79, R78 ;  /* 0x0000004e004f7202 */ /* 0x000fe20000000f00 */
[----:B------:R-:W-:Y:S02]  /*74230*/  IMAD.MOV.U32 R10, RZ, RZ, R7 ;  /* 0x000000ffff0a7224 */ /* 0x000fe400078e0007 */
[----:B------:R-:W-:Y:S02]  /*74240*/  IMAD.MOV.U32 R19, RZ, RZ, R18 ;  /* 0x000000ffff137224 */ /* 0x000fe400078e0012 */
.L_x_6228:
[----:B------:R-:W-:Y:S05]  /*74250*/  BSYNC B1 ;  /* 0x0000000000017941 */ /* 0x000fea0003800000 */
.L_x_6226:
        /* <DEDUP_REMOVED lines=11> */
.L_x_6230:
[----:B------:R-:W-:Y:S01]  /*74310*/  MOV R5, R6 ;  /* 0x0000000600057202 */ /* 0x000fe20000000f00 */
[----:B------:R-:W-:Y:S02]  /*74320*/  IMAD.MOV.U32 R7, RZ, RZ, R10 ;  /* 0x000000ffff077224 */ /* 0x000fe400078e000a */
[----:B------:R-:W-:Y:S02]  /*74330*/  IMAD.MOV.U32 R18, RZ, RZ, R17 ;  /* 0x000000ffff127224 */ /* 0x000fe400078e0011 */
[----:B------:R-:W-:Y:S02]  /*74340*/  IMAD.MOV.U32 R78, RZ, RZ, R77 ;  /* 0x000000ffff4e7224 */ /* 0x000fe400078e004d */
.L_x_6231:
[----:B------:R-:W-:Y:S05]  /*74350*/  BSYNC B1 ;  /* 0x0000000000017941 */ /* 0x000fea0003800000 */
.L_x_6229:
        /* <DEDUP_REMOVED lines=11> */
.L_x_6233:
[----:B------:R-:W-:Y:S01]  /*74410*/  IMAD.MOV.U32 R6, RZ, RZ, R5 ;  /* 0x000000ffff067224 */ /* 0x000fe200078e0005 */
[----:B------:R-:W-:Y:S01]  /*74420*/  MOV R17, R16 ;  /* 0x0000001000117202 */ /* 0x000fe20000000f00 */
[----:B------:R-:W-:Y:S02]  /*74430*/  IMAD.MOV.U32 R10, RZ, RZ, R7 ;  /* 0x000000ffff0a7224 */ /* 0x000fe400078e0007 */
[----:B------:R-:W-:Y:S02]  /*74440*/  IMAD.MOV.U32 R77, RZ, RZ, R76 ;  /* 0x000000ffff4d7224 */ /* 0x000fe400078e004c */
.L_x_6234:
[----:B------:R-:W-:Y:S05]  /*74450*/  BSYNC B1 ;  /* 0x0000000000017941 */ /* 0x000fea0003800000 */
.L_x_6232:
        /* <DEDUP_REMOVED lines=11> */
.L_x_6236:
[----:B------:R-:W-:Y:S02]  /*74510*/  IMAD.MOV.U32 R5, RZ, RZ, R6 ;  /* 0x000000ffff057224 */ /* 0x000fe400078e0006 */
[----:B------:R-:W-:Y:S02]  /*74520*/  IMAD.MOV.U32 R7, RZ, RZ, R10 ;  /* 0x000000ffff077224 */ /* 0x000fe400078e000a */
[----:B------:R-:W-:Y:S02]  /*74530*/  IMAD.MOV.U32 R16, RZ, RZ, R15 ;  /* 0x000000ffff107224 */ /* 0x000fe400078e000f */
[----:B------:R-:W-:Y:S02]  /*74540*/  IMAD.MOV.U32 R76, RZ, RZ, R75 ;  /* 0x000000ffff4c7224 */ /* 0x000fe400078e004b */
.L_x_6237:
[----:B------:R-:W-:Y:S05]  /*74550*/  BSYNC B1 ;  /* 0x0000000000017941 */ /* 0x000fea0003800000 */
.L_x_6235:
        /* <DEDUP_REMOVED lines=11> */
.L_x_6239:
[----:B------:R-:W-:Y:S01]  /*74610*/  IMAD.MOV.U32 R6, RZ, RZ, R5 ;  /* 0x000000ffff067224 */ /* 0x000fe200078e0005 */
[----:B------:R-:W-:Y:S01]  /*74620*/  MOV R10, R7 ;  /* 0x00000007000a7202 */ /* 0x000fe20000000f00 */
[----:B------:R-:W-:Y:S02]  /*74630*/  IMAD.MOV.U32 R15, RZ, RZ, R14 ;  /* 0x000000ffff0f7224 */ /* 0x000fe400078e000e */
[----:B------:R-:W-:Y:S02]  /*74640*/  IMAD.MOV.U32 R75, RZ, RZ, R74 ;  /* 0x000000ffff4b7224 */ /* 0x000fe400078e004a */
.L_x_6240:
[----:B------:R-:W-:Y:S05]  /*74650*/  BSYNC B1 ;  /* 0x0000000000017941 */ /* 0x000fea0003800000 */
.L_x_6238:
        /* <DEDUP_REMOVED lines=11> */
.L_x_6242:
[----:B------:R-:W-:Y:S01]  /*74710*/  IMAD.MOV.U32 R5, RZ, RZ, R6 ;  /* 0x000000ffff057224 */ /* 0x000fe200078e0006 */
[----:B------:R-:W-:Y:S01]  /*74720*/  MOV R74, R73 ;  /* 0x00000049004a7202 */ /* 0x000fe20000000f00 */
[----:B------:R-:W-:Y:S02]  /*74730*/  IMAD.MOV.U32 R7, RZ, RZ, R10 ;  /* 0x000000ffff077224 */ /* 0x000fe400078e000a */
[----:B------:R-:W-:Y:S02]  /*74740*/  IMAD.MOV.U32 R14, RZ, RZ, R13 ;  /* 0x000000ffff0e7224 */ /* 0x000fe400078e000d */
.L_x_6243:
[----:B------:R-:W-:Y:S05]  /*74750*/  BSYNC B1 ;  /* 0x0000000000017941 */ /* 0x000fea0003800000 */
.L_x_6241:
        /* <DEDUP_REMOVED lines=11> */
.L_x_6245:
[----:B------:R-:W-:Y:S01]  /*74810*/  MOV R6, R5 ;  /* 0x0000000500067202 */ /* 0x000fe20000000f00 */
[----:B------:R-:W-:Y:S02]  /*74820*/  IMAD.MOV.U32 R10, RZ, RZ, R7 ;  /* 0x000000ffff0a7224 */ /* 0x000fe400078e0007 */
[----:B------:R-:W-:Y:S02]  /*74830*/  IMAD.MOV.U32 R13, RZ, RZ, R12 ;  /* 0x000000ffff0d7224 */ /* 0x000fe400078e000c */
[----:B------:R-:W-:Y:S02]  /*74840*/  IMAD.MOV.U32 R73, RZ, RZ, R72 ;  /* 0x000000ffff497224 */ /* 0x000fe400078e0048 */
.L_x_6246:
[----:B------:R-:W-:Y:S05]  /*74850*/  BSYNC B1 ;  /* 0x0000000000017941 */ /* 0x000fea0003800000 */
.L_x_6244:
        /* <DEDUP_REMOVED lines=11> */
.L_x_6248:
[----:B------:R-:W-:Y:S01]  /*74910*/  IMAD.MOV.U32 R5, RZ, RZ, R6 ;  /* 0x000000ffff057224 */ /* 0x000fe200078e0006 */
[----:B------:R-:W-:Y:S01]  /*74920*/  MOV R72, R135 ;  /* 0x0000008700487202 */ /* 0x000fe20000000f00 */
[----:B------:R-:W-:Y:S02]  /*74930*/  IMAD.MOV.U32 R7, RZ, RZ, R10 ;  /* 0x000000ffff077224 */ /* 0x000fe400078e000a */
[----:B------:R-:W-:Y:S02]  /*74940*/  IMAD.MOV.U32 R12, RZ, RZ, R9 ;  /* 0x000000ffff0c7224 */ /* 0x000fe400078e0009 */
.L_x_6249:
[----:B------:R-:W-:Y:S05]  /*74950*/  BSYNC B1 ;  /* 0x0000000000017941 */ /* 0x000fea0003800000 */
.L_x_6247:
        /* <DEDUP_REMOVED lines=11> */
.L_x_6251:
[----:B------:R-:W-:Y:S02]  /*74a10*/  IMAD.MOV.U32 R11, RZ, RZ, R5 ;  /* 0x000000ffff0b7224 */ /* 0x000fe400078e0005 */
[----:B------:R-:W-:Y:S02]  /*74a20*/  IMAD.MOV.U32 R6, RZ, RZ, R7 ;  /* 0x000000ffff067224 */ /* 0x000fe400078e0007 */
[----:B------:R-:W-:Y:S02]  /*74a30*/  IMAD.MOV.U32 R9, RZ, RZ, R8 ;  /* 0x000000ffff097224 */ /* 0x000fe400078e0008 */
[----:B------:R-:W-:Y:S02]  /*74a40*/  IMAD.MOV.U32 R135, RZ, RZ, R134 ;  /* 0x000000ffff877224 */ /* 0x000fe400078e0086 */
.L_x_6252:
[----:B------:R-:W-:Y:S05]  /*74a50*/  BSYNC B1 ;  /* 0x0000000000017941 */ /* 0x000fea0003800000 */
.L_x_6250:
        /* <DEDUP_REMOVED lines=11> */
.L_x_6254:
[----:B------:R-:W-:Y:S01]  /*74b10*/  IMAD.MOV.U32 R8, RZ, RZ, R0 ;  /* 0x000000ffff087224 */ /* 0x000fe200078e0000 */
[----:B------:R-:W-:Y:S01]  /*74b20*/  MOV R7, R6 ;  /* 0x0000000600077202 */ /* 0x000fe20000000f00 */
[----:B------:R-:W-:Y:S02]  /*74b30*/  IMAD.MOV.U32 R134, RZ, RZ, R133 ;  /* 0x000000ffff867224 */ /* 0x000fe400078e0085 */
[--C-:B------:R-:W-:Y:S02]  /*74b40*/  IMAD.MOV.U32 R5, RZ, RZ, R11.reuse ;  /* 0x000000ffff057224 */ /* 0x100fe400078e000b */
[----:B------:R-:W-:Y:S02]  /*74b50*/  IMAD.MOV.U32 R0, RZ, RZ, R11 ;  /* 0x000000ffff007224 */ /* 0x000fe400078e000b */
[----:B------:R-:W-:Y:S02]  /*74b60*/  IMAD.MOV.U32 R133, RZ, RZ, R6 ;  /* 0x000000ffff857224 */ /* 0x000fe400078e0006 */
.L_x_6255:
[----:B------:R-:W-:Y:S05]  /*74b70*/  BSYNC B1 ;  /* 0x0000000000017941 */ /* 0x000fea0003800000 */
.L_x_6253:
[----:B------:R-:W-:Y:S01]  /*74b80*/  IADD3 R3, R3, 0x4, RZ ;  /* 0x0000000403037810 */ /* 0x000fe20007ffe0ff */
[----:B------:R-:W-:Y:S01]  /*74b90*/  @!P2 CALL.REL.NOINC `(.L_x_6256) ;  /* 0x000000100000a944 */ /* 0x000fe20003c00000 */
[----:B------:R-:W-:Y:S05]  /*74ba0*/  BRA `(.L_x_6257) ;  /* 0xffffc02000007947 */ /* 0x000fea000383ffff */
.L_x_6256:
[----:B------:R-:W-:Y:S01]  /*74bb0*/  MOV R0, R5 ;  /* 0x0000000500007202 */ /* 0x000fe20000000f00 */
[----:B------:R-:W-:-:S02]  /*74bc0*/  IMAD.MOV.U32 R133, RZ, RZ, R7 ;  /* 0x000000ffff857224 */ /* 0x000fc400078e0007 */
.L_x_6066:
[----:B------:R-:W-:Y:S05]  /*74bd0*/  BSYNC B0 ;  /* 0x0000000000007941 */ /* 0x000fea0003800000 */
.L_x_6065:
[----:B0-----:R-:W-:Y:S01]  /*74be0*/  SHFL.DOWN PT, R4, R0, 0x2, 0x1f ;  /* 0x08401f0000047f89 */ /* 0x001fe200000e0000 */
[----:B------:R-:W-:Y:S01]  /*74bf0*/  ISETP.GT.AND P0, PT, R2, 0x1d, PT ;  /* 0x0000001d0200780c */ /* 0x000fe20003f04270 */
[----:B------:R-:W-:Y:S02]  /*74c00*/  BSSY B0, `(.L_x_6258) ;  /* 0x00004c3000007945 */ /* 0x000fe40003800000 */
[----:B------:R-:W0:Y:S04]  /*74c10*/  SHFL.DOWN PT, R5, R8, 0x2, 0x1f ;  /* 0x08401f0008057f89 */ /* 0x000e2800000e0000 */
[----:B------:R-:W-:Y:S04]  /*74c20*/  SHFL.DOWN PT, R6, R9, 0x2, 0x1f ;  /* 0x08401f0009067f89 */ /* 0x000fe800000e0000 */
[----:B------:R-:W1:Y:S04]  /*74c30*/  SHFL.DOWN PT, R7, R12, 0x2, 0x1f ;  /* 0x08401f000c077f89 */ /* 0x000e6800000e0000 */
[----:B------:R-:W-:Y:S04]  /*74c40*/  SHFL.DOWN PT, R10, R13, 0x2, 0x1f ;  /* 0x08401f000d0a7f89 */ /* 0x000fe800000e0000 */
[----:B------:R-:W2:Y:S04]  /*74c50*/  SHFL.DOWN PT, R11, R14, 0x2, 0x1f ;  /* 0x08401f000e0b7f89 */ /* 0x000ea800000e0000 */
[----:B------:R-:W-:Y:S04]  /*74c60*/  SHFL.DOWN PT, R136, R15, 0x2, 0x1f ;  /* 0x08401f000f887f89 */ /* 0x000fe800000e0000 */
[----:B------:R-:W3:Y:S04]  /*74c70*/  SHFL.DOWN PT, R137, R16, 0x2, 0x1f ;  /* 0x08401f0010897f89 */ /* 0x000ee800000e0000 */
[----:B0-----:R-:W-:Y:S04]  /*74c80*/  STL.64 [R1], R4 ;  /* 0x0000000401007387 */ /* 0x001fe80000100a00 */
[----:B-1----:R-:W-:Y:S04]  /*74c90*/  STL.64 [R1+0x8], R6 ;  /* 0x0000080601007387 */ /* 0x002fe80000100a00 */
[----:B------:R-:W-:Y:S04]  /*74ca0*/  SHFL.DOWN PT, R138, R17, 0x2, 0x1f ;  /* 0x08401f00118a7f89 */ /* 0x000fe800000e0000 */
[----:B--2---:R-:W-:Y:S04]  /*74cb0*/  STL.64 [R1+0x10], R10 ;  /* 0x0000100a01007387 */ /* 0x004fe80000100a00 */
[----:B------:R-:W0:Y:S04]  /*74cc0*/  SHFL.DOWN PT, R139, R18, 0x2, 0x1f ;  /* 0x08401f00128b7f89 */ /* 0x000e2800000e0000 */
[----:B---3--:R-:W-:Y:S04]  /*74cd0*/  STL.64 [R1+0x18], R136 ;  /* 0x0000188801007387 */ /* 0x008fe80000100a00 */
        /* <DEDUP_REMOVED lines=163> */
[----:B0-----:R0:W-:Y:S04]  /*75710*/  STL.64 [R1+0x188], R4 ;  /* 0x0001880401007387 */ /* 0x0011e80000100a00 */
[----:B-1----:R0:W-:Y:S04]  /*75720*/  STL.64 [R1+0x190], R6 ;  /* 0x0001900601007387 */ /* 0x0021e80000100a00 */
[----:B--2---:R0:W-:Y:S04]  /*75730*/  STL.64 [R1+0x198], R10 ;  /* 0x0001980a01007387 */ /* 0x0041e80000100a00 */
[----:B---3--:R0:W-:Y:S04]  /*75740*/  STL.64 [R1+0x1a0], R136 ;  /* 0x0001a08801007387 */ /* 0x0081e80000100a00 */
[----:B----4-:R0:W-:Y:S04]  /*75750*/  STL.64 [R1+0x1a8], R138 ;  /* 0x0001a88a01007387 */ /* 0x0101e80000100a00 */
[----:B-----5:R0:W-:Y:S04]  /*75760*/  STL.64 [R1+0x1b0], R142 ;  /* 0x0001b08e01007387 */ /* 0x0201e80000100a00 */
[----:B------:R0:W-:Y:S04]  /*75770*/  STL.64 [R1+0x1b8], R144 ;  /* 0x0001b89001007387 */ /* 0x0001e80000100a00 */
        /* <DEDUP_REMOVED lines=11> */
.L_x_6450:
        /* <DEDUP_REMOVED lines=20> */
.L_x_6261:
[----:B------:R-:W-:Y:S02]  /*75970*/  IMAD.MOV.U32 R5, RZ, RZ, R132 ;  /* 0x000000ffff057224 */ /* 0x000fe400078e0084 */
[----:B------:R-:W-:Y:S01]  /*75980*/  IMAD.MOV.U32 R7, RZ, RZ, R140 ;  /* 0x000000ffff077224 */ /* 0x000fe200078e008c */
[----:B------:R-:W-:Y:S01]  /*75990*/  MOV R140, R131 ;  /* 0x00000083008c7202 */ /* 0x000fe20000000f00 */
[----:B------:R-:W-:Y:S02]  /*759a0*/  IMAD.MOV.U32 R132, RZ, RZ, R71 ;  /* 0x000000ffff847224 */ /* 0x000fe400078e0047 */
.L_x_6262:
[----:B------:R-:W-:Y:S05]  /*759b0*/  BSYNC B1 ;  /* 0x0000000000017941 */ /* 0x000fea0003800000 */
.L_x_6260:
        /* <DEDUP_REMOVED lines=11> */
.L_x_6264:
[----:B------:R-:W-:Y:S02]  /*75a70*/  IMAD.MOV.U32 R6, RZ, RZ, R5 ;  /* 0x000000ffff067224 */ /* 0x000fe400078e0005 */
[----:B------:R-:W-:Y:S02]  /*75a80*/  IMAD.MOV.U32 R10, RZ, RZ, R7 ;  /* 0x000000ffff0a7224 */ /* 0x000fe400078e0007 */
[----:B------:R-:W-:Y:S02]  /*75a90*/  IMAD.MOV.U32 R71, RZ, RZ, R70 ;  /* 0x000000ffff477224 */ /* 0x000fe400078e0046 */
[----:B------:R-:W-:Y:S02]  /*75aa0*/  IMAD.MOV.U32 R131, RZ, RZ, R130 ;  /* 0x000000ffff837224 */ /* 0x000fe400078e0082 */
.L_x_6265:
[----:B------:R-:W-:Y:S05]  /*75ab0*/  BSYNC B1 ;  /* 0x0000000000017941 */ /* 0x000fea0003800000 */
.L_x_6263:
        /* <DEDUP_REMOVED lines=11> */
.L_x_6267:
[----:B------:R-:W-:Y:S01]  /*75b70*/  IMAD.MOV.U32 R5, RZ, RZ, R6 ;  /* 0x000000ffff057224 */ /* 0x000fe200078e0006 */
[----:B------:R-:W-:Y:S01]  /*75b80*/  MOV R7, R10 ;  /* 0x0000000a00077202 */ /* 0x000fe20000000f00 */
[----:B------:R-:W-:Y:S02]  /*75b90*/  IMAD.MOV.U32 R70, RZ, RZ, R69 ;  /* 0x000000ffff467224 */ /* 0x000fe400078e0045 */
[----:B------:R-:W-:Y:S02]  /*75ba0*/  IMAD.MOV.U32 R130, RZ, RZ, R129 ;  /* 0x000000ffff827224 */ /* 0x000fe400078e0081 */
.L_x_6268:
[----:B------:R-:W-:Y:S05]  /*75bb0*/  BSYNC B1 ;  /* 0x0000000000017941 */ /* 0x000fea0003800000 */
.L_x_6266:
        /* <DEDUP_REMOVED lines=11> */
.L_x_6270:
[----:B------:R-:W-:Y:S01]  /*75c70*/  IMAD.MOV.U32 R6, RZ, RZ, R5 ;  /* 0x000000ffff067224 */ /* 0x000fe200078e0005 */
[----:B------:R-:W-:Y:S01]  /*75c80*/  MOV R129, R128 ;  /* 0x0000008000817202 */ /* 0x000fe20000000f00 */
[----:B------:R-:W-:Y:S02]  /*75c90*/  IMAD.MOV.U32 R10, RZ, RZ, R7 ;  /* 0x000000ffff0a7224 */ /* 0x000fe400078e0007 */
[----:B------:R-:W-:Y:S02]  /*75ca0*/  IMAD.MOV.U32 R69, RZ, RZ, R68 ;  /* 0x000000ffff457224 */ /* 0x000fe400078e0044 */
.L_x_6271:
[----:B------:R-:W-:Y:S05]  /*75cb0*/  BSYNC B1 ;  /* 0x0000000000017941 */ /* 0x000fea0003800000 */
.L_x_6269:
        /* <DEDUP_REMOVED lines=11> */
.L_x_6273:
[----:B------:R-:W-:Y:S01]  /*75d70*/  MOV R5, R6 ;  /* 0x0000000600057202 */ /* 0x000fe20000000f00 */
[----:B------:R-:W-:Y:S02]  /*75d80*/  IMAD.MOV.U32 R7, RZ, RZ, R10 ;  /* 0x000000ffff077224 */ /* 0x000fe400078e000a */
[----:B------:R-:W-:Y:S02]  /*75d90*/  IMAD.MOV.U32 R68, RZ, RZ, R67 ;  /* 0x000000ffff447224 */ /* 0x000fe400078e0043 */
[----:B------:R-:W-:Y:S02]  /*75da0*/  IMAD.MOV.U32 R128, RZ, RZ, R127 ;  /* 0x000000ffff807224 */ /* 0x000fe400078e007f */
.L_x_6274:
[----:B------:R-:W-:Y:S05]  /*75db0*/  BSYNC B1 ;  /* 0x0000000000017941 */ /* 0x000fea0003800000 */
.L_x_6272:
        /* <DEDUP_REMOVED lines=11> */
.L_x_6276:
[----:B------:R-:W-:Y:S01]  /*75e70*/  IMAD.MOV.U32 R6, RZ, RZ, R5 ;  /* 0x000000ffff067224 */ /* 0x000fe200078e0005 */
[----:B------:R-:W-:Y:S01]  /*75e80*/  MOV R67, R66 ;  /* 0x0000004200437202 */ /* 0x000fe20000000f00 */
[----:B------:R-:W-:Y:S02]  /*75e90*/  IMAD.MOV.U32 R10, RZ, RZ, R7 ;  /* 0x000000ffff0a7224 */ /* 0x000fe400078e0007 */
[----:B------:R-:W-:Y:S02]  /*75ea0*/  IMAD.MOV.U32 R127, RZ, RZ, R126 ;  /* 0x000000ffff7f7224 */ /* 0x000fe400078e007e */
.L_x_6277:
[----:B------:R-:W-:Y:S05]  /*75eb0*/  BSYNC B1 ;  /* 0x0000000000017941 */ /* 0x000fea0003800000 */
.L_x_6275:
        /* <DEDUP_REMOVED lines=11> */
.L_x_6279:
[----:B------:R-:W-:Y:S02]  /*75f70*/  IMAD.MOV.U32 R5, RZ, RZ, R6 ;  /* 0x000000ffff057224 */ /* 0x000fe400078e0006 */
[----:B------:R-:W-:Y:S02]  /*75f80*/  IMAD.MOV.U32 R7, RZ, RZ, R10 ;  /* 0x000000ffff077224 */ /* 0x000fe400078e000a */
[----:B------:R-:W-:Y:S02]  /*75f90*/  IMAD.MOV.U32 R66, RZ, RZ, R65 ;  /* 0x000000ffff427224 */ /* 0x000fe400078e0041 */
[----:B------:R-:W-:Y:S02]  /*75fa0*/  IMAD.MOV.U32 R126, RZ, RZ, R125 ;  /* 0x000000ffff7e7224 */ /* 0x000fe400078e007d */
.L_x_6280:
[----:B------:R-:W-:Y:S05]  /*75fb0*/  BSYNC B1 ;  /* 0x0000000000017941 */ /* 0x000fea0003800000 */
.L_x_6278:
        /* <DEDUP_REMOVED lines=11> */
.L_x_6282:
[----:B------:R-:W-:Y:S01]  /*76070*/  IMAD.MOV.U32 R6, RZ, RZ, R5 ;  /* 0x000000ffff067224 */ /* 0x000fe200078e0005 */
[----:B------:R-:W-:Y:S01]  /*76080*/  MOV R10, R7 ;  /* 0x00000007000a7202 */ /* 0x000fe20000000f00 */
[----:B------:R-:W-:Y:S02]  /*76090*/  IMAD.MOV.U32 R65, RZ, RZ, R64 ;  /* 0x000000ffff417224 */ /* 0x000fe400078e0040 */
[----:B------:R-:W-:Y:S02]  /*760a0*/  IMAD.MOV.U32 R125, RZ, RZ, R124 ;  /* 0x000000ffff7d7224 */ /* 0x000fe400078e007c */
.L_x_6283:
[----:B------:R-:W-:Y:S05]  /*760b0*/  BSYNC B1 ;  /* 0x0000000000017941 */ /* 0x000fea0003800000 */
.L_x_6281:
        /* <DEDUP_REMOVED lines=11> */
.L_x_6285:
[----:B------:R-:W-:Y:S01]  /*76170*/  IMAD.MOV.U32 R5, RZ, RZ, R6 ;  /* 0x000000ffff057224 */ /* 0x000fe200078e0006 */
[----:B------:R-:W-:Y:S01]  /*76180*/  MOV R124, R123 ;  /* 0x0000007b007c7202 */ /* 0x000fe20000000f00 */
[----:B------:R-:W-:Y:S02]  /*76190*/  IMAD.MOV.U32 R7, RZ, RZ, R10 ;  /* 0x000000ffff077224 */ /* 0x000fe400078e000a */
[----:B------:R-:W-:Y:S02]  /*761a0*/  IMAD.MOV.U32 R64, RZ, RZ, R63 ;  /* 0x000000ffff407224 */ /* 0x000fe400078e003f */
.L_x_6286:
[----:B------:R-:W-:Y:S05]  /*761b0*/  BSYNC B1 ;  /* 0x0000000000017941 */ /* 0x000fea0003800000 */
.L_x_6284:
        /* <DEDUP_REMOVED lines=11> */
.L_x_6288:
[----:B------:R-:W-:Y:S01]  /*76270*/  MOV R6, R5 ;  /* 0x0000000500067202 */ /* 0x000fe20000000f00 */
[----:B------:R-:W-:Y:S02]  /*76280*/  IMAD.MOV.U32 R10, RZ, RZ, R7 ;  /* 0x000000ffff0a7224 */ /* 0x000fe400078e0007 */
[----:B------:R-:W-:Y:S02]  /*76290*/  IMAD.MOV.U32 R63, RZ, RZ, R62 ;  /* 0x000000ffff3f7224 */ /* 0x000fe400078e003e */
[----:B------:R-:W-:Y:S02]  /*762a0*/  IMAD.MOV.U32 R123, RZ, RZ, R122 ;  /* 0x000000ffff7b7224 */ /* 0x000fe400078e007a */
.L_x_6289:
[----:B------:R-:W-:Y:S05]  /*762b0*/  BSYNC B1 ;  /* 0x0000000000017941 */ /* 0x000fea0003800000 */
.L_x_6287:
        /* <DEDUP_REMOVED lines=11> */
.L_x_6291:
[----:B------:R-:W-:Y:S01]  /*76370*/  IMAD.MOV.U32 R5, RZ, RZ, R6 ;  /* 0x000000ffff057224 */ /* 0x000fe200078e0006 */
[----:B------:R-:W-:Y:S01]  /*76380*/  MOV R62, R61 ;  /* 0x0000003d003e7202 */ /* 0x000fe20000000f00 */
[----:B------:R-:W-:Y:S02]  /*76390*/  IMAD.MOV.U32 R7, RZ, RZ, R10 ;  /* 0x000000ffff077224 */ /* 0x000fe400078e000a */
[----:B------:R-:W-:Y:S02]  /*763a0*/  IMAD.MOV.U32 R122, RZ, RZ, R121 ;  /* 0x000000ffff7a7224 */ /* 0x000fe400078e0079 */
.L_x_6292:
[----:B------:R-:W-:Y:S05]  /*763b0*/  BSYNC B1 ;  /* 0x0000000000017941 */ /* 0x000fea0003800000 */
.L_x_6290:
        /* <DEDUP_REMOVED lines=11> */
.L_x_6294:
[----:B------:R-:W-:Y:S02]  /*76470*/  IMAD.MOV.U32 R6, RZ, RZ, R5 ;  /* 0x000000ffff067224 */ /* 0x000fe400078e0005 */
[----:B------:R-:W-:Y:S02]  /*76480*/  IMAD.MOV.U32 R10, RZ, RZ, R7 ;  /* 0x000000ffff0a7224 */ /* 0x000fe400078e0007 */
[----:B------:R-:W-:Y:S02]  /*76490*/  IMAD.MOV.U32 R61, RZ, RZ, R60 ;  /* 0x000000ffff3d7224 */ /* 0x000fe400078e003c */
[----:B------:R-:W-:Y:S02]  /*764a0*/  IMAD.MOV.U32 R121, RZ, RZ, R120 ;  /* 0x000000ffff797224 */ /* 0x000fe400078e0078 */
.L_x_6295:
[----:B------:R-:W-:Y:S05]  /*764b0*/  BSYNC B1 ;  /* 0x0000000000017941 */ /* 0x000fea0003800000 */
.L_x_6293:
        /* <DEDUP_REMOVED lines=11> */
.L_x_6297:
[----:B------:R-:W-:Y:S01]  /*76570*/  IMAD.MOV.U32 R5, RZ, RZ, R6 ;  /* 0x000000ffff057224 */ /* 0x000fe200078e0006 */
[----:B------:R-:W-:Y:S01]  /*76580*/  MOV R7, R10 ;  /* 0x0000000a00077202 */ /* 0x000fe20000000f00 */
[----:B------:R-:W-:Y:S02]  /*76590*/  IMAD.MOV.U32 R60, RZ, RZ, R59 ;  /* 0x000000ffff3c7224 */ /* 0x000fe400078e003b */
[----:B------:R-:W-:Y:S02]  /*765a0*/  IMAD.MOV.U32 R120, RZ, RZ, R119 ;  /* 0x000000ffff787224 */ /* 0x000fe400078e0077 */
.L_x_6298:
[----:B------:R-:W-:Y:S05]  /*765b0*/  BSYNC B1 ;  /* 0x0000000000017941 */ /* 0x000fea0003800000 */
.L_x_6296:
        /* <DEDUP_REMOVED lines=11> */
.L_x_6300:
[----:B------:R-:W-:Y:S01]  /*76670*/  IMAD.MOV.U32 R6, RZ, RZ, R5 ;  /* 0x000000ffff067224 */ /* 0x000fe200078e0005 */
[----:B------:R-:W-:Y:S01]  /*76680*/  MOV R119, R118 ;  /* 0x0000007600777202 */ /* 0x000fe20000000f00 */
[----:B------:R-:W-:Y:S02]  /*76690*/  IMAD.MOV.U32 R10, RZ, RZ, R7 ;  /* 0x000000ffff0a7224 */ /* 0x000fe400078e0007 */
[----:B------:R-:W-:Y:S02]  /*766a0*/  IMAD.MOV.U32 R59, RZ, RZ, R58 ;  /* 0x000000ffff3b7224 */ /* 0x000fe400078e003a */
.L_x_6301:
[----:B------:R-:W-:Y:S05]  /*766b0*/  BSYNC B1 ;  /* 0x0000000000017941 */ /* 0x000fea0003800000 */
.L_x_6299:
        /* <DEDUP_REMOVED lines=11> */
.L_x_6303:
[----:B------:R-:W-:Y:S01]  /*76770*/  MOV R5, R6 ;  /* 0x0000000600057202 */ /* 0x000fe20000000f00 */
[----:B------:R-:W-:Y:S02]  /*76780*/  IMAD.MOV.U32 R7, RZ, RZ, R10 ;  /* 0x000000ffff077224 */ /* 0x000fe400078e000a */
[----:B------:R-:W-:Y:S02]  /*76790*/  IMAD.MOV.U32 R58, RZ, RZ, R57 ;  /* 0x000000ffff3a7224 */ /* 0x000fe400078e0039 */
[----:B------:R-:W-:Y:S02]  /*767a0*/  IMAD.MOV.U32 R118, RZ, RZ, R117 ;  /* 0x000000ffff767224 */ /* 0x000fe400078e0075 */
.L_x_6304:
[----:B------:R-:W-:Y:S05]  /*767b0*/  BSYNC B1 ;  /* 0x0000000000017941 */ /* 0x000fea0003800000 */
.L_x_6302:
        /* <DEDUP_REMOVED lines=11> */
.L_x_6306:
[----:B------:R-:W-:Y:S01]  /*76870*/  IMAD.MOV.U32 R6, RZ, RZ, R5 ;  /* 0x000000ffff067224 */ /* 0x000fe200078e0005 */
[----:B------:R-:W-:Y:S01]  /*76880*/  MOV R57, R56 ;  /* 0x0000003800397202 */ /* 0x000fe20000000f00 */
[----:B------:R-:W-:Y:S02]  /*76890*/  IMAD.MOV.U32 R10, RZ, RZ, R7 ;  /* 0x000000ffff0a7224 */ /* 0x000fe400078e0007 */
[----:B------:R-:W-:Y:S02]  /*768a0*/  IMAD.MOV.U32 R117, RZ, RZ, R116 ;  /* 0x000000ffff757224 */ /* 0x000fe400078e0074 */
.L_x_6307:
[----:B------:R-:W-:Y:S05]  /*768b0*/  BSYNC B1 ;  /* 0x0000000000017941 */ /* 0x000fea0003800000 */
.L_x_6305:
        /* <DEDUP_REMOVED lines=11> */
.L_x_6309:
[----:B------:R-:W-:Y:S02]  /*76970*/  IMAD.MOV.U32 R5, RZ, RZ, R6 ;  /* 0x000000ffff057224 */ /* 0x000fe400078e0006 */
[----:B------:R-:W-:Y:S02]  /*76980*/  IMAD.MOV.U32 R7, RZ, RZ, R10 ;  /* 0x000000ffff077224 */ /* 0x000fe400078e000a */
[----:B------:R-:W-:Y:S02]  /*76990*/  IMAD.MOV.U32 R56, RZ, RZ, R55 ;  /* 0x000000ffff387224 */ /* 0x000fe400078e0037 */
[----:B------:R-:W-:Y:S02]  /*769a0*/  IMAD.MOV.U32 R116, RZ, RZ, R115 ;  /* 0x000000ffff747224 */ /* 0x000fe400078e0073 */
.L_x_6310:
[----:B------:R-:W-:Y:S05]  /*769b0*/  BSYNC B1 ;  /* 0x0000000000017941 */ /* 0x000fea0003800000 */
.L_x_6308:
        /* <DEDUP_REMOVED lines=11> */
.L_x_6312:
[----:B------:R-:W-:Y:S01]  /*76a70*/  IMAD.MOV.U32 R6, RZ, RZ, R5 ;  /* 0x000000ffff067224 */ /* 0x000fe200078e0005 */
[----:B------:R-:W-:Y:S01]  /*76a80*/  MOV R10, R7 ;  /* 0x00000007000a7202 */ /* 0x000fe20000000f00 */
[----:B------:R-:W-:Y:S02]  /*76a90*/  IMAD.MOV.U32 R55, RZ, RZ, R54 ;  /* 0x000000ffff377224 */ /* 0x000fe400078e0036 */
[----:B------:R-:W-:Y:S02]  /*76aa0*/  IMAD.MOV.U32 R115, RZ, RZ, R114 ;  /* 0x000000ffff737224 */ /* 0x000fe400078e0072 */
.L_x_6313:
[----:B------:R-:W-:Y:S05]  /*76ab0*/  BSYNC B1 ;  /* 0x0000000000017941 */ /* 0x000fea0003800000 */
.L_x_6311:
        /* <DEDUP_REMOVED lines=11> */
.L_x_6315:
[----:B------:R-:W-:Y:S01]  /*76b70*/  IMAD.MOV.U32 R5, RZ, RZ, R6 ;  /* 0x000000ffff057224 */ /* 0x000fe200078e0006 */
[----:B------:R-:W-:Y:S01]  /*76b80*/  MOV R114, R113 ;  /* 0x0000007100727202 */ /* 0x000fe20000000f00 */
[----:B------:R-:W-:Y:S02]  /*76b90*/  IMAD.MOV.U32 R7, RZ, RZ, R10 ;  /* 0x000000ffff077224 */ /* 0x000fe400078e000a */
[----:B------:R-:W-:Y:S02]  /*76ba0*/  IMAD.MOV.U32 R54, RZ, RZ, R53 ;  /* 0x000000ffff367224 */ /* 0x000fe400078e0035 */
.L_x_6316:
[----:B------:R-:W-:Y:S05]  /*76bb0*/  BSYNC B1 ;  /* 0x0000000000017941 */ /* 0x000fea0003800000 */
.L_x_6314:
        /* <DEDUP_REMOVED lines=11> */
.L_x_6318:
[----:B------:R-:W-:Y:S01]  /*76c70*/  MOV R6, R5 ;  /* 0x0000000500067202 */ /* 0x000fe20000000f00 */
[----:B------:R-:W-:Y:S02]  /*76c80*/  IMAD.MOV.U32 R10, RZ, RZ, R7 ;  /* 0x000000ffff0a7224 */ /* 0x000fe400078e0007 */
[----:B------:R-:W-:Y:S02]  /*76c90*/  IMAD.MOV.U32 R53, RZ, RZ, R52 ;  /* 0x000000ffff357224 */ /* 0x000fe400078e0034 */
[----:B------:R-:W-:Y:S02]  /*76ca0*/  IMAD.MOV.U32 R113, RZ, RZ, R112 ;  /* 0x000000ffff717224 */ /* 0x000fe400078e0070 */
.L_x_6319:
[----:B------:R-:W-:Y:S05]  /*76cb0*/  BSYNC B1 ;  /* 0x0000000000017941 */ /* 0x000fea0003800000 */
.L_x_6317:
        /* <DEDUP_REMOVED lines=11> */
.L_x_6321:
[----:B------:R-:W-:Y:S01]  /*76d70*/  IMAD.MOV.U32 R5, RZ, RZ, R6 ;  /* 0x000000ffff057224 */ /* 0x000fe200078e0006 */
[----:B------:R-:W-:Y:S01]  /*76d80*/  MOV R52, R51 ;  /* 0x0000003300347202 */ /* 0x000fe20000000f00 */
[----:B------:R-:W-:Y:S02]  /*76d90*/  IMAD.MOV.U32 R7, RZ, RZ, R10 ;  /* 0x000000ffff077224 */ /* 0x000fe400078e000a */
[----:B------:R-:W-:Y:S02]  /*76da0*/  IMAD.MOV.U32 R112, RZ, RZ, R111 ;  /* 0x000000ffff707224 */ /* 0x000fe400078e006f */
.L_x_6322:
[----:B------:R-:W-:Y:S05]  /*76db0*/  BSYNC B1 ;  /* 0x0000000000017941 */ /* 0x000fea0003800000 */
.L_x_6320:
        /* <DEDUP_REMOVED lines=11> */
.L_x_6324:
[----:B------:R-:W-:Y:S02]  /*76e70*/  IMAD.MOV.U32 R6, RZ, RZ, R5 ;  /* 0x000000ffff067224 */ /* 0x000fe400078e0005 */
[----:B------:R-:W-:Y:S02]  /*76e80*/  IMAD.MOV.U32 R10, RZ, RZ, R7 ;  /* 0x000000ffff0a7224 */ /* 0x000fe400078e0007 */
[----:B------:R-:W-:Y:S02]  /*76e90*/  IMAD.MOV.U32 R51, RZ, RZ, R50 ;  /* 0x000000ffff337224 */ /* 0x000fe400078e0032 */
[----:B------:R-:W-:Y:S02]  /*76ea0*/  IMAD.MOV.U32 R111, RZ, RZ, R110 ;  /* 0x000000ffff6f7224 */ /* 0x000fe400078e006e */
.L_x_6325:
[----:B------:R-:W-:Y:S05]  /*76eb0*/  BSYNC B1 ;  /* 0x0000000000017941 */ /* 0x000fea0003800000 */
.L_x_6323:
        /* <DEDUP_REMOVED lines=11> */
.L_x_6327:
[----:B------:R-:W-:Y:S01]  /*76f70*/  IMAD.MOV.U32 R5, RZ, RZ, R6 ;  /* 0x000000ffff057224 */ /* 0x000fe200078e0006 */
[----:B------:R-:W-:Y:S01]  /*76f80*/  MOV R7, R10 ;  /* 0x0000000a00077202 */ /* 0x000fe20000000f00 */
[----:B------:R-:W-:Y:S02]  /*76f90*/  IMAD.MOV.U32 R50, RZ, RZ, R49 ;  /* 0x000000ffff327224 */ /* 0x000fe400078e0031 */
[----:B------:R-:W-:Y:S02]  /*76fa0*/  IMAD.MOV.U32 R110, RZ, RZ, R109 ;  /* 0x000000ffff6e7224 */ /* 0x000fe400078e006d */
.L_x_6328:
[----:B------:R-:W-:Y:S05]  /*76fb0*/  BSYNC B1 ;  /* 0x0000000000017941 */ /* 0x000fea0003800000 */
.L_x_6326:
        /* <DEDUP_REMOVED lines=11> */
.L_x_6330:
[----:B------:R-:W-:Y:S01]  /*77070*/  IMAD.MOV.U32 R6, RZ, RZ, R5 ;  /* 0x000000ffff067224 */ /* 0x000fe200078e0005 */
[----:B------:R-:W-:Y:S01]  /*77080*/  MOV R109, R108 ;  /* 0x0000006c006d7202 */ /* 0x000fe20000000f00 */
[----:B------:R-:W-:Y:S02]  /*77090*/  IMAD.MOV.U32 R10, RZ, RZ, R7 ;  /* 0x000000ffff0a7224 */ /* 0x000fe400078e0007 */
[----:B------:R-:W-:Y:S02]  /*770a0*/  IMAD.MOV.U32 R49, RZ, RZ, R48 ;  /* 0x000000ffff317224 */ /* 0x000fe400078e0030 */
.L_x_6331:
[----:B------:R-:W-:Y:S05]  /*770b0*/  BSYNC B1 ;  /* 0x0000000000017941 */ /* 0x000fea0003800000 */
.L_x_6329:
        /* <DEDUP_REMOVED lines=11> */
.L_x_6333:
[----:B------:R-:W-:Y:S01]  /*77170*/  MOV R5, R6 ;  /* 0x0000000600057202 */ /* 0x000fe20000000f00 */
[----:B------:R-:W-:Y:S02]  /*77180*/  IMAD.MOV.U32 R7, RZ, RZ, R10 ;  /* 0x000000ffff077224 */ /* 0x000fe400078e000a */
[----:B------:R-:W-:Y:S02]  /*77190*/  IMAD.MOV.U32 R48, RZ, RZ, R47 ;  /* 0x000000ffff307224 */ /* 0x000fe400078e002f */
[----:B------:R-:W-:Y:S02]  /*771a0*/  IMAD.MOV.U32 R108, RZ, RZ, R107 ;  /* 0x000000ffff6c7224 */ /* 0x000fe400078e006b */
.L_x_6334:
[----:B------:R-:W-:Y:S05]  /*771b0*/  BSYNC B1 ;  /* 0x0000000000017941 */ /* 0x000fea0003800000 */
.L_x_6332:
        /* <DEDUP_REMOVED lines=11> */
.L_x_6336:
[----:B------:R-:W-:Y:S01]  /*77270*/  IMAD.MOV.U32 R6, RZ, RZ, R5 ;  /* 0x000000ffff067224 */ /* 0x000fe200078e0005 */
[----:B------:R-:W-:Y:S01]  /*77280*/  MOV R47, R46 ;  /* 0x0000002e002f7202 */ /* 0x000fe20000000f00 */
[----:B------:R-:W-:Y:S02]  /*77290*/  IMAD.MOV.U32 R10, RZ, RZ, R7 ;  /* 0x000000ffff0a7224 */ /* 0x000fe400078e0007 */
[----:B------:R-:W-:Y:S02]  /*772a0*/  IMAD.MOV.U32 R107, RZ, RZ, R106 ;  /* 0x000000ffff6b7224 */ /* 0x000fe400078e006a */
.L_x_6337:
[----:B------:R-:W-:Y:S05]  /*772b0*/  BSYNC B1 ;  /* 0x0000000000017941 */ /* 0x000fea0003800000 */
.L_x_6335:
        /* <DEDUP_REMOVED lines=11> */
.L_x_6339:
[----:B------:R-:W-:Y:S02]  /*77370*/  IMAD.MOV.U32 R5, RZ, RZ, R6 ;  /* 0x000000ffff057224 */ /* 0x000fe400078e0006 */
[----:B------:R-:W-:Y:S02]  /*77380*/  IMAD.MOV.U32 R7, RZ, RZ, R10 ;  /* 0x000000ffff077224 */ /* 0x000fe400078e000a */
[----:B------:R-:W-:Y:S02]  /*77390*/  IMAD.MOV.U32 R46, RZ, RZ, R45 ;  /* 0x000000ffff2e7224 */ /* 0x000fe400078e002d */
[----:B------:R-:W-:Y:S02]  /*773a0*/  IMAD.MOV.U32 R106, RZ, RZ, R105 ;  /* 0x000000ffff6a7224 */ /* 0x000fe400078e0069 */
.L_x_6340:
[----:B------:R-:W-:Y:S05]  /*773b0*/  BSYNC B1 ;  /* 0x0000000000017941 */ /* 0x000fea0003800000 */
.L_x_6338:
        /* <DEDUP_REMOVED lines=11> */
.L_x_6342:
[----:B------:R-:W-:Y:S01]  /*77470*/  IMAD.MOV.U32 R6, RZ, RZ, R5 ;  /* 0x000000ffff067224 */ /* 0x000fe200078e0005 */
[----:B------:R-:W-:Y:S01]  /*77480*/  MOV R10, R7 ;  /* 0x00000007000a7202 */ /* 0x000fe20000000f00 */
[----:B------:R-:W-:Y:S02]  /*77490*/  IMAD.MOV.U32 R45, RZ, RZ, R44 ;  /* 0x000000ffff2d7224 */ /* 0x000fe400078e002c */
[----:B------:R-:W-:Y:S02]  /*774a0*/  IMAD.MOV.U32 R105, RZ, RZ, R104 ;  /* 0x000000ffff697224 */ /* 0x000fe400078e0068 */
.L_x_6343:
[----:B------:R-:W-:Y:S05]  /*774b0*/  BSYNC B1 ;  /* 0x0000000000017941 */ /* 0x000fea0003800000 */
.L_x_6341:
        /* <DEDUP_REMOVED lines=11> */
.L_x_6345:
[----:B------:R-:W-:Y:S01]  /*77570*/  IMAD.MOV.U32 R5, RZ, RZ, R6 ;  /* 0x000000ffff057224 */ /* 0x000fe200078e0006 */
[----:B------:R-:W-:Y:S01]  /*77580*/  MOV R104, R103 ;  /* 0x0000006700687202 */ /* 0x000fe20000000f00 */
[----:B------:R-:W-:Y:S02]  /*77590*/  IMAD.MOV.U32 R7, RZ, RZ, R10 ;  /* 0x000000ffff077224 */ /* 0x000fe400078e000a */
[----:B------:R-:W-:Y:S02]  /*775a0*/  IMAD.MOV.U32 R44, RZ, RZ, R43 ;  /* 0x000000ffff2c7224 */ /* 0x000fe400078e002b */
.L_x_6346:
[----:B------:R-:W-:Y:S05]  /*775b0*/  BSYNC B1 ;  /* 0x0000000000017941 */ /* 0x000fea0003800000 */
.L_x_6344:
        /* <DEDUP_REMOVED lines=11> */
.L_x_6348:
[----:B------:R-:W-:Y:S01]  /*77670*/  MOV R6, R5 ;  /* 0x0000000500067202 */ /* 0x000fe20000000f00 */
[----:B------:R-:W-:Y:S02]  /*77680*/  IMAD.MOV.U32 R10, RZ, RZ, R7 ;  /* 0x000000ffff0a7224 */ /* 0x000fe400078e0007 */
[----:B------:R-:W-:Y:S02]  /*77690*/  IMAD.MOV.U32 R43, RZ, RZ, R42 ;  /* 0x000000ffff2b7224 */ /* 0x000fe400078e002a */
[----:B------:R-:W-:Y:S02]  /*776a0*/  IMAD.MOV.U32 R103, RZ, RZ, R102 ;  /* 0x000000ffff677224 */ /* 0x000fe400078e0066 */
.L_x_6349:
[----:B------:R-:W-:Y:S05]  /*776b0*/  BSYNC B1 ;  /* 0x0000000000017941 */ /* 0x000fea0003800000 */
.L_x_6347:
        /* <DEDUP_REMOVED lines=11> */
.L_x_6351:
[----:B------:R-:W-:Y:S01]  /*77770*/  IMAD.MOV.U32 R5, RZ, RZ, R6 ;  /* 0x000000ffff057224 */ /* 0x000fe200078e0006 */
[----:B------:R-:W-:Y:S01]  /*77780*/  MOV R42, R41 ;  /* 0x00000029002a7202 */ /* 0x000fe20000000f00 */
[----:B------:R-:W-:Y:S02]  /*77790*/  IMAD.MOV.U32 R7, RZ, RZ, R10 ;  /* 0x000000ffff077224 */ /* 0x000fe400078e000a */
[----:B------:R-:W-:Y:S02]  /*777a0*/  IMAD.MOV.U32 R102, RZ, RZ, R101 ;  /* 0x000000ffff667224 */ /* 0x000fe400078e0065 */
.L_x_6352:
[----:B------:R-:W-:Y:S05]  /*777b0*/  BSYNC B1 ;  /* 0x0000000000017941 */ /* 0x000fea0003800000 */
.L_x_6350:
        /* <DEDUP_REMOVED lines=11> */
.L_x_6354:
[----:B------:R-:W-:Y:S02]  /*77870*/  IMAD.MOV.U32 R6, RZ, RZ, R5 ;  /* 0x000000ffff067224 */ /* 0x000fe400078e0005 */
[----:B------:R-:W-:Y:S02]  /*77880*/  IMAD.MOV.U32 R10, RZ, RZ, R7 ;  /* 0x000000ffff0a7224 */ /* 0x000fe400078e0007 */
[----:B------:R-:W-:Y:S02]  /*77890*/  IMAD.MOV.U32 R41, RZ, RZ, R40 ;  /* 0x000000ffff297224 */ /* 0x000fe400078e0028 */
[----:B------:R-:W-:Y:S02]  /*778a0*/  IMAD.MOV.U32 R101, RZ, RZ, R100 ;  /* 0x000000ffff657224 */ /* 0x000fe400078e0064 */
.L_x_6355:
[----:B------:R-:W-:Y:S05]  /*778b0*/  BSYNC B1 ;  /* 0x0000000000017941 */ /* 0x000fea0003800000 */
.L_x_6353:
        /* <DEDUP_REMOVED lines=11> */
.L_x_6357:
[----:B------:R-:W-:Y:S01]  /*77970*/  IMAD.MOV.U32 R5, RZ, RZ, R6 ;  /* 0x000000ffff057224 */ /* 0x000fe200078e0006 */
[----:B------:R-:W-:Y:S01]  /*77980*/  MOV R7, R10 ;  /* 0x0000000a00077202 */ /* 0x000fe20000000f00 */
[----:B------:R-:W-:Y:S02]  /*77990*/  IMAD.MOV.U32 R40, RZ, RZ, R39 ;  /* 0x000000ffff287224 */ /* 0x000fe400078e0027 */
[----:B------:R-:W-:Y:S02]  /*779a0*/  IMAD.MOV.U32 R100, RZ, RZ, R99 ;  /* 0x000000ffff647224 */ /* 0x000fe400078e0063 */
.L_x_6358:
[----:B------:R-:W-:Y:S05]  /*779b0*/  BSYNC B1 ;  /* 0x0000000000017941 */ /* 0x000fea0003800000 */
.L_x_6356:
        /* <DEDUP_REMOVED lines=11> */
.L_x_6360:
[----:B------:R-:W-:Y:S01]  /*77a70*/  IMAD.MOV.U32 R6, RZ, RZ, R5 ;  /* 0x000000ffff067224 */ /* 0x000fe200078e0005 */
[----:B------:R-:W-:Y:S01]  /*77a80*/  MOV R99, R98 ;  /* 0x0000006200637202 */ /* 0x000fe20000000f00 */
[----:B------:R-:W-:Y:S02]  /*77a90*/  IMAD.MOV.U32 R10, RZ, RZ, R7 ;  /* 0x000000ffff0a7224 */ /* 0x000fe400078e0007 */
[----:B------:R-:W-:Y:S02]  /*77aa0*/  IMAD.MOV.U32 R39, RZ, RZ, R38 ;  /* 0x000000ffff277224 */ /* 0x000fe400078e0026 */
.L_x_6361:
[----:B------:R-:W-:Y:S05]  /*77ab0*/  BSYNC B1 ;  /* 0x0000000000017941 */ /* 0x000fea0003800000 */
.L_x_6359:
        /* <DEDUP_REMOVED lines=11> */
.L_x_6363:
[----:B------:R-:W-:Y:S01]  /*77b70*/  MOV R5, R6 ;  /* 0x0000000600057202 */ /* 0x000fe20000000f00 */
[----:B------:R-:W-:Y:S02]  /*77b80*/  IMAD.MOV.U32 R7, RZ, RZ, R10 ;  /* 0x000000ffff077224 */ /* 0x000fe400078e000a */
[----:B------:R-:W-:Y:S02]  /*77b90*/  IMAD.MOV.U32 R38, RZ, RZ, R37 ;  /* 0x000000ffff267224 */ /* 0x000fe400078e0025 */
[----:B------:R-:W-:Y:S02]  /*77ba0*/  IMAD.MOV.U32 R98, RZ, RZ, R97 ;  /* 0x000000ffff627224 */ /* 0x000fe400078e0061 */
.L_x_6364:
[----:B------:R-:W-:Y:S05]  /*77bb0*/  BSYNC B1 ;  /* 0x0000000000017941 */ /* 0x000fea0003800000 */
.L_x_6362:
        /* <DEDUP_REMOVED lines=11> */
.L_x_6366:
[----:B------:R-:W-:Y:S01]  /*77c70*/  IMAD.MOV.U32 R6, RZ, RZ, R5 ;  /* 0x000000ffff067224 */ /* 0x000fe200078e0005 */
[----:B------:R-:W-:Y:S01]  /*77c80*/  MOV R37, R36 ;  /* 0x0000002400257202 */ /* 0x000fe20000000f00 */
[----:B------:R-:W-:Y:S02]  /*77c90*/  IMAD.MOV.U32 R10, RZ, RZ, R7 ;  /* 0x000000ffff0a7224 */ /* 0x000fe400078e0007 */
[----:B------:R-:W-:Y:S02]  /*77ca0*/  IMAD.MOV.U32 R97, RZ, RZ, R96 ;  /* 0x000000ffff617224 */ /* 0x000fe400078e0060 */
.L_x_6367:
[----:B------:R-:W-:Y:S05]  /*77cb0*/  BSYNC B1 ;  /* 0x0000000000017941 */ /* 0x000fea0003800000 */
.L_x_6365:
        /* <DEDUP_REMOVED lines=11> */
.L_x_6369:
[----:B------:R-:W-:Y:S02]  /*77d70*/  IMAD.MOV.U32 R5, RZ, RZ, R6 ;  /* 0x000000ffff057224 */ /* 0x000fe400078e0006 */
[----:B------:R-:W-:Y:S02]  /*77d80*/  IMAD.MOV.U32 R7, RZ, RZ, R10 ;  /* 0x000000ffff077224 */ /* 0x000fe400078e000a */
[----:B------:R-:W-:Y:S02]  /*77d90*/  IMAD.MOV.U32 R36, RZ, RZ, R35 ;  /* 0x000000ffff247224 */ /* 0x000fe400078e0023 */
[----:B------:R-:W-:Y:S02]  /*77da0*/  IMAD.MOV.U32 R96, RZ, RZ, R95 ;  /* 0x000000ffff607224 */ /* 0x000fe400078e005f */
.L_x_6370:
[----:B------:R-:W-:Y:S05]  /*77db0*/  BSYNC B1 ;  /* 0x0000000000017941 */ /* 0x000fea0003800000 */
.L_x_6368:
        /* <DEDUP_REMOVED lines=11> */
.L_x_6372:
[----:B------:R-:W-:Y:S01]  /*77e70*/  IMAD.MOV.U32 R6, RZ, RZ, R5 ;  /* 0x000000ffff067224 */ /* 0x000fe200078e0005 */
[----:B------:R-:W-:Y:S01]  /*77e80*/  MOV R10, R7 ;  /* 0x00000007000a7202 */ /* 0x000fe20000000f00 */
[----:B------:R-:W-:Y:S02]  /*77e90*/  IMAD.MOV.U32 R35, RZ, RZ, R34 ;  /* 0x000000ffff237224 */ /* 0x000fe400078e0022 */
[----:B------:R-:W-:Y:S02]  /*77ea0*/  IMAD.MOV.U32 R95, RZ, RZ, R94 ;  /* 0x000000ffff5f7224 */ /* 0x000fe400078e005e */
.L_x_6373:
[----:B------:R-:W-:Y:S05]  /*77eb0*/  BSYNC B1 ;  /* 0x0000000000017941 */ /* 0x000fea0003800000 */
.L_x_6371:
        /* <DEDUP_REMOVED lines=11> */
.L_x_6375:
[----:B------:R-:W-:Y:S01]  /*77f70*/  IMAD.MOV.U32 R5, RZ, RZ, R6 ;  /* 0x000000ffff057224 */ /* 0x000fe200078e0006 */
[----:B------:R-:W-:Y:S01]  /*77f80*/  MOV R94, R93 ;  /* 0x0000005d005e7202 */ /* 0x000fe20000000f00 */
[----:B------:R-:W-:Y:S02]  /*77f90*/  IMAD.MOV.U32 R7, RZ, RZ, R10 ;  /* 0x000000ffff077224 */ /* 0x000fe400078e000a */
[----:B------:R-:W-:Y:S02]  /*77fa0*/  IMAD.MOV.U32 R34, RZ, RZ, R33 ;  /* 0x000000ffff227224 */ /* 0x000fe400078e0021 */
.L_x_6376:
[----:B------:R-:W-:Y:S05]  /*77fb0*/  BSYNC B1 ;  /* 0x0000000000017941 */ /* 0x000fea0003800000 */
.L_x_6374:
        /* <DEDUP_REMOVED lines=11> */
.L_x_6378:
[----:B------:R-:W-:Y:S01]  /*78070*/  MOV R6, R5 ;  /* 0x0000000500067202 */ /* 0x000fe20000000f00 */
[----:B------:R-:W-:Y:S02]  /*78080*/  IMAD.MOV.U32 R10, RZ, RZ, R7 ;  /* 0x000000ffff0a7224 */ /* 0x000fe400078e0007 */
[----:B------:R-:W-:Y:S02]  /*78090*/  IMAD.MOV.U32 R33, RZ, RZ, R32 ;  /* 0x000000ffff217224 */ /* 0x000fe400078e0020 */
[----:B------:R-:W-:Y:S02]  /*780a0*/  IMAD.MOV.U32 R93, RZ, RZ, R92 ;  /* 0x000000ffff5d7224 */ /* 0x000fe400078e005c */
.L_x_6379:
[----:B------:R-:W-:Y:S05]  /*780b0*/  BSYNC B1 ;  /* 0x0000000000017941 */ /* 0x000fea0003800000 */
.L_x_6377:
        /* <DEDUP_REMOVED lines=11> */
.L_x_6381:
[----:B------:R-:W-:Y:S01]  /*78170*/  IMAD.MOV.U32 R5, RZ, RZ, R6 ;  /* 0x000000ffff057224 */ /* 0x000fe200078e0006 */
[----:B------:R-:W-:Y:S01]  /*78180*/  MOV R32, R31 ;  /* 0x0000001f00207202 */ /* 0x000fe20000000f00 */
[----:B------:R-:W-:Y:S02]  /*78190*/  IMAD.MOV.U32 R7, RZ, RZ, R10 ;  /* 0x000000ffff077224 */ /* 0x000fe400078e000a */
[----:B------:R-:W-:Y:S02]  /*781a0*/  IMAD.MOV.U32 R92, RZ, RZ, R91 ;  /* 0x000000ffff5c7224 */ /* 0x000fe400078e005b */
.L_x_6382:
[----:B------:R-:W-:Y:S05]  /*781b0*/  BSYNC B1 ;  /* 0x0000000000017941 */ /* 0x000fea0003800000 */
.L_x_6380:
        /* <DEDUP_REMOVED lines=11> */
.L_x_6384:
[----:B------:R-:W-:Y:S02]  /*78270*/  IMAD.MOV.U32 R6, RZ, RZ, R5 ;  /* 0x000000ffff067224 */ /* 0x000fe400078e0005 */
[----:B------:R-:W-:Y:S02]  /*78280*/  IMAD.MOV.U32 R10, RZ, RZ, R7 ;  /* 0x000000ffff0a7224 */ /* 0x000fe400078e0007 */
[----:B------:R-:W-:Y:S02]  /*78290*/  IMAD.MOV.U32 R31, RZ, RZ, R30 ;  /* 0x000000ffff1f7224 */ /* 0x000fe400078e001e */
[----:B------:R-:W-:Y:S02]  /*782a0*/  IMAD.MOV.U32 R91, RZ, RZ, R90 ;  /* 0x000000ffff5b7224 */ /* 0x000fe400078e005a */
.L_x_6385:
[----:B------:R-:W-:Y:S05]  /*782b0*/  BSYNC B1 ;  /* 0x0000000000017941 */ /* 0x000fea0003800000 */
.L_x_6383:
        /* <DEDUP_REMOVED lines=11> */
.L_x_6387:
[----:B------:R-:W-:Y:S01]  /*78370*/  IMAD.MOV.U32 R5, RZ, RZ, R6 ;  /* 0x000000ffff057224 */ /* 0x000fe200078e0006 */
[----:B------:R-:W-:Y:S01]  /*78380*/  MOV R7, R10 ;  /* 0x0000000a00077202 */ /* 0x000fe20000000f00 */
[----:B------:R-:W-:Y:S02]  /*78390*/  IMAD.MOV.U32 R30, RZ, RZ, R29 ;  /* 0x000000ffff1e7224 */ /* 0x000fe400078e001d */
[----:B------:R-:W-:Y:S02]  /*783a0*/  IMAD.MOV.U32 R90, RZ, RZ, R89 ;  /* 0x000000ffff5a7224 */ /* 0x000fe400078e0059 */
.L_x_6388:
[----:B------:R-:W-:Y:S05]  /*783b0*/  BSYNC B1 ;  /* 0x0000000000017941 */ /* 0x000fea0003800000 */
.L_x_6386:
        /* <DEDUP_REMOVED lines=11> */
.L_x_6390:
[----:B------:R-:W-:Y:S01]  /*78470*/  IMAD.MOV.U32 R6, RZ, RZ, R5 ;  /* 0x000000ffff067224 */ /* 0x000fe200078e0005 */
[----:B------:R-:W-:Y:S01]  /*78480*/  MOV R89, R88 ;  /* 0x0000005800597202 */ /* 0x000fe20000000f00 */
[----:B------:R-:W-:Y:S02]  /*78490*/  IMAD.MOV.U32 R10, RZ, RZ, R7 ;  /* 0x000000ffff0a7224 */ /* 0x000fe400078e0007 */
[----:B------:R-:W-:Y:S02]  /*784a0*/  IMAD.MOV.U32 R29, RZ, RZ, R28 ;  /* 0x000000ffff1d7224 */ /* 0x000fe400078e001c */
.L_x_6391:
[----:B------:R-:W-:Y:S05]  /*784b0*/  BSYNC B1 ;  /* 0x0000000000017941 */ /* 0x000fea0003800000 */
.L_x_6389:
        /* <DEDUP_REMOVED lines=11> */
.L_x_6393:
[----:B------:R-:W-:Y:S01]  /*78570*/  MOV R5, R6 ;  /* 0x0000000600057202 */ /* 0x000fe20000000f00 */
[----:B------:R-:W-:Y:S02]  /*78580*/  IMAD.MOV.U32 R7, RZ, RZ, R10 ;  /* 0x000000ffff077224 */ /* 0x000fe400078e000a */
[----:B------:R-:W-:Y:S02]  /*78590*/  IMAD.MOV.U32 R28, RZ, RZ, R27 ;  /* 0x000000ffff1c7224 */ /* 0x000fe400078e001b */
[----:B------:R-:W-:Y:S02]  /*785a0*/  IMAD.MOV.U32 R88, RZ, RZ, R87 ;  /* 0x000000ffff587224 */ /* 0x000fe400078e0057 */
.L_x_6394:
[----:B------:R-:W-:Y:S05]  /*785b0*/  BSYNC B1 ;  /* 0x0000000000017941 */ /* 0x000fea0003800000 */
.L_x_6392:
        /* <DEDUP_REMOVED lines=11> */
.L_x_6396:
[----:B------:R-:W-:Y:S01]  /*78670*/  IMAD.MOV.U32 R6, RZ, RZ, R5 ;  /* 0x000000ffff067224 */ /* 0x000fe200078e0005 */
[----:B------:R-:W-:Y:S01]  /*78680*/  MOV R27, R26 ;  /* 0x0000001a001b7202 */ /* 0x000fe20000000f00 */
[----:B------:R-:W-:Y:S02]  /*78690*/  IMAD.MOV.U32 R10, RZ, RZ, R7 ;  /* 0x000000ffff0a7224 */ /* 0x000fe400078e0007 */
[----:B------:R-:W-:Y:S02]  /*786a0*/  IMAD.MOV.U32 R87, RZ, RZ, R86 ;  /* 0x000000ffff577224 */ /* 0x000fe400078e0056 */
.L_x_6397:
[----:B------:R-:W-:Y:S05]  /*786b0*/  BSYNC B1 ;  /* 0x0000000000017941 */ /* 0x000fea0003800000 */
.L_x_6395:
        /* <DEDUP_REMOVED lines=11> */
.L_x_6399:
[----:B------:R-:W-:Y:S02]  /*78770*/  IMAD.MOV.U32 R5, RZ, RZ, R6 ;  /* 0x000000ffff057224 */ /* 0x000fe400078e0006 */
[----:B------:R-:W-:Y:S02]  /*78780*/  IMAD.MOV.U32 R7, RZ, RZ, R10 ;  /* 0x000000ffff077224 */ /* 0x000fe400078e000a */
[----:B------:R-:W-:Y:S02]  /*78790*/  IMAD.MOV.U32 R26, RZ, RZ, R25 ;  /* 0x000000ffff1a7224 */ /* 0x000fe400078e0019 */
[----:B------:R-:W-:Y:S02]  /*787a0*/  IMAD.MOV.U32 R86, RZ, RZ, R85 ;  /* 0x000000ffff567224 */ /* 0x000fe400078e0055 */
.L_x_6400:
[----:B------:R-:W-:Y:S05]  /*787b0*/  BSYNC B1 ;  /* 0x0000000000017941 */ /* 0x000fea0003800000 */
.L_x_6398:
        /* <DEDUP_REMOVED lines=11> */
.L_x_6402:
[----:B------:R-:W-:Y:S01]  /*78870*/  IMAD.MOV.U32 R6, RZ, RZ, R5 ;  /* 0x000000ffff067224 */ /* 0x000fe200078e0005 */
[----:B------:R-:W-:Y:S01]  /*78880*/  MOV R10, R7 ;  /* 0x00000007000a7202 */ /* 0x000fe20000000f00 */
[----:B------:R-:W-:Y:S02]  /*78890*/  IMAD.MOV.U32 R25, RZ, RZ, R24 ;  /* 0x000000ffff197224 */ /* 0x000fe400078e0018 */
[----:B------:R-:W-:Y:S02]  /*788a0*/  IMAD.MOV.U32 R85, RZ, RZ, R84 ;  /* 0x000000ffff557224 */ /* 0x000fe400078e0054 */
.L_x_6403:
[----:B------:R-:W-:Y:S05]  /*788b0*/  BSYNC B1 ;  /* 0x0000000000017941 */ /* 0x000fea0003800000 */
.L_x_6401:
        /* <DEDUP_REMOVED lines=11> */
.L_x_6405:
[----:B------:R-:W-:Y:S01]  /*78970*/  IMAD.MOV.U32 R5, RZ, RZ, R6 ;  /* 0x000000ffff057224 */ /* 0x000fe200078e0006 */
[----:B------:R-:W-:Y:S01]  /*78980*/  MOV R84, R83 ;  /* 0x0000005300547202 */ /* 0x000fe20000000f00 */
[----:B------:R-:W-:Y:S02]  /*78990*/  IMAD.MOV.U32 R7, RZ, RZ, R10 ;  /* 0x000000ffff077224 */ /* 0x000fe400078e000a */
[----:B------:R-:W-:Y:S02]  /*789a0*/  IMAD.MOV.U32 R24, RZ, RZ, R23 ;  /* 0x000000ffff187224 */ /* 0x000fe400078e0017 */
.L_x_6406:
[----:B------:R-:W-:Y:S05]  /*789b0*/  BSYNC B1 ;  /* 0x0000000000017941 */ /* 0x000fea0003800000 */
.L_x_6404:
        /* <DEDUP_REMOVED lines=11> */
.L_x_6408:
[----:B------:R-:W-:Y:S01]  /*78a70*/  MOV R6, R5 ;  /* 0x0000000500067202 */ /* 0x000fe20000000f00 */
[----:B------:R-:W-:Y:S02]  /*78a80*/  IMAD.MOV.U32 R10, RZ, RZ, R7 ;  /* 0x000000ffff0a7224 */ /* 0x000fe400078e0007 */
[----:B------:R-:W-:Y:S02]  /*78a90*/  IMAD.MOV.U32 R23, RZ, RZ, R22 ;  /* 0x000000ffff177224 */ /* 0x000fe400078e0016 */
[----:B------:R-:W-:Y:S02]  /*78aa0*/  IMAD.MOV.U32 R83, RZ, RZ, R82 ;  /* 0x000000ffff537224 */ /* 0x000fe400078e0052 */
.L_x_6409:
[----:B------:R-:W-:Y:S05]  /*78ab0*/  BSYNC B1 ;  /* 0x0000000000017941 */ /* 0x000fea0003800000 */
.L_x_6407:
        /* <DEDUP_REMOVED lines=11> */
.L_x_6411:
[----:B------:R-:W-:Y:S01]  /*78b70*/  IMAD.MOV.U32 R5, RZ, RZ, R6 ;  /* 0x000000ffff057224 */ /* 0x000fe200078e0006 */
[----:B------:R-:W-:Y:S01]  /*78b80*/  MOV R22, R21 ;  /* 0x0000001500167202 */ /* 0x000fe20000000f00 */
[----:B------:R-:W-:Y:S02]  /*78b90*/  IMAD.MOV.U32 R7, RZ, RZ, R10 ;  /* 0x000000ffff077224 */ /* 0x000fe400078e000a */
[----:B------:R-:W-:Y:S02]  /*78ba0*/  IMAD.MOV.U32 R82, RZ, RZ, R81 ;  /* 0x000000ffff527224 */ /* 0x000fe400078e0051 */
.L_x_6412:
[----:B------:R-:W-:Y:S05]  /*78bb0*/  BSYNC B1 ;  /* 0x0000000000017941 */ /* 0x000fea0003800000 */
.L_x_6410:
        /* <DEDUP_REMOVED lines=11> */
.L_x_6414:
[----:B------:R-:W-:Y:S02]  /*78c70*/  IMAD.MOV.U32 R6, RZ, RZ, R5 ;  /* 0x000000ffff067224 */ /* 0x000fe400078e0005 */
[----:B------:R-:W-:Y:S02]  /*78c80*/  IMAD.MOV.U32 R10, RZ, RZ, R7 ;  /* 0x000000ffff0a7224 */ /* 0x000fe400078e0007 */
[----:B------:R-:W-:Y:S02]  /*78c90*/  IMAD.MOV.U32 R21, RZ, RZ, R20 ;  /* 0x000000ffff157224 */ /* 0x000fe400078e0014 */
[----:B------:R-:W-:Y:S02]  /*78ca0*/  IMAD.MOV.U32 R81, RZ, RZ, R80 ;  /* 0x000000ffff517224 */ /* 0x000fe400078e0050 */
.L_x_6415:
[----:B------:R-:W-:Y:S05]  /*78cb0*/  BSYNC B1 ;  /* 0x0000000000017941 */ /* 0x000fea0003800000 */
.L_x_6413:
        /* <DEDUP_REMOVED lines=11> */
.L_x_6417:
[----:B------:R-:W-:Y:S01]  /*78d70*/  IMAD.MOV.U32 R5, RZ, RZ, R6 ;  /* 0x000000ffff057224 */ /* 0x000fe200078e0006 */
[----:B------:R-:W-:Y:S01]  /*78d80*/  MOV R7, R10 ;  /* 0x0000000a00077202 */ /* 0x000fe20000000f00 */
[----:B------:R-:W-:Y:S02]  /*78d90*/  IMAD.MOV.U32 R20, RZ, RZ, R19 ;  /* 0x000000ffff147224 */ /* 0x000fe400078e0013 */
[----:B------:R-:W-:Y:S02]  /*78da0*/  IMAD.MOV.U32 R80, RZ, RZ, R79 ;  /* 0x000000ffff507224 */ /* 0x000fe400078e004f */
.L_x_6418:
[----:B------:R-:W-:Y:S05]  /*78db0*/  BSYNC B1 ;  /* 0x0000000000017941 */ /* 0x000fea0003800000 */
.L_x_6416:
        /* <DEDUP_REMOVED lines=11> */
.L_x_6420:
[----:B------:R-:W-:Y:S01]  /*78e70*/  IMAD.MOV.U32 R6, RZ, RZ, R5 ;  /* 0x000000ffff067224 */ /* 0x000fe200078e0005 */
[----:B------:R-:W-:Y:S01]  /*78e80*/  MOV R79, R78 ;  /* 0x0000004e004f7202 */ /* 0x000fe20000000f00 */
[----:B------:R-:W-:Y:S02]  /*78e90*/  IMAD.MOV.U32 R10, RZ, RZ, R7 ;  /* 0x000000ffff0a7224 */ /* 0x000fe400078e0007 */
[----:B------:R-:W-:Y:S02]  /*78ea0*/  IMAD.MOV.U32 R19, RZ, RZ, R18 ;  /* 0x000000ffff137224 */ /* 0x000fe400078e0012 */
.L_x_6421:
[----:B------:R-:W-:Y:S05]  /*78eb0*/  BSYNC B1 ;  /* 0x0000000000017941 */ /* 0x000fea0003800000 */
.L_x_6419:
        /* <DEDUP_REMOVED lines=11> */
.L_x_6423:
[----:B------:R-:W-:Y:S01]  /*78f70*/  MOV R5, R6 ;  /* 0x0000000600057202 */ /* 0x000fe20000000f00 */
[----:B------:R-:W-:Y:S02]  /*78f80*/  IMAD.MOV.U32 R7, RZ, RZ, R10 ;  /* 0x000000ffff077224 */ /* 0x000fe400078e000a */
[----:B------:R-:W-:Y:S02]  /*78f90*/  IMAD.MOV.U32 R18, RZ, RZ, R17 ;  /* 0x000000ffff127224 */ /* 0x000fe400078e0011 */
[----:B------:R-:W-:Y:S02]  /*78fa0*/  IMAD.MOV.U32 R78, RZ, RZ, R77 ;  /* 0x000000ffff4e7224 */ /* 0x000fe400078e004d */
.L_x_6424:
[----:B------:R-:W-:Y:S05]  /*78fb0*/  BSYNC B1 ;  /* 0x0000000000017941 */ /* 0x000fea0003800000 */
.L_x_6422:
        /* <DEDUP_REMOVED lines=11> */
.L_x_6426:
[----:B------:R-:W-:Y:S01]  /*79070*/  IMAD.MOV.U32 R6, RZ, RZ, R5 ;  /* 0x000000ffff067224 */ /* 0x000fe200078e0005 */
[----:B------:R-:W-:Y:S01]  /*79080*/  MOV R17, R16 ;  /* 0x0000001000117202 */ /* 0x000fe20000000f00 */
[----:B------:R-:W-:Y:S02]  /*79090*/  IMAD.MOV.U32 R10, RZ, RZ, R7 ;  /* 0x000000ffff0a7224 */ /* 0x000fe400078e0007 */
[----:B------:R-:W-:Y:S02]  /*790a0*/  IMAD.MOV.U32 R77, RZ, RZ, R76 ;  /* 0x000000ffff4d7224 */ /* 0x000fe400078e004c */
.L_x_6427:
[----:B------:R-:W-:Y:S05]  /*790b0*/  BSYNC B1 ;  /* 0x0000000000017941 */ /* 0x000fea0003800000 */
.L_x_6425:
        /* <DEDUP_REMOVED lines=11> */
.L_x_6429:
[----:B------:R-:W-:Y:S02]  /*79170*/  IMAD.MOV.U32 R5, RZ, RZ, R6 ;  /* 0x000000ffff057224 */ /* 0x000fe400078e0006 */
[----:B------:R-:W-:Y:S02]  /*79180*/  IMAD.MOV.U32 R7, RZ, RZ, R10 ;  /* 0x000000ffff077224 */ /* 0x000fe400078e000a */
[----:B------:R-:W-:Y:S02]  /*79190*/  IMAD.MOV.U32 R16, RZ, RZ, R15 ;  /* 0x000000ffff107224 */ /* 0x000fe400078e000f */
[----:B------:R-:W-:Y:S02]  /*791a0*/  IMAD.MOV.U32 R76, RZ, RZ, R75 ;  /* 0x000000ffff4c7224 */ /* 0x000fe400078e004b */
.L_x_6430:
[----:B------:R-:W-:Y:S05]  /*791b0*/  BSYNC B1 ;  /* 0x0000000000017941 */ /* 0x000fea0003800000 */
.L_x_6428:
        /* <DEDUP_REMOVED lines=11> */
.L_x_6432:
[----:B------:R-:W-:Y:S01]  /*79270*/  IMAD.MOV.U32 R6, RZ, RZ, R5 ;  /* 0x000000ffff067224 */ /* 0x000fe200078e0005 */
[----:B------:R-:W-:Y:S01]  /*79280*/  MOV R10, R7 ;  /* 0x00000007000a7202 */ /* 0x000fe20000000f00 */
[----:B------:R-:W-:Y:S02]  /*79290*/  IMAD.MOV.U32 R15, RZ, RZ, R14 ;  /* 0x000000ffff0f7224 */ /* 0x000fe400078e000e */
[----:B------:R-:W-:Y:S02]  /*792a0*/  IMAD.MOV.U32 R75, RZ, RZ, R74 ;  /* 0x000000ffff4b7224 */ /* 0x000fe400078e004a */
.L_x_6433:
[----:B------:R-:W-:Y:S05]  /*792b0*/  BSYNC B1 ;  /* 0x0000000000017941 */ /* 0x000fea0003800000 */
.L_x_6431:
        /* <DEDUP_REMOVED lines=11> */
.L_x_6435:
[----:B------:R-:W-:Y:S01]  /*79370*/  IMAD.MOV.U32 R5, RZ, RZ, R6 ;  /* 0x000000ffff057224 */ /* 0x000fe200078e0006 */
[----:B------:R-:W-:Y:S01]  /*79380*/  MOV R74, R73 ;  /* 0x00000049004a7202 */ /* 0x000fe20000000f00 */
[----:B------:R-:W-:Y:S02]  /*79390*/  IMAD.MOV.U32 R7, RZ, RZ, R10 ;  /* 0x000000ffff077224 */ /* 0x000fe400078e000a */
[----:B------:R-:W-:Y:S02]  /*793a0*/  IMAD.MOV.U32 R14, RZ, RZ, R13 ;  /* 0x000000ffff0e7224 */ /* 0x000fe400078e000d */
.L_x_6436:
[----:B------:R-:W-:Y:S05]  /*793b0*/  BSYNC B1 ;  /* 0x0000000000017941 */ /* 0x000fea0003800000 */
.L_x_6434:
        /* <DEDUP_REMOVED lines=11> */
.L_x_6438:
[----:B------:R-:W-:Y:S01]  /*79470*/  MOV R6, R5 ;  /* 0x0000000500067202 */ /* 0x000fe20000000f00 */
[----:B------:R-:W-:Y:S02]  /*79480*/  IMAD.MOV.U32 R10, RZ, RZ, R7 ;  /* 0x000000ffff0a7224 */ /* 0x000fe400078e0007 */
[----:B------:R-:W-:Y:S02]  /*79490*/  IMAD.MOV.U32 R13, RZ, RZ, R12 ;  /* 0x000000ffff0d7224 */ /* 0x000fe400078e000c */
[----:B------:R-:W-:Y:S02]  /*794a0*/  IMAD.MOV.U32 R73, RZ, RZ, R72 ;  /* 0x000000ffff497224 */ /* 0x000fe400078e0048 */
.L_x_6439:
[----:B------:R-:W-:Y:S05]  /*794b0*/  BSYNC B1 ;  /* 0x0000000000017941 */ /* 0x000fea0003800000 */
.L_x_6437:
        /* <DEDUP_REMOVED lines=11> */
.L_x_6441:
[----:B------:R-:W-:Y:S01]  /*79570*/  IMAD.MOV.U32 R5, RZ, RZ, R6 ;  /* 0x000000ffff057224 */ /* 0x000fe200078e0006 */
[----:B------:R-:W-:Y:S01]  /*79580*/  MOV R72, R135 ;  /* 0x0000008700487202 */ /* 0x000fe20000000f00 */
[----:B------:R-:W-:Y:S02]  /*79590*/  IMAD.MOV.U32 R7, RZ, RZ, R10 ;  /* 0x000000ffff077224 */ /* 0x000fe400078e000a */
[----:B------:R-:W-:Y:S02]  /*795a0*/  IMAD.MOV.U32 R12, RZ, RZ, R9 ;  /* 0x000000ffff0c7224 */ /* 0x000fe400078e0009 */
.L_x_6442:
[----:B------:R-:W-:Y:S05]  /*795b0*/  BSYNC B1 ;  /* 0x0000000000017941 */ /* 0x000fea0003800000 */
.L_x_6440:
        /* <DEDUP_REMOVED lines=11> */
.L_x_6444:
[----:B------:R-:W-:Y:S02]  /*79670*/  IMAD.MOV.U32 R11, RZ, RZ, R5 ;  /* 0x000000ffff0b7224 */ /* 0x000fe400078e0005 */
[----:B------:R-:W-:Y:S02]  /*79680*/  IMAD.MOV.U32 R6, RZ, RZ, R7 ;  /* 0x000000ffff067224 */ /* 0x000fe400078e0007 */
[----:B------:R-:W-:Y:S02]  /*79690*/  IMAD.MOV.U32 R9, RZ, RZ, R8 ;  /* 0x000000ffff097224 */ /* 0x000fe400078e0008 */
[----:B------:R-:W-:Y:S02]  /*796a0*/  IMAD.MOV.U32 R135, RZ, RZ, R134 ;  /* 0x000000ffff877224 */ /* 0x000fe400078e0086 */
.L_x_6445:
[----:B------:R-:W-:Y:S05]  /*796b0*/  BSYNC B1 ;  /* 0x0000000000017941 */ /* 0x000fea0003800000 */
.L_x_6443:
        /* <DEDUP_REMOVED lines=11> */
.L_x_6447:
[----:B------:R-:W-:Y:S01]  /*79770*/  IMAD.MOV.U32 R8, RZ, RZ, R0 ;  /* 0x000000ffff087224 */ /* 0x000fe200078e0000 */
[----:B------:R-:W-:Y:S01]  /*79780*/  MOV R7, R6 ;  /* 0x0000000600077202 */ /* 0x000fe20000000f00 */
[----:B------:R-:W-:Y:S02]  /*79790*/  IMAD.MOV.U32 R134, RZ, RZ, R133 ;  /* 0x000000ffff867224 */ /* 0x000fe400078e0085 */
[--C-:B------:R-:W-:Y:S02]  /*797a0*/  IMAD.MOV.U32 R5, RZ, RZ, R11.reuse ;  /* 0x000000ffff057224 */ /* 0x100fe400078e000b */
[----:B------:R-:W-:Y:S02]  /*797b0*/  IMAD.MOV.U32 R0, RZ, RZ, R11 ;  /* 0x000000ffff007224 */ /* 0x000fe400078e000b */
[----:B------:R-:W-:Y:S02]  /*797c0*/  IMAD.MOV.U32 R133, RZ, RZ, R6 ;  /* 0x000000ffff857224 */ /* 0x000fe400078e0006 */
.L_x_6448:
[----:B------:R-:W-:Y:S05]  /*797d0*/  BSYNC B1 ;  /* 0x0000000000017941 */ /* 0x000fea0003800000 */
.L_x_6446:
[----:B------:R-:W-:Y:S01]  /*797e0*/  IADD3 R3, R3, 0x4, RZ ;  /* 0x0000000403037810 */ /* 0x000fe20007ffe0ff */
[----:B------:R-:W-:Y:S01]  /*797f0*/  @!P2 CALL.REL.NOINC `(.L_x_6449) ;  /* 0x000000100000a944 */ /* 0x000fe20003c00000 */
[----:B------:R-:W-:Y:S05]  /*79800*/  BRA `(.L_x_6450) ;  /* 0xffffc02000007947 */ /* 0x000fea000383ffff */
.L_x_6449:
[----:B------:R-:W-:Y:S01]  /*79810*/  MOV R0, R5 ;  /* 0x0000000500007202 */ /* 0x000fe20000000f00 */
[----:B------:R-:W-:-:S02]  /*79820*/  IMAD.MOV.U32 R133, RZ, RZ, R7 ;  /* 0x000000ffff857224 */ /* 0x000fc400078e0007 */
.L_x_6259:
[----:B------:R-:W-:Y:S05]  /*79830*/  BSYNC B0 ;  /* 0x0000000000007941 */ /* 0x000fea0003800000 */
.L_x_6258:
        /* <DEDUP_REMOVED lines=197> */
.L_x_6643:
        /* <DEDUP_REMOVED lines=20> */
.L_x_6454:
[----:B------:R-:W-:Y:S02]  /*7a5d0*/  IMAD.MOV.U32 R5, RZ, RZ, R132 ;  /* 0x000000ffff057224 */ /* 0x000fe400078e0084 */
[----:B------:R-:W-:Y:S01]  /*7a5e0*/  IMAD.MOV.U32 R7, RZ, RZ, R140 ;  /* 0x000000ffff077224 */ /* 0x000fe200078e008c */
[----:B------:R-:W-:Y:S01]  /*7a5f0*/  MOV R140, R131 ;  /* 0x00000083008c7202 */ /* 0x000fe20000000f00 */
[----:B------:R-:W-:Y:S02]  /*7a600*/  IMAD.MOV.U32 R132, RZ, RZ, R71 ;  /* 0x000000ffff847224 */ /* 0x000fe400078e0047 */
.L_x_6455:
[----:B------:R-:W-:Y:S05]  /*7a610*/  BSYNC B1 ;  /* 0x0000000000017941 */ /* 0x000fea0003800000 */
.L_x_6453:
        /* <DEDUP_REMOVED lines=11> */
.L_x_6457:
[----:B------:R-:W-:Y:S02]  /*7a6d0*/  IMAD.MOV.U32 R6, RZ, RZ, R5 ;  /* 0x000000ffff067224 */ /* 0x000fe400078e0005 */
[----:B------:R-:W-:Y:S02]  /*7a6e0*/  IMAD.MOV.U32 R10, RZ, RZ, R7 ;  /* 0x000000ffff0a7224 */ /* 0x000fe400078e0007 */
[----:B------:R-:W-:Y:S02]  /*7a6f0*/  IMAD.MOV.U32 R71, RZ, RZ, R70 ;  /* 0x000000ffff477224 */ /* 0x000fe400078e0046 */
[----:B------:R-:W-:Y:S02]  /*7a700*/  IMAD.MOV.U32 R131, RZ, RZ, R130 ;  /* 0x000000ffff837224 */ /* 0x000fe400078e0082 */
.L_x_6458:
[----:B------:R-:W-:Y:S05]  /*7a710*/  BSYNC B1 ;  /* 0x0000000000017941 */ /* 0x000fea0003800000 */
.L_x_6456:
        /* <DEDUP_REMOVED lines=11> */
.L_x_6460:
[----:B------:R-:W-:Y:S01]  /*7a7d0*/  IMAD.MOV.U32 R5, RZ, RZ, R6 ;  /* 0x000000ffff057224 */ /* 0x000fe200078e0006 */
[----:B------:R-:W-:Y:S01]  /*7a7e0*/  MOV R7, R10 ;  /* 0x0000000a00077202 */ /* 0x000fe20000000f00 */
[----:B------:R-:W-:Y:S02]  /*7a7f0*/  IMAD.MOV.U32 R70, RZ, RZ, R69 ;  /* 0x000000ffff467224 */ /* 0x000fe400078e0045 */
[----:B------:R-:W-:Y:S02]  /*7a800*/  IMAD.MOV.U32 R130, RZ, RZ, R129 ;  /* 0x000000ffff827224 */ /* 0x000fe400078e0081 */
.L_x_6461:
[----:B------:R-:W-:Y:S05]  /*7a810*/  BSYNC B1 ;  /* 0x0000000000017941 */ /* 0x000fea0003800000 */
.L_x_6459:
        /* <DEDUP_REMOVED lines=11> */
.L_x_6463:
[----:B------:R-:W-:Y:S01]  /*7a8d0*/  IMAD.MOV.U32 R6, RZ, RZ, R5 ;  /* 0x000000ffff067224 */ /* 0x000fe200078e0005 */
[----:B------:R-:W-:Y:S01]  /*7a8e0*/  MOV R129, R128 ;  /* 0x0000008000817202 */ /* 0x000fe20000000f00 */
[----:B------:R-:W-:Y:S02]  /*7a8f0*/  IMAD.MOV.U32 R10, RZ, RZ, R7 ;  /* 0x000000ffff0a7224 */ /* 0x000fe400078e0007 */
[----:B------:R-:W-:Y:S02]  /*7a900*/  IMAD.MOV.U32 R69, RZ, RZ, R68 ;  /* 0x000000ffff457224 */ /* 0x000fe400078e0044 */
.L_x_6464:
[----:B------:R-:W-:Y:S05]  /*7a910*/  BSYNC B1 ;  /* 0x0000000000017941 */ /* 0x000fea0003800000 */
.L_x_6462:
        /* <DEDUP_REMOVED lines=11> */
.L_x_6466:
[----:B------:R-:W-:Y:S01]  /*7a9d0*/  MOV R5, R6 ;  /* 0x0000000600057202 */ /* 0x000fe20000000f00 */
[----:B------:R-:W-:Y:S02]  /*7a9e0*/  IMAD.MOV.U32 R7, RZ, RZ, R10 ;  /* 0x000000ffff077224 */ /* 0x000fe400078e000a */
[----:B------:R-:W-:Y:S02]  /*7a9f0*/  IMAD.MOV.U32 R68, RZ, RZ, R67 ;  /* 0x000000ffff447224 */ /* 0x000fe400078e0043 */
[----:B------:R-:W-:Y:S02]  /*7aa00*/  IMAD.MOV.U32 R128, RZ, RZ, R127 ;  /* 0x000000ffff807224 */ /* 0x000fe400078e007f */
.L_x_6467:
[----:B------:R-:W-:Y:S05]  /*7aa10*/  BSYNC B1 ;  /* 0x0000000000017941 */ /* 0x000fea0003800000 */
.L_x_6465:
        /* <DEDUP_REMOVED lines=11> */
.L_x_6469:
[----:B------:R-:W-:Y:S01]  /*7aad0*/  IMAD.MOV.U32 R6, RZ, RZ, R5 ;  /* 0x000000ffff067224 */ /* 0x000fe200078e0005 */
[----:B------:R-:W-:Y:S01]  /*7aae0*/  MOV R67, R66 ;  /* 0x0000004200437202 */ /* 0x000fe20000000f00 */
[----:B------:R-:W-:Y:S02]  /*7aaf0*/  IMAD.MOV.U32 R10, RZ, RZ, R7 ;  /* 0x000000ffff0a7224 */ /* 0x000fe400078e0007 */
[----:B------:R-:W-:Y:S02]  /*7ab00*/  IMAD.MOV.U32 R127, RZ, RZ, R126 ;  /* 0x000000ffff7f7224 */ /* 0x000fe400078e007e */
.L_x_6470:
[----:B------:R-:W-:Y:S05]  /*7ab10*/  BSYNC B1 ;  /* 0x0000000000017941 */ /* 0x000fea0003800000 */
.L_x_6468:
        /* <DEDUP_REMOVED lines=11> */
.L_x_6472:
[----:B------:R-:W-:Y:S02]  /*7abd0*/  IMAD.MOV.U32 R5, RZ, RZ, R6 ;  /* 0x000000ffff057224 */ /* 0x000fe400078e0006 */
[----:B------:R-:W-:Y:S02]  /*7abe0*/  IMAD.MOV.U32 R7, RZ, RZ, R10 ;  /* 0x000000ffff077224 */ /* 0x000fe400078e000a */
[----:B------:R-:W-:Y:S02]  /*7abf0*/  IMAD.MOV.U32 R66, RZ, RZ, R65 ;  /* 0x000000ffff427224 */ /* 0x000fe400078e0041 */
[----:B------:R-:W-:Y:S02]  /*7ac00*/  IMAD.MOV.U32 R126, RZ, RZ, R125 ;  /* 0x000000ffff7e7224 */ /* 0x000fe400078e007d */
.L_x_6473:
[----:B------:R-:W-:Y:S05]  /*7ac10*/  BSYNC B1 ;  /* 0x0000000000017941 */ /* 0x000fea0003800000 */
.L_x_6471:
        /* <DEDUP_REMOVED lines=11> */
.L_x_6475:
[----:B------:R-:W-:Y:S01]  /*7acd0*/  IMAD.MOV.U32 R6, RZ, RZ, R5 ;  /* 0x000000ffff067224 */ /* 0x000fe200078e0005 */
[----:B------:R-:W-:Y:S01]  /*7ace0*/  MOV R10, R7 ;  /* 0x00000007000a7202 */ /* 0x000fe20000000f00 */
[----:B------:R-:W-:Y:S02]  /*7acf0*/  IMAD.MOV.U32 R65, RZ, RZ, R64 ;  /* 0x000000ffff417224 */ /* 0x000fe400078e0040 */
[----:B------:R-:W-:Y:S02]  /*7ad00*/  IMAD.MOV.U32 R125, RZ, RZ, R124 ;  /* 0x000000ffff7d7224 */ /* 0x000fe400078e007c */
.L_x_6476:
[----:B------:R-:W-:Y:S05]  /*7ad10*/  BSYNC B1 ;  /* 0x0000000000017941 */ /* 0x000fea0003800000 */
.L_x_6474:
        /* <DEDUP_REMOVED lines=11> */
.L_x_6478:
[----:B------:R-:W-:Y:S01]  /*7add0*/  IMAD.MOV.U32 R5, RZ, RZ, R6 ;  /* 0x000000ffff057224 */ /* 0x000fe200078e0006 */
[----:B------:R-:W-:Y:S01]  /*7ade0*/  MOV R124, R123 ;  /* 0x0000007b007c7202 */ /* 0x000fe20000000f00 */
[----:B------:R-:W-:Y:S02]  /*7adf0*/  IMAD.MOV.U32 R7, RZ, RZ, R10 ;  /* 0x000000ffff077224 */ /* 0x000fe400078e000a */
[----:B------:R-:W-:Y:S02]  /*7ae00*/  IMAD.MOV.U32 R64, RZ, RZ, R63 ;  /* 0x000000ffff407224 */ /* 0x000fe400078e003f */
.L_x_6479:
[----:B------:R-:W-:Y:S05]  /*7ae10*/  BSYNC B1 ;  /* 0x0000000000017941 */ /* 0x000fea0003800000 */
.L_x_6477:
        /* <DEDUP_REMOVED lines=11> */
.L_x_6481:
[----:B------:R-:W-:Y:S01]  /*7aed0*/  MOV R6, R5 ;  /* 0x0000000500067202 */ /* 0x000fe20000000f00 */
[----:B------:R-:W-:Y:S02]  /*7aee0*/  IMAD.MOV.U32 R10, RZ, RZ, R7 ;  /* 0x000000ffff0a7224 */ /* 0x000fe400078e0007 */
[----:B------:R-:W-:Y:S02]  /*7aef0*/  IMAD.MOV.U32 R63, RZ, RZ, R62 ;  /* 0x000000ffff3f7224 */ /* 0x000fe400078e003e */
[----:B------:R-:W-:Y:S02]  /*7af00*/  IMAD.MOV.U32 R123, RZ, RZ, R122 ;  /* 0x000000ffff7b7224 */ /* 0x000fe400078e007a */
.L_x_6482:
[----:B------:R-:W-:Y:S05]  /*7af10*/  BSYNC B1 ;  /* 0x0000000000017941 */ /* 0x000fea0003800000 */
.L_x_6480:
        /* <DEDUP_REMOVED lines=11> */
.L_x_6484:
[----:B------:R-:W-:Y:S01]  /*7afd0*/  IMAD.MOV.U32 R5, RZ, RZ, R6 ;  /* 0x000000ffff057224 */ /* 0x000fe200078e0006 */
[----:B------:R-:W-:Y:S01]  /*7afe0*/  MOV R62, R61 ;  /* 0x0000003d003e7202 */ /* 0x000fe20000000f00 */
[----:B------:R-:W-:Y:S02]  /*7aff0*/  IMAD.MOV.U32 R7, RZ, RZ, R10 ;  /* 0x000000ffff077224 */ /* 0x000fe400078e000a */
[----:B------:R-:W-:Y:S02]  /*7b000*/  IMAD.MOV.U32 R122, RZ, RZ, R121 ;  /* 0x000000ffff7a7224 */ /* 0x000fe400078e0079 */
.L_x_6485:
[----:B------:R-:W-:Y:S05]  /*7b010*/  BSYNC B1 ;  /* 0x0000000000017941 */ /* 0x000fea0003800000 */
.L_x_6483:
        /* <DEDUP_REMOVED lines=11> */
.L_x_6487:
[----:B------:R-:W-:Y:S02]  /*7b0d0*/  IMAD.MOV.U32 R6, RZ, RZ, R5 ;  /* 0x000000ffff067224 */ /* 0x000fe400078e0005 */
[----:B------:R-:W-:Y:S02]  /*7b0e0*/  IMAD.MOV.U32 R10, RZ, RZ, R7 ;  /* 0x000000ffff0a7224 */ /* 0x000fe400078e0007 */
[----:B------:R-:W-:Y:S02]  /*7b0f0*/  IMAD.MOV.U32 R61, RZ, RZ, R60 ;  /* 0x000000ffff3d7224 */ /* 0x000fe400078e003c */
[----:B------:R-:W-:Y:S02]  /*7b100*/  IMAD.MOV.U32 R121, RZ, RZ, R120 ;  /* 0x000000ffff797224 */ /* 0x000fe400078e0078 */
.L_x_6488:
[----:B------:R-:W-:Y:S05]  /*7b110*/  BSYNC B1 ;  /* 0x0000000000017941 */ /* 0x000fea0003800000 */
.L_x_6486:
        /* <DEDUP_REMOVED lines=11> */
.L_x_6490:
[----:B------:R-:W-:Y:S01]  /*7b1d0*/  IMAD.MOV.U32 R5, RZ, RZ, R6 ;  /* 0x000000ffff057224 */ /* 0x000fe200078e0006 */
[----:B------:R-:W-:Y:S01]  /*7b1e0*/  MOV R7, R10 ;  /* 0x0000000a00077202 */ /* 0x000fe20000000f00 */
[----:B------:R-:W-:Y:S02]  /*7b1f0*/  IMAD.MOV.U32 R60, RZ, RZ, R59 ;  /* 0x000000ffff3c7224 */ /* 0x000fe400078e003b */
[----:B------:R-:W-:Y:S02]  /*7b200*/  IMAD.MOV.U32 R120, RZ, RZ, R119 ;  /* 0x000000ffff787224 */ /* 0x000fe400078e0077 */
.L_x_6491:
[----:B------:R-:W-:Y:S05]  /*7b210*/  BSYNC B1 ;  /* 0x0000000000017941 */ /* 0x000fea0003800000 */
.L_x_6489:
        /* <DEDUP_REMOVED lines=11> */
.L_x_6493:
[----:B------:R-:W-:Y:S01]  /*7b2d0*/  IMAD.MOV.U32 R6, RZ, RZ, R5 ;  /* 0x000000ffff067224 */ /* 0x000fe200078e0005 */
[----:B------:R-:W-:Y:S01]  /*7b2e0*/  MOV R119, R118 ;  /* 0x0000007600777202 */ /* 0x000fe20000000f00 */
[----:B------:R-:W-:Y:S02]  /*7b2f0*/  IMAD.MOV.U32 R10, RZ, RZ, R7 ;  /* 0x000000ffff0a7224 */ /* 0x000fe400078e0007 */
[----:B------:R-:W-:Y:S02]  /*7b300*/  IMAD.MOV.U32 R59, RZ, RZ, R58 ;  /* 0x000000ffff3b7224 */ /* 0x000fe400078e003a */
.L_x_6494:
[----:B------:R-:W-:Y:S05]  /*7b310*/  BSYNC B1 ;  /* 0x0000000000017941 */ /* 0x000fea0003800000 */
.L_x_6492:
        /* <DEDUP_REMOVED lines=11> */
.L_x_6496:
[----:B------:R-:W-:Y:S01]  /*7b3d0*/  MOV R5, R6 ;  /* 0x0000000600057202 */ /* 0x000fe20000000f00 */
[----:B------:R-:W-:Y:S02]  /*7b3e0*/  IMAD.MOV.U32 R7, RZ, RZ, R10 ;  /* 0x000000ffff077224 */ /* 0x000fe400078e000a */
[----:B------:R-:W-:Y:S02]  /*7b3f0*/  IMAD.MOV.U32 R58, RZ, RZ, R57 ;  /* 0x000000ffff3a7224 */ /* 0x000fe400078e0039 */
[----:B------:R-:W-:Y:S02]  /*7b400*/  IMAD.MOV.U32 R118, RZ, RZ, R117 ;  /* 0x000000ffff767224 */ /* 0x000fe400078e0075 */
.L_x_6497:
[----:B------:R-:W-:Y:S05]  /*7b410*/  BSYNC B1 ;  /* 0x0000000000017941 */ /* 0x000fea0003800000 */
.L_x_6495:
        /* <DEDUP_REMOVED lines=11> */
.L_x_6499:
[----:B------:R-:W-:Y:S01]  /*7b4d0*/  IMAD.MOV.U32 R6, RZ, RZ, R5 ;  /* 0x000000ffff067224 */ /* 0x000fe200078e0005 */
[----:B------:R-:W-:Y:S01]  /*7b4e0*/  MOV R57, R56 ;  /* 0x0000003800397202 */ /* 0x000fe20000000f00 */
[----:B------:R-:W-:Y:S02]  /*7b4f0*/  IMAD.MOV.U32 R10, RZ, RZ, R7 ;  /* 0x000000ffff0a7224 */ /* 0x000fe400078e0007 */
[----:B------:R-:W-:Y:S02]  /*7b500*/  IMAD.MOV.U32 R117, RZ, RZ, R116 ;  /* 0x000000ffff757224 */ /* 0x000fe400078e0074 */
.L_x_6500:
[----:B------:R-:W-:Y:S05]  /*7b510*/  BSYNC B1 ;  /* 0x0000000000017941 */ /* 0x000fea0003800000 */
.L_x_6498:
        /* <DEDUP_REMOVED lines=11> */
.L_x_6502:
[----:B------:R-:W-:Y:S02]  /*7b5d0*/  IMAD.MOV.U32 R5, RZ, RZ, R6 ;  /* 0x000000ffff057224 */ /* 0x000fe400078e0006 */
[----:B------:R-:W-:Y:S02]  /*7b5e0*/  IMAD.MOV.U32 R7, RZ, RZ, R10 ;  /* 0x000000ffff077224 */ /* 0x000fe400078e000a */
[----:B------:R-:W-:Y:S02]  /*7b5f0*/  IMAD.MOV.U32 R56, RZ, RZ, R55 ;  /* 0x000000ffff387224 */ /* 0x000fe400078e0037 */
[----:B------:R-:W-:Y:S02]  /*7b600*/  IMAD.MOV.U32 R116, RZ, RZ, R115 ;  /* 0x000000ffff747224 */ /* 0x000fe400078e0073 */
.L_x_6503:
[----:B------:R-:W-:Y:S05]  /*7b610*/  BSYNC B1 ;  /* 0x0000000000017941 */ /* 0x000fea0003800000 */
.L_x_6501:
        /* <DEDUP_REMOVED lines=11> */
.L_x_6505:
[----:B------:R-:W-:Y:S01]  /*7b6d0*/  IMAD.MOV.U32 R6, RZ, RZ, R5 ;  /* 0x000000ffff067224 */ /* 0x000fe200078e0005 */
[----:B------:R-:W-:Y:S01]  /*7b6e0*/  MOV R10, R7 ;  /* 0x00000007000a7202 */ /* 0x000fe20000000f00 */
[----:B------:R-:W-:Y:S02]  /*7b6f0*/  IMAD.MOV.U32 R55, RZ, RZ, R54 ;  /* 0x000000ffff377224 */ /* 0x000fe400078e0036 */
[----:B------:R-:W-:Y:S02]  /*7b700*/  IMAD.MOV.U32 R115, RZ, RZ, R114 ;  /* 0x000000ffff737224 */ /* 0x000fe400078e0072 */
.L_x_6506:
[----:B------:R-:W-:Y:S05]  /*7b710*/  BSYNC B1 ;  /* 0x0000000000017941 */ /* 0x000fea0003800000 */
.L_x_6504:
        /* <DEDUP_REMOVED lines=11> */
.L_x_6508:
[----:B------:R-:W-:Y:S01]  /*7b7d0*/  IMAD.MOV.U32 R5, RZ, RZ, R6 ;  /* 0x000000ffff057224 */ /* 0x000fe200078e0006 */
[----:B------:R-:W-:Y:S01]  /*7b7e0*/  MOV R114, R113 ;  /* 0x0000007100727202 */ /* 0x000fe20000000f00 */
[----:B------:R-:W-:Y:S02]  /*7b7f0*/  IMAD.MOV.U32 R7, RZ, RZ, R10 ;  /* 0x000000ffff077224 */ /* 0x000fe400078e000a */
[----:B------:R-:W-:Y:S02]  /*7b800*/  IMAD.MOV.U32 R54, RZ, RZ, R53 ;  /* 0x000000ffff367224 */ /* 0x000fe400078e0035 */
.L_x_6509:
[----:B------:R-:W-:Y:S05]  /*7b810*/  BSYNC B1 ;  /* 0x0000000000017941 */ /* 0x000fea0003800000 */
.L_x_6507:
        /* <DEDUP_REMOVED lines=11> */
.L_x_6511:
[----:B------:R-:W-:Y:S01]  /*7b8d0*/  MOV R6, R5 ;  /* 0x0000000500067202 */ /* 0x000fe20000000f00 */
[----:B------:R-:W-:Y:S02]  /*7b8e0*/  IMAD.MOV.U32 R10, RZ, RZ, R7 ;  /* 0x000000ffff0a7224 */ /* 0x000fe400078e0007 */
[----:B------:R-:W-:Y:S02]  /*7b8f0*/  IMAD.MOV.U32 R53, RZ, RZ, R52 ;  /* 0x000000ffff357224 */ /* 0x000fe400078e0034 */
[----:B------:R-:W-:Y:S02]  /*7b900*/  IMAD.MOV.U32 R113, RZ, RZ, R112 ;  /* 0x000000ffff717224 */ /* 0x000fe400078e0070 */
.L_x_6512:
[----:B------:R-:W-:Y:S05]  /*7b910*/  BSYNC B1 ;  /* 0x0000000000017941 */ /* 0x000fea0003800000 */
.L_x_6510:
        /* <DEDUP_REMOVED lines=11> */
.L_x_6514:
[----:B------:R-:W-:Y:S01]  /*7b9d0*/  IMAD.MOV.U32 R5, RZ, RZ, R6 ;  /* 0x000000ffff057224 */ /* 0x000fe200078e0006 */
[----:B------:R-:W-:Y:S01]  /*7b9e0*/  MOV R52, R51 ;  /* 0x0000003300347202 */ /* 0x000fe20000000f00 */
[----:B------:R-:W-:Y:S02]  /*7b9f0*/  IMAD.MOV.U32 R7, RZ, RZ, R10 ;  /* 0x000000ffff077224 */ /* 0x000fe400078e000a */
[----:B------:R-:W-:Y:S02]  /*7ba00*/  IMAD.MOV.U32 R112, RZ, RZ, R111 ;  /* 0x000000ffff707224 */ /* 0x000fe400078e006f */
.L_x_6515:
[----:B------:R-:W-:Y:S05]  /*7ba10*/  BSYNC B1 ;  /* 0x0000000000017941 */ /* 0x000fea0003800000 */
.L_x_6513:
        /* <DEDUP_REMOVED lines=11> */
.L_x_6517:
[----:B------:R-:W-:Y:S02]  /*7bad0*/  IMAD.MOV.U32 R6, RZ, RZ, R5 ;  /* 0x000000ffff067224 */ /* 0x000fe400078e0005 */
[----:B------:R-:W-:Y:S02]  /*7bae0*/  IMAD.MOV.U32 R10, RZ, RZ, R7 ;  /* 0x000000ffff0a7224 */ /* 0x000fe400078e0007 */
[----:B------:R-:W-:Y:S02]  /*7baf0*/  IMAD.MOV.U32 R51, RZ, RZ, R50 ;  /* 0x000000ffff337224 */ /* 0x000fe400078e0032 */
[----:B------:R-:W-:Y:S02]  /*7bb00*/  IMAD.MOV.U32 R111, RZ, RZ, R110 ;  /* 0x000000ffff6f7224 */ /* 0x000fe400078e006e */
.L_x_6518:
[----:B------:R-:W-:Y:S05]  /*7bb10*/  BSYNC B1 ;  /* 0x0000000000017941 */ /* 0x000fea0003800000 */
.L_x_6516:
        /* <DEDUP_REMOVED lines=11> */
.L_x_6520:
[----:B------:R-:W-:Y:S01]  /*7bbd0*/  IMAD.MOV.U32 R5, RZ, RZ, R6 ;  /* 0x000000ffff057224 */ /* 0x000fe200078e0006 */
[----:B------:R-:W-:Y:S01]  /*7bbe0*/  MOV R7, R10 ;  /* 0x0000000a00077202 */ /* 0x000fe20000000f00 */
[----:B------:R-:W-:Y:S02]  /*7bbf0*/  IMAD.MOV.U32 R50, RZ, RZ, R49 ;  /* 0x000000ffff327224 */ /* 0x000fe400078e0031 */
[----:B------:R-:W-:Y:S02]  /*7bc00*/  IMAD.MOV.U32 R110, RZ, RZ, R109 ;  /* 0x000000ffff6e7224 */ /* 0x000fe400078e006d */
.L_x_6521:
[----:B------:R-:W-:Y:S05]  /*7bc10*/  BSYNC B1 ;  /* 0x0000000000017941 */ /* 0x000fea0003800000 */
.L_x_6519:
        /* <DEDUP_REMOVED lines=11> */
.L_x_6523:
[----:B------:R-:W-:Y:S01]  /*7bcd0*/  IMAD.MOV.U32 R6, RZ, RZ, R5 ;  /* 0x000000ffff067224 */ /* 0x000fe200078e0005 */
[----:B------:R-:W-:Y:S01]  /*7bce0*/  MOV R109, R108 ;  /* 0x0000006c006d7202 */ /* 0x000fe20000000f00 */
[----:B------:R-:W-:Y:S02]  /*7bcf0*/  IMAD.MOV.U32 R10, RZ, RZ, R7 ;  /* 0x000000ffff0a7224 */ /* 0x000fe400078e0007 */
[----:B------:R-:W-:Y:S02]  /*7bd00*/  IMAD.MOV.U32 R49, RZ, RZ, R48 ;  /* 0x000000ffff317224 */ /* 0x000fe400078e0030 */
.L_x_6524:
[----:B------:R-:W-:Y:S05]  /*7bd10*/  BSYNC B1 ;  /* 0x0000000000017941 */ /* 0x000fea0003800000 */
.L_x_6522:
        /* <DEDUP_REMOVED lines=11> */
.L_x_6526:
[----:B------:R-:W-:Y:S01]  /*7bdd0*/  MOV R5, R6 ;  /* 0x0000000600057202 */ /* 0x000fe20000000f00 */
[----:B------:R-:W-:Y:S02]  /*7bde0*/  IMAD.MOV.U32 R7, RZ, RZ, R10 ;  /* 0x000000ffff077224 */ /* 0x000fe400078e000a */
[----:B------:R-:W-:Y:S02]  /*7bdf0*/  IMAD.MOV.U32 R48, RZ, RZ, R47 ;  /* 0x000000ffff307224 */ /* 0x000fe400078e002f */
[----:B------:R-:W-:Y:S02]  /*7be00*/  IMAD.MOV.U32 R108, RZ, RZ, R107 ;  /* 0x000000ffff6c7224 */ /* 0x000fe400078e006b */
.L_x_6527:
[----:B------:R-:W-:Y:S05]  /*7be10*/  BSYNC B1 ;  /* 0x0000000000017941 */ /* 0x000fea0003800000 */
.L_x_6525:
        /* <DEDUP_REMOVED lines=11> */
.L_x_6529:
[----:B------:R-:W-:Y:S01]  /*7bed0*/  IMAD.MOV.U32 R6, RZ, RZ, R5 ;  /* 0x000000ffff067224 */ /* 0x000fe200078e0005 */
[----:B------:R-:W-:Y:S01]  /*7bee0*/  MOV R47, R46 ;  /* 0x0000002e002f7202 */ /* 0x000fe20000000f00 */
[----:B------:R-:W-:Y:S02]  /*7bef0*/  IMAD.MOV.U32 R10, RZ, RZ, R7 ;  /* 0x000000ffff0a7224 */ /* 0x000fe400078e0007 */
[----:B------:R-:W-:Y:S02]  /*7bf00*/  IMAD.MOV.U32 R107, RZ, RZ, R106 ;  /* 0x000000ffff6b7224 */ /* 0x000fe400078e006a */
.L_x_6530:
[----:B------:R-:W-:Y:S05]  /*7bf10*/  BSYNC B1 ;  /* 0x0000000000017941 */ /* 0x000fea0003800000 */
.L_x_6528:
        /* <DEDUP_REMOVED lines=11> */
.L_x_6532:
[----:B------:R-:W-:Y:S02]  /*7bfd0*/  IMAD.MOV.U32 R5, RZ, RZ, R6 ;  /* 0x000000ffff057224 */ /* 0x000fe400078e0006 */
[----:B------:R-:W-:Y:S02]  /*7bfe0*/  IMAD.MOV.U32 R7, RZ, RZ, R10 ;  /* 0x000000ffff077224 */ /* 0x000fe400078e000a */
[----:B------:R-:W-:Y:S02]  /*7bff0*/  IMAD.MOV.U32 R46, RZ, RZ, R45 ;  /* 0x000000ffff2e7224 */ /* 0x000fe400078e002d */
[----:B------:R-:W-:Y:S02]  /*7c000*/  IMAD.MOV.U32 R106, RZ, RZ, R105 ;  /* 0x000000ffff6a7224 */ /* 0x000fe400078e0069 */
.L_x_6533:
[----:B------:R-:W-:Y:S05]  /*7c010*/  BSYNC B1 ;  /* 0x0000000000017941 */ /* 0x000fea0003800000 */
.L_x_6531:
        /* <DEDUP_REMOVED lines=11> */
.L_x_6535:
[----:B------:R-:W-:Y:S01]  /*7c0d0*/  IMAD.MOV.U32 R6, RZ, RZ, R5 ;  /* 0x000000ffff067224 */ /* 0x000fe200078e0005 */
[----:B------:R-:W-:Y:S01]  /*7c0e0*/  MOV R10, R7 ;  /* 0x00000007000a7202 */ /* 0x000fe20000000f00 */
[----:B------:R-:W-:Y:S02]  /*7c0f0*/  IMAD.MOV.U32 R45, RZ, RZ, R44 ;  /* 0x000000ffff2d7224 */ /* 0x000fe400078e002c */
[----:B------:R-:W-:Y:S02]  /*7c100*/  IMAD.MOV.U32 R105, RZ, RZ, R104 ;  /* 0x000000ffff697224 */ /* 0x000fe400078e0068 */
.L_x_6536:
[----:B------:R-:W-:Y:S05]  /*7c110*/  BSYNC B1 ;  /* 0x0000000000017941 */ /* 0x000fea0003800000 */
.L_x_6534:
        /* <DEDUP_REMOVED lines=11> */
.L_x_6538:
[----:B------:R-:W-:Y:S01]  /*7c1d0*/  IMAD.MOV.U32 R5, RZ, RZ, R6 ;  /* 0x000000ffff057224 */ /* 0x000fe200078e0006 */
[----:B------:R-:W-:Y:S01]  /*7c1e0*/  MOV R104, R103 ;  /* 0x0000006700687202 */ /* 0x000fe20000000f00 */
[----:B------:R-:W-:Y:S02]  /*7c1f0*/  IMAD.MOV.U32 R7, RZ, RZ, R10 ;  /* 0x000000ffff077224 */ /* 0x000fe400078e000a */
[----:B------:R-:W-:Y:S02]  /*7c200*/  IMAD.MOV.U32 R44, RZ, RZ, R43 ;  /* 0x000000ffff2c7224 */ /* 0x000fe400078e002b */
.L_x_6539:
[----:B------:R-:W-:Y:S05]  /*7c210*/  BSYNC B1 ;  /* 0x0000000000017941 */ /* 0x000fea0003800000 */
.L_x_6537:
        /* <DEDUP_REMOVED lines=11> */
.L_x_6541:
[----:B------:R-:W-:Y:S01]  /*7c2d0*/  MOV R6, R5 ;  /* 0x0000000500067202 */ /* 0x000fe20000000f00 */
[----:B------:R-:W-:Y:S02]  /*7c2e0*/  IMAD.MOV.U32 R10, RZ, RZ, R7 ;  /* 0x000000ffff0a7224 */ /* 0x000fe400078e0007 */
[----:B------:R-:W-:Y:S02]  /*7c2f0*/  IMAD.MOV.U32 R43, RZ, RZ, R42 ;  /* 0x000000ffff2b7224 */ /* 0x000fe400078e002a */
[----:B------:R-:W-:Y:S02]  /*7c300*/  IMAD.MOV.U32 R103, RZ, RZ, R102 ;  /* 0x000000ffff677224 */ /* 0x000fe400078e0066 */
.L_x_6542:
[----:B------:R-:W-:Y:S05]  /*7c310*/  BSYNC B1 ;  /* 0x0000000000017941 */ /* 0x000fea0003800000 */
.L_x_6540:
        /* <DEDUP_REMOVED lines=11> */
.L_x_6544:
[----:B------:R-:W-:Y:S01]  /*7c3d0*/  IMAD.MOV.U32 R5, RZ, RZ, R6 ;  /* 0x000000ffff057224 */ /* 0x000fe200078e0006 */
[----:B------:R-:W-:Y:S01]  /*7c3e0*/  MOV R42, R41 ;  /* 0x00000029002a7202 */ /* 0x000fe20000000f00 */
[----:B------:R-:W-:Y:S02]  /*7c3f0*/  IMAD.MOV.U32 R7, RZ, RZ, R10 ;  /* 0x000000ffff077224 */ /* 0x000fe400078e000a */
[----:B------:R-:W-:Y:S02]  /*7c400*/  IMAD.MOV.U32 R102, RZ, RZ, R101 ;  /* 0x000000ffff667224 */ /* 0x000fe400078e0065 */
.L_x_6545:
[----:B------:R-:W-:Y:S05]  /*7c410*/  BSYNC B1 ;  /* 0x0000000000017941 */ /* 0x000fea0003800000 */
.L_x_6543:
        /* <DEDUP_REMOVED lines=11> */
.L_x_6547:
[----:B------:R-:W-:Y:S02]  /*7c4d0*/  IMAD.MOV.U32 R6, RZ, RZ, R5 ;  /* 0x000000ffff067224 */ /* 0x000fe400078e0005 */
[----:B------:R-:W-:Y:S02]  /*7c4e0*/  IMAD.MOV.U32 R10, RZ, RZ, R7 ;  /* 0x000000ffff0a7224 */ /* 0x000fe400078e0007 */
[----:B------:R-:W-:Y:S02]  /*7c4f0*/  IMAD.MOV.U32 R41, RZ, RZ, R40 ;  /* 0x000000ffff297224 */ /* 0x000fe400078e0028 */
[----:B------:R-:W-:Y:S02]  /*7c500*/  IMAD.MOV.U32 R101, RZ, RZ, R100 ;  /* 0x000000ffff657224 */ /* 0x000fe400078e0064 */
.L_x_6548:
[----:B------:R-:W-:Y:S05]  /*7c510*/  BSYNC B1 ;  /* 0x0000000000017941 */ /* 0x000fea0003800000 */
.L_x_6546:
        /* <DEDUP_REMOVED lines=11> */
.L_x_6550:
[----:B------:R-:W-:Y:S01]  /*7c5d0*/  IMAD.MOV.U32 R5, RZ, RZ, R6 ;  /* 0x000000ffff057224 */ /* 0x000fe200078e0006 */
[----:B------:R-:W-:Y:S01]  /*7c5e0*/  MOV R7, R10 ;  /* 0x0000000a00077202 */ /* 0x000fe20000000f00 */
[----:B------:R-:W-:Y:S02]  /*7c5f0*/  IMAD.MOV.U32 R40, RZ, RZ, R39 ;  /* 0x000000ffff287224 */ /* 0x000fe400078e0027 */
[----:B------:R-:W-:Y:S02]  /*7c600*/  IMAD.MOV.U32 R100, RZ, RZ, R99 ;  /* 0x000000ffff647224 */ /* 0x000fe400078e0063 */
.L_x_6551:
[----:B------:R-:W-:Y:S05]  /*7c610*/  BSYNC B1 ;  /* 0x0000000000017941 */ /* 0x000fea0003800000 */
.L_x_6549:
        /* <DEDUP_REMOVED lines=11> */
.L_x_6553:
[----:B------:R-:W-:Y:S01]  /*7c6d0*/  IMAD.MOV.U32 R6, RZ, RZ, R5 ;  /* 0x000000ffff067224 */ /* 0x000fe200078e0005 */
[----:B------:R-:W-:Y:S01]  /*7c6e0*/  MOV R99, R98 ;  /* 0x0000006200637202 */ /* 0x000fe20000000f00 */
[----:B------:R-:W-:Y:S02]  /*7c6f0*/  IMAD.MOV.U32 R10, RZ, RZ, R7 ;  /* 0x000000ffff0a7224 */ /* 0x000fe400078e0007 */
[----:B------:R-:W-:Y:S02]  /*7c700*/  IMAD.MOV.U32 R39, RZ, RZ, R38 ;  /* 0x000000ffff277224 */ /* 0x000fe400078e0026 */
.L_x_6554:
[----:B------:R-:W-:Y:S05]  /*7c710*/  BSYNC B1 ;  /* 0x0000000000017941 */ /* 0x000fea0003800000 */
.L_x_6552:
        /* <DEDUP_REMOVED lines=11> */
.L_x_6556:
[----:B------:R-:W-:Y:S01]  /*7c7d0*/  MOV R5, R6 ;  /* 0x0000000600057202 */ /* 0x000fe20000000f00 */
[----:B------:R-:W-:Y:S02]  /*7c7e0*/  IMAD.MOV.U32 R7, RZ, RZ, R10 ;  /* 0x000000ffff077224 */ /* 0x000fe400078e000a */
[----:B------:R-:W-:Y:S02]  /*7c7f0*/  IMAD.MOV.U32 R38, RZ, RZ, R37 ;  /* 0x000000ffff267224 */ /* 0x000fe400078e0025 */
[----:B------:R-:W-:Y:S02]  /*7c800*/  IMAD.MOV.U32 R98, RZ, RZ, R97 ;  /* 0x000000ffff627224 */ /* 0x000fe400078e0061 */
.L_x_6557:
[----:B------:R-:W-:Y:S05]  /*7c810*/  BSYNC B1 ;  /* 0x0000000000017941 */ /* 0x000fea0003800000 */
.L_x_6555:
        /* <DEDUP_REMOVED lines=11> */
.L_x_6559:
[----:B------:R-:W-:Y:S01]  /*7c8d0*/  IMAD.MOV.U32 R6, RZ, RZ, R5 ;  /* 0x000000ffff067224 */ /* 0x000fe200078e0005 */
[----:B------:R-:W-:Y:S01]  /*7c8e0*/  MOV R37, R36 ;  /* 0x0000002400257202 */ /* 0x000fe20000000f00 */
[----:B------:R-:W-:Y:S02]  /*7c8f0*/  IMAD.MOV.U32 R10, RZ, RZ, R7 ;  /* 0x000000ffff0a7224 */ /* 0x000fe400078e0007 */
[----:B------:R-:W-:Y:S02]  /*7c900*/  IMAD.MOV.U32 R97, RZ, RZ, R96 ;  /* 0x000000ffff617224 */ /* 0x000fe400078e0060 */
.L_x_6560:
[----:B------:R-:W-:Y:S05]  /*7c910*/  BSYNC B1 ;  /* 0x0000000000017941 */ /* 0x000fea0003800000 */
.L_x_6558:
        /* <DEDUP_REMOVED lines=11> */
.L_x_6562:
[----:B------:R-:W-:Y:S02]  /*7c9d0*/  IMAD.MOV.U32 R5, RZ, RZ, R6 ;  /* 0x000000ffff057224 */ /* 0x000fe400078e0006 */
[----:B------:R-:W-:Y:S02]  /*7c9e0*/  IMAD.MOV.U32 R7, RZ, RZ, R10 ;  /* 0x000000ffff077224 */ /* 0x000fe400078e000a */
[----:B------:R-:W-:Y:S02]  /*7c9f0*/  IMAD.MOV.U32 R36, RZ, RZ, R35 ;  /* 0x000000ffff247224 */ /* 0x000fe400078e0023 */
[----:B------:R-:W-:Y:S02]  /*7ca00*/  IMAD.MOV.U32 R96, RZ, RZ, R95 ;  /* 0x000000ffff607224 */ /* 0x000fe400078e005f */
.L_x_6563:
[----:B------:R-:W-:Y:S05]  /*7ca10*/  BSYNC B1 ;  /* 0x0000000000017941 */ /* 0x000fea0003800000 */
.L_x_6561:
        /* <DEDUP_REMOVED lines=11> */
.L_x_6565:
[----:B------:R-:W-:Y:S01]  /*7cad0*/  IMAD.MOV.U32 R6, RZ, RZ, R5 ;  /* 0x000000ffff067224 */ /* 0x000fe200078e0005 */
[----:B------:R-:W-:Y:S01]  /*7cae0*/  MOV R10, R7 ;  /* 0x00000007000a7202 */ /* 0x000fe20000000f00 */
[----:B------:R-:W-:Y:S02]  /*7caf0*/  IMAD.MOV.U32 R35, RZ, RZ, R34 ;  /* 0x000000ffff237224 */ /* 0x000fe400078e0022 */
[----:B------:R-:W-:Y:S02]  /*7cb00*/  IMAD.MOV.U32 R95, RZ, RZ, R94 ;  /* 0x000000ffff5f7224 */ /* 0x000fe400078e005e */
.L_x_6566:
[----:B------:R-:W-:Y:S05]  /*7cb10*/  BSYNC B1 ;  /* 0x0000000000017941 */ /* 0x000fea0003800000 */
.L_x_6564:
        /* <DEDUP_REMOVED lines=11> */
.L_x_6568:
[----:B------:R-:W-:Y:S01]  /*7cbd0*/  IMAD.MOV.U32 R5, RZ, RZ, R6 ;  /* 0x000000ffff057224 */ /* 0x000fe200078e0006 */
[----:B------:R-:W-:Y:S01]  /*7cbe0*/  MOV R94, R93 ;  /* 0x0000005d005e7202 */ /* 0x000fe20000000f00 */
[----:B------:R-:W-:Y:S02]  /*7cbf0*/  IMAD.MOV.U32 R7, RZ, RZ, R10 ;  /* 0x000000ffff077224 */ /* 0x000fe400078e000a */
[----:B------:R-:W-:Y:S02]  /*7cc00*/  IMAD.MOV.U32 R34, RZ, RZ, R33 ;  /* 0x000000ffff227224 */ /* 0x000fe400078e0021 */
.L_x_6569:
[----:B------:R-:W-:Y:S05]  /*7cc10*/  BSYNC B1 ;  /* 0x0000000000017941 */ /* 0x000fea0003800000 */
.L_x_6567:
        /* <DEDUP_REMOVED lines=11> */
.L_x_6571:
[----:B------:R-:W-:Y:S01]  /*7ccd0*/  MOV R6, R5 ;  /* 0x0000000500067202 */ /* 0x000fe20000000f00 */
[----:B------:R-:W-:Y:S02]  /*7cce0*/  IMAD.MOV.U32 R10, RZ, RZ, R7 ;  /* 0x000000ffff0a7224 */ /* 0x000fe400078e0007 */
[----:B------:R-:W-:Y:S02]  /*7ccf0*/  IMAD.MOV.U32 R33, RZ, RZ, R32 ;  /* 0x000000ffff217224 */ /* 0x000fe400078e0020 */
[----:B------:R-:W-:Y:S02]  /*7cd00*/  IMAD.MOV.U32 R93, RZ, RZ, R92 ;  /* 0x000000ffff5d7224 */ /* 0x000fe400078e005c */
.L_x_6572:
[----:B------:R-:W-:Y:S05]  /*7cd10*/  BSYNC B1 ;  /* 0x0000000000017941 */ /* 0x000fea0003800000 */
.L_x_6570:
        /* <DEDUP_REMOVED lines=11> */
.L_x_6574:
[----:B------:R-:W-:Y:S01]  /*7cdd0*/  IMAD.MOV.U32 R5, RZ, RZ, R6 ;  /* 0x000000ffff057224 */ /* 0x000fe200078e0006 */
[----:B------:R-:W-:Y:S01]  /*7cde0*/  MOV R32, R31 ;  /* 0x0000001f00207202 */ /* 0x000fe20000000f00 */
[----:B------:R-:W-:Y:S02]  /*7cdf0*/  IMAD.MOV.U32 R7, RZ, RZ, R10 ;  /* 0x000000ffff077224 */ /* 0x000fe400078e000a */
[----:B------:R-:W-:Y:S02]  /*7ce00*/  IMAD.MOV.U32 R92, RZ, RZ, R91 ;  /* 0x000000ffff5c7224 */ /* 0x000fe400078e005b */
.L_x_6575:
[----:B------:R-:W-:Y:S05]  /*7ce10*/  BSYNC B1 ;  /* 0x0000000000017941 */ /* 0x000fea0003800000 */
.L_x_6573:
        /* <DEDUP_REMOVED lines=11> */
.L_x_6577:
[----:B------:R-:W-:Y:S02]  /*7ced0*/  IMAD.MOV.U32 R6, RZ, RZ, R5 ;  /* 0x000000ffff067224 */ /* 0x000fe400078e0005 */
[----:B------:R-:W-:Y:S02]  /*7cee0*/  IMAD.MOV.U32 R10, RZ, RZ, R7 ;  /* 0x000000ffff0a7224 */ /* 0x000fe400078e0007 */
[----:B------:R-:W-:Y:S02]  /*7cef0*/  IMAD.MOV.U32 R31, RZ, RZ, R30 ;  /* 0x000000ffff1f7224 */ /* 0x000fe400078e001e */
[----:B------:R-:W-:Y:S02]  /*7cf00*/  IMAD.MOV.U32 R91, RZ, RZ, R90 ;  /* 0x000000ffff5b7224 */ /* 0x000fe400078e005a */
.L_x_6578:
[----:B------:R-:W-:Y:S05]  /*7cf10*/  BSYNC B1 ;  /* 0x0000000000017941 */ /* 0x000fea0003800000 */
.L_x_6576:
        /* <DEDUP_REMOVED lines=11> */
.L_x_6580:
[----:B------:R-:W-:Y:S01]  /*7cfd0*/  IMAD.MOV.U32 R5, RZ, RZ, R6 ;  /* 0x000000ffff057224 */ /* 0x000fe200078e0006 */
[----:B------:R-:W-:Y:S01]  /*7cfe0*/  MOV R7, R10 ;  /* 0x0000000a00077202 */ /* 0x000fe20000000f00 */
[----:B------:R-:W-:Y:S02]  /*7cff0*/  IMAD.MOV.U32 R30, RZ, RZ, R29 ;  /* 0x000000ffff1e7224 */ /* 0x000fe400078e001d */
[----:B------:R-:W-:Y:S02]  /*7d000*/  IMAD.MOV.U32 R90, RZ, RZ, R89 ;  /* 0x000000ffff5a7224 */ /* 0x000fe400078e0059 */
.L_x_6581:
[----:B------:R-:W-:Y:S05]  /*7d010*/  BSYNC B1 ;  /* 0x0000000000017941 */ /* 0x000fea0003800000 */
.L_x_6579:
        /* <DEDUP_REMOVED lines=11> */
.L_x_6583:
[----:B------:R-:W-:Y:S01]  /*7d0d0*/  IMAD.MOV.U32 R6, RZ, RZ, R5 ;  /* 0x000000ffff067224 */ /* 0x000fe200078e0005 */
[----:B------:R-:W-:Y:S01]  /*7d0e0*/  MOV R89, R88 ;  /* 0x0000005800597202 */ /* 0x000fe20000000f00 */
[----:B------:R-:W-:Y:S02]  /*7d0f0*/  IMAD.MOV.U32 R10, RZ, RZ, R7 ;  /* 0x000000ffff0a7224 */ /* 0x000fe400078e0007 */
[----:B------:R-:W-:Y:S02]  /*7d100*/  IMAD.MOV.U32 R29, RZ, RZ, R28 ;  /* 0x000000ffff1d7224 */ /* 0x000fe400078e001c */
.L_x_6584:
[----:B------:R-:W-:Y:S05]  /*7d110*/  BSYNC B1 ;  /* 0x0000000000017941 */ /* 0x000fea0003800000 */
.L_x_6582:
        /* <DEDUP_REMOVED lines=11> */
.L_x_6586:
[----:B------:R-:W-:Y:S01]  /*7d1d0*/  MOV R5, R6 ;  /* 0x0000000600057202 */ /* 0x000fe20000000f00 */
[----:B------:R-:W-:Y:S02]  /*7d1e0*/  IMAD.MOV.U32 R7, RZ, RZ, R10 ;  /* 0x000000ffff077224 */ /* 0x000fe400078e000a */
[----:B------:R-:W-:Y:S02]  /*7d1f0*/  IMAD.MOV.U32 R28, RZ, RZ, R27 ;  /* 0x000000ffff1c7224 */ /* 0x000fe400078e001b */
[----:B------:R-:W-:Y:S02]  /*7d200*/  IMAD.MOV.U32 R88, RZ, RZ, R87 ;  /* 0x000000ffff587224 */ /* 0x000fe400078e0057 */
.L_x_6587:
[----:B------:R-:W-:Y:S05]  /*7d210*/  BSYNC B1 ;  /* 0x0000000000017941 */ /* 0x000fea0003800000 */
.L_x_6585:
        /* <DEDUP_REMOVED lines=11> */
.L_x_6589:
[----:B------:R-:W-:Y:S01]  /*7d2d0*/  IMAD.MOV.U32 R6, RZ, RZ, R5 ;  /* 0x000000ffff067224 */ /* 0x000fe200078e0005 */
[----:B------:R-:W-:Y:S01]  /*7d2e0*/  MOV R27, R26 ;  /* 0x0000001a001b7202 */ /* 0x000fe20000000f00 */
[----:B------:R-:W-:Y:S02]  /*7d2f0*/  IMAD.MOV.U32 R10, RZ, RZ, R7 ;  /* 0x000000ffff0a7224 */ /* 0x000fe400078e0007 */
[----:B------:R-:W-:Y:S02]  /*7d300*/  IMAD.MOV.U32 R87, RZ, RZ, R86 ;  /* 0x000000ffff577224 */ /* 0x000fe400078e0056 */
.L_x_6590:
[----:B------:R-:W-:Y:S05]  /*7d310*/  BSYNC B1 ;  /* 0x0000000000017941 */ /* 0x000fea0003800000 */
.L_x_6588:
        /* <DEDUP_REMOVED lines=11> */
.L_x_6592:
[----:B------:R-:W-:Y:S02]  /*7d3d0*/  IMAD.MOV.U32 R5, RZ, RZ, R6 ;  /* 0x000000ffff057224 */ /* 0x000fe400078e0006 */
[----:B------:R-:W-:Y:S02]  /*7d3e0*/  IMAD.MOV.U32 R7, RZ, RZ, R10 ;  /* 0x000000ffff077224 */ /* 0x000fe400078e000a */
[----:B------:R-:W-:Y:S02]  /*7d3f0*/  IMAD.MOV.U32 R26, RZ, RZ, R25 ;  /* 0x000000ffff1a7224 */ /* 0x000fe400078e0019 */
[----:B------:R-:W-:Y:S02]  /*7d400*/  IMAD.MOV.U32 R86, RZ, RZ, R85 ;  /* 0x000000ffff567224 */ /* 0x000fe400078e0055 */
.L_x_6593:
[----:B------:R-:W-:Y:S05]  /*7d410*/  BSYNC B1 ;  /* 0x0000000000017941 */ /* 0x000fea0003800000 */
.L_x_6591:
        /* <DEDUP_REMOVED lines=11> */
.L_x_6595:
[----:B------:R-:W-:Y:S01]  /*7d4d0*/  IMAD.MOV.U32 R6, RZ, RZ, R5 ;  /* 0x000000ffff067224 */ /* 0x000fe200078e0005 */
[----:B------:R-:W-:Y:S01]  /*7d4e0*/  MOV R10, R7 ;  /* 0x00000007000a7202 */ /* 0x000fe20000000f00 */
[----:B------:R-:W-:Y:S02]  /*7d4f0*/  IMAD.MOV.U32 R25, RZ, RZ, R24 ;  /* 0x000000ffff197224 */ /* 0x000fe400078e0018 */
[----:B------:R-:W-:Y:S02]  /*7d500*/  IMAD.MOV.U32 R85, RZ, RZ, R84 ;  /* 0x000000ffff557224 */ /* 0x000fe400078e0054 */
.L_x_6596:
[----:B------:R-:W-:Y:S05]  /*7d510*/  BSYNC B1 ;  /* 0x0000000000017941 */ /* 0x000fea0003800000 */
.L_x_6594:
        /* <DEDUP_REMOVED lines=11> */
.L_x_6598:
[----:B------:R-:W-:Y:S01]  /*7d5d0*/  IMAD.MOV.U32 R5, RZ, RZ, R6 ;  /* 0x000000ffff057224 */ /* 0x000fe200078e0006 */
[----:B------:R-:W-:Y:S01]  /*7d5e0*/  MOV R84, R83 ;  /* 0x0000005300547202 */ /* 0x000fe20000000f00 */
[----:B------:R-:W-:Y:S02]  /*7d5f0*/  IMAD.MOV.U32 R7, RZ, RZ, R10 ;  /* 0x000000ffff077224 */ /* 0x000fe400078e000a */
[----:B------:R-:W-:Y:S02]  /*7d600*/  IMAD.MOV.U32 R24, RZ, RZ, R23 ;  /* 0x000000ffff187224 */ /* 0x000fe400078e0017 */
.L_x_6599:
[----:B------:R-:W-:Y:S05]  /*7d610*/  BSYNC B1 ;  /* 0x0000000000017941 */ /* 0x000fea0003800000 */
.L_x_6597:
        /* <DEDUP_REMOVED lines=11> */
.L_x_6601:
[----:B------:R-:W-:Y:S01]  /*7d6d0*/  MOV R6, R5 ;  /* 0x0000000500067202 */ /* 0x000fe20000000f00 */
[----:B------:R-:W-:Y:S02]  /*7d6e0*/  IMAD.MOV.U32 R10, RZ, RZ, R7 ;  /* 0x000000ffff0a7224 */ /* 0x000fe400078e0007 */
[----:B------:R-:W-:Y:S02]  /*7d6f0*/  IMAD.MOV.U32 R23, RZ, RZ, R22 ;  /* 0x000000ffff177224 */ /* 0x000fe400078e0016 */
[----:B------:R-:W-:Y:S02]  /*7d700*/  IMAD.MOV.U32 R83, RZ, RZ, R82 ;  /* 0x000000ffff537224 */ /* 0x000fe400078e0052 */
.L_x_6602:
[----:B------:R-:W-:Y:S05]  /*7d710*/  BSYNC B1 ;  /* 0x0000000000017941 */ /* 0x000fea0003800000 */
.L_x_6600:
        /* <DEDUP_REMOVED lines=11> */
.L_x_6604:
[----:B------:R-:W-:Y:S01]  /*7d7d0*/  IMAD.MOV.U32 R5, RZ, RZ, R6 ;  /* 0x000000ffff057224 */ /* 0x000fe200078e0006 */
[----:B------:R-:W-:Y:S01]  /*7d7e0*/  MOV R22, R21 ;  /* 0x0000001500167202 */ /* 0x000fe20000000f00 */
[----:B------:R-:W-:Y:S02]  /*7d7f0*/  IMAD.MOV.U32 R7, RZ, RZ, R10 ;  /* 0x000000ffff077224 */ /* 0x000fe400078e000a */
[----:B------:R-:W-:Y:S02]  /*7d800*/  IMAD.MOV.U32 R82, RZ, RZ, R81 ;  /* 0x000000ffff527224 */ /* 0x000fe400078e0051 */
.L_x_6605:
[----:B------:R-:W-:Y:S05]  /*7d810*/  BSYNC B1 ;  /* 0x0000000000017941 */ /* 0x000fea0003800000 */
.L_x_6603:
        /* <DEDUP_REMOVED lines=11> */
.L_x_6607:
[----:B------:R-:W-:Y:S02]  /*7d8d0*/  IMAD.MOV.U32 R6, RZ, RZ, R5 ;  /* 0x000000ffff067224 */ /* 0x000fe400078e0005 */
[----:B------:R-:W-:Y:S02]  /*7d8e0*/  IMAD.MOV.U32 R10, RZ, RZ, R7 ;  /* 0x000000ffff0a7224 */ /* 0x000fe400078e0007 */
[----:B------:R-:W-:Y:S02]  /*7d8f0*/  IMAD.MOV.U32 R21, RZ, RZ, R20 ;  /* 0x000000ffff157224 */ /* 0x000fe400078e0014 */
[----:B------:R-:W-:Y:S02]  /*7d900*/  IMAD.MOV.U32 R81, RZ, RZ, R80 ;  /* 0x000000ffff517224 */ /* 0x000fe400078e0050 */
.L_x_6608:
[----:B------:R-:W-:Y:S05]  /*7d910*/  BSYNC B1 ;  /* 0x0000000000017941 */ /* 0x000fea0003800000 */
.L_x_6606:
        /* <DEDUP_REMOVED lines=11> */
.L_x_6610:
[----:B------:R-:W-:Y:S01]  /*7d9d0*/  IMAD.MOV.U32 R5, RZ, RZ, R6 ;  /* 0x000000ffff057224 */ /* 0x000fe200078e0006 */
[----:B------:R-:W-:Y:S01]  /*7d9e0*/  MOV R7, R10 ;  /* 0x0000000a00077202 */ /* 0x000fe20000000f00 */
[----:B------:R-:W-:Y:S02]  /*7d9f0*/  IMAD.MOV.U32 R20, RZ, RZ, R19 ;  /* 0x000000ffff147224 */ /* 0x000fe400078e0013 */
[----:B------:R-:W-:Y:S02]  /*7da00*/  IMAD.MOV.U32 R80, RZ, RZ, R79 ;  /* 0x000000ffff507224 */ /* 0x000fe400078e004f */
.L_x_6611:
[----:B------:R-:W-:Y:S05]  /*7da10*/  BSYNC B1 ;  /* 0x0000000000017941 */ /* 0x000fea0003800000 */
.L_x_6609:
        /* <DEDUP_REMOVED lines=11> */
.L_x_6613:
[----:B------:R-:W-:Y:S01]  /*7dad0*/  IMAD.MOV.U32 R6, RZ, RZ, R5 ;  /* 0x000000ffff067224 */ /* 0x000fe200078e0005 */
[----:B------:R-:W-:Y:S01]  /*7dae0*/  MOV R79, R78 ;  /* 0x0000004e004f7202 */ /* 0x000fe20000000f00 */
[----:B------:R-:W-:Y:S02]  /*7daf0*/  IMAD.MOV.U32 R10, RZ, RZ, R7 ;  /* 0x000000ffff0a7224 */ /* 0x000fe400078e0007 */
[----:B------:R-:W-:Y:S02]  /*7db00*/  IMAD.MOV.U32 R19, RZ, RZ, R18 ;  /* 0x000000ffff137224 */ /* 0x000fe400078e0012 */
.L_x_6614:
[----:B------:R-:W-:Y:S05]  /*7db10*/  BSYNC B1 ;  /* 0x0000000000017941 */ /* 0x000fea0003800000 */
.L_x_6612:
        /* <DEDUP_REMOVED lines=11> */
.L_x_6616:
[----:B------:R-:W-:Y:S01]  /*7dbd0*/  MOV R5, R6 ;  /* 0x0000000600057202 */ /* 0x000fe20000000f00 */
[----:B------:R-:W-:Y:S02]  /*7dbe0*/  IMAD.MOV.U32 R7, RZ, RZ, R10 ;  /* 0x000000ffff077224 */ /* 0x000fe400078e000a */
[----:B------:R-:W-:Y:S02]  /*7dbf0*/  IMAD.MOV.U32 R18, RZ, RZ, R17 ;  /* 0x000000ffff127224 */ /* 0x000fe400078e0011 */
[----:B------:R-:W-:Y:S02]  /*7dc00*/  IMAD.MOV.U32 R78, RZ, RZ, R77 ;  /* 0x000000ffff4e7224 */ /* 0x000fe400078e004d */
.L_x_6617:
[----:B------:R-:W-:Y:S05]  /*7dc10*/  BSYNC B1 ;  /* 0x0000000000017941 */ /* 0x000fea0003800000 */
.L_x_6615:
        /* <DEDUP_REMOVED lines=11> */
.L_x_6619:
[----:B------:R-:W-:Y:S01]  /*7dcd0*/  IMAD.MOV.U32 R6, RZ, RZ, R5 ;  /* 0x000000ffff067224 */ /* 0x000fe200078e0005 */
[----:B------:R-:W-:Y:S01]  /*7dce0*/  MOV R17, R16 ;  /* 0x0000001000117202 */ /* 0x000fe20000000f00 */
[----:B------:R-:W-:Y:S02]  /*7dcf0*/  IMAD.MOV.U32 R10, RZ, RZ, R7 ;  /* 0x000000ffff0a7224 */ /* 0x000fe400078e0007 */
[----:B------:R-:W-:Y:S02]  /*7dd00*/  IMAD.MOV.U32 R77, RZ, RZ, R76 ;  /* 0x000000ffff4d7224 */ /* 0x000fe400078e004c */
.L_x_6620:
[----:B------:R-:W-:Y:S05]  /*7dd10*/  BSYNC B1 ;  /* 0x0000000000017941 */ /* 0x000fea0003800000 */
.L_x_6618:
        /* <DEDUP_REMOVED lines=11> */
.L_x_6622:
[----:B------:R-:W-:Y:S02]  /*7ddd0*/  IMAD.MOV.U32 R5, RZ, RZ, R6 ;  /* 0x000000ffff057224 */ /* 0x000fe400078e0006 */
[----:B------:R-:W-:Y:S02]  /*7dde0*/  IMAD.MOV.U32 R7, RZ, RZ, R10 ;  /* 0x000000ffff077224 */ /* 0x000fe400078e000a */
[----:B------:R-:W-:Y:S02]  /*7ddf0*/  IMAD.MOV.U32 R16, RZ, RZ, R15 ;  /* 0x000000ffff107224 */ /* 0x000fe400078e000f */
[----:B------:R-:W-:Y:S02]  /*7de00*/  IMAD.MOV.U32 R76, RZ, RZ, R75 ;  /* 0x000000ffff4c7224 */ /* 0x000fe400078e004b */
.L_x_6623:
[----:B------:R-:W-:Y:S05]  /*7de10*/  BSYNC B1 ;  /* 0x0000000000017941 */ /* 0x000fea0003800000 */
.L_x_6621:
        /* <DEDUP_REMOVED lines=11> */
.L_x_6625:
[----:B------:R-:W-:Y:S01]  /*7ded0*/  IMAD.MOV.U32 R6, RZ, RZ, R5 ;  /* 0x000000ffff067224 */ /* 0x000fe200078e0005 */
[----:B------:R-:W-:Y:S01]  /*7dee0*/  MOV R10, R7 ;  /* 0x00000007000a7202 */ /* 0x000fe20000000f00 */
[----:B------:R-:W-:Y:S02]  /*7def0*/  IMAD.MOV.U32 R15, RZ, RZ, R14 ;  /* 0x000000ffff0f7224 */ /* 0x000fe400078e000e */
[----:B------:R-:W-:Y:S02]  /*7df00*/  IMAD.MOV.U32 R75, RZ, RZ, R74 ;  /* 0x000000ffff4b7224 */ /* 0x000fe400078e004a */
.L_x_6626:
[----:B------:R-:W-:Y:S05]  /*7df10*/  BSYNC B1 ;  /* 0x0000000000017941 */ /* 0x000fea0003800000 */
.L_x_6624:
        /* <DEDUP_REMOVED lines=11> */
.L_x_6628:
[----:B------:R-:W-:Y:S01]  /*7dfd0*/  IMAD.MOV.U32 R5, RZ, RZ, R6 ;  /* 0x000000ffff057224 */ /* 0x000fe200078e0006 */
[----:B------:R-:W-:Y:S01]  /*7dfe0*/  MOV R74, R73 ;  /* 0x00000049004a7202 */ /* 0x000fe20000000f00 */
[----:B------:R-:W-:Y:S02]  /*7dff0*/  IMAD.MOV.U32 R7, RZ, RZ, R10 ;  /* 0x000000ffff077224 */ /* 0x000fe400078e000a */
[----:B------:R-:W-:Y:S02]  /*7e000*/  IMAD.MOV.U32 R14, RZ, RZ, R13 ;  /* 0x000000ffff0e7224 */ /* 0x000fe400078e000d */
.L_x_6629:
[----:B------:R-:W-:Y:S05]  /*7e010*/  BSYNC B1 ;  /* 0x0000000000017941 */ /* 0x000fea0003800000 */
.L_x_6627:
        /* <DEDUP_REMOVED lines=11> */
.L_x_6631:
[----:B------:R-:W-:Y:S01]  /*7e0d0*/  MOV R6, R5 ;  /* 0x0000000500067202 */ /* 0x000fe20000000f00 */
[----:B------:R-:W-:Y:S02]  /*7e0e0*/  IMAD.MOV.U32 R10, RZ, RZ, R7 ;  /* 0x000000ffff0a7224 */ /* 0x000fe400078e0007 */
[----:B------:R-:W-:Y:S02]  /*7e0f0*/  IMAD.MOV.U32 R13, RZ, RZ, R12 ;  /* 0x000000ffff0d7224 */ /* 0x000fe400078e000c */
[----:B------:R-:W-:Y:S02]  /*7e100*/  IMAD.MOV.U32 R73, RZ, RZ, R72 ;  /* 0x000000ffff497224 */ /* 0x000fe400078e0048 */
.L_x_6632:
[----:B------:R-:W-:Y:S05]  /*7e110*/  BSYNC B1 ;  /* 0x0000000000017941 */ /* 0x000fea0003800000 */
.L_x_6630:
        /* <DEDUP_REMOVED lines=11> */
.L_x_6634:
[----:B------:R-:W-:Y:S01]  /*7e1d0*/  IMAD.MOV.U32 R5, RZ, RZ, R6 ;  /* 0x000000ffff057224 */ /* 0x000fe200078e0006 */
[----:B------:R-:W-:Y:S01]  /*7e1e0*/  MOV R72, R135 ;  /* 0x0000008700487202 */ /* 0x000fe20000000f00 */
[----:B------:R-:W-:Y:S02]  /*7e1f0*/  IMAD.MOV.U32 R7, RZ, RZ, R10 ;  /* 0x000000ffff077224 */ /* 0x000fe400078e000a */
[----:B------:R-:W-:Y:S02]  /*7e200*/  IMAD.MOV.U32 R12, RZ, RZ, R9 ;  /* 0x000000ffff0c7224 */ /* 0x000fe400078e0009 */
.L_x_6635:
[----:B------:R-:W-:Y:S05]  /*7e210*/  BSYNC B1 ;  /* 0x0000000000017941 */ /* 0x000fea0003800000 */
.L_x_6633:
        /* <DEDUP_REMOVED lines=11> */
.L_x_6637:
[----:B------:R-:W-:Y:S02]  /*7e2d0*/  IMAD.MOV.U32 R11, RZ, RZ, R5 ;  /* 0x000000ffff0b7224 */ /* 0x000fe400078e0005 */
[----:B------:R-:W-:Y:S02]  /*7e2e0*/  IMAD.MOV.U32 R6, RZ, RZ, R7 ;  /* 0x000000ffff067224 */ /* 0x000fe400078e0007 */
[----:B------:R-:W-:Y:S02]  /*7e2f0*/  IMAD.MOV.U32 R9, RZ, RZ, R8 ;  /* 0x000000ffff097224 */ /* 0x000fe400078e0008 */
[----:B------:R-:W-:Y:S02]  /*7e300*/  IMAD.MOV.U32 R135, RZ, RZ, R134 ;  /* 0x000000ffff877224 */ /* 0x000fe400078e0086 */
.L_x_6638:
[----:B------:R-:W-:Y:S05]  /*7e310*/  BSYNC B1 ;  /* 0x0000000000017941 */ /* 0x000fea0003800000 */
.L_x_6636:
        /* <DEDUP_REMOVED lines=11> */
.L_x_6640:
[----:B------:R-:W-:Y:S01]  /*7e3d0*/  IMAD.MOV.U32 R8, RZ, RZ, R0 ;  /* 0x000000ffff087224 */ /* 0x000fe200078e0000 */
[----:B------:R-:W-:Y:S01]  /*7e3e0*/  MOV R7, R6 ;  /* 0x0000000600077202 */ /* 0x000fe20000000f00 */
[----:B------:R-:W-:Y:S02]  /*7e3f0*/  IMAD.MOV.U32 R134, RZ, RZ, R133 ;  /* 0x000000ffff867224 */ /* 0x000fe400078e0085 */
[--C-:B------:R-:W-:Y:S02]  /*7e400*/  IMAD.MOV.U32 R5, RZ, RZ, R11.reuse ;  /* 0x000000ffff057224 */ /* 0x100fe400078e000b */
[----:B------:R-:W-:Y:S02]  /*7e410*/  IMAD.MOV.U32 R0, RZ, RZ, R11 ;  /* 0x000000ffff007224 */ /* 0x000fe400078e000b */
[----:B------:R-:W-:Y:S02]  /*7e420*/  IMAD.MOV.U32 R133, RZ, RZ, R6 ;  /* 0x000000ffff857224 */ /* 0x000fe400078e0006 */
.L_x_6641:
[----:B------:R-:W-:Y:S05]  /*7e430*/  BSYNC B1 ;  /* 0x0000000000017941 */ /* 0x000fea0003800000 */
.L_x_6639:
[----:B------:R-:W-:Y:S01]  /*7e440*/  IADD3 R3, R3, 0x4, RZ ;  /* 0x0000000403037810 */ /* 0x000fe20007ffe0ff */
[----:B------:R-:W-:Y:S01]  /*7e450*/  @!P2 CALL.REL.NOINC `(.L_x_6642) ;  /* 0x000000100000a944 */ /* 0x000fe20003c00000 */
[----:B------:R-:W-:Y:S05]  /*7e460*/  BRA `(.L_x_6643) ;  /* 0xffffc02000007947 */ /* 0x000fea000383ffff */
.L_x_6642:
[----:B------:R-:W-:Y:S01]  /*7e470*/  MOV R0, R5 ;  /* 0x0000000500007202 */ /* 0x000fe20000000f00 */
[----:B------:R-:W-:-:S02]  /*7e480*/  IMAD.MOV.U32 R133, RZ, RZ, R7 ;  /* 0x000000ffff857224 */ /* 0x000fc400078e0007 */
.L_x_6452:
[----:B------:R-:W-:Y:S05]  /*7e490*/  BSYNC B0 ;  /* 0x0000000000007941 */ /* 0x000fea0003800000 */
.L_x_6451:
        /* <DEDUP_REMOVED lines=197> */
.L_x_6836:
        /* <DEDUP_REMOVED lines=20> */
.L_x_6647:
[----:B------:R-:W-:Y:S02]  /*7f230*/  IMAD.MOV.U32 R5, RZ, RZ, R132 ;  /* 0x000000ffff057224 */ /* 0x000fe400078e0084 */
[----:B------:R-:W-:Y:S01]  /*7f240*/  IMAD.MOV.U32 R7, RZ, RZ, R140 ;  /* 0x000000ffff077224 */ /* 0x000fe200078e008c */
[----:B------:R-:W-:Y:S01]  /*7f250*/  MOV R140, R131 ;  /* 0x00000083008c7202 */ /* 0x000fe20000000f00 */
[----:B------:R-:W-:Y:S02]  /*7f260*/  IMAD.MOV.U32 R132, RZ, RZ, R71 ;  /* 0x000000ffff847224 */ /* 0x000fe400078e0047 */
.L_x_6648:
[----:B------:R-:W-:Y:S05]  /*7f270*/  BSYNC B1 ;  /* 0x0000000000017941 */ /* 0x000fea0003800000 */
.L_x_6646:
        /* <DEDUP_REMOVED lines=11> */
.L_x_6650:
[----:B------:R-:W-:Y:S02]  /*7f330*/  IMAD.MOV.U32 R6, RZ, RZ, R5 ;  /* 0x000000ffff067224 */ /* 0x000fe400078e0005 */
[----:B------:R-:W-:Y:S02]  /*7f340*/  IMAD.MOV.U32 R10, RZ, RZ, R7 ;  /* 0x000000ffff0a7224 */ /* 0x000fe400078e0007 */
[----:B------:R-:W-:Y:S02]  /*7f350*/  IMAD.MOV.U32 R71, RZ, RZ, R70 ;  /* 0x000000ffff477224 */ /* 0x000fe400078e0046 */
[----:B------:R-:W-:Y:S02]  /*7f360*/  IMAD.MOV.U32 R131, RZ, RZ, R130 ;  /* 0x000000ffff837224 */ /* 0x000fe400078e0082 */
.L_x_6651:
[----:B------:R-:W-:Y:S05]  /*7f370*/  BSYNC B1 ;  /* 0x0000000000017941 */ /* 0x000fea0003800000 */
.L_x_6649:
        /* <DEDUP_REMOVED lines=11> */
.L_x_6653:
[----:B------:R-:W-:Y:S01]  /*7f430*/  IMAD.MOV.U32 R5, RZ, RZ, R6 ;  /* 0x000000ffff057224 */ /* 0x000fe200078e0006 */
[----:B------:R-:W-:Y:S01]  /*7f440*/  MOV R7, R10 ;  /* 0x0000000a00077202 */ /* 0x000fe20000000f00 */
[----:B------:R-:W-:Y:S02]  /*7f450*/  IMAD.MOV.U32 R70, RZ, RZ, R69 ;  /* 0x000000ffff467224 */ /* 0x000fe400078e0045 */
[----:B------:R-:W-:Y:S02]  /*7f460*/  IMAD.MOV.U32 R130, RZ, RZ, R129 ;  /* 0x000000ffff827224 */ /* 0x000fe400078e0081 */
.L_x_6654:
[----:B------:R-:W-:Y:S05]  /*7f470*/  BSYNC B1 ;  /* 0x0000000000017941 */ /* 0x000fea0003800000 */
.L_x_6652:
        /* <DEDUP_REMOVED lines=11> */
.L_x_6656:
[----:B------:R-:W-:Y:S01]  /*7f530*/  IMAD.MOV.U32 R6, RZ, RZ, R5 ;  /* 0x000000ffff067224 */ /* 0x000fe200078e0005 */
[----:B------:R-:W-:Y:S01]  /*7f540*/  MOV R129, R128 ;  /* 0x0000008000817202 */ /* 0x000fe20000000f00 */
[----:B------:R-:W-:Y:S02]  /*7f550*/  IMAD.MOV.U32 R10, RZ, RZ, R7 ;  /* 0x000000ffff0a7224 */ /* 0x000fe400078e0007 */
[----:B------:R-:W-:Y:S02]  /*7f560*/  IMAD.MOV.U32 R69, RZ, RZ, R68 ;  /* 0x000000ffff457224 */ /* 0x000fe400078e0044 */
.L_x_6657:
[----:B------:R-:W-:Y:S05]  /*7f570*/  BSYNC B1 ;  /* 0x0000000000017941 */ /* 0x000fea0003800000 */
.L_x_6655:
        /* <DEDUP_REMOVED lines=11> */
.L_x_6659:
[----:B------:R-:W-:Y:S01]  /*7f630*/  MOV R5, R6 ;  /* 0x0000000600057202 */ /* 0x000fe20000000f00 */
[----:B------:R-:W-:Y:S02]  /*7f640*/  IMAD.MOV.U32 R7, RZ, RZ, R10 ;  /* 0x000000ffff077224 */ /* 0x000fe400078e000a */
[----:B------:R-:W-:Y:S02]  /*7f650*/  IMAD.MOV.U32 R68, RZ, RZ, R67 ;  /* 0x000000ffff447224 */ /* 0x000fe400078e0043 */
[----:B------:R-:W-:Y:S02]  /*7f660*/  IMAD.MOV.U32 R128, RZ, RZ, R127 ;  /* 0x000000ffff807224 */ /* 0x000fe400078e007f */
.L_x_6660:
[----:B------:R-:W-:Y:S05]  /*7f670*/  BSYNC B1 ;  /* 0x0000000000017941 */ /* 0x000fea0003800000 */
.L_x_6658:
        /* <DEDUP_REMOVED lines=11> */
.L_x_6662:
[----:B------:R-:W-:Y:S01]  /*7f730*/  IMAD.MOV.U32 R6, RZ, RZ, R5 ;  /* 0x000000ffff067224 */ /* 0x000fe200078e0005 */
[----:B------:R-:W-:Y:S01]  /*7f740*/  MOV R67, R66 ;  /* 0x0000004200437202 */ /* 0x000fe20000000f00 */
[----:B------:R-:W-:Y:S02]  /*7f750*/  IMAD.MOV.U32 R10, RZ, RZ, R7 ;  /* 0x000000ffff0a7224 */ /* 0x000fe400078e0007 */
[----:B------:R-:W-:Y:S02]  /*7f760*/  IMAD.MOV.U32 R127, RZ, RZ, R126 ;  /* 0x000000ffff7f7224 */ /* 0x000fe400078e007e */
.L_x_6663:
[----:B------:R-:W-:Y:S05]  /*7f770*/  BSYNC B1 ;  /* 0x0000000000017941 */ /* 0x000fea0003800000 */
.L_x_6661:
        /* <DEDUP_REMOVED lines=11> */
.L_x_6665:
[----:B------:R-:W-:Y:S02]  /*7f830*/  IMAD.MOV.U32 R5, RZ, RZ, R6 ;  /* 0x000000ffff057224 */ /* 0x000fe400078e0006 */
[----:B------:R-:W-:Y:S02]  /*7f840*/  IMAD.MOV.U32 R7, RZ, RZ, R10 ;  /* 0x000000ffff077224 */ /* 0x000fe400078e000a */
[----:B------:R-:W-:Y:S02]  /*7f850*/  IMAD.MOV.U32 R66, RZ, RZ, R65 ;  /* 0x000000ffff427224 */ /* 0x000fe400078e0041 */
[----:B------:R-:W-:Y:S02]  /*7f860*/  IMAD.MOV.U32 R126, RZ, RZ, R125 ;  /* 0x000000ffff7e7224 */ /* 0x000fe400078e007d */
.L_x_6666:
[----:B------:R-:W-:Y:S05]  /*7f870*/  BSYNC B1 ;  /* 0x0000000000017941 */ /* 0x000fea0003800000 */
.L_x_6664:
        /* <DEDUP_REMOVED lines=11> */
.L_x_6668:
[----:B------:R-:W-:Y:S01]  /*7f930*/  IMAD.MOV.U32 R6, RZ, RZ, R5 ;  /* 0x000000ffff067224 */ /* 0x000fe200078e0005 */
[----:B------:R-:W-:Y:S01]  /*7f940*/  MOV R10, R7 ;  /* 0x00000007000a7202 */ /* 0x000fe20000000f00 */
[----:B------:R-:W-:Y:S02]  /*7f950*/  IMAD.MOV.U32 R65, RZ, RZ, R64 ;  /* 0x000000ffff417224 */ /* 0x000fe400078e0040 */
[----:B------:R-:W-:Y:S02]  /*7f960*/  IMAD.MOV.U32 R125, RZ, RZ, R124 ;  /* 0x000000ffff7d7224 */ /* 0x000fe400078e007c */
.L_x_6669:
[----:B------:R-:W-:Y:S05]  /*7f970*/  BSYNC B1 ;  /* 0x0000000000017941 */ /* 0x000fea0003800000 */
.L_x_6667:
        /* <DEDUP_REMOVED lines=11> */
.L_x_6671:
[----:B------:R-:W-:Y:S01]  /*7fa30*/  IMAD.MOV.U32 R5, RZ, RZ, R6 ;  /* 0x000000ffff057224 */ /* 0x000fe200078e0006 */
[----:B------:R-:W-:Y:S01]  /*7fa40*/  MOV R124, R123 ;  /* 0x0000007b007c7202 */ /* 0x000fe20000000f00 */
[----:B------:R-:W-:Y:S02]  /*7fa50*/  IMAD.MOV.U32 R7, RZ, RZ, R10 ;  /* 0x000000ffff077224 */ /* 0x000fe400078e000a */
[----:B------:R-:W-:Y:S02]  /*7fa60*/  IMAD.MOV.U32 R64, RZ, RZ, R63 ;  /* 0x000000ffff407224 */ /* 0x000fe400078e003f */
.L_x_6672:
[----:B------:R-:W-:Y:S05]  /*7fa70*/  BSYNC B1 ;  /* 0x0000000000017941 */ /* 0x000fea0003800000 */
.L_x_6670:
        /* <DEDUP_REMOVED lines=11> */
.L_x_6674:
[----:B------:R-:W-:Y:S01]  /*7fb30*/  MOV R6, R5 ;  /* 0x0000000500067202 */ /* 0x000fe20000000f00 */
[----:B------:R-:W-:Y:S02]  /*7fb40*/  IMAD.MOV.U32 R10, RZ, RZ, R7 ;  /* 0x000000ffff0a7224 */ /* 0x000fe400078e0007 */
[----:B------:R-:W-:Y:S02]  /*7fb50*/  IMAD.MOV.U32 R63, RZ, RZ, R62 ;  /* 0x000000ffff3f7224 */ /* 0x000fe400078e003e */
[----:B------:R-:W-:Y:S02]  /*7fb60*/  IMAD.MOV.U32 R123, RZ, RZ, R122 ;  /* 0x000000ffff7b7224 */ /* 0x000fe400078e007a */
.L_x_6675:
[----:B------:R-:W-:Y:S05]  /*7fb70*/  BSYNC B1 ;  /* 0x0000000000017941 */ /* 0x000fea0003800000 */
.L_x_6673:
        /* <DEDUP_REMOVED lines=11> */
.L_x_6677:
[----:B------:R-:W-:Y:S01]  /*7fc30*/  IMAD.MOV.U32 R5, RZ, RZ, R6 ;  /* 0x000000ffff057224 */ /* 0x000fe200078e0006 */
[----:B------:R-:W-:Y:S01]  /*7fc40*/  MOV R62, R61 ;  /* 0x0000003d003e7202 */ /* 0x000fe20000000f00 */
[----:B------:R-:W-:Y:S02]  /*7fc50*/  IMAD.MOV.U32 R7, RZ, RZ, R10 ;  /* 0x000000ffff077224 */ /* 0x000fe400078e000a */
[----:B------:R-:W-:Y:S02]  /*7fc60*/  IMAD.MOV.U32 R122, RZ, RZ, R121 ;  /* 0x000000ffff7a7224 */ /* 0x000fe400078e0079 */
.L_x_6678:
[----:B------:R-:W-:Y:S05]  /*7fc70*/  BSYNC B1 ;  /* 0x0000000000017941 */ /* 0x000fea0003800000 */
.L_x_6676:
        /* <DEDUP_REMOVED lines=11> */
.L_x_6680:
[----:B------:R-:W-:Y:S02]  /*7fd30*/  IMAD.MOV.U32 R6, RZ, RZ, R5 ;  /* 0x000000ffff067224 */ /* 0x000fe400078e0005 */
[----:B------:R-:W-:Y:S02]  /*7fd40*/  IMAD.MOV.U32 R10, RZ, RZ, R7 ;  /* 0x000000ffff0a7224 */ /* 0x000fe400078e0007 */
[----:B------:R-:W-:Y:S02]  /*7fd50*/  IMAD.MOV.U32 R61, RZ, RZ, R60 ;  /* 0x000000ffff3d7224 */ /* 0x000fe400078e003c */
[----:B------:R-:W-:Y:S02]  /*7fd60*/  IMAD.MOV.U32 R121, RZ, RZ, R120 ;  /* 0x000000ffff797224 */ /* 0x000fe400078e0078 */
.L_x_6681:
[----:B------:R-:W-:Y:S05]  /*7fd70*/  BSYNC B1 ;  /* 0x0000000000017941 */ /* 0x000fea0003800000 */
.L_x_6679:
        /* <DEDUP_REMOVED lines=11> */
.L_x_6683:
[----:B------:R-:W-:Y:S01]  /*7fe30*/  IMAD.MOV.U32 R5, RZ, RZ, R6 ;  /* 0x000000ffff057224 */ /* 0x000fe200078e0006 */
[----:B------:R-:W-:Y:S01]  /*7fe40*/  MOV R7, R10 ;  /* 0x0000000a00077202 */ /* 0x000fe20000000f00 */
[----:B------:R-:W-:Y:S02]  /*7fe50*/  IMAD.MOV.U32 R60, RZ, RZ, R59 ;  /* 0x000000ffff3c7224 */ /* 0x000fe400078e003b */
[----:B------:R-:W-:Y:S02]  /*7fe60*/  IMAD.MOV.U32 R120, RZ, RZ, R119 ;  /* 0x000000ffff787224 */ /* 0x000fe400078e0077 */
.L_x_6684:
[----:B------:R-:W-:Y:S05]  /*7fe70*/  BSYNC B1 ;  /* 0x0000000000017941 */ /* 0x000fea0003800000 */
.L_x_6682:
        /* <DEDUP_REMOVED lines=11> */
.L_x_6686:
[----:B------:R-:W-:Y:S01]  /*7ff30*/  IMAD.MOV.U32 R6, RZ, RZ, R5 ;  /* 0x000000ffff067224 */ /* 0x000fe200078e0005 */
[----:B------:R-:W-:Y:S01]  /*7ff40*/  MOV R119, R118 ;  /* 0x0000007600777202 */ /* 0x000fe20000000f00 */
[----:B------:R-:W-:Y:S02]  /*7ff50*/  IMAD.MOV.U32 R10, RZ, RZ, R7 ;  /* 0x000000ffff0a7224 */ /* 0x000fe400078e0007 */
[----:B------:R-:W-:Y:S02]  /*7ff60*/  IMAD.MOV.U32 R59, RZ, RZ, R58 ;  /* 0x000000ffff3b7224 */ /* 0x000fe400078e003a */
.L_x_6687:
[----:B------:R-:W-:Y:S05]  /*7ff70*/  BSYNC B1 ;  /* 0x0000000000017941 */ /* 0x000fea0003800000 */
.L_x_6685:
        /* <DEDUP_REMOVED lines=11> */
.L_x_6689:
[----:B------:R-:W-:Y:S01]  /*80030*/  MOV R5, R6 ;  /* 0x0000000600057202 */ /* 0x000fe20000000f00 */
[----:B------:R-:W-:Y:S02]  /*80040*/  IMAD.MOV.U32 R7, RZ, RZ, R10 ;  /* 0x000000ffff077224 */ /* 0x000fe400078e000a */
[----:B------:R-:W-:Y:S02]  /*80050*/  IMAD.MOV.U32 R58, RZ, RZ, R57 ;  /* 0x000000ffff3a7224 */ /* 0x000fe400078e0039 */
[----:B------:R-:W-:Y:S02]  /*80060*/  IMAD.MOV.U32 R118, RZ, RZ, R117 ;  /* 0x000000ffff767224 */ /* 0x000fe400078e0075 */
.L_x_6690:
[----:B------:R-:W-:Y:S05]  /*80070*/  BSYNC B1 ;  /* 0x0000000000017941 */ /* 0x000fea0003800000 */
.L_x_6688:
        /* <DEDUP_REMOVED lines=11> */
.L_x_6692:
[----:B------:R-:W-:Y:S01]  /*80130*/  IMAD.MOV.U32 R6, RZ, RZ, R5 ;  /* 0x000000ffff067224 */ /* 0x000fe200078e0005 */
[----:B------:R-:W-:Y:S01]  /*80140*/  MOV R57, R56 ;  /* 0x0000003800397202 */ /* 0x000fe20000000f00 */
[----:B------:R-:W-:Y:S02]  /*80150*/  IMAD.MOV.U32 R10, RZ, RZ, R7 ;  /* 0x000000ffff0a7224 */ /* 0x000fe400078e0007 */
[----:B------:R-:W-:Y:S02]  /*80160*/  IMAD.MOV.U32 R117, RZ, RZ, R116 ;  /* 0x000000ffff757224 */ /* 0x000fe400078e0074 */
.L_x_6693:
[----:B------:R-:W-:Y:S05]  /*80170*/  BSYNC B1 ;  /* 0x0000000000017941 */ /* 0x000fea0003800000 */
.L_x_6691:
        /* <DEDUP_REMOVED lines=11> */
.L_x_6695:
[----:B------:R-:W-:Y:S02]  /*80230*/  IMAD.MOV.U32 R5, RZ, RZ, R6 ;  /* 0x000000ffff057224 */ /* 0x000fe400078e0006 */
[----:B------:R-:W-:Y:S02]  /*80240*/  IMAD.MOV.U32 R7, RZ, RZ, R10 ;  /* 0x000000ffff077224 */ /* 0x000fe400078e000a */
[----:B------:R-:W-:Y:S02]  /*80250*/  IMAD.MOV.U32 R56, RZ, RZ, R55 ;  /* 0x000000ffff387224 */ /* 0x000fe400078e0037 */
[----:B------:R-:W-:Y:S02]  /*80260*/  IMAD.MOV.U32 R116, RZ, RZ, R115 ;  /* 0x000000ffff747224 */ /* 0x000fe400078e0073 */
.L_x_6696:
[----:B------:R-:W-:Y:S05]  /*80270*/  BSYNC B1 ;  /* 0x0000000000017941 */ /* 0x000fea0003800000 */
.L_x_6694:
        /* <DEDUP_REMOVED lines=11> */
.L_x_6698:
[----:B------:R-:W-:Y:S01]  /*80330*/  IMAD.MOV.U32 R6, RZ, RZ, R5 ;  /* 0x000000ffff067224 */ /* 0x000fe200078e0005 */
[----:B------:R-:W-:Y:S01]  /*80340*/  MOV R10, R7 ;  /* 0x00000007000a7202 */ /* 0x000fe20000000f00 */
[----:B------:R-:W-:Y:S02]  /*80350*/  IMAD.MOV.U32 R55, RZ, RZ, R54 ;  /* 0x000000ffff377224 */ /* 0x000fe400078e0036 */
[----:B------:R-:W-:Y:S02]  /*80360*/  IMAD.MOV.U32 R115, RZ, RZ, R114 ;  /* 0x000000ffff737224 */ /* 0x000fe400078e0072 */
.L_x_6699:
[----:B------:R-:W-:Y:S05]  /*80370*/  BSYNC B1 ;  /* 0x0000000000017941 */ /* 0x000fea0003800000 */
.L_x_6697:
        /* <DEDUP_REMOVED lines=11> */
.L_x_6701:
[----:B------:R-:W-:Y:S01]  /*80430*/  IMAD.MOV.U32 R5, RZ, RZ, R6 ;  /* 0x000000ffff057224 */ /* 0x000fe200078e0006 */
[----:B------:R-:W-:Y:S01]  /*80440*/  MOV R114, R113 ;  /* 0x0000007100727202 */ /* 0x000fe20000000f00 */
[----:B------:R-:W-:Y:S02]  /*80450*/  IMAD.MOV.U32 R7, RZ, RZ, R10 ;  /* 0x000000ffff077224 */ /* 0x000fe400078e000a */
[----:B------:R-:W-:Y:S02]  /*80460*/  IMAD.MOV.U32 R54, RZ, RZ, R53 ;  /* 0x000000ffff367224 */ /* 0x000fe400078e0035 */
.L_x_6702:
[----:B------:R-:W-:Y:S05]  /*80470*/  BSYNC B1 ;  /* 0x0000000000017941 */ /* 0x000fea0003800000 */
.L_x_6700:
        /* <DEDUP_REMOVED lines=11> */
.L_x_6704:
[----:B------:R-:W-:Y:S01]  /*80530*/  MOV R6, R5 ;  /* 0x0000000500067202 */ /* 0x000fe20000000f00 */
[----:B------:R-:W-:Y:S02]  /*80540*/  IMAD.MOV.U32 R10, RZ, RZ, R7 ;  /* 0x000000ffff0a7224 */ /* 0x000fe400078e0007 */
[----:B------:R-:W-:Y:S02]  /*80550*/  IMAD.MOV.U32 R53, RZ, RZ, R52 ;  /* 0x000000ffff357224 */ /* 0x000fe400078e0034 */
[----:B------:R-:W-:Y:S02]  /*80560*/  IMAD.MOV.U32 R113, RZ, RZ, R112 ;  /* 0x000000ffff717224 */ /* 0x000fe400078e0070 */
.L_x_6705:
[----:B------:R-:W-:Y:S05]  /*80570*/  BSYNC B1 ;  /* 0x0000000000017941 */ /* 0x000fea0003800000 */
.L_x_6703:
        /* <DEDUP_REMOVED lines=11> */
.L_x_6707:
[----:B------:R-:W-:Y:S01]  /*80630*/  IMAD.MOV.U32 R5, RZ, RZ, R6 ;  /* 0x000000ffff057224 */ /* 0x000fe200078e0006 */
[----:B------:R-:W-:Y:S01]  /*80640*/  MOV R52, R51 ;  /* 0x0000003300347202 */ /* 0x000fe20000000f00 */
[----:B------:R-:W-:Y:S02]  /*80650*/  IMAD.MOV.U32 R7, RZ, RZ, R10 ;  /* 0x000000ffff077224 */ /* 0x000fe400078e000a */
[----:B------:R-:W-:Y:S02]  /*80660*/  IMAD.MOV.U32 R112, RZ, RZ, R111 ;  /* 0x000000ffff707224 */ /* 0x000fe400078e006f */
.L_x_6708:
[----:B------:R-:W-:Y:S05]  /*80670*/  BSYNC B1 ;  /* 0x0000000000017941 */ /* 0x000fea0003800000 */
.L_x_6706:
        /* <DEDUP_REMOVED lines=11> */
.L_x_6710:
[----:B------:R-:W-:Y:S02]  /*80730*/  IMAD.MOV.U32 R6, RZ, RZ, R5 ;  /* 0x000000ffff067224 */ /* 0x000fe400078e0005 */
[----:B------:R-:W-:Y:S02]  /*80740*/  IMAD.MOV.U32 R10, RZ, RZ, R7 ;  /* 0x000000ffff0a7224 */ /* 0x000fe400078e0007 */
[----:B------:R-:W-:Y:S02]  /*80750*/  IMAD.MOV.U32 R51, RZ, RZ, R50 ;  /* 0x000000ffff337224 */ /* 0x000fe400078e0032 */
[----:B------:R-:W-:Y:S02]  /*80760*/  IMAD.MOV.U32 R111, RZ, RZ, R110 ;  /* 0x000000ffff6f7224 */ /* 0x000fe400078e006e */
.L_x_6711:
[----:B------:R-:W-:Y:S05]  /*80770*/  BSYNC B1 ;  /* 0x0000000000017941 */ /* 0x000fea0003800000 */
.L_x_6709:
        /* <DEDUP_REMOVED lines=11> */
.L_x_6713:
[----:B------:R-:W-:Y:S01]  /*80830*/  IMAD.MOV.U32 R5, RZ, RZ, R6 ;  /* 0x000000ffff057224 */ /* 0x000fe200078e0006 */
[----:B------:R-:W-:Y:S01]  /*80840*/  MOV R7, R10 ;  /* 0x0000000a00077202 */ /* 0x000fe20000000f00 */
[----:B------:R-:W-:Y:S02]  /*80850*/  IMAD.MOV.U32 R50, RZ, RZ, R49 ;  /* 0x000000ffff327224 */ /* 0x000fe400078e0031 */
[----:B------:R-:W-:Y:S02]  /*80860*/  IMAD.MOV.U32 R110, RZ, RZ, R109 ;  /* 0x000000ffff6e7224 */ /* 0x000fe400078e006d */
.L_x_6714:
[----:B------:R-:W-:Y:S05]  /*80870*/  BSYNC B1 ;  /* 0x0000000000017941 */ /* 0x000fea0003800000 */
.L_x_6712:
        /* <DEDUP_REMOVED lines=11> */
.L_x_6716:
[----:B------:R-:W-:Y:S01]  /*80930*/  IMAD.MOV.U32 R6, RZ, RZ, R5 ;  /* 0x000000ffff067224 */ /* 0x000fe200078e0005 */
[----:B------:R-:W-:Y:S01]  /*80940*/  MOV R109, R108 ;  /* 0x0000006c006d7202 */ /* 0x000fe20000000f00 */
[----:B------:R-:W-:Y:S02]  /*80950*/  IMAD.MOV.U32 R10, RZ, RZ, R7 ;  /* 0x000000ffff0a7224 */ /* 0x000fe400078e0007 */
[----:B------:R-:W-:Y:S02]  /*80960*/  IMAD.MOV.U32 R49, RZ, RZ, R48 ;  /* 0x000000ffff317224 */ /* 0x000fe400078e0030 */
.L_x_6717:
[----:B------:R-:W-:Y:S05]  /*80970*/  BSYNC B1 ;  /* 0x0000000000017941 */ /* 0x000fea0003800000 */
.L_x_6715:
        /* <DEDUP_REMOVED lines=11> */
.L_x_6719:
[----:B------:R-:W-:Y:S01]  /*80a30*/  MOV R5, R6 ;  /* 0x0000000600057202 */ /* 0x000fe20000000f00 */
[----:B------:R-:W-:Y:S02]  /*80a40*/  IMAD.MOV.U32 R7, RZ, RZ, R10 ;  /* 0x000000ffff077224 */ /* 0x000fe400078e000a */
[----:B------:R-:W-:Y:S02]  /*80a50*/  IMAD.MOV.U32 R48, RZ, RZ, R47 ;  /* 0x000000ffff307224 */ /* 0x000fe400078e002f */
[----:B------:R-:W-:Y:S02]  /*80a60*/  IMAD.MOV.U32 R108, RZ, RZ, R107 ;  /* 0x000000ffff6c7224 */ /* 0x000fe400078e006b */
.L_x_6720:
[----:B------:R-:W-:Y:S05]  /*80a70*/  BSYNC B1 ;  /* 0x0000000000017941 */ /* 0x000fea0003800000 */
.L_x_6718:
        /* <DEDUP_REMOVED lines=11> */
.L_x_6722:
[----:B------:R-:W-:Y:S01]  /*80b30*/  IMAD.MOV.U32 R6, RZ, RZ, R5 ;  /* 0x000000ffff067224 */ /* 0x000fe200078e0005 */
[----:B------:R-:W-:Y:S01]  /*80b40*/  MOV R47, R46 ;  /* 0x0000002e002f7202 */ /* 0x000fe20000000f00 */
[----:B------:R-:W-:Y:S02]  /*80b50*/  IMAD.MOV.U32 R10, RZ, RZ, R7 ;  /* 0x000000ffff0a7224 */ /* 0x000fe400078e0007 */
[----:B------:R-:W-:Y:S02]  /*80b60*/  IMAD.MOV.U32 R107, RZ, RZ, R106 ;  /* 0x000000ffff6b7224 */ /* 0x000fe400078e006a */
.L_x_6723:
[----:B------:R-:W-:Y:S05]  /*80b70*/  BSYNC B1 ;  /* 0x0000000000017941 */ /* 0x000fea0003800000 */
.L_x_6721:
        /* <DEDUP_REMOVED lines=11> */
.L_x_6725:
[----:B------:R-:W-:Y:S02]  /*80c30*/  IMAD.MOV.U32 R5, RZ, RZ, R6 ;  /* 0x000000ffff057224 */ /* 0x000fe400078e0006 */
[----:B------:R-:W-:Y:S02]  /*80c40*/  IMAD.MOV.U32 R7, RZ, RZ, R10 ;  /* 0x000000ffff077224 */ /* 0x000fe400078e000a */
[----:B------:R-:W-:Y:S02]  /*80c50*/  IMAD.MOV.U32 R46, RZ, RZ, R45 ;  /* 0x000000ffff2e7224 */ /* 0x000fe400078e002d */
[----:B------:R-:W-:Y:S02]  /*80c60*/  IMAD.MOV.U32 R106, RZ, RZ, R105 ;  /* 0x000000ffff6a7224 */ /* 0x000fe400078e0069 */
.L_x_6726:
[----:B------:R-:W-:Y:S05]  /*80c70*/  BSYNC B1 ;  /* 0x0000000000017941 */ /* 0x000fea0003800000 */
.L_x_6724:
        /* <DEDUP_REMOVED lines=11> */
.L_x_6728:
[----:B------:R-:W-:Y:S01]  /*80d30*/  IMAD.MOV.U32 R6, RZ, RZ, R5 ;  /* 0x000000ffff067224 */ /* 0x000fe200078e0005 */
[----:B------:R-:W-:Y:S01]  /*80d40*/  MOV R10, R7 ;  /* 0x00000007000a7202 */ /* 0x000fe20000000f00 */
[----:B------:R-:W-:Y:S02]  /*80d50*/  IMAD.MOV.U32 R45, RZ, RZ, R44 ;  /* 0x000000ffff2d7224 */ /* 0x000fe400078e002c */
[----:B------:R-:W-:Y:S02]  /*80d60*/  IMAD.MOV.U32 R105, RZ, RZ, R104 ;  /* 0x000000ffff697224 */ /* 0x000fe400078e0068 */
.L_x_6729:
[----:B------:R-:W-:Y:S05]  /*80d70*/  BSYNC B1 ;  /* 0x0000000000017941 */ /* 0x000fea0003800000 */
.L_x_6727:
        /* <DEDUP_REMOVED lines=11> */
.L_x_6731:
[----:B------:R-:W-:Y:S01]  /*80e30*/  IMAD.MOV.U32 R5, RZ, RZ, R6 ;  /* 0x000000ffff057224 */ /* 0x000fe200078e0006 */
[----:B------:R-:W-:Y:S01]  /*80e40*/  MOV R104, R103 ;  /* 0x0000006700687202 */ /* 0x000fe20000000f00 */
[----:B------:R-:W-:Y:S02]  /*80e50*/  IMAD.MOV.U32 R7, RZ, RZ, R10 ;  /* 0x000000ffff077224 */ /* 0x000fe400078e000a */
[----:B------:R-:W-:Y:S02]  /*80e60*/  IMAD.MOV.U32 R44, RZ, RZ, R43 ;  /* 0x000000ffff2c7224 */ /* 0x000fe400078e002b */
.L_x_6732:
[----:B------:R-:W-:Y:S05]  /*80e70*/  BSYNC B1 ;  /* 0x0000000000017941 */ /* 0x000fea0003800000 */
.L_x_6730:
        /* <DEDUP_REMOVED lines=11> */
.L_x_6734:
[----:B------:R-:W-:Y:S01]  /*80f30*/  MOV R6, R5 ;  /* 0x0000000500067202 */ /* 0x000fe20000000f00 */
[----:B------:R-:W-:Y:S02]  /*80f40*/  IMAD.MOV.U32 R10, RZ, RZ, R7 ;  /* 0x000000ffff0a7224 */ /* 0x000fe400078e0007 */
[----:B------:R-:W-:Y:S02]  /*80f50*/  IMAD.MOV.U32 R43, RZ, RZ, R42 ;  /* 0x000000ffff2b7224 */ /* 0x000fe400078e002a */
[----:B------:R-:W-:Y:S02]  /*80f60*/  IMAD.MOV.U32 R103, RZ, RZ, R102 ;  /* 0x000000ffff677224 */ /* 0x000fe400078e0066 */
.L_x_6735:
[----:B------:R-:W-:Y:S05]  /*80f70*/  BSYNC B1 ;  /* 0x0000000000017941 */ /* 0x000fea0003800000 */
.L_x_6733:
        /* <DEDUP_REMOVED lines=11> */
.L_x_6737:
[----:B------:R-:W-:Y:S01]  /*81030*/  IMAD.MOV.U32 R5, RZ, RZ, R6 ;  /* 0x000000ffff057224 */ /* 0x000fe200078e0006 */
[----:B------:R-:W-:Y:S01]  /*81040*/  MOV R42, R41 ;  /* 0x00000029002a7202 */ /* 0x000fe20000000f00 */
[----:B------:R-:W-:Y:S02]  /*81050*/  IMAD.MOV.U32 R7, RZ, RZ, R10 ;  /* 0x000000ffff077224 */ /* 0x000fe400078e000a */
[----:B------:R-:W-:Y:S02]  /*81060*/  IMAD.MOV.U32 R102, RZ, RZ, R101 ;  /* 0x000000ffff667224 */ /* 0x000fe400078e0065 */
.L_x_6738:
[----:B------:R-:W-:Y:S05]  /*81070*/  BSYNC B1 ;  /* 0x0000000000017941 */ /* 0x000fea0003800000 */
.L_x_6736:
        /* <DEDUP_REMOVED lines=11> */
.L_x_6740:
[----:B------:R-:W-:Y:S02]  /*81130*/  IMAD.MOV.U32 R6, RZ, RZ, R5 ;  /* 0x000000ffff067224 */ /* 0x000fe400078e0005 */
[----:B------:R-:W-:Y:S02]  /*81140*/  IMAD.MOV.U32 R10, RZ, RZ, R7 ;  /* 0x000000ffff0a7224 */ /* 0x000fe400078e0007 */
[----:B------:R-:W-:Y:S02]  /*81150*/  IMAD.MOV.U32 R41, RZ, RZ, R40 ;  /* 0x000000ffff297224 */ /* 0x000fe400078e0028 */
[----:B------:R-:W-:Y:S02]  /*81160*/  IMAD.MOV.U32 R101, RZ, RZ, R100 ;  /* 0x000000ffff657224 */ /* 0x000fe400078e0064 */
.L_x_6741:
[----:B------:R-:W-:Y:S05]  /*81170*/  BSYNC B1 ;  /* 0x0000000000017941 */ /* 0x000fea0003800000 */
.L_x_6739:
        /* <DEDUP_REMOVED lines=11> */
.L_x_6743:
[----:B------:R-:W-:Y:S01]  /*81230*/  IMAD.MOV.U32 R5, RZ, RZ, R6 ;  /* 0x000000ffff057224 */ /* 0x000fe200078e0006 */
[----:B------:R-:W-:Y:S01]  /*81240*/  MOV R7, R10 ;  /* 0x0000000a00077202 */ /* 0x000fe20000000f00 */
[----:B------:R-:W-:Y:S02]  /*81250*/  IMAD.MOV.U32 R40, RZ, RZ, R39 ;  /* 0x000000ffff287224 */ /* 0x000fe400078e0027 */
[----:B------:R-:W-:Y:S02]  /*81260*/  IMAD.MOV.U32 R100, RZ, RZ, R99 ;  /* 0x000000ffff647224 */ /* 0x000fe400078e0063 */
.L_x_6744:
[----:B------:R-:W-:Y:S05]  /*81270*/  BSYNC B1 ;  /* 0x0000000000017941 */ /* 0x000fea0003800000 */
.L_x_6742:
        /* <DEDUP_REMOVED lines=11> */
.L_x_6746:
[----:B------:R-:W-:Y:S01]  /*81330*/  IMAD.MOV.U32 R6, RZ, RZ, R5 ;  /* 0x000000ffff067224 */ /* 0x000fe200078e0005 */
[----:B------:R-:W-:Y:S01]  /*81340*/  MOV R99, R98 ;  /* 0x0000006200637202 */ /* 0x000fe20000000f00 */
[----:B------:R-:W-:Y:S02]  /*81350*/  IMAD.MOV.U32 R10, RZ, RZ, R7 ;  /* 0x000000ffff0a7224 */ /* 0x000fe400078e0007 */
[----:B------:R-:W-:Y:S02]  /*81360*/  IMAD.MOV.U32 R39, RZ, RZ, R38 ;  /* 0x000000ffff277224 */ /* 0x000fe400078e0026 */
.L_x_6747:
[----:B------:R-:W-:Y:S05]  /*81370*/  BSYNC B1 ;  /* 0x0000000000017941 */ /* 0x000fea0003800000 */
.L_x_6745:
        /* <DEDUP_REMOVED lines=11> */
.L_x_6749:
[----:B------:R-:W-:Y:S01]  /*81430*/  MOV R5, R6 ;  /* 0x0000000600057202 */ /* 0x000fe20000000f00 */
[----:B------:R-:W-:Y:S02]  /*81440*/  IMAD.MOV.U32 R7, RZ, RZ, R10 ;  /* 0x000000ffff077224 */ /* 0x000fe400078e000a */
[----:B------:R-:W-:Y:S02]  /*81450*/  IMAD.MOV.U32 R38, RZ, RZ, R37 ;  /* 0x000000ffff267224 */ /* 0x000fe400078e0025 */
[----:B------:R-:W-:Y:S02]  /*81460*/  IMAD.MOV.U32 R98, RZ, RZ, R97 ;  /* 0x000000ffff627224 */ /* 0x000fe400078e0061 */
.L_x_6750:
[----:B------:R-:W-:Y:S05]  /*81470*/  BSYNC B1 ;  /* 0x0000000000017941 */ /* 0x000fea0003800000 */
.L_x_6748:
        /* <DEDUP_REMOVED lines=11> */
.L_x_6752:
[----:B------:R-:W-:Y:S01]  /*81530*/  IMAD.MOV.U32 R6, RZ, RZ, R5 ;  /* 0x000000ffff067224 */ /* 0x000fe200078e0005 */
[----:B------:R-:W-:Y:S01]  /*81540*/  MOV R37, R36 ;  /* 0x0000002400257202 */ /* 0x000fe20000000f00 */
[----:B------:R-:W-:Y:S02]  /*81550*/  IMAD.MOV.U32 R10, RZ, RZ, R7 ;  /* 0x000000ffff0a7224 */ /* 0x000fe400078e0007 */
[----:B------:R-:W-:Y:S02]  /*81560*/  IMAD.MOV.U32 R97, RZ, RZ, R96 ;  /* 0x000000ffff617224 */ /* 0x000fe400078e0060 */
.L_x_6753:
[----:B------:R-:W-:Y:S05]  /*81570*/  BSYNC B1 ;  /* 0x0000000000017941 */ /* 0x000fea0003800000 */
.L_x_6751:
        /* <DEDUP_REMOVED lines=11> */
.L_x_6755:
[----:B------:R-:W-:Y:S02]  /*81630*/  IMAD.MOV.U32 R5, RZ, RZ, R6 ;  /* 0x000000ffff057224 */ /* 0x000fe400078e0006 */
[----:B------:R-:W-:Y:S02]  /*81640*/  IMAD.MOV.U32 R7, RZ, RZ, R10 ;  /* 0x000000ffff077224 */ /* 0x000fe400078e000a */
[----:B------:R-:W-:Y:S02]  /*81650*/  IMAD.MOV.U32 R36, RZ, RZ, R35 ;  /* 0x000000ffff247224 */ /* 0x000fe400078e0023 */
[----:B------:R-:W-:Y:S02]  /*81660*/  IMAD.MOV.U32 R96, RZ, RZ, R95 ;  /* 0x000000ffff607224 */ /* 0x000fe400078e005f */
.L_x_6756:
[----:B------:R-:W-:Y:S05]  /*81670*/  BSYNC B1 ;  /* 0x0000000000017941 */ /* 0x000fea0003800000 */
.L_x_6754:
        /* <DEDUP_REMOVED lines=11> */
.L_x_6758:
[----:B------:R-:W-:Y:S01]  /*81730*/  IMAD.MOV.U32 R6, RZ, RZ, R5 ;  /* 0x000000ffff067224 */ /* 0x000fe200078e0005 */
[----:B------:R-:W-:Y:S01]  /*81740*/  MOV R10, R7 ;  /* 0x00000007000a7202 */ /* 0x000fe20000000f00 */
[----:B------:R-:W-:Y:S02]  /*81750*/  IMAD.MOV.U32 R35, RZ, RZ, R34 ;  /* 0x000000ffff237224 */ /* 0x000fe400078e0022 */
[----:B------:R-:W-:Y:S02]  /*81760*/  IMAD.MOV.U32 R95, RZ, RZ, R94 ;  /* 0x000000ffff5f7224 */ /* 0x000fe400078e005e */
.L_x_6759:
[----:B------:R-:W-:Y:S05]  /*81770*/  BSYNC B1 ;  /* 0x0000000000017941 */ /* 0x000fea0003800000 */
.L_x_6757:
        /* <DEDUP_REMOVED lines=11> */
.L_x_6761:
[----:B------:R-:W-:Y:S01]  /*81830*/  IMAD.MOV.U32 R5, RZ, RZ, R6 ;  /* 0x000000ffff057224 */ /* 0x000fe200078e0006 */
[----:B------:R-:W-:Y:S01]  /*81840*/  MOV R94, R93 ;  /* 0x0000005d005e7202 */ /* 0x000fe20000000f00 */
[----:B------:R-:W-:Y:S02]  /*81850*/  IMAD.MOV.U32 R7, RZ, RZ, R10 ;  /* 0x000000ffff077224 */ /* 0x000fe400078e000a */
[----:B------:R-:W-:Y:S02]  /*81860*/  IMAD.MOV.U32 R34, RZ, RZ, R33 ;  /* 0x000000ffff227224 */ /* 0x000fe400078e0021 */
.L_x_6762:
[----:B------:R-:W-:Y:S05]  /*81870*/  BSYNC B1 ;  /* 0x0000000000017941 */ /* 0x000fea0003800000 */
.L_x_6760:
        /* <DEDUP_REMOVED lines=11> */
.L_x_6764:
[----:B------:R-:W-:Y:S01]  /*81930*/  MOV R6, R5 ;  /* 0x0000000500067202 */ /* 0x000fe20000000f00 */
[----:B------:R-:W-:Y:S02]  /*81940*/  IMAD.MOV.U32 R10, RZ, RZ, R7 ;  /* 0x000000ffff0a7224 */ /* 0x000fe400078e0007 */
[----:B------:R-:W-:Y:S02]  /*81950*/  IMAD.MOV.U32 R33, RZ, RZ, R32 ;  /* 0x000000ffff217224 */ /* 0x000fe400078e0020 */
[----:B------:R-:W-:Y:S02]  /*81960*/  IMAD.MOV.U32 R93, RZ, RZ, R92 ;  /* 0x000000ffff5d7224 */ /* 0x000fe400078e005c */
.L_x_6765:
[----:B------:R-:W-:Y:S05]  /*81970*/  BSYNC B1 ;  /* 0x0000000000017941 */ /* 0x000fea0003800000 */
.L_x_6763:
        /* <DEDUP_REMOVED lines=11> */
.L_x_6767:
[----:B------:R-:W-:Y:S01]  /*81a30*/  IMAD.MOV.U32 R5, RZ, RZ, R6 ;  /* 0x000000ffff057224 */ /* 0x000fe200078e0006 */
[----:B------:R-:W-:Y:S01]  /*81a40*/  MOV R32, R31 ;  /* 0x0000001f00207202 */ /* 0x000fe20000000f00 */
[----:B------:R-:W-:Y:S02]  /*81a50*/  IMAD.MOV.U32 R7, RZ, RZ, R10 ;  /* 0x000000ffff077224 */ /* 0x000fe400078e000a */
[----:B------:R-:W-:Y:S02]  /*81a60*/  IMAD.MOV.U32 R92, RZ, RZ, R91 ;  /* 0x000000ffff5c7224 */ /* 0x000fe400078e005b */
.L_x_6768:
[----:B------:R-:W-:Y:S05]  /*81a70*/  BSYNC B1 ;  /* 0x0000000000017941 */ /* 0x000fea0003800000 */
.L_x_6766:
        /* <DEDUP_REMOVED lines=11> */
.L_x_6770:
[----:B------:R-:W-:Y:S02]  /*81b30*/  IMAD.MOV.U32 R6, RZ, RZ, R5 ;  /* 0x000000ffff067224 */ /* 0x000fe400078e0005 */
[----:B------:R-:W-:Y:S02]  /*81b40*/  IMAD.MOV.U32 R10, RZ, RZ, R7 ;  /* 0x000000ffff0a7224 */ /* 0x000fe400078e0007 */
[----:B------:R-:W-:Y:S02]  /*81b50*/  IMAD.MOV.U32 R31, RZ, RZ, R30 ;  /* 0x000000ffff1f7224 */ /* 0x000fe400078e001e */
[----:B------:R-:W-:Y:S02]  /*81b60*/  IMAD.MOV.U32 R91, RZ, RZ, R90 ;  /* 0x000000ffff5b7224 */ /* 0x000fe400078e005a */
.L_x_6771:
[----:B------:R-:W-:Y:S05]  /*81b70*/  BSYNC B1 ;  /* 0x0000000000017941 */ /* 0x000fea0003800000 */
.L_x_6769:
        /* <DEDUP_REMOVED lines=11> */
.L_x_6773:
[----:B------:R-:W-:Y:S01]  /*81c30*/  IMAD.MOV.U32 R5, RZ, RZ, R6 ;  /* 0x000000ffff057224 */ /* 0x000fe200078e0006 */
[----:B------:R-:W-:Y:S01]  /*81c40*/  MOV R7, R10 ;  /* 0x0000000a00077202 */ /* 0x000fe20000000f00 */
[----:B------:R-:W-:Y:S02]  /*81c50*/  IMAD.MOV.U32 R30, RZ, RZ, R29 ;  /* 0x000000ffff1e7224 */ /* 0x000fe400078e001d */
[----:B------:R-:W-:Y:S02]  /*81c60*/  IMAD.MOV.U32 R90, RZ, RZ, R89 ;  /* 0x000000ffff5a7224 */ /* 0x000fe400078e0059 */
.L_x_6774:
[----:B------:R-:W-:Y:S05]  /*81c70*/  BSYNC B1 ;  /* 0x0000000000017941 */ /* 0x000fea0003800000 */
.L_x_6772:
        /* <DEDUP_REMOVED lines=11> */
.L_x_6776:
[----:B------:R-:W-:Y:S01]  /*81d30*/  IMAD.MOV.U32 R6, RZ, RZ, R5 ;  /* 0x000000ffff067224 */ /* 0x000fe200078e0005 */
[----:B------:R-:W-:Y:S01]  /*81d40*/  MOV R89, R88 ;  /* 0x0000005800597202 */ /* 0x000fe20000000f00 */
[----:B------:R-:W-:Y:S02]  /*81d50*/  IMAD.MOV.U32 R10, RZ, RZ, R7 ;  /* 0x000000ffff0a7224 */ /* 0x000fe400078e0007 */
[----:B------:R-:W-:Y:S02]  /*81d60*/  IMAD.MOV.U32 R29, RZ, RZ, R28 ;  /* 0x000000ffff1d7224 */ /* 0x000fe400078e001c */
.L_x_6777:
[----:B------:R-:W-:Y:S05]  /*81d70*/  BSYNC B1 ;  /* 0x0000000000017941 */ /* 0x000fea0003800000 */
.L_x_6775:
        /* <DEDUP_REMOVED lines=11> */
.L_x_6779:
[----:B------:R-:W-:Y:S01]  /*81e30*/  MOV R5, R6 ;  /* 0x0000000600057202 */ /* 0x000fe20000000f00 */
[----:B------:R-:W-:Y:S02]  /*81e40*/  IMAD.MOV.U32 R7, RZ, RZ, R10 ;  /* 0x000000ffff077224 */ /* 0x000fe400078e000a */
[----:B------:R-:W-:Y:S02]  /*81e50*/  IMAD.MOV.U32 R28, RZ, RZ, R27 ;  /* 0x000000ffff1c7224 */ /* 0x000fe400078e001b */
[----:B------:R-:W-:Y:S02]  /*81e60*/  IMAD.MOV.U32 R88, RZ, RZ, R87 ;  /* 0x000000ffff587224 */ /* 0x000fe400078e0057 */
.L_x_6780:
[----:B------:R-:W-:Y:S05]  /*81e70*/  BSYNC B1 ;  /* 0x0000000000017941 */ /* 0x000fea0003800000 */
.L_x_6778:
        /* <DEDUP_REMOVED lines=11> */
.L_x_6782:
[----:B------:R-:W-:Y:S01]  /*81f30*/  IMAD.MOV.U32 R6, RZ, RZ, R5 ;  /* 0x000000ffff067224 */ /* 0x000fe200078e0005 */
[----:B------:R-:W-:Y:S01]  /*81f40*/  MOV R27, R26 ;  /* 0x0000001a001b7202 */ /* 0x000fe20000000f00 */
[----:B------:R-:W-:Y:S02]  /*81f50*/  IMAD.MOV.U32 R10, RZ, RZ, R7 ;  /* 0x000000ffff0a7224 */ /* 0x000fe400078e0007 */
[----:B------:R-:W-:Y:S02]  /*81f60*/  IMAD.MOV.U32 R87, RZ, RZ, R86 ;  /* 0x000000ffff577224 */ /* 0x000fe400078e0056 */
.L_x_6783:
[----:B------:R-:W-:Y:S05]  /*81f70*/  BSYNC B1 ;  /* 0x0000000000017941 */ /* 0x000fea0003800000 */
.L_x_6781:
        /* <DEDUP_REMOVED lines=11> */
.L_x_6785:
[----:B------:R-:W-:Y:S02]  /*82030*/  IMAD.MOV.U32 R5, RZ, RZ, R6 ;  /* 0x000000ffff057224 */ /* 0x000fe400078e0006 */
[----:B------:R-:W-:Y:S02]  /*82040*/  IMAD.MOV.U32 R7, RZ, RZ, R10 ;  /* 0x000000ffff077224 */ /* 0x000fe400078e000a */
[----:B------:R-:W-:Y:S02]  /*82050*/  IMAD.MOV.U32 R26, RZ, RZ, R25 ;  /* 0x000000ffff1a7224 */ /* 0x000fe400078e0019 */
[----:B------:R-:W-:Y:S02]  /*82060*/  IMAD.MOV.U32 R86, RZ, RZ, R85 ;  /* 0x000000ffff567224 */ /* 0x000fe400078e0055 */
.L_x_6786:
[----:B------:R-:W-:Y:S05]  /*82070*/  BSYNC B1 ;  /* 0x0000000000017941 */ /* 0x000fea0003800000 */
.L_x_6784:
        /* <DEDUP_REMOVED lines=11> */
.L_x_6788:
[----:B------:R-:W-:Y:S01]  /*82130*/  IMAD.MOV.U32 R6, RZ, RZ, R5 ;  /* 0x000000ffff067224 */ /* 0x000fe200078e0005 */
[----:B------:R-:W-:Y:S01]  /*82140*/  MOV R10, R7 ;  /* 0x00000007000a7202 */ /* 0x000fe20000000f00 */
[----:B------:R-:W-:Y:S02]  /*82150*/  IMAD.MOV.U32 R25, RZ, RZ, R24 ;  /* 0x000000ffff197224 */ /* 0x000fe400078e0018 */
[----:B------:R-:W-:Y:S02]  /*82160*/  IMAD.MOV.U32 R85, RZ, RZ, R84 ;  /* 0x000000ffff557224 */ /* 0x000fe400078e0054 */
.L_x_6789:
[----:B------:R-:W-:Y:S05]  /*82170*/  BSYNC B1 ;  /* 0x0000000000017941 */ /* 0x000fea0003800000 */
.L_x_6787:
        /* <DEDUP_REMOVED lines=11> */
.L_x_6791:
[----:B------:R-:W-:Y:S01]  /*82230*/  IMAD.MOV.U32 R5, RZ, RZ, R6 ;  /* 0x000000ffff057224 */ /* 0x000fe200078e0006 */
[----:B------:R-:W-:Y:S01]  /*82240*/  MOV R84, R83 ;  /* 0x0000005300547202 */ /* 0x000fe20000000f00 */
[----:B------:R-:W-:Y:S02]  /*82250*/  IMAD.MOV.U32 R7, RZ, RZ, R10 ;  /* 0x000000ffff077224 */ /* 0x000fe400078e000a */
[----:B------:R-:W-:Y:S02]  /*82260*/  IMAD.MOV.U32 R24, RZ, RZ, R23 ;  /* 0x000000ffff187224 */ /* 0x000fe400078e0017 */
.L_x_6792:
[----:B------:R-:W-:Y:S05]  /*82270*/  BSYNC B1 ;  /* 0x0000000000017941 */ /* 0x000fea0003800000 */
.L_x_6790:
        /* <DEDUP_REMOVED lines=11> */
.L_x_6794:
[----:B------:R-:W-:Y:S01]  /*82330*/  MOV R6, R5 ;  /* 0x0000000500067202 */ /* 0x000fe20000000f00 */
[----:B------:R-:W-:Y:S02]  /*82340*/  IMAD.MOV.U32 R10, RZ, RZ, R7 ;  /* 0x000000ffff0a7224 */ /* 0x000fe400078e0007 */
[----:B------:R-:W-:Y:S02]  /*82350*/  IMAD.MOV.U32 R23, RZ, RZ, R22 ;  /* 0x000000ffff177224 */ /* 0x000fe400078e0016 */
[----:B------:R-:W-:Y:S02]  /*82360*/  IMAD.MOV.U32 R83, RZ, RZ, R82 ;  /* 0x000000ffff537224 */ /* 0x000fe400078e0052 */
.L_x_6795:
[----:B------:R-:W-:Y:S05]  /*82370*/  BSYNC B1 ;  /* 0x0000000000017941 */ /* 0x000fea0003800000 */
.L_x_6793:
        /* <DEDUP_REMOVED lines=11> */
.L_x_6797:
[----:B------:R-:W-:Y:S01]  /*82430*/  IMAD.MOV.U32 R5, RZ, RZ, R6 ;  /* 0x000000ffff057224 */ /* 0x000fe200078e0006 */
[----:B------:R-:W-:Y:S01]  /*82440*/  MOV R22, R21 ;  /* 0x0000001500167202 */ /* 0x000fe20000000f00 */
[----:B------:R-:W-:Y:S02]  /*82450*/  IMAD.MOV.U32 R7, RZ, RZ, R10 ;  /* 0x000000ffff077224 */ /* 0x000fe400078e000a */
[----:B------:R-:W-:Y:S02]  /*82460*/  IMAD.MOV.U32 R82, RZ, RZ, R81 ;  /* 0x000000ffff527224 */ /* 0x000fe400078e0051 */
.L_x_6798:
[----:B------:R-:W-:Y:S05]  /*82470*/  BSYNC B1 ;  /* 0x0000000000017941 */ /* 0x000fea0003800000 */
.L_x_6796:
        /* <DEDUP_REMOVED lines=11> */
.L_x_6800:
[----:B------:R-:W-:Y:S02]  /*82530*/  IMAD.MOV.U32 R6, RZ, RZ, R5 ;  /* 0x000000ffff067224 */ /* 0x000fe400078e0005 */
[----:B------:R-:W-:Y:S02]  /*82540*/  IMAD.MOV.U32 R10, RZ, RZ, R7 ;  /* 0x000000ffff0a7224 */ /* 0x000fe400078e0007 */
[----:B------:R-:W-:Y:S02]  /*82550*/  IMAD.MOV.U32 R21, RZ, RZ, R20 ;  /* 0x000000ffff157224 */ /* 0x000fe400078e0014 */
[----:B------:R-:W-:Y:S02]  /*82560*/  IMAD.MOV.U32 R81, RZ, RZ, R80 ;  /* 0x000000ffff517224 */ /* 0x000fe400078e0050 */
.L_x_6801:
[----:B------:R-:W-:Y:S05]  /*82570*/  BSYNC B1 ;  /* 0x0000000000017941 */ /* 0x000fea0003800000 */
.L_x_6799:
        /* <DEDUP_REMOVED lines=11> */
.L_x_6803:
[----:B------:R-:W-:Y:S01]  /*82630*/  IMAD.MOV.U32 R5, RZ, RZ, R6 ;  /* 0x000000ffff057224 */ /* 0x000fe200078e0006 */
[----:B------:R-:W-:Y:S01]  /*82640*/  MOV R7, R10 ;  /* 0x0000000a00077202 */ /* 0x000fe20000000f00 */
[----:B------:R-:W-:Y:S02]  /*82650*/  IMAD.MOV.U32 R20, RZ, RZ, R19 ;  /* 0x000000ffff147224 */ /* 0x000fe400078e0013 */
[----:B------:R-:W-:Y:S02]  /*82660*/  IMAD.MOV.U32 R80, RZ, RZ, R79 ;  /* 0x000000ffff507224 */ /* 0x000fe400078e004f */
.L_x_6804:
[----:B------:R-:W-:Y:S05]  /*82670*/  BSYNC B1 ;  /* 0x0000000000017941 */ /* 0x000fea0003800000 */
.L_x_6802:
        /* <DEDUP_REMOVED lines=11> */
.L_x_6806:
[----:B------:R-:W-:Y:S01]  /*82730*/  IMAD.MOV.U32 R6, RZ, RZ, R5 ;  /* 0x000000ffff067224 */ /* 0x000fe200078e0005 */
[----:B------:R-:W-:Y:S01]  /*82740*/  MOV R79, R78 ;  /* 0x0000004e004f7202 */ /* 0x000fe20000000f00 */
[----:B------:R-:W-:Y:S02]  /*82750*/  IMAD.MOV.U32 R10, RZ, RZ, R7 ;  /* 0x000000ffff0a7224 */ /* 0x000fe400078e0007 */
[----:B------:R-:W-:Y:S02]  /*82760*/  IMAD.MOV.U32 R19, RZ, RZ, R18 ;  /* 0x000000ffff137224 */ /* 0x000fe400078e0012 */
.L_x_6807:
[----:B------:R-:W-:Y:S05]  /*82770*/  BSYNC B1 ;  /* 0x0000000000017941 */ /* 0x000fea0003800000 */
.L_x_6805:
        /* <DEDUP_REMOVED lines=11> */
.L_x_6809:
[----:B------:R-:W-:Y:S01]  /*82830*/  MOV R5, R6 ;  /* 0x0000000600057202 */ /* 0x000fe20000000f00 */
[----:B------:R-:W-:Y:S02]  /*82840*/  IMAD.MOV.U32 R7, RZ, RZ, R10 ;  /* 0x000000ffff077224 */ /* 0x000fe400078e000a */
[----:B------:R-:W-:Y:S02]  /*82850*/  IMAD.MOV.U32 R18, RZ, RZ, R17 ;  /* 0x000000ffff127224 */ /* 0x000fe400078e0011 */
[----:B------:R-:W-:Y:S02]  /*82860*/  IMAD.MOV.U32 R78, RZ, RZ, R77 ;  /* 0x000000ffff4e7224 */ /* 0x000fe400078e004d */
.L_x_6810:
[----:B------:R-:W-:Y:S05]  /*82870*/  BSYNC B1 ;  /* 0x0000000000017941 */ /* 0x000fea0003800000 */
.L_x_6808:
        /* <DEDUP_REMOVED lines=11> */
.L_x_6812:
[----:B------:R-:W-:Y:S01]  /*82930*/  IMAD.MOV.U32 R6, RZ, RZ, R5 ;  /* 0x000000ffff067224 */ /* 0x000fe200078e0005 */
[----:B------:R-:W-:Y:S01]  /*82940*/  MOV R17, R16 ;  /* 0x0000001000117202 */ /* 0x000fe20000000f00 */
[----:B------:R-:W-:Y:S02]  /*82950*/  IMAD.MOV.U32 R10, RZ, RZ, R7 ;  /* 0x000000ffff0a7224 */ /* 0x000fe400078e0007 */
[----:B------:R-:W-:Y:S02]  /*82960*/  IMAD.MOV.U32 R77, RZ, RZ, R76 ;  /* 0x000000ffff4d7224 */ /* 0x000fe400078e004c */
.L_x_6813:
[----:B------:R-:W-:Y:S05]  /*82970*/  BSYNC B1 ;  /* 0x0000000000017941 */ /* 0x000fea0003800000 */
.L_x_6811:
        /* <DEDUP_REMOVED lines=11> */
.L_x_6815:
[----:B------:R-:W-:Y:S02]  /*82a30*/  IMAD.MOV.U32 R5, RZ, RZ, R6 ;  /* 0x000000ffff057224 */ /* 0x000fe400078e0006 */
[----:B------:R-:W-:Y:S02]  /*82a40*/  IMAD.MOV.U32 R7, RZ, RZ, R10 ;  /* 0x000000ffff077224 */ /* 0x000fe400078e000a */
[----:B------:R-:W-:Y:S02]  /*82a50*/  IMAD.MOV.U32 R16, RZ, RZ, R15 ;  /* 0x000000ffff107224 */ /* 0x000fe400078e000f */
[----:B------:R-:W-:Y:S02]  /*82a60*/  IMAD.MOV.U32 R76, RZ, RZ, R75 ;  /* 0x000000ffff4c7224 */ /* 0x000fe400078e004b */
.L_x_6816:
[----:B------:R-:W-:Y:S05]  /*82a70*/  BSYNC B1 ;  /* 0x0000000000017941 */ /* 0x000fea0003800000 */
.L_x_6814:
        /* <DEDUP_REMOVED lines=11> */
.L_x_6818:
[----:B------:R-:W-:Y:S01]  /*82b30*/  IMAD.MOV.U32 R6, RZ, RZ, R5 ;  /* 0x000000ffff067224 */ /* 0x000fe200078e0005 */
[----:B------:R-:W-:Y:S01]  /*82b40*/  MOV R10, R7 ;  /* 0x00000007000a7202 */ /* 0x000fe20000000f00 */
[----:B------:R-:W-:Y:S02]  /*82b50*/  IMAD.MOV.U32 R15, RZ, RZ, R14 ;  /* 0x000000ffff0f7224 */ /* 0x000fe400078e000e */
[----:B------:R-:W-:Y:S02]  /*82b60*/  IMAD.MOV.U32 R75, RZ, RZ, R74 ;  /* 0x000000ffff4b7224 */ /* 0x000fe400078e004a */
.L_x_6819:
[----:B------:R-:W-:Y:S05]  /*82b70*/  BSYNC B1 ;  /* 0x0000000000017941 */ /* 0x000fea0003800000 */
.L_x_6817:
        /* <DEDUP_REMOVED lines=11> */
.L_x_6821:
[----:B------:R-:W-:Y:S01]  /*82c30*/  IMAD.MOV.U32 R5, RZ, RZ, R6 ;  /* 0x000000ffff057224 */ /* 0x000fe200078e0006 */
[----:B------:R-:W-:Y:S01]  /*82c40*/  MOV R74, R73 ;  /* 0x00000049004a7202 */ /* 0x000fe20000000f00 */
[----:B------:R-:W-:Y:S02]  /*82c50*/  IMAD.MOV.U32 R7, RZ, RZ, R10 ;  /* 0x000000ffff077224 */ /* 0x000fe400078e000a */
[----:B------:R-:W-:Y:S02]  /*82c60*/  IMAD.MOV.U32 R14, RZ, RZ, R13 ;  /* 0x000000ffff0e7224 */ /* 0x000fe400078e000d */
.L_x_6822:
[----:B------:R-:W-:Y:S05]  /*82c70*/  BSYNC B1 ;  /* 0x0000000000017941 */ /* 0x000fea0003800000 */
.L_x_6820:
        /* <DEDUP_REMOVED lines=11> */
.L_x_6824:
[----:B------:R-:W-:Y:S01]  /*82d30*/  MOV R6, R5 ;  /* 0x0000000500067202 */ /* 0x000fe20000000f00 */
[----:B------:R-:W-:Y:S02]  /*82d40*/  IMAD.MOV.U32 R10, RZ, RZ, R7 ;  /* 0x000000ffff0a7224 */ /* 0x000fe400078e0007 */
[----:B------:R-:W-:Y:S02]  /*82d50*/  IMAD.MOV.U32 R13, RZ, RZ, R12 ;  /* 0x000000ffff0d7224 */ /* 0x000fe400078e000c */
[----:B------:R-:W-:Y:S02]  /*82d60*/  IMAD.MOV.U32 R73, RZ, RZ, R72 ;  /* 0x000000ffff497224 */ /* 0x000fe400078e0048 */
.L_x_6825:
[----:B------:R-:W-:Y:S05]  /*82d70*/  BSYNC B1 ;  /* 0x0000000000017941 */ /* 0x000fea0003800000 */
.L_x_6823:
        /* <DEDUP_REMOVED lines=11> */
.L_x_6827:
[----:B------:R-:W-:Y:S01]  /*82e30*/  IMAD.MOV.U32 R5, RZ, RZ, R6 ;  /* 0x000000ffff057224 */ /* 0x000fe200078e0006 */
[----:B------:R-:W-:Y:S01]  /*82e40*/  MOV R72, R135 ;  /* 0x0000008700487202 */ /* 0x000fe20000000f00 */
[----:B------:R-:W-:Y:S02]  /*82e50*/  IMAD.MOV.U32 R7, RZ, RZ, R10 ;  /* 0x000000ffff077224 */ /* 0x000fe400078e000a */
[----:B------:R-:W-:Y:S02]  /*82e60*/  IMAD.MOV.U32 R12, RZ, RZ, R9 ;  /* 0x000000ffff0c7224 */ /* 0x000fe400078e0009 */
.L_x_6828:
[----:B------:R-:W-:Y:S05]  /*82e70*/  BSYNC B1 ;  /* 0x0000000000017941 */ /* 0x000fea0003800000 */
.L_x_6826:
        /* <DEDUP_REMOVED lines=11> */
.L_x_6830:
[----:B------:R-:W-:Y:S02]  /*82f30*/  IMAD.MOV.U32 R11, RZ, RZ, R5 ;  /* 0x000000ffff0b7224 */ /* 0x000fe400078e0005 */
[----:B------:R-:W-:Y:S02]  /*82f40*/  IMAD.MOV.U32 R6, RZ, RZ, R7 ;  /* 0x000000ffff067224 */ /* 0x000fe400078e0007 */
[----:B------:R-:W-:Y:S02]  /*82f50*/  IMAD.MOV.U32 R9, RZ, RZ, R8 ;  /* 0x000000ffff097224 */ /* 0x000fe400078e0008 */
[----:B------:R-:W-:Y:S02]  /*82f60*/  IMAD.MOV.U32 R135, RZ, RZ, R134 ;  /* 0x000000ffff877224 */ /* 0x000fe400078e0086 */
.L_x_6831:
[----:B------:R-:W-:Y:S05]  /*82f70*/  BSYNC B1 ;  /* 0x0000000000017941 */ /* 0x000fea0003800000 */
.L_x_6829:
        /* <DEDUP_REMOVED lines=11> */
.L_x_6833:
[----:B------:R-:W-:Y:S01]  /*83030*/  IMAD.MOV.U32 R8, RZ, RZ, R0 ;  /* 0x000000ffff087224 */ /* 0x000fe200078e0000 */
[----:B------:R-:W-:Y:S01]  /*83040*/  MOV R7, R6 ;  /* 0x0000000600077202 */ /* 0x000fe20000000f00 */
[----:B------:R-:W-:Y:S02]  /*83050*/  IMAD.MOV.U32 R134, RZ, RZ, R133 ;  /* 0x000000ffff867224 */ /* 0x000fe400078e0085 */
[--C-:B------:R-:W-:Y:S02]  /*83060*/  IMAD.MOV.U32 R5, RZ, RZ, R11.reuse ;  /* 0x000000ffff057224 */ /* 0x100fe400078e000b */
[----:B------:R-:W-:Y:S02]  /*83070*/  IMAD.MOV.U32 R0, RZ, RZ, R11 ;  /* 0x000000ffff007224 */ /* 0x000fe400078e000b */
[----:B------:R-:W-:Y:S02]  /*83080*/  IMAD.MOV.U32 R133, RZ, RZ, R6 ;  /* 0x000000ffff857224 */ /* 0x000fe400078e0006 */
.L_x_6834:
[----:B------:R-:W-:Y:S05]  /*83090*/  BSYNC B1 ;  /* 0x0000000000017941 */ /* 0x000fea0003800000 */
.L_x_6832:
[----:B------:R-:W-:Y:S01]  /*830a0*/  IADD3 R3, R3, 0x4, RZ ;  /* 0x0000000403037810 */ /* 0x000fe20007ffe0ff */
[----:B------:R-:W-:Y:S01]  /*830b0*/  @!P2 CALL.REL.NOINC `(.L_x_6835) ;  /* 0x000000100000a944 */ /* 0x000fe20003c00000 */
[----:B------:R-:W-:Y:S05]  /*830c0*/  BRA `(.L_x_6836) ;  /* 0xffffc02000007947 */ /* 0x000fea000383ffff */
.L_x_6835:
[----:B------:R-:W-:Y:S01]  /*830d0*/  MOV R0, R5 ;  /* 0x0000000500007202 */ /* 0x000fe20000000f00 */
[----:B------:R-:W-:-:S02]  /*830e0*/  IMAD.MOV.U32 R133, RZ, RZ, R7 ;  /* 0x000000ffff857224 */ /* 0x000fc400078e0007 */
.L_x_6645:
[----:B------:R-:W-:Y:S05]  /*830f0*/  BSYNC B0 ;  /* 0x0000000000007941 */ /* 0x000fea0003800000 */
.L_x_6644:
        /* <DEDUP_REMOVED lines=194> */
[----:B------:R-:W1:Y:S01]  /*83d20*/  S2R R3, SR_LANEID ;  /* 0x0000000000037919 */ /* 0x000e620000000000 */
[----:B------:R-:W-:Y:S05]  /*83d30*/  @P0 BRA `(.L_x_6838) ;  /* 0x0000402000000947 */ /* 0x000fea0003800000 */
[----:B------:R-:W-:Y:S02]  /*83d40*/  IMAD.MOV.U32 R2, RZ, RZ, R1 ;  /* 0x000000ffff027224 */ /* 0x000fe400078e0001 */
[----:B0-----:R-:W-:-:S03]  /*83d50*/  IMAD.MOV.U32 R4, RZ, RZ, RZ ;  /* 0x000000ffff047224 */ /* 0x001fc600078e00ff */
.L_x_7029:
        /* <DEDUP_REMOVED lines=20> */
.L_x_6840:
[----:B------:R-:W-:Y:S02]  /*83ea0*/  IMAD.MOV.U32 R5, RZ, RZ, R132 ;  /* 0x000000ffff057224 */ /* 0x000fe400078e0084 */
[----:B------:R-:W-:Y:S01]  /*83eb0*/  IMAD.MOV.U32 R7, RZ, RZ, R140 ;  /* 0x000000ffff077224 */ /* 0x000fe200078e008c */
[----:B------:R-:W-:Y:S01]  /*83ec0*/  MOV R140, R131 ;  /* 0x00000083008c7202 */ /* 0x000fe20000000f00 */
[----:B------:R-:W-:Y:S02]  /*83ed0*/  IMAD.MOV.U32 R132, RZ, RZ, R71 ;  /* 0x000000ffff847224 */ /* 0x000fe400078e0047 */
.L_x_6841:
[----:B------:R-:W-:Y:S05]  /*83ee0*/  BSYNC B1 ;  /* 0x0000000000017941 */ /* 0x000fea0003800000 */
.L_x_6839:
        /* <DEDUP_REMOVED lines=11> */
.L_x_6843:
[----:B------:R-:W-:Y:S02]  /*83fa0*/  IMAD.MOV.U32 R6, RZ, RZ, R5 ;  /* 0x000000ffff067224 */ /* 0x000fe400078e0005 */
[----:B------:R-:W-:Y:S02]  /*83fb0*/  IMAD.MOV.U32 R10, RZ, RZ, R7 ;  /* 0x000000ffff0a7224 */ /* 0x000fe400078e0007 */
[----:B------:R-:W-:Y:S02]  /*83fc0*/  IMAD.MOV.U32 R71, RZ, RZ, R70 ;  /* 0x000000ffff477224 */ /* 0x000fe400078e0046 */
[----:B------:R-:W-:Y:S02]  /*83fd0*/  IMAD.MOV.U32 R131, RZ, RZ, R130 ;  /* 0x000000ffff837224 */ /* 0x000fe400078e0082 */
.L_x_6844:
[----:B------:R-:W-:Y:S05]  /*83fe0*/  BSYNC B1 ;  /* 0x0000000000017941 */ /* 0x000fea0003800000 */
.L_x_6842:
        /* <DEDUP_REMOVED lines=11> */
.L_x_6846:
[----:B------:R-:W-:Y:S01]  /*840a0*/  IMAD.MOV.U32 R5, RZ, RZ, R6 ;  /* 0x000000ffff057224 */ /* 0x000fe200078e0006 */
[----:B------:R-:W-:Y:S01]  /*840b0*/  MOV R7, R10 ;  /* 0x0000000a00077202 */ /* 0x000fe20000000f00 */
[----:B------:R-:W-:Y:S02]  /*840c0*/  IMAD.MOV.U32 R70, RZ, RZ, R69 ;  /* 0x000000ffff467224 */ /* 0x000fe400078e0045 */
[----:B------:R-:W-:Y:S02]  /*840d0*/  IMAD.MOV.U32 R130, RZ, RZ, R129 ;  /* 0x000000ffff827224 */ /* 0x000fe400078e0081 */
.L_x_6847:
[----:B------:R-:W-:Y:S05]  /*840e0*/  BSYNC B1 ;  /* 0x0000000000017941 */ /* 0x000fea0003800000 */
.L_x_6845:
        /* <DEDUP_REMOVED lines=11> */
.L_x_6849:
[----:B------:R-:W-:Y:S01]  /*841a0*/  IMAD.MOV.U32 R6, RZ, RZ, R5 ;  /* 0x000000ffff067224 */ /* 0x000fe200078e0005 */
[----:B------:R-:W-:Y:S01]  /*841b0*/  MOV R129, R128 ;  /* 0x0000008000817202 */ /* 0x000fe20000000f00 */
[----:B------:R-:W-:Y:S02]  /*841c0*/  IMAD.MOV.U32 R10, RZ, RZ, R7 ;  /* 0x000000ffff0a7224 */ /* 0x000fe400078e0007 */
[----:B------:R-:W-:Y:S02]  /*841d0*/  IMAD.MOV.U32 R69, RZ, RZ, R68 ;  /* 0x000000ffff457224 */ /* 0x000fe400078e0044 */
.L_x_6850:
[----:B------:R-:W-:Y:S05]  /*841e0*/  BSYNC B1 ;  /* 0x0000000000017941 */ /* 0x000fea0003800000 */
.L_x_6848:
        /* <DEDUP_REMOVED lines=11> */
.L_x_6852:
[----:B------:R-:W-:Y:S01]  /*842a0*/  MOV R5, R6 ;  /* 0x0000000600057202 */ /* 0x000fe20000000f00 */
[----:B------:R-:W-:Y:S02]  /*842b0*/  IMAD.MOV.U32 R7, RZ, RZ, R10 ;  /* 0x000000ffff077224 */ /* 0x000fe400078e000a */
[----:B------:R-:W-:Y:S02]  /*842c0*/  IMAD.MOV.U32 R68, RZ, RZ, R67 ;  /* 0x000000ffff447224 */ /* 0x000fe400078e0043 */
[----:B------:R-:W-:Y:S02]  /*842d0*/  IMAD.MOV.U32 R128, RZ, RZ, R127 ;  /* 0x000000ffff807224 */ /* 0x000fe400078e007f */
.L_x_6853:
[----:B------:R-:W-:Y:S05]  /*842e0*/  BSYNC B1 ;  /* 0x0000000000017941 */ /* 0x000fea0003800000 */
.L_x_6851:
        /* <DEDUP_REMOVED lines=11> */
.L_x_6855:
[----:B------:R-:W-:Y:S01]  /*843a0*/  IMAD.MOV.U32 R6, RZ, RZ, R5 ;  /* 0x000000ffff067224 */ /* 0x000fe200078e0005 */
[----:B------:R-:W-:Y:S01]  /*843b0*/  MOV R67, R66 ;  /* 0x0000004200437202 */ /* 0x000fe20000000f00 */
[----:B------:R-:W-:Y:S02]  /*843c0*/  IMAD.MOV.U32 R10, RZ, RZ, R7 ;  /* 0x000000ffff0a7224 */ /* 0x000fe400078e0007 */
[----:B------:R-:W-:Y:S02]  /*843d0*/  IMAD.MOV.U32 R127, RZ, RZ, R126 ;  /* 0x000000ffff7f7224 */ /* 0x000fe400078e007e */
.L_x_6856:
[----:B------:R-:W-:Y:S05]  /*843e0*/  BSYNC B1 ;  /* 0x0000000000017941 */ /* 0x000fea0003800000 */
.L_x_6854:
        /* <DEDUP_REMOVED lines=11> */
.L_x_6858:
[----:B------:R-:W-:Y:S02]  /*844a0*/  IMAD.MOV.U32 R5, RZ, RZ, R6 ;  /* 0x000000ffff057224 */ /* 0x000fe400078e0006 */
[----:B------:R-:W-:Y:S02]  /*844b0*/  IMAD.MOV.U32 R7, RZ, RZ, R10 ;  /* 0x000000ffff077224 */ /* 0x000fe400078e000a */
[----:B------:R-:W-:Y:S02]  /*844c0*/  IMAD.MOV.U32 R66, RZ, RZ, R65 ;  /* 0x000000ffff427224 */ /* 0x000fe400078e0041 */
[----:B------:R-:W-:Y:S02]  /*844d0*/  IMAD.MOV.U32 R126, RZ, RZ, R125 ;  /* 0x000000ffff7e7224 */ /* 0x000fe400078e007d */
.L_x_6859:
[----:B------:R-:W-:Y:S05]  /*844e0*/  BSYNC B1 ;  /* 0x0000000000017941 */ /* 0x000fea0003800000 */
.L_x_6857:
        /* <DEDUP_REMOVED lines=11> */
.L_x_6861:
[----:B------:R-:W-:Y:S01]  /*845a0*/  IMAD.MOV.U32 R6, RZ, RZ, R5 ;  /* 0x000000ffff067224 */ /* 0x000fe200078e0005 */
[----:B------:R-:W-:Y:S01]  /*845b0*/  MOV R10, R7 ;  /* 0x00000007000a7202 */ /* 0x000fe20000000f00 */
[----:B------:R-:W-:Y:S02]  /*845c0*/  IMAD.MOV.U32 R65, RZ, RZ, R64 ;  /* 0x000000ffff417224 */ /* 0x000fe400078e0040 */
[----:B------:R-:W-:Y:S02]  /*845d0*/  IMAD.MOV.U32 R125, RZ, RZ, R124 ;  /* 0x000000ffff7d7224 */ /* 0x000fe400078e007c */
.L_x_6862:
[----:B------:R-:W-:Y:S05]  /*845e0*/  BSYNC B1 ;  /* 0x0000000000017941 */ /* 0x000fea0003800000 */
.L_x_6860:
        /* <DEDUP_REMOVED lines=11> */
.L_x_6864:
[----:B------:R-:W-:Y:S01]  /*846a0*/  IMAD.MOV.U32 R5, RZ, RZ, R6 ;  /* 0x000000ffff057224 */ /* 0x000fe200078e0006 */
[----:B------:R-:W-:Y:S01]  /*846b0*/  MOV R124, R123 ;  /* 0x0000007b007c7202 */ /* 0x000fe20000000f00 */
[----:B------:R-:W-:Y:S02]  /*846c0*/  IMAD.MOV.U32 R7, RZ, RZ, R10 ;  /* 0x000000ffff077224 */ /* 0x000fe400078e000a */
[----:B------:R-:W-:Y:S02]  /*846d0*/  IMAD.MOV.U32 R64, RZ, RZ, R63 ;  /* 0x000000ffff407224 */ /* 0x000fe400078e003f */
.L_x_6865:
[----:B------:R-:W-:Y:S05]  /*846e0*/  BSYNC B1 ;  /* 0x0000000000017941 */ /* 0x000fea0003800000 */
.L_x_6863:
        /* <DEDUP_REMOVED lines=11> */
.L_x_6867:
[----:B------:R-:W-:Y:S01]  /*847a0*/  MOV R6, R5 ;  /* 0x0000000500067202 */ /* 0x000fe20000000f00 */
[----:B------:R-:W-:Y:S02]  /*847b0*/  IMAD.MOV.U32 R10, RZ, RZ, R7 ;  /* 0x000000ffff0a7224 */ /* 0x000fe400078e0007 */
[----:B------:R-:W-:Y:S02]  /*847c0*/  IMAD.MOV.U32 R63, RZ, RZ, R62 ;  /* 0x000000ffff3f7224 */ /* 0x000fe400078e003e */
[----:B------:R-:W-:Y:S02]  /*847d0*/  IMAD.MOV.U32 R123, RZ, RZ, R122 ;  /* 0x000000ffff7b7224 */ /* 0x000fe400078e007a */
.L_x_6868:
[----:B------:R-:W-:Y:S05]  /*847e0*/  BSYNC B1 ;  /* 0x0000000000017941 */ /* 0x000fea0003800000 */
.L_x_6866:
        /* <DEDUP_REMOVED lines=11> */
.L_x_6870:
[----:B------:R-:W-:Y:S01]  /*848a0*/  IMAD.MOV.U32 R5, RZ, RZ, R6 ;  /* 0x000000ffff057224 */ /* 0x000fe200078e0006 */
[----:B------:R-:W-:Y:S01]  /*848b0*/  MOV R62, R61 ;  /* 0x0000003d003e7202 */ /* 0x000fe20000000f00 */
[----:B------:R-:W-:Y:S02]  /*848c0*/  IMAD.MOV.U32 R7, RZ, RZ, R10 ;  /* 0x000000ffff077224 */ /* 0x000fe400078e000a */
[----:B------:R-:W-:Y:S02]  /*848d0*/  IMAD.MOV.U32 R122, RZ, RZ, R121 ;  /* 0x000000ffff7a7224 */ /* 0x000fe400078e0079 */
.L_x_6871:
[----:B------:R-:W-:Y:S05]  /*848e0*/  BSYNC B1 ;  /* 0x0000000000017941 */ /* 0x000fea0003800000 */
.L_x_6869:
        /* <DEDUP_REMOVED lines=11> */
.L_x_6873:
[----:B------:R-:W-:Y:S02]  /*849a0*/  IMAD.MOV.U32 R6, RZ, RZ, R5 ;  /* 0x000000ffff067224 */ /* 0x000fe400078e0005 */
[----:B------:R-:W-:Y:S02]  /*849b0*/  IMAD.MOV.U32 R10, RZ, RZ, R7 ;  /* 0x000000ffff0a7224 */ /* 0x000fe400078e0007 */
[----:B------:R-:W-:Y:S02]  /*849c0*/  IMAD.MOV.U32 R61, RZ, RZ, R60 ;  /* 0x000000ffff3d7224 */ /* 0x000fe400078e003c */
[----:B------:R-:W-:Y:S02]  /*849d0*/  IMAD.MOV.U32 R121, RZ, RZ, R120 ;  /* 0x000000ffff797224 */ /* 0x000fe400078e0078 */
.L_x_6874:
[----:B------:R-:W-:Y:S05]  /*849e0*/  BSYNC B1 ;  /* 0x0000000000017941 */ /* 0x000fea0003800000 */
.L_x_6872:
        /* <DEDUP_REMOVED lines=11> */
.L_x_6876:
[----:B------:R-:W-:Y:S01]  /*84aa0*/  IMAD.MOV.U32 R5, RZ, RZ, R6 ;  /* 0x000000ffff057224 */ /* 0x000fe200078e0006 */
[----:B------:R-:W-:Y:S01]  /*84ab0*/  MOV R7, R10 ;  /* 0x0000000a00077202 */ /* 0x000fe20000000f00 */
[----:B------:R-:W-:Y:S02]  /*84ac0*/  IMAD.MOV.U32 R60, RZ, RZ, R59 ;  /* 0x000000ffff3c7224 */ /* 0x000fe400078e003b */
[----:B------:R-:W-:Y:S02]  /*84ad0*/  IMAD.MOV.U32 R120, RZ, RZ, R119 ;  /* 0x000000ffff787224 */ /* 0x000fe400078e0077 */
.L_x_6877:
[----:B------:R-:W-:Y:S05]  /*84ae0*/  BSYNC B1 ;  /* 0x0000000000017941 */ /* 0x000fea0003800000 */
.L_x_6875:
        /* <DEDUP_REMOVED lines=11> */
.L_x_6879:
[----:B------:R-:W-:Y:S01]  /*84ba0*/  IMAD.MOV.U32 R6, RZ, RZ, R5 ;  /* 0x000000ffff067224 */ /* 0x000fe200078e0005 */
[----:B------:R-:W-:Y:S01]  /*84bb0*/  MOV R119, R118 ;  /* 0x0000007600777202 */ /* 0x000fe20000000f00 */
[----:B------:R-:W-:Y:S02]  /*84bc0*/  IMAD.MOV.U32 R10, RZ, RZ, R7 ;  /* 0x000000ffff0a7224 */ /* 0x000fe400078e0007 */
[----:B------:R-:W-:Y:S02]  /*84bd0*/  IMAD.MOV.U32 R59, RZ, RZ, R58 ;  /* 0x000000ffff3b7224 */ /* 0x000fe400078e003a */
.L_x_6880:
[----:B------:R-:W-:Y:S05]  /*84be0*/  BSYNC B1 ;  /* 0x0000000000017941 */ /* 0x000fea0003800000 */
.L_x_6878:
        /* <DEDUP_REMOVED lines=11> */
.L_x_6882:
[----:B------:R-:W-:Y:S01]  /*84ca0*/  MOV R5, R6 ;  /* 0x0000000600057202 */ /* 0x000fe20000000f00 */
[----:B------:R-:W-:Y:S02]  /*84cb0*/  IMAD.MOV.U32 R7, RZ, RZ, R10 ;  /* 0x000000ffff077224 */ /* 0x000fe400078e000a */
[----:B------:R-:W-:Y:S02]  /*84cc0*/  IMAD.MOV.U32 R58, RZ, RZ, R57 ;  /* 0x000000ffff3a7224 */ /* 0x000fe400078e0039 */
[----:B------:R-:W-:Y:S02]  /*84cd0*/  IMAD.MOV.U32 R118, RZ, RZ, R117 ;  /* 0x000000ffff767224 */ /* 0x000fe400078e0075 */
.L_x_6883:
[----:B------:R-:W-:Y:S05]  /*84ce0*/  BSYNC B1 ;  /* 0x0000000000017941 */ /* 0x000fea0003800000 */
.L_x_6881:
        /* <DEDUP_REMOVED lines=11> */
.L_x_6885:
[----:B------:R-:W-:Y:S01]  /*84da0*/  IMAD.MOV.U32 R6, RZ, RZ, R5 ;  /* 0x000000ffff067224 */ /* 0x000fe200078e0005 */
[----:B------:R-:W-:Y:S01]  /*84db0*/  MOV R57, R56 ;  /* 0x0000003800397202 */ /* 0x000fe20000000f00 */
[----:B------:R-:W-:Y:S02]  /*84dc0*/  IMAD.MOV.U32 R10, RZ, RZ, R7 ;  /* 0x000000ffff0a7224 */ /* 0x000fe400078e0007 */
[----:B------:R-:W-:Y:S02]  /*84dd0*/  IMAD.MOV.U32 R117, RZ, RZ, R116 ;  /* 0x000000ffff757224 */ /* 0x000fe400078e0074 */
.L_x_6886:
[----:B------:R-:W-:Y:S05]  /*84de0*/  BSYNC B1 ;  /* 0x0000000000017941 */ /* 0x000fea0003800000 */
.L_x_6884:
        /* <DEDUP_REMOVED lines=11> */
.L_x_6888:
[----:B------:R-:W-:Y:S02]  /*84ea0*/  IMAD.MOV.U32 R5, RZ, RZ, R6 ;  /* 0x000000ffff057224 */ /* 0x000fe400078e0006 */
[----:B------:R-:W-:Y:S02]  /*84eb0*/  IMAD.MOV.U32 R7, RZ, RZ, R10 ;  /* 0x000000ffff077224 */ /* 0x000fe400078e000a */
[----:B------:R-:W-:Y:S02]  /*84ec0*/  IMAD.MOV.U32 R56, RZ, RZ, R55 ;  /* 0x000000ffff387224 */ /* 0x000fe400078e0037 */
[----:B------:R-:W-:Y:S02]  /*84ed0*/  IMAD.MOV.U32 R116, RZ, RZ, R115 ;  /* 0x000000ffff747224 */ /* 0x000fe400078e0073 */
.L_x_6889:
[----:B------:R-:W-:Y:S05]  /*84ee0*/  BSYNC B1 ;  /* 0x0000000000017941 */ /* 0x000fea0003800000 */
.L_x_6887:
        /* <DEDUP_REMOVED lines=11> */
.L_x_6891:
[----:B------:R-:W-:Y:S01]  /*84fa0*/  IMAD.MOV.U32 R6, RZ, RZ, R5 ;  /* 0x000000ffff067224 */ /* 0x000fe200078e0005 */
[----:B------:R-:W-:Y:S01]  /*84fb0*/  MOV R10, R7 ;  /* 0x00000007000a7202 */ /* 0x000fe20000000f00 */
[----:B------:R-:W-:Y:S02]  /*84fc0*/  IMAD.MOV.U32 R55, RZ, RZ, R54 ;  /* 0x000000ffff377224 */ /* 0x000fe400078e0036 */
[----:B------:R-:W-:Y:S02]  /*84fd0*/  IMAD.MOV.U32 R115, RZ, RZ, R114 ;  /* 0x000000ffff737224 */ /* 0x000fe400078e0072 */
.L_x_6892:
[----:B------:R-:W-:Y:S05]  /*84fe0*/  BSYNC B1 ;  /* 0x0000000000017941 */ /* 0x000fea0003800000 */
.L_x_6890:
        /* <DEDUP_REMOVED lines=11> */
.L_x_6894:
[----:B------:R-:W-:Y:S01]  /*850a0*/  IMAD.MOV.U32 R5, RZ, RZ, R6 ;  /* 0x000000ffff057224 */ /* 0x000fe200078e0006 */
[----:B------:R-:W-:Y:S01]  /*850b0*/  MOV R114, R113 ;  /* 0x0000007100727202 */ /* 0x000fe20000000f00 */
[----:B------:R-:W-:Y:S02]  /*850c0*/  IMAD.MOV.U32 R7, RZ, RZ, R10 ;  /* 0x000000ffff077224 */ /* 0x000fe400078e000a */
[----:B------:R-:W-:Y:S02]  /*850d0*/  IMAD.MOV.U32 R54, RZ, RZ, R53 ;  /* 0x000000ffff367224 */ /* 0x000fe400078e0035 */
.L_x_6895:
[----:B------:R-:W-:Y:S05]  /*850e0*/  BSYNC B1 ;  /* 0x0000000000017941 */ /* 0x000fea0003800000 */
.L_x_6893:
        /* <DEDUP_REMOVED lines=11> */
.L_x_6897:
[----:B------:R-:W-:Y:S01]  /*851a0*/  MOV R6, R5 ;  /* 0x0000000500067202 */ /* 0x000fe20000000f00 */
[----:B------:R-:W-:Y:S02]  /*851b0*/  IMAD.MOV.U32 R10, RZ, RZ, R7 ;  /* 0x000000ffff0a7224 */ /* 0x000fe400078e0007 */
[----:B------:R-:W-:Y:S02]  /*851c0*/  IMAD.MOV.U32 R53, RZ, RZ, R52 ;  /* 0x000000ffff357224 */ /* 0x000fe400078e0034 */
[----:B------:R-:W-:Y:S02]  /*851d0*/  IMAD.MOV.U32 R113, RZ, RZ, R112 ;  /* 0x000000ffff717224 */ /* 0x000fe400078e0070 */
.L_x_6898:
[----:B------:R-:W-:Y:S05]  /*851e0*/  BSYNC B1 ;  /* 0x0000000000017941 */ /* 0x000fea0003800000 */
.L_x_6896:
        /* <DEDUP_REMOVED lines=11> */
.L_x_6900:
[----:B------:R-:W-:Y:S01]  /*852a0*/  IMAD.MOV.U32 R5, RZ, RZ, R6 ;  /* 0x000000ffff057224 */ /* 0x000fe200078e0006 */
[----:B------:R-:W-:Y:S01]  /*852b0*/  MOV R52, R51 ;  /* 0x0000003300347202 */ /* 0x000fe20000000f00 */
[----:B------:R-:W-:Y:S02]  /*852c0*/  IMAD.MOV.U32 R7, RZ, RZ, R10 ;  /* 0x000000ffff077224 */ /* 0x000fe400078e000a */
[----:B------:R-:W-:Y:S02]  /*852d0*/  IMAD.MOV.U32 R112, RZ, RZ, R111 ;  /* 0x000000ffff707224 */ /* 0x000fe400078e006f */
.L_x_6901:
[----:B------:R-:W-:Y:S05]  /*852e0*/  BSYNC B1 ;  /* 0x0000000000017941 */ /* 0x000fea0003800000 */
.L_x_6899:
        /* <DEDUP_REMOVED lines=11> */
.L_x_6903:
[----:B------:R-:W-:Y:S02]  /*853a0*/  IMAD.MOV.U32 R6, RZ, RZ, R5 ;  /* 0x000000ffff067224 */ /* 0x000fe400078e0005 */
[----:B------:R-:W-:Y:S02]  /*853b0*/  IMAD.MOV.U32 R10, RZ, RZ, R7 ;  /* 0x000000ffff0a7224 */ /* 0x000fe400078e0007 */
[----:B------:R-:W-:Y:S02]  /*853c0*/  IMAD.MOV.U32 R51, RZ, RZ, R50 ;  /* 0x000000ffff337224 */ /* 0x000fe400078e0032 */
[----:B------:R-:W-:Y:S02]  /*853d0*/  IMAD.MOV.U32 R111, RZ, RZ, R110 ;  /* 0x000000ffff6f7224 */ /* 0x000fe400078e006e */
.L_x_6904:
[----:B------:R-:W-:Y:S05]  /*853e0*/  BSYNC B1 ;  /* 0x0000000000017941 */ /* 0x000fea0003800000 */
.L_x_6902:
        /* <DEDUP_REMOVED lines=11> */
.L_x_6906:
[----:B------:R-:W-:Y:S01]  /*854a0*/  IMAD.MOV.U32 R5, RZ, RZ, R6 ;  /* 0x000000ffff057224 */ /* 0x000fe200078e0006 */
[----:B------:R-:W-:Y:S01]  /*854b0*/  MOV R7, R10 ;  /* 0x0000000a00077202 */ /* 0x000fe20000000f00 */
[----:B------:R-:W-:Y:S02]  /*854c0*/  IMAD.MOV.U32 R50, RZ, RZ, R49 ;  /* 0x000000ffff327224 */ /* 0x000fe400078e0031 */
[----:B------:R-:W-:Y:S02]  /*854d0*/  IMAD.MOV.U32 R110, RZ, RZ, R109 ;  /* 0x000000ffff6e7224 */ /* 0x000fe400078e006d */
.L_x_6907:
[----:B------:R-:W-:Y:S05]  /*854e0*/  BSYNC B1 ;  /* 0x0000000000017941 */ /* 0x000fea0003800000 */
.L_x_6905:
        /* <DEDUP_REMOVED lines=11> */
.L_x_6909:
[----:B------:R-:W-:Y:S01]  /*855a0*/  IMAD.MOV.U32 R6, RZ, RZ, R5 ;  /* 0x000000ffff067224 */ /* 0x000fe200078e0005 */
[----:B------:R-:W-:Y:S01]  /*855b0*/  MOV R109, R108 ;  /* 0x0000006c006d7202 */ /* 0x000fe20000000f00 */
[----:B------:R-:W-:Y:S02]  /*855c0*/  IMAD.MOV.U32 R10, RZ, RZ, R7 ;  /* 0x000000ffff0a7224 */ /* 0x000fe400078e0007 */
[----:B------:R-:W-:Y:S02]  /*855d0*/  IMAD.MOV.U32 R49, RZ, RZ, R48 ;  /* 0x000000ffff317224 */ /* 0x000fe400078e0030 */
.L_x_6910:
[----:B------:R-:W-:Y:S05]  /*855e0*/  BSYNC B1 ;  /* 0x0000000000017941 */ /* 0x000fea0003800000 */
.L_x_6908:
        /* <DEDUP_REMOVED lines=11> */
.L_x_6912:
[----:B------:R-:W-:Y:S01]  /*856a0*/  MOV R5, R6 ;  /* 0x0000000600057202 */ /* 0x000fe20000000f00 */
[----:B------:R-:W-:Y:S02]  /*856b0*/  IMAD.MOV.U32 R7, RZ, RZ, R10 ;  /* 0x000000ffff077224 */ /* 0x000fe400078e000a */
[----:B------:R-:W-:Y:S02]  /*856c0*/  IMAD.MOV.U32 R48, RZ, RZ, R47 ;  /* 0x000000ffff307224 */ /* 0x000fe400078e002f */
[----:B------:R-:W-:Y:S02]  /*856d0*/  IMAD.MOV.U32 R108, RZ, RZ, R107 ;  /* 0x000000ffff6c7224 */ /* 0x000fe400078e006b */
.L_x_6913:
[----:B------:R-:W-:Y:S05]  /*856e0*/  BSYNC B1 ;  /* 0x0000000000017941 */ /* 0x000fea0003800000 */
.L_x_6911:
        /* <DEDUP_REMOVED lines=11> */
.L_x_6915:
[----:B------:R-:W-:Y:S01]  /*857a0*/  IMAD.MOV.U32 R6, RZ, RZ, R5 ;  /* 0x000000ffff067224 */ /* 0x000fe200078e0005 */
[----:B------:R-:W-:Y:S01]  /*857b0*/  MOV R47, R46 ;  /* 0x0000002e002f7202 */ /* 0x000fe20000000f00 */
[----:B------:R-:W-:Y:S02]  /*857c0*/  IMAD.MOV.U32 R10, RZ, RZ, R7 ;  /* 0x000000ffff0a7224 */ /* 0x000fe400078e0007 */
[----:B------:R-:W-:Y:S02]  /*857d0*/  IMAD.MOV.U32 R107, RZ, RZ, R106 ;  /* 0x000000ffff6b7224 */ /* 0x000fe400078e006a */
.L_x_6916:
[----:B------:R-:W-:Y:S05]  /*857e0*/  BSYNC B1 ;  /* 0x0000000000017941 */ /* 0x000fea0003800000 */
.L_x_6914:
        /* <DEDUP_REMOVED lines=11> */
.L_x_6918:
[----:B------:R-:W-:Y:S02]  /*858a0*/  IMAD.MOV.U32 R5, RZ, RZ, R6 ;  /* 0x000000ffff057224 */ /* 0x000fe400078e0006 */
[----:B------:R-:W-:Y:S02]  /*858b0*/  IMAD.MOV.U32 R7, RZ, RZ, R10 ;  /* 0x000000ffff077224 */ /* 0x000fe400078e000a */
[----:B------:R-:W-:Y:S02]  /*858c0*/  IMAD.MOV.U32 R46, RZ, RZ, R45 ;  /* 0x000000ffff2e7224 */ /* 0x000fe400078e002d */
[----:B------:R-:W-:Y:S02]  /*858d0*/  IMAD.MOV.U32 R106, RZ, RZ, R105 ;  /* 0x000000ffff6a7224 */ /* 0x000fe400078e0069 */
.L_x_6919:
[----:B------:R-:W-:Y:S05]  /*858e0*/  BSYNC B1 ;  /* 0x0000000000017941 */ /* 0x000fea0003800000 */
.L_x_6917:
        /* <DEDUP_REMOVED lines=11> */
.L_x_6921:
[----:B------:R-:W-:Y:S01]  /*859a0*/  IMAD.MOV.U32 R6, RZ, RZ, R5 ;  /* 0x000000ffff067224 */ /* 0x000fe200078e0005 */
[----:B------:R-:W-:Y:S01]  /*859b0*/  MOV R10, R7 ;  /* 0x00000007000a7202 */ /* 0x000fe20000000f00 */
[----:B------:R-:W-:Y:S02]  /*859c0*/  IMAD.MOV.U32 R45, RZ, RZ, R44 ;  /* 0x000000ffff2d7224 */ /* 0x000fe400078e002c */
[----:B------:R-:W-:Y:S02]  /*859d0*/  IMAD.MOV.U32 R105, RZ, RZ, R104 ;  /* 0x000000ffff697224 */ /* 0x000fe400078e0068 */
.L_x_6922:
[----:B------:R-:W-:Y:S05]  /*859e0*/  BSYNC B1 ;  /* 0x0000000000017941 */ /* 0x000fea0003800000 */
.L_x_6920:
        /* <DEDUP_REMOVED lines=11> */
.L_x_6924:
[----:B------:R-:W-:Y:S01]  /*85aa0*/  IMAD.MOV.U32 R5, RZ, RZ, R6 ;  /* 0x000000ffff057224 */ /* 0x000fe200078e0006 */
[----:B------:R-:W-:Y:S01]  /*85ab0*/  MOV R104, R103 ;  /* 0x0000006700687202 */ /* 0x000fe20000000f00 */
[----:B------:R-:W-:Y:S02]  /*85ac0*/  IMAD.MOV.U32 R7, RZ, RZ, R10 ;  /* 0x000000ffff077224 */ /* 0x000fe400078e000a */
[----:B------:R-:W-:Y:S02]  /*85ad0*/  IMAD.MOV.U32 R44, RZ, RZ, R43 ;  /* 0x000000ffff2c7224 */ /* 0x000fe400078e002b */
.L_x_6925:
[----:B------:R-:W-:Y:S05]  /*85ae0*/  BSYNC B1 ;  /* 0x0000000000017941 */ /* 0x000fea0003800000 */
.L_x_6923:
        /* <DEDUP_REMOVED lines=11> */
.L_x_6927:
[----:B------:R-:W-:Y:S01]  /*85ba0*/  MOV R6, R5 ;  /* 0x0000000500067202 */ /* 0x000fe20000000f00 */
[----:B------:R-:W-:Y:S02]  /*85bb0*/  IMAD.MOV.U32 R10, RZ, RZ, R7 ;  /* 0x000000ffff0a7224 */ /* 0x000fe400078e0007 */
[----:B------:R-:W-:Y:S02]  /*85bc0*/  IMAD.MOV.U32 R43, RZ, RZ, R42 ;  /* 0x000000ffff2b7224 */ /* 0x000fe400078e002a */
[----:B------:R-:W-:Y:S02]  /*85bd0*/  IMAD.MOV.U32 R103, RZ, RZ, R102 ;  /* 0x000000ffff677224 */ /* 0x000fe400078e0066 */
.L_x_6928:
[----:B------:R-:W-:Y:S05]  /*85be0*/  BSYNC B1 ;  /* 0x0000000000017941 */ /* 0x000fea0003800000 */
.L_x_6926:
        /* <DEDUP_REMOVED lines=11> */
.L_x_6930:
[----:B------:R-:W-:Y:S01]  /*85ca0*/  IMAD.MOV.U32 R5, RZ, RZ, R6 ;  /* 0x000000ffff057224 */ /* 0x000fe200078e0006 */
[----:B------:R-:W-:Y:S01]  /*85cb0*/  MOV R42, R41 ;  /* 0x00000029002a7202 */ /* 0x000fe20000000f00 */
[----:B------:R-:W-:Y:S02]  /*85cc0*/  IMAD.MOV.U32 R7, RZ, RZ, R10 ;  /* 0x000000ffff077224 */ /* 0x000fe400078e000a */
[----:B------:R-:W-:Y:S02]  /*85cd0*/  IMAD.MOV.U32 R102, RZ, RZ, R101 ;  /* 0x000000ffff667224 */ /* 0x000fe400078e0065 */
.L_x_6931:
[----:B------:R-:W-:Y:S05]  /*85ce0*/  BSYNC B1 ;  /* 0x0000000000017941 */ /* 0x000fea0003800000 */
.L_x_6929:
        /* <DEDUP_REMOVED lines=11> */
.L_x_6933:
[----:B------:R-:W-:Y:S02]  /*85da0*/  IMAD.MOV.U32 R6, RZ, RZ, R5 ;  /* 0x000000ffff067224 */ /* 0x000fe400078e0005 */
[----:B------:R-:W-:Y:S02]  /*85db0*/  IMAD.MOV.U32 R10, RZ, RZ, R7 ;  /* 0x000000ffff0a7224 */ /* 0x000fe400078e0007 */
[----:B------:R-:W-:Y:S02]  /*85dc0*/  IMAD.MOV.U32 R41, RZ, RZ, R40 ;  /* 0x000000ffff297224 */ /* 0x000fe400078e0028 */
[----:B------:R-:W-:Y:S02]  /*85dd0*/  IMAD.MOV.U32 R101, RZ, RZ, R100 ;  /* 0x000000ffff657224 */ /* 0x000fe400078e0064 */
.L_x_6934:
[----:B------:R-:W-:Y:S05]  /*85de0*/  BSYNC B1 ;  /* 0x0000000000017941 */ /* 0x000fea0003800000 */
.L_x_6932:
        /* <DEDUP_REMOVED lines=11> */
.L_x_6936:
[----:B------:R-:W-:Y:S01]  /*85ea0*/  IMAD.MOV.U32 R5, RZ, RZ, R6 ;  /* 0x000000ffff057224 */ /* 0x000fe200078e0006 */
[----:B------:R-:W-:Y:S01]  /*85eb0*/  MOV R7, R10 ;  /* 0x0000000a00077202 */ /* 0x000fe20000000f00 */
[----:B------:R-:W-:Y:S02]  /*85ec0*/  IMAD.MOV.U32 R40, RZ, RZ, R39 ;  /* 0x000000ffff287224 */ /* 0x000fe400078e0027 */
[----:B------:R-:W-:Y:S02]  /*85ed0*/  IMAD.MOV.U32 R100, RZ, RZ, R99 ;  /* 0x000000ffff647224 */ /* 0x000fe400078e0063 */
.L_x_6937:
[----:B------:R-:W-:Y:S05]  /*85ee0*/  BSYNC B1 ;  /* 0x0000000000017941 */ /* 0x000fea0003800000 */
.L_x_6935:
        /* <DEDUP_REMOVED lines=11> */
.L_x_6939:
[----:B------:R-:W-:Y:S01]  /*85fa0*/  IMAD.MOV.U32 R6, RZ, RZ, R5 ;  /* 0x000000ffff067224 */ /* 0x000fe200078e0005 */
[----:B------:R-:W-:Y:S01]  /*85fb0*/  MOV R99, R98 ;  /* 0x0000006200637202 */ /* 0x000fe20000000f00 */
[----:B------:R-:W-:Y:S02]  /*85fc0*/  IMAD.MOV.U32 R10, RZ, RZ, R7 ;  /* 0x000000ffff0a7224 */ /* 0x000fe400078e0007 */
[----:B------:R-:W-:Y:S02]  /*85fd0*/  IMAD.MOV.U32 R39, RZ, RZ, R38 ;  /* 0x000000ffff277224 */ /* 0x000fe400078e0026 */
.L_x_6940:
[----:B------:R-:W-:Y:S05]  /*85fe0*/  BSYNC B1 ;  /* 0x0000000000017941 */ /* 0x000fea0003800000 */
.L_x_6938:
        /* <DEDUP_REMOVED lines=11> */
.L_x_6942:
[----:B------:R-:W-:Y:S01]  /*860a0*/  MOV R5, R6 ;  /* 0x0000000600057202 */ /* 0x000fe20000000f00 */
[----:B------:R-:W-:Y:S02]  /*860b0*/  IMAD.MOV.U32 R7, RZ, RZ, R10 ;  /* 0x000000ffff077224 */ /* 0x000fe400078e000a */
[----:B------:R-:W-:Y:S02]  /*860c0*/  IMAD.MOV.U32 R38, RZ, RZ, R37 ;  /* 0x000000ffff267224 */ /* 0x000fe400078e0025 */
[----:B------:R-:W-:Y:S02]  /*860d0*/  IMAD.MOV.U32 R98, RZ, RZ, R97 ;  /* 0x000000ffff627224 */ /* 0x000fe400078e0061 */
.L_x_6943:
[----:B------:R-:W-:Y:S05]  /*860e0*/  BSYNC B1 ;  /* 0x0000000000017941 */ /* 0x000fea0003800000 */
.L_x_6941:
        /* <DEDUP_REMOVED lines=11> */
.L_x_6945:
[----:B------:R-:W-:Y:S01]  /*861a0*/  IMAD.MOV.U32 R6, RZ, RZ, R5 ;  /* 0x000000ffff067224 */ /* 0x000fe200078e0005 */
[----:B------:R-:W-:Y:S01]  /*861b0*/  MOV R37, R36 ;  /* 0x0000002400257202 */ /* 0x000fe20000000f00 */
[----:B------:R-:W-:Y:S02]  /*861c0*/  IMAD.MOV.U32 R10, RZ, RZ, R7 ;  /* 0x000000ffff0a7224 */ /* 0x000fe400078e0007 */
[----:B------:R-:W-:Y:S02]  /*861d0*/  IMAD.MOV.U32 R97, RZ, RZ, R96 ;  /* 0x000000ffff617224 */ /* 0x000fe400078e0060 */
.L_x_6946:
[----:B------:R-:W-:Y:S05]  /*861e0*/  BSYNC B1 ;  /* 0x0000000000017941 */ /* 0x000fea0003800000 */
.L_x_6944:
        /* <DEDUP_REMOVED lines=11> */
.L_x_6948:
[----:B------:R-:W-:Y:S02]  /*862a0*/  IMAD.MOV.U32 R5, RZ, RZ, R6 ;  /* 0x000000ffff057224 */ /* 0x000fe400078e0006 */
[----:B------:R-:W-:Y:S02]  /*862b0*/  IMAD.MOV.U32 R7, RZ, RZ, R10 ;  /* 0x000000ffff077224 */ /* 0x000fe400078e000a */
[----:B------:R-:W-:Y:S02]  /*862c0*/  IMAD.MOV.U32 R36, RZ, RZ, R35 ;  /* 0x000000ffff247224 */ /* 0x000fe400078e0023 */
[----:B------:R-:W-:Y:S02]  /*862d0*/  IMAD.MOV.U32 R96, RZ, RZ, R95 ;  /* 0x000000ffff607224 */ /* 0x000fe400078e005f */
.L_x_6949:
[----:B------:R-:W-:Y:S05]  /*862e0*/  BSYNC B1 ;  /* 0x0000000000017941 */ /* 0x000fea0003800000 */
.L_x_6947:
        /* <DEDUP_REMOVED lines=11> */
.L_x_6951:
[----:B------:R-:W-:Y:S01]  /*863a0*/  IMAD.MOV.U32 R6, RZ, RZ, R5 ;  /* 0x000000ffff067224 */ /* 0x000fe200078e0005 */
[----:B------:R-:W-:Y:S01]  /*863b0*/  MOV R10, R7 ;  /* 0x00000007000a7202 */ /* 0x000fe20000000f00 */
[----:B------:R-:W-:Y:S02]  /*863c0*/  IMAD.MOV.U32 R35, RZ, RZ, R34 ;  /* 0x000000ffff237224 */ /* 0x000fe400078e0022 */
[----:B------:R-:W-:Y:S02]  /*863d0*/  IMAD.MOV.U32 R95, RZ, RZ, R94 ;  /* 0x000000ffff5f7224 */ /* 0x000fe400078e005e */
.L_x_6952:
[----:B------:R-:W-:Y:S05]  /*863e0*/  BSYNC B1 ;  /* 0x0000000000017941 */ /* 0x000fea0003800000 */
.L_x_6950:
        /* <DEDUP_REMOVED lines=11> */
.L_x_6954:
[----:B------:R-:W-:Y:S01]  /*864a0*/  IMAD.MOV.U32 R5, RZ, RZ, R6 ;  /* 0x000000ffff057224 */ /* 0x000fe200078e0006 */
[----:B------:R-:W-:Y:S01]  /*864b0*/  MOV R94, R93 ;  /* 0x0000005d005e7202 */ /* 0x000fe20000000f00 */
[----:B------:R-:W-:Y:S02]  /*864c0*/  IMAD.MOV.U32 R7, RZ, RZ, R10 ;  /* 0x000000ffff077224 */ /* 0x000fe400078e000a */
[----:B------:R-:W-:Y:S02]  /*864d0*/  IMAD.MOV.U32 R34, RZ, RZ, R33 ;  /* 0x000000ffff227224 */ /* 0x000fe400078e0021 */
.L_x_6955:
[----:B------:R-:W-:Y:S05]  /*864e0*/  BSYNC B1 ;  /* 0x0000000000017941 */ /* 0x000fea0003800000 */
.L_x_6953:
        /* <DEDUP_REMOVED lines=11> */
.L_x_6957:
[----:B------:R-:W-:Y:S01]  /*865a0*/  MOV R6, R5 ;  /* 0x0000000500067202 */ /* 0x000fe20000000f00 */
[----:B------:R-:W-:Y:S02]  /*865b0*/  IMAD.MOV.U32 R10, RZ, RZ, R7 ;  /* 0x000000ffff0a7224 */ /* 0x000fe400078e0007 */
[----:B------:R-:W-:Y:S02]  /*865c0*/  IMAD.MOV.U32 R33, RZ, RZ, R32 ;  /* 0x000000ffff217224 */ /* 0x000fe400078e0020 */
[----:B------:R-:W-:Y:S02]  /*865d0*/  IMAD.MOV.U32 R93, RZ, RZ, R92 ;  /* 0x000000ffff5d7224 */ /* 0x000fe400078e005c */
.L_x_6958:
[----:B------:R-:W-:Y:S05]  /*865e0*/  BSYNC B1 ;  /* 0x0000000000017941 */ /* 0x000fea0003800000 */
.L_x_6956:
        /* <DEDUP_REMOVED lines=11> */
.L_x_6960:
[----:B------:R-:W-:Y:S01]  /*866a0*/  IMAD.MOV.U32 R5, RZ, RZ, R6 ;  /* 0x000000ffff057224 */ /* 0x000fe200078e0006 */
[----:B------:R-:W-:Y:S01]  /*866b0*/  MOV R32, R31 ;  /* 0x0000001f00207202 */ /* 0x000fe20000000f00 */
[----:B------:R-:W-:Y:S02]  /*866c0*/  IMAD.MOV.U32 R7, RZ, RZ, R10 ;  /* 0x000000ffff077224 */ /* 0x000fe400078e000a */
[----:B------:R-:W-:Y:S02]  /*866d0*/  IMAD.MOV.U32 R92, RZ, RZ, R91 ;  /* 0x000000ffff5c7224 */ /* 0x000fe400078e005b */
.L_x_6961:
[----:B------:R-:W-:Y:S05]  /*866e0*/  BSYNC B1 ;  /* 0x0000000000017941 */ /* 0x000fea0003800000 */
.L_x_6959:
        /* <DEDUP_REMOVED lines=11> */
.L_x_6963:
[----:B------:R-:W-:Y:S02]  /*867a0*/  IMAD.MOV.U32 R6, RZ, RZ, R5 ;  /* 0x000000ffff067224 */ /* 0x000fe400078e0005 */
[----:B------:R-:W-:Y:S02]  /*867b0*/  IMAD.MOV.U32 R10, RZ, RZ, R7 ;  /* 0x000000ffff0a7224 */ /* 0x000fe400078e0007 */
[----:B------:R-:W-:Y:S02]  /*867c0*/  IMAD.MOV.U32 R31, RZ, RZ, R30 ;  /* 0x000000ffff1f7224 */ /* 0x000fe400078e001e */
[----:B------:R-:W-:Y:S02]  /*867d0*/  IMAD.MOV.U32 R91, RZ, RZ, R90 ;  /* 0x000000ffff5b7224 */ /* 0x000fe400078e005a */
.L_x_6964:
[----:B------:R-:W-:Y:S05]  /*867e0*/  BSYNC B1 ;  /* 0x0000000000017941 */ /* 0x000fea0003800000 */
.L_x_6962:
        /* <DEDUP_REMOVED lines=11> */
.L_x_6966:
[----:B------:R-:W-:Y:S01]  /*868a0*/  IMAD.MOV.U32 R5, RZ, RZ, R6 ;  /* 0x000000ffff057224 */ /* 0x000fe200078e0006 */
[----:B------:R-:W-:Y:S01]  /*868b0*/  MOV R7, R10 ;  /* 0x0000000a00077202 */ /* 0x000fe20000000f00 */
[----:B------:R-:W-:Y:S02]  /*868c0*/  IMAD.MOV.U32 R30, RZ, RZ, R29 ;  /* 0x000000ffff1e7224 */ /* 0x000fe400078e001d */
[----:B------:R-:W-:Y:S02]  /*868d0*/  IMAD.MOV.U32 R90, RZ, RZ, R89 ;  /* 0x000000ffff5a7224 */ /* 0x000fe400078e0059 */
.L_x_6967:
[----:B------:R-:W-:Y:S05]  /*868e0*/  BSYNC B1 ;  /* 0x0000000000017941 */ /* 0x000fea0003800000 */
.L_x_6965:
        /* <DEDUP_REMOVED lines=11> */
.L_x_6969:
[----:B------:R-:W-:Y:S01]  /*869a0*/  IMAD.MOV.U32 R6, RZ, RZ, R5 ;  /* 0x000000ffff067224 */ /* 0x000fe200078e0005 */
[----:B------:R-:W-:Y:S01]  /*869b0*/  MOV R89, R88 ;  /* 0x0000005800597202 */ /* 0x000fe20000000f00 */
[----:B------:R-:W-:Y:S02]  /*869c0*/  IMAD.MOV.U32 R10, RZ, RZ, R7 ;  /* 0x000000ffff0a7224 */ /* 0x000fe400078e0007 */
[----:B------:R-:W-:Y:S02]  /*869d0*/  IMAD.MOV.U32 R29, RZ, RZ, R28 ;  /* 0x000000ffff1d7224 */ /* 0x000fe400078e001c */
.L_x_6970:
[----:B------:R-:W-:Y:S05]  /*869e0*/  BSYNC B1 ;  /* 0x0000000000017941 */ /* 0x000fea0003800000 */
.L_x_6968:
        /* <DEDUP_REMOVED lines=11> */
.L_x_6972:
[----:B------:R-:W-:Y:S01]  /*86aa0*/  MOV R5, R6 ;  /* 0x0000000600057202 */ /* 0x000fe20000000f00 */
[----:B------:R-:W-:Y:S02]  /*86ab0*/  IMAD.MOV.U32 R7, RZ, RZ, R10 ;  /* 0x000000ffff077224 */ /* 0x000fe400078e000a */
[----:B------:R-:W-:Y:S02]  /*86ac0*/  IMAD.MOV.U32 R28, RZ, RZ, R27 ;  /* 0x000000ffff1c7224 */ /* 0x000fe400078e001b */
[----:B------:R-:W-:Y:S02]  /*86ad0*/  IMAD.MOV.U32 R88, RZ, RZ, R87 ;  /* 0x000000ffff587224 */ /* 0x000fe400078e0057 */
.L_x_6973:
[----:B------:R-:W-:Y:S05]  /*86ae0*/  BSYNC B1 ;  /* 0x0000000000017941 */ /* 0x000fea0003800000 */
.L_x_6971:
        /* <DEDUP_REMOVED lines=11> */
.L_x_6975:
[----:B------:R-:W-:Y:S01]  /*86ba0*/  IMAD.MOV.U32 R6, RZ, RZ, R5 ;  /* 0x000000ffff067224 */ /* 0x000fe200078e0005 */
[----:B------:R-:W-:Y:S01]  /*86bb0*/  MOV R27, R26 ;  /* 0x0000001a001b7202 */ /* 0x000fe20000000f00 */
[----:B------:R-:W-:Y:S02]  /*86bc0*/  IMAD.MOV.U32 R10, RZ, RZ, R7 ;  /* 0x000000ffff0a7224 */ /* 0x000fe400078e0007 */
[----:B------:R-:W-:Y:S02]  /*86bd0*/  IMAD.MOV.U32 R87, RZ, RZ, R86 ;  /* 0x000000ffff577224 */ /* 0x000fe400078e0056 */
.L_x_6976:
[----:B------:R-:W-:Y:S05]  /*86be0*/  BSYNC B1 ;  /* 0x0000000000017941 */ /* 0x000fea0003800000 */
.L_x_6974:
        /* <DEDUP_REMOVED lines=11> */
.L_x_6978:
[----:B------:R-:W-:Y:S02]  /*86ca0*/  IMAD.MOV.U32 R5, RZ, RZ, R6 ;  /* 0x000000ffff057224 */ /* 0x000fe400078e0006 */
[----:B------:R-:W-:Y:S02]  /*86cb0*/  IMAD.MOV.U32 R7, RZ, RZ, R10 ;  /* 0x000000ffff077224 */ /* 0x000fe400078e000a */
[----:B------:R-:W-:Y:S02]  /*86cc0*/  IMAD.MOV.U32 R26, RZ, RZ, R25 ;  /* 0x000000ffff1a7224 */ /* 0x000fe400078e0019 */
[----:B------:R-:W-:Y:S02]  /*86cd0*/  IMAD.MOV.U32 R86, RZ, RZ, R85 ;  /* 0x000000ffff567224 */ /* 0x000fe400078e0055 */
.L_x_6979:
[----:B------:R-:W-:Y:S05]  /*86ce0*/  BSYNC B1 ;  /* 0x0000000000017941 */ /* 0x000fea0003800000 */
.L_x_6977:
        /* <DEDUP_REMOVED lines=11> */
.L_x_6981:
[----:B------:R-:W-:Y:S01]  /*86da0*/  IMAD.MOV.U32 R6, RZ, RZ, R5 ;  /* 0x000000ffff067224 */ /* 0x000fe200078e0005 */
[----:B------:R-:W-:Y:S01]  /*86db0*/  MOV R10, R7 ;  /* 0x00000007000a7202 */ /* 0x000fe20000000f00 */
[----:B------:R-:W-:Y:S02]  /*86dc0*/  IMAD.MOV.U32 R25, RZ, RZ, R24 ;  /* 0x000000ffff197224 */ /* 0x000fe400078e0018 */
[----:B------:R-:W-:Y:S02]  /*86dd0*/  IMAD.MOV.U32 R85, RZ, RZ, R84 ;  /* 0x000000ffff557224 */ /* 0x000fe400078e0054 */
.L_x_6982:
[----:B------:R-:W-:Y:S05]  /*86de0*/  BSYNC B1 ;  /* 0x0000000000017941 */ /* 0x000fea0003800000 */
.L_x_6980:
        /* <DEDUP_REMOVED lines=11> */
.L_x_6984:
[----:B------:R-:W-:Y:S01]  /*86ea0*/  IMAD.MOV.U32 R5, RZ, RZ, R6 ;  /* 0x000000ffff057224 */ /* 0x000fe200078e0006 */
[----:B------:R-:W-:Y:S01]  /*86eb0*/  MOV R84, R83 ;  /* 0x0000005300547202 */ /* 0x000fe20000000f00 */
[----:B------:R-:W-:Y:S02]  /*86ec0*/  IMAD.MOV.U32 R7, RZ, RZ, R10 ;  /* 0x000000ffff077224 */ /* 0x000fe400078e000a */
[----:B------:R-:W-:Y:S02]  /*86ed0*/  IMAD.MOV.U32 R24, RZ, RZ, R23 ;  /* 0x000000ffff187224 */ /* 0x000fe400078e0017 */
.L_x_6985:
[----:B------:R-:W-:Y:S05]  /*86ee0*/  BSYNC B1 ;  /* 0x0000000000017941 */ /* 0x000fea0003800000 */
.L_x_6983:
        /* <DEDUP_REMOVED lines=11> */
.L_x_6987:
[----:B------:R-:W-:Y:S01]  /*86fa0*/  MOV R6, R5 ;  /* 0x0000000500067202 */ /* 0x000fe20000000f00 */
[----:B------:R-:W-:Y:S02]  /*86fb0*/  IMAD.MOV.U32 R10, RZ, RZ, R7 ;  /* 0x000000ffff0a7224 */ /* 0x000fe400078e0007 */
[----:B------:R-:W-:Y:S02]  /*86fc0*/  IMAD.MOV.U32 R23, RZ, RZ, R22 ;  /* 0x000000ffff177224 */ /* 0x000fe400078e0016 */
[----:B------:R-:W-:Y:S02]  /*86fd0*/  IMAD.MOV.U32 R83, RZ, RZ, R82 ;  /* 0x000000ffff537224 */ /* 0x000fe400078e0052 */
.L_x_6988:
[----:B------:R-:W-:Y:S05]  /*86fe0*/  BSYNC B1 ;  /* 0x0000000000017941 */ /* 0x000fea0003800000 */
.L_x_6986:
        /* <DEDUP_REMOVED lines=11> */
.L_x_6990:
[----:B------:R-:W-:Y:S01]  /*870a0*/  IMAD.MOV.U32 R5, RZ, RZ, R6 ;  /* 0x000000ffff057224 */ /* 0x000fe200078e0006 */
[----:B------:R-:W-:Y:S01]  /*870b0*/  MOV R22, R21 ;  /* 0x0000001500167202 */ /* 0x000fe20000000f00 */
[----:B------:R-:W-:Y:S02]  /*870c0*/  IMAD.MOV.U32 R7, RZ, RZ, R10 ;  /* 0x000000ffff077224 */ /* 0x000fe400078e000a */
[----:B------:R-:W-:Y:S02]  /*870d0*/  IMAD.MOV.U32 R82, RZ, RZ, R81 ;  /* 0x000000ffff527224 */ /* 0x000fe400078e0051 */
.L_x_6991:
[----:B------:R-:W-:Y:S05]  /*870e0*/  BSYNC B1 ;  /* 0x0000000000017941 */ /* 0x000fea0003800000 */
.L_x_6989:
        /* <DEDUP_REMOVED lines=11> */
.L_x_6993:
[----:B------:R-:W-:Y:S02]  /*871a0*/  IMAD.MOV.U32 R6, RZ, RZ, R5 ;  /* 0x000000ffff067224 */ /* 0x000fe400078e0005 */
[----:B------:R-:W-:Y:S02]  /*871b0*/  IMAD.MOV.U32 R10, RZ, RZ, R7 ;  /* 0x000000ffff0a7224 */ /* 0x000fe400078e0007 */
[----:B------:R-:W-:Y:S02]  /*871c0*/  IMAD.MOV.U32 R21, RZ, RZ, R20 ;  /* 0x000000ffff157224 */ /* 0x000fe400078e0014 */
[----:B------:R-:W-:Y:S02]  /*871d0*/  IMAD.MOV.U32 R81, RZ, RZ, R80 ;  /* 0x000000ffff517224 */ /* 0x000fe400078e0050 */
.L_x_6994:
[----:B------:R-:W-:Y:S05]  /*871e0*/  BSYNC B1 ;  /* 0x0000000000017941 */ /* 0x000fea0003800000 */
.L_x_6992:
        /* <DEDUP_REMOVED lines=11> */
.L_x_6996:
[----:B------:R-:W-:Y:S01]  /*872a0*/  IMAD.MOV.U32 R5, RZ, RZ, R6 ;  /* 0x000000ffff057224 */ /* 0x000fe200078e0006 */
[----:B------:R-:W-:Y:S01]  /*872b0*/  MOV R7, R10 ;  /* 0x0000000a00077202 */ /* 0x000fe20000000f00 */
[----:B------:R-:W-:Y:S02]  /*872c0*/  IMAD.MOV.U32 R20, RZ, RZ, R19 ;  /* 0x000000ffff147224 */ /* 0x000fe400078e0013 */
[----:B------:R-:W-:Y:S02]  /*872d0*/  IMAD.MOV.U32 R80, RZ, RZ, R79 ;  /* 0x000000ffff507224 */ /* 0x000fe400078e004f */
.L_x_6997:
[----:B------:R-:W-:Y:S05]  /*872e0*/  BSYNC B1 ;  /* 0x0000000000017941 */ /* 0x000fea0003800000 */
.L_x_6995:
        /* <DEDUP_REMOVED lines=11> */
.L_x_6999:
[----:B------:R-:W-:Y:S01]  /*873a0*/  IMAD.MOV.U32 R6, RZ, RZ, R5 ;  /* 0x000000ffff067224 */ /* 0x000fe200078e0005 */
[----:B------:R-:W-:Y:S01]  /*873b0*/  MOV R79, R78 ;  /* 0x0000004e004f7202 */ /* 0x000fe20000000f00 */
[----:B------:R-:W-:Y:S02]  /*873c0*/  IMAD.MOV.U32 R10, RZ, RZ, R7 ;  /* 0x000000ffff0a7224 */ /* 0x000fe400078e0007 */
[----:B------:R-:W-:Y:S02]  /*873d0*/  IMAD.MOV.U32 R19, RZ, RZ, R18 ;  /* 0x000000ffff137224 */ /* 0x000fe400078e0012 */
.L_x_7000:
[----:B------:R-:W-:Y:S05]  /*873e0*/  BSYNC B1 ;  /* 0x0000000000017941 */ /* 0x000fea0003800000 */
.L_x_6998:
        /* <DEDUP_REMOVED lines=11> */
.L_x_7002:
[----:B------:R-:W-:Y:S01]  /*874a0*/  MOV R5, R6 ;  /* 0x0000000600057202 */ /* 0x000fe20000000f00 */
[----:B------:R-:W-:Y:S02]  /*874b0*/  IMAD.MOV.U32 R7, RZ, RZ, R10 ;  /* 0x000000ffff077224 */ /* 0x000fe400078e000a */
[----:B------:R-:W-:Y:S02]  /*874c0*/  IMAD.MOV.U32 R18, RZ, RZ, R17 ;  /* 0x000000ffff127224 */ /* 0x000fe400078e0011 */
[----:B------:R-:W-:Y:S02]  /*874d0*/  IMAD.MOV.U32 R78, RZ, RZ, R77 ;  /* 0x000000ffff4e7224 */ /* 0x000fe400078e004d */
.L_x_7003:
[----:B------:R-:W-:Y:S05]  /*874e0*/  BSYNC B1 ;  /* 0x0000000000017941 */ /* 0x000fea0003800000 */
.L_x_7001:
        /* <DEDUP_REMOVED lines=11> */
.L_x_7005:
[----:B------:R-:W-:Y:S01]  /*875a0*/  IMAD.MOV.U32 R6, RZ, RZ, R5 ;  /* 0x000000ffff067224 */ /* 0x000fe200078e0005 */
[----:B------:R-:W-:Y:S01]  /*875b0*/  MOV R17, R16 ;  /* 0x0000001000117202 */ /* 0x000fe20000000f00 */
[----:B------:R-:W-:Y:S02]  /*875c0*/  IMAD.MOV.U32 R10, RZ, RZ, R7 ;  /* 0x000000ffff0a7224 */ /* 0x000fe400078e0007 */
[----:B------:R-:W-:Y:S02]  /*875d0*/  IMAD.MOV.U32 R77, RZ, RZ, R76 ;  /* 0x000000ffff4d7224 */ /* 0x000fe400078e004c */
.L_x_7006:
[----:B------:R-:W-:Y:S05]  /*875e0*/  BSYNC B1 ;  /* 0x0000000000017941 */ /* 0x000fea0003800000 */
.L_x_7004:
        /* <DEDUP_REMOVED lines=11> */
.L_x_7008:
[----:B------:R-:W-:Y:S02]  /*876a0*/  IMAD.MOV.U32 R5, RZ, RZ, R6 ;  /* 0x000000ffff057224 */ /* 0x000fe400078e0006 */
[----:B------:R-:W-:Y:S02]  /*876b0*/  IMAD.MOV.U32 R7, RZ, RZ, R10 ;  /* 0x000000ffff077224 */ /* 0x000fe400078e000a */
[----:B------:R-:W-:Y:S02]  /*876c0*/  IMAD.MOV.U32 R16, RZ, RZ, R15 ;  /* 0x000000ffff107224 */ /* 0x000fe400078e000f */
[----:B------:R-:W-:Y:S02]  /*876d0*/  IMAD.MOV.U32 R76, RZ, RZ, R75 ;  /* 0x000000ffff4c7224 */ /* 0x000fe400078e004b */
.L_x_7009:
[----:B------:R-:W-:Y:S05]  /*876e0*/  BSYNC B1 ;  /* 0x0000000000017941 */ /* 0x000fea0003800000 */
.L_x_7007:
        /* <DEDUP_REMOVED lines=11> */
.L_x_7011:
[----:B------:R-:W-:Y:S01]  /*877a0*/  IMAD.MOV.U32 R6, RZ, RZ, R5 ;  /* 0x000000ffff067224 */ /* 0x000fe200078e0005 */
[----:B------:R-:W-:Y:S01]  /*877b0*/  MOV R10, R7 ;  /* 0x00000007000a7202 */ /* 0x000fe20000000f00 */
[----:B------:R-:W-:Y:S02]  /*877c0*/  IMAD.MOV.U32 R15, RZ, RZ, R14 ;  /* 0x000000ffff0f7224 */ /* 0x000fe400078e000e */
[----:B------:R-:W-:Y:S02]  /*877d0*/  IMAD.MOV.U32 R75, RZ, RZ, R74 ;  /* 0x000000ffff4b7224 */ /* 0x000fe400078e004a */
.L_x_7012:
[----:B------:R-:W-:Y:S05]  /*877e0*/  BSYNC B1 ;  /* 0x0000000000017941 */ /* 0x000fea0003800000 */
.L_x_7010:
        /* <DEDUP_REMOVED lines=11> */
.L_x_7014:
[----:B------:R-:W-:Y:S01]  /*878a0*/  IMAD.MOV.U32 R5, RZ, RZ, R6 ;  /* 0x000000ffff057224 */ /* 0x000fe200078e0006 */
[----:B------:R-:W-:Y:S01]  /*878b0*/  MOV R74, R73 ;  /* 0x00000049004a7202 */ /* 0x000fe20000000f00 */
[----:B------:R-:W-:Y:S02]  /*878c0*/  IMAD.MOV.U32 R7, RZ, RZ, R10 ;  /* 0x000000ffff077224 */ /* 0x000fe400078e000a */
[----:B------:R-:W-:Y:S02]  /*878d0*/  IMAD.MOV.U32 R14, RZ, RZ, R13 ;  /* 0x000000ffff0e7224 */ /* 0x000fe400078e000d */
.L_x_7015:
[----:B------:R-:W-:Y:S05]  /*878e0*/  BSYNC B1 ;  /* 0x0000000000017941 */ /* 0x000fea0003800000 */
.L_x_7013:
        /* <DEDUP_REMOVED lines=11> */
.L_x_7017:
[----:B------:R-:W-:Y:S01]  /*879a0*/  MOV R6, R5 ;  /* 0x0000000500067202 */ /* 0x000fe20000000f00 */
[----:B------:R-:W-:Y:S02]  /*879b0*/  IMAD.MOV.U32 R10, RZ, RZ, R7 ;  /* 0x000000ffff0a7224 */ /* 0x000fe400078e0007 */
[----:B------:R-:W-:Y:S02]  /*879c0*/  IMAD.MOV.U32 R13, RZ, RZ, R12 ;  /* 0x000000ffff0d7224 */ /* 0x000fe400078e000c */
[----:B------:R-:W-:Y:S02]  /*879d0*/  IMAD.MOV.U32 R73, RZ, RZ, R72 ;  /* 0x000000ffff497224 */ /* 0x000fe400078e0048 */
.L_x_7018:
[----:B------:R-:W-:Y:S05]  /*879e0*/  BSYNC B1 ;  /* 0x0000000000017941 */ /* 0x000fea0003800000 */
.L_x_7016:
        /* <DEDUP_REMOVED lines=11> */
.L_x_7020:
[----:B------:R-:W-:Y:S01]  /*87aa0*/  IMAD.MOV.U32 R5, RZ, RZ, R6 ;  /* 0x000000ffff057224 */ /* 0x000fe200078e0006 */
[----:B------:R-:W-:Y:S01]  /*87ab0*/  MOV R72, R135 ;  /* 0x0000008700487202 */ /* 0x000fe20000000f00 */
[----:B------:R-:W-:Y:S02]  /*87ac0*/  IMAD.MOV.U32 R7, RZ, RZ, R10 ;  /* 0x000000ffff077224 */ /* 0x000fe400078e000a */
[----:B------:R-:W-:Y:S02]  /*87ad0*/  IMAD.MOV.U32 R12, RZ, RZ, R9 ;  /* 0x000000ffff0c7224 */ /* 0x000fe400078e0009 */
.L_x_7021:
[----:B------:R-:W-:Y:S05]  /*87ae0*/  BSYNC B1 ;  /* 0x0000000000017941 */ /* 0x000fea0003800000 */
.L_x_7019:
        /* <DEDUP_REMOVED lines=11> */
.L_x_7023:
[----:B------:R-:W-:Y:S02]  /*87ba0*/  IMAD.MOV.U32 R11, RZ, RZ, R5 ;  /* 0x000000ffff0b7224 */ /* 0x000fe400078e0005 */
[----:B------:R-:W-:Y:S02]  /*87bb0*/  IMAD.MOV.U32 R6, RZ, RZ, R7 ;  /* 0x000000ffff067224 */ /* 0x000fe400078e0007 */
[----:B------:R-:W-:Y:S02]  /*87bc0*/  IMAD.MOV.U32 R9, RZ, RZ, R8 ;  /* 0x000000ffff097224 */ /* 0x000fe400078e0008 */
[----:B------:R-:W-:Y:S02]  /*87bd0*/  IMAD.MOV.U32 R135, RZ, RZ, R134 ;  /* 0x000000ffff877224 */ /* 0x000fe400078e0086 */
.L_x_7024:
[----:B------:R-:W-:Y:S05]  /*87be0*/  BSYNC B1 ;  /* 0x0000000000017941 */ /* 0x000fea0003800000 */
.L_x_7022:
        /* <DEDUP_REMOVED lines=11> */
.L_x_7026:
[----:B------:R-:W-:Y:S01]  /*87ca0*/  IMAD.MOV.U32 R8, RZ, RZ, R0 ;  /* 0x000000ffff087224 */ /* 0x000fe200078e0000 */
[----:B------:R-:W-:Y:S01]  /*87cb0*/  MOV R7, R6 ;  /* 0x0000000600077202 */ /* 0x000fe20000000f00 */
[----:B------:R-:W-:Y:S02]  /*87cc0*/  IMAD.MOV.U32 R134, RZ, RZ, R133 ;  /* 0x000000ffff867224 */ /* 0x000fe400078e0085 */
[--C-:B------:R-:W-:Y:S02]  /*87cd0*/  IMAD.MOV.U32 R5, RZ, RZ, R11.reuse ;  /* 0x000000ffff057224 */ /* 0x100fe400078e000b */
[----:B------:R-:W-:Y:S02]  /*87ce0*/  IMAD.MOV.U32 R0, RZ, RZ, R11 ;  /* 0x000000ffff007224 */ /* 0x000fe400078e000b */
[----:B------:R-:W-:Y:S02]  /*87cf0*/  IMAD.MOV.U32 R133, RZ, RZ, R6 ;  /* 0x000000ffff857224 */ /* 0x000fe400078e0006 */
.L_x_7027:
[----:B------:R-:W-:Y:S05]  /*87d00*/  BSYNC B1 ;  /* 0x0000000000017941 */ /* 0x000fea0003800000 */
.L_x_7025:
[----:B------:R-:W-:Y:S01]  /*87d10*/  IADD3 R2, R2, 0x4, RZ ;  /* 0x0000000402027810 */ /* 0x000fe20007ffe0ff */
[----:B------:R-:W-:Y:S01]  /*87d20*/  @!P2 CALL.REL.NOINC `(.L_x_7028) ;  /* 0x000000100000a944 */ /* 0x000fe20003c00000 */
[----:B------:R-:W-:Y:S05]  /*87d30*/  BRA `(.L_x_7029) ;  /* 0xffffc02000007947 */ /* 0x000fea000383ffff */
.L_x_7028:
[----:B------:R-:W-:Y:S01]  /*87d40*/  MOV R0, R5 ;  /* 0x0000000500007202 */ /* 0x000fe20000000f00 */
[----:B------:R-:W-:-:S02]  /*87d50*/  IMAD.MOV.U32 R133, RZ, RZ, R7 ;  /* 0x000000ffff857224 */ /* 0x000fc400078e0007 */
.L_x_6838:
[----:B------:R-:W-:Y:S05]  /*87d60*/  BSYNC B0 ;  /* 0x0000000000007941 */ /* 0x000fea0003800000 */
.L_x_6837:
[----:B------:R-:W2:Y:S01]  /*87d70*/  S2R R2, SR_TID.X ;  /* 0x0000000000027919 */ /* 0x000ea20000002100 */
[----:B-1----:R-:W-:Y:S01]  /*87d80*/  ISETP.NE.AND P0, PT, R3, RZ, PT ;  /* 0x000000ff0300720c */ /* 0x002fe20003f05270 */
[----:B------:R-:W-:Y:S01]  /*87d90*/  BSSY B0, `(.L_x_7030) ;  /* 0x0000025000007945 */ /* 0x000fe20003800000 */
[----:B--2---:R-:W-:-:S11]  /*87da0*/  ISETP.NE.AND P1, PT, R2, RZ, PT ;  /* 0x000000ff0200720c */ /* 0x004fd60003f25270 */
[----:B------:R-:W-:Y:S05]  /*87db0*/  @P0 BRA `(.L_x_7031) ;  /* 0x0000022000000947 */ /* 0x000fea0003800000 */
[----:B------:R1:W-:Y:S04]  /*87dc0*/  STS.128 [0x110], R72 ;  /* 0x00011048ff007388 */ /* 0x0003e80000000c00 */
        /* <DEDUP_REMOVED lines=15> */
[----:B------:R1:W-:Y:S04]  /*87ec0*/  STS [0x200], R140 ;  /* 0x0002008cff007388 */ /* 0x0003e80000000800 */
[----:B------:R1:W-:Y:S04]  /*87ed0*/  STS [0x4], R0 ;  /* 0x00000400ff007388 */ /* 0x0003e80000000800 */
[----:B------:R1:W-:Y:S04]  /*87ee0*/  STS.64 [0x8], R8 ;  /* 0x00000808ff007388 */ /* 0x0003e80000000a00 */
        /* <DEDUP_REMOVED lines=14> */
[----:B------:R1:W-:Y:S02]  /*87fd0*/  STS.128 [0xf0], R68 ;  /* 0x0000f044ff007388 */ /* 0x0003e40000000c00 */
.L_x_7031:
[----:B------:R-:W-:Y:S05]  /*87fe0*/  BSYNC B0 ;  /* 0x0000000000007941 */ /* 0x000fea0003800000 */
.L_x_7030:
[----:B------:R-:W-:Y:S06]  /*87ff0*/  BAR.SYNC.DEFER_BLOCKING 0x0 ;  /* 0x0000000000007b1d */ /* 0x000fec0000010000 */
[----:B------:R-:W-:Y:S05]  /*88000*/  @P1 EXIT ;  /* 0x000000000000194d */ /* 0x000fea0003800000 */
[----:B------:R-:W2:Y:S01]  /*88010*/  S2R R2, SR_CTAID.X ;  /* 0x0000000000027919 */ /* 0x000ea20000002500 */
[----:B------:R-:W-:-:S02]  /*88020*/  IMAD.MOV.U32 R3, RZ, RZ, 0x4 ;  /* 0x00000004ff037424 */ /* 0x000fc400078e00ff */
[----:B--2---:R-:W-:-:S04]  /*88030*/  IMAD.SHL.U32 R2, R2, 0x40, RZ ;  /* 0x0000004002027824 */ /* 0x004fc800078e00ff */
[----:B------:R-:W-:-:S05]  /*88040*/  IMAD.WIDE R2, R2, R3, c[0x0][0x170] ;  /* 0x00005c0002027625 */ /* 0x000fca00078e0203 */
[----:B------:R-:W-:Y:S04]  /*88050*/  STG.E [R2.64], R0 ;  /* 0x0000000002007986 */ /* 0x000fe8000c101904 */
[----:B------:R-:W-:Y:S04]  /*88060*/  STG.E [R2.64+0x4], R8 ;  /* 0x0000040802007986 */ /* 0x000fe8000c101904 */
        /* <DEDUP_REMOVED lines=61> */
[----:B------:R-:W-:Y:S01]  /*88440*/  STG.E [R2.64+0xfc], R132 ;  /* 0x0000fc8402007986 */ /* 0x000fe2000c101904 */
[----:B------:R-:W-:Y:S05]  /*88450*/  EXIT ;  /* 0x000000000000794d */ /* 0x000fea0003800000 */
.L_x_7032:
        /* <DEDUP_REMOVED lines=10> */
.L_x_20576:


//--------------------- .text._ZN17fastertransformer17batch_topK_kernelIfLi64ELi256EEEvPiPT_S1_ --------------------------
	.section	.text._ZN17fastertransformer17batch_topK_kernelIfLi64ELi256EEEvPiPT_S1_,"ax",@progbits
	.sectioninfo	@"SHI_REGISTERS=140"
	.align	128
        .global         _ZN17fastertransformer17batch_topK_kernelIfLi64ELi256EEEvPiPT_S1_
        .type           _ZN17fastertransformer17batch_topK_kernelIfLi64ELi256EEEvPiPT_S1_,@function
        .size           _ZN17fastertransformer17batch_topK_kernelIfLi64ELi256EEEvPiPT_S1_,(.L_x_20577 - _ZN17fastertransformer17batch_topK_kernelIfLi64ELi256EEEvPiPT_S1_)
        .other          _ZN17fastertransformer17batch_topK_kernelIfLi64ELi256EEEvPiPT_S1_,@"STO_CUDA_ENTRY STV_DEFAULT"
_ZN17fastertransformer17batch_topK_kernelIfLi64ELi256EEEvPiPT_S1_:
.text._ZN17fastertransformer17batch_topK_kernelIfLi64ELi256EEEvPiPT_S1_:
[----:B------:R-:W-:Y:S02]  /*0000*/  IMAD.MOV.U32 R1, RZ, RZ, c[0x0][0x28] ;  /* 0x00000a00ff017624 */ /* 0x000fe400078e00ff */
[----:B------:R-:W0:Y:S02]  /*0010*/  S2R R0, SR_TID.X ;  /* 0x0000000000007919 */ /* 0x000e240000002100 */
[----:B0-----:R-:W-:-:S13]  /*0020*/  ISETP.NE.AND P0, PT, R0, RZ, PT ;  /* 0x000000ff0000720c */ /* 0x001fda0003f05270 */
[----:B------:R-:W-:Y:S05]  /*0030*/  @P0 EXIT ;  /* 0x000000000000094d */ /* 0x000fea0003800000 */
[----:B------:R-:W0:Y:S01]  /*0040*/  S2R R70, SR_CTAID.X ;  /* 0x0000000000467919 */ /* 0x000e220000002500 */
[----:B------:R-:W-:Y:S01]  /*0050*/  IMAD.MOV.U32 R135, RZ, RZ, RZ ;  /* 0x000000ffff877224 */ /* 0x000fe200078e00ff */
        /* <DEDUP_REMOVED lines=128> */
[----:B0-----:R-:W-:Y:S02]  /*0860*/  IMAD.MOV.U32 R0, RZ, RZ, -0x1 ;  /* 0xffffffffff007424 */ /* 0x001fe400078e00ff */
.L_x_7162:
[----:B------:R-:W-:Y:S01]  /*0870*/  HFMA2.MMA R69, -RZ, RZ, 0, 2.384185791015625e-07 ;  /* 0x00000004ff457435 */ /* 0x000fe200000001ff */
[----:B------:R-:W-:-:S09]  /*0880*/  IMAD R4, R70, 0x1000, R135 ;  /* 0x0000100046047824 */ /* 0x000fd200078e0287 */
[----:B------:R-:W-:-:S06]  /*0890*/  IMAD.WIDE R2, R4, R69, c[0x0][0x168] ;  /* 0x00005a0004027625 */ /* 0x000fcc00078e0245 */
[----:B------:R-:W2:Y:S01]  /*08a0*/  LDG.E R3, [R2.64] ;  /* 0x0000000402037981 */ /* 0x000ea2000c1e1900 */
[----:B------:R-:W-:Y:S01]  /*08b0*/  IMAD.WIDE R4, R4, R69, c[0x0][0x160] ;  /* 0x0000580004047625 */ /* 0x000fe200078e0245 */
[----:B------:R-:W-:-:S05]  /*08c0*/  IADD3 R135, R135, 0x1, RZ ;  /* 0x0000000187877810 */ /* 0x000fca0007ffe0ff */
[----:B------:R0:W5:Y:S01]  /*08d0*/  LDG.E R5, [R4.64] ;  /* 0x0000000404057981 */ /* 0x000162000c1e1900 */
[----:B------:R-:W-:Y:S02]  /*08e0*/  ISETP.NE.AND P1, PT, R135, 0x1000, PT ;  /* 0x000010008700780c */ /* 0x000fe40003f25270 */
[----:B--2---:R-:W-:-:S04]  /*08f0*/  FSETP.GEU.FTZ.AND P0, PT, R134, R3, PT ;  /* 0x000000038600720b */ /* 0x004fc80003f1e000 */
[----:B------:R-:W-:-:S13]  /*0900*/  ISETP.EQ.OR P0, PT, R68, -0x1, !P0 ;  /* 0xffffffff4400780c */ /* 0x000fda0004702670 */
[----:B------:R-:W-:Y:S05]  /*0910*/  @P0 BRA `(.L_x_7033) ;  /* 0x0000005000000947 */ /* 0x000fea0003800000 */
[----:B0-----:R-:W-:Y:S01]  /*0920*/  FSETP.NEU.FTZ.AND P0, PT, R134, R3, PT ;  /* 0x000000038600720b */ /* 0x001fe20003f1d000 */
[----:B------:R-:W-:Y:S02]  /*0930*/  IMAD.MOV.U32 R2, RZ, RZ, R134 ;  /* 0x000000ffff027224 */ /* 0x000fe400078e0086 */
[----:B------:R-:W-:Y:S01]  /*0940*/  IMAD.MOV.U32 R4, RZ, RZ, R68 ;  /* 0x000000ffff047224 */ /* 0x000fe200078e0044 */
[----:B-----5:R-:W-:-:S13]  /*0950*/  ISETP.LE.OR P0, PT, R68, R5, P0 ;  /* 0x000000054400720c */ /* 0x020fda0000703670 */
[----:B------:R-:W-:Y:S05]  /*0960*/  @P0 BRA `(.L_x_7034) ;  /* 0x0000002000000947 */ /* 0x000fea0003800000 */
.L_x_7033:
[----:B0-----:R-:W-:Y:S01]  /*0970*/  IMAD.MOV.U32 R2, RZ, RZ, R3 ;  /* 0x000000ffff027224 */ /* 0x001fe200078e0003 */
[----:B-----5:R-:W-:-:S04]  /*0980*/  MOV R4, R5 ;  /* 0x0000000500047202 */ /* 0x020fc80000000f00 */
.L_x_7034:
[----:B------:R-:W-:-:S04]  /*0990*/  FSETP.GT.FTZ.AND P0, PT, R2, R133, PT ;  /* 0x000000850200720b */ /* 0x000fc80003f14000 */
        /* <DEDUP_REMOVED lines=9> */
.L_x_7035:
[----:B------:R-:W-:Y:S01]  /*0a30*/  IMAD.MOV.U32 R134, RZ, RZ, R133 ;  /* 0x000000ffff867224 */ /* 0x000fe200078e0085 */
[----:B------:R-:W-:Y:S01]  /*0a40*/  MOV R5, R4 ;  /* 0x0000000400057202 */ /* 0x000fe20000000f00 */
[----:B------:R-:W-:Y:S02]  /*0a50*/  IMAD.MOV.U32 R3, RZ, RZ, R2 ;  /* 0x000000ffff037224 */ /* 0x000fe400078e0002 */
[----:B------:R-:W-:-:S03]  /*0a60*/  IMAD.MOV.U32 R68, RZ, RZ, R67 ;  /* 0x000000ffff447224 */ /* 0x000fc600078e0043 */
.L_x_7036:
        /* <DEDUP_REMOVED lines=10> */
.L_x_7037:
[----:B------:R-:W-:Y:S01]  /*0b10*/  IMAD.MOV.U32 R133, RZ, RZ, R132 ;  /* 0x000000ffff857224 */ /* 0x000fe200078e0084 */
[----:B------:R-:W-:Y:S01]  /*0b20*/  MOV R4, R5 ;  /* 0x0000000500047202 */ /* 0x000fe20000000f00 */
[----:B------:R-:W-:Y:S02]  /*0b30*/  IMAD.MOV.U32 R2, RZ, RZ, R3 ;  /* 0x000000ffff027224 */ /* 0x000fe400078e0003 */
[----:B------:R-:W-:-:S03]  /*0b40*/  IMAD.MOV.U32 R67, RZ, RZ, R66 ;  /* 0x000000ffff437224 */ /* 0x000fc600078e0042 */
.L_x_7038:
        /* <DEDUP_REMOVED lines=10> */
.L_x_7039:
[----:B------:R-:W-:Y:S01]  /*0bf0*/  IMAD.MOV.U32 R132, RZ, RZ, R131 ;  /* 0x000000ffff847224 */ /* 0x000fe200078e0083 */
[----:B------:R-:W-:Y:S01]  /*0c00*/  MOV R5, R4 ;  /* 0x0000000400057202 */ /* 0x000fe20000000f00 */
[----:B------:R-:W-:Y:S02]  /*0c10*/  IMAD.MOV.U32 R3, RZ, RZ, R2 ;  /* 0x000000ffff037224 */ /* 0x000fe400078e0002 */
[----:B------:R-:W-:-:S03]  /*0c20*/  IMAD.MOV.U32 R66, RZ, RZ, R65 ;  /* 0x000000ffff427224 */ /* 0x000fc600078e0041 */
.L_x_7040:
        /* <DEDUP_REMOVED lines=10> */
.L_x_7041:
[----:B------:R-:W-:Y:S01]  /*0cd0*/  IMAD.MOV.U32 R131, RZ, RZ, R130 ;  /* 0x000000ffff837224 */ /* 0x000fe200078e0082 */
[----:B------:R-:W-:Y:S01]  /*0ce0*/  MOV R4, R5 ;  /* 0x0000000500047202 */ /* 0x000fe20000000f00 */
[----:B------:R-:W-:Y:S02]  /*0cf0*/  IMAD.MOV.U32 R2, RZ, RZ, R3 ;  /* 0x000000ffff027224 */ /* 0x000fe400078e0003 */
[----:B------:R-:W-:-:S03]  /*0d00*/  IMAD.MOV.U32 R65, RZ, RZ, R64 ;  /* 0x000000ffff417224 */ /* 0x000fc600078e0040 */
.L_x_7042:
        /* <DEDUP_REMOVED lines=10> */
.L_x_7043:
[----:B------:R-:W-:Y:S01]  /*0db0*/  IMAD.MOV.U32 R130, RZ, RZ, R129 ;  /* 0x000000ffff827224 */ /* 0x000fe200078e0081 */
[----:B------:R-:W-:Y:S01]  /*0dc0*/  MOV R5, R4 ;  /* 0x0000000400057202 */ /* 0x000fe20000000f00 */
[----:B------:R-:W-:Y:S02]  /*0dd0*/  IMAD.MOV.U32 R3, RZ, RZ, R2 ;  /* 0x000000ffff037224 */ /* 0x000fe400078e0002 */
[----:B------:R-:W-:-:S03]  /*0de0*/  IMAD.MOV.U32 R64, RZ, RZ, R63 ;  /* 0x000000ffff407224 */ /* 0x000fc600078e003f */
.L_x_7044:
        /* <DEDUP_REMOVED lines=10> */
.L_x_7045:
[----:B------:R-:W-:Y:S01]  /*0e90*/  IMAD.MOV.U32 R129, RZ, RZ, R128 ;  /* 0x000000ffff817224 */ /* 0x000fe200078e0080 */
[----:B------:R-:W-:Y:S01]  /*0ea0*/  MOV R4, R5 ;  /* 0x0000000500047202 */ /* 0x000fe20000000f00 */
[----:B------:R-:W-:Y:S02]  /*0eb0*/  IMAD.MOV.U32 R2, RZ, RZ, R3 ;  /* 0x000000ffff027224 */ /* 0x000fe400078e0003 */
[----:B------:R-:W-:-:S03]  /*0ec0*/  IMAD.MOV.U32 R63, RZ, RZ, R62 ;  /* 0x000000ffff3f7224 */ /* 0x000fc600078e003e */
.L_x_7046:
        /* <DEDUP_REMOVED lines=10> */
.L_x_7047:
[----:B------:R-:W-:Y:S01]  /*0f70*/  IMAD.MOV.U32 R128, RZ, RZ, R127 ;  /* 0x000000ffff807224 */ /* 0x000fe200078e007f */
[----:B------:R-:W-:Y:S01]  /*0f80*/  MOV R5, R4 ;  /* 0x0000000400057202 */ /* 0x000fe20000000f00 */
[----:B------:R-:W-:Y:S02]  /*0f90*/  IMAD.MOV.U32 R3, RZ, RZ, R2 ;  /* 0x000000ffff037224 */ /* 0x000fe400078e0002 */
[----:B------:R-:W-:-:S03]  /*0fa0*/  IMAD.MOV.U32 R62, RZ, RZ, R61 ;  /* 0x000000ffff3e7224 */ /* 0x000fc600078e003d */
.L_x_7048:
        /* <DEDUP_REMOVED lines=10> */
.L_x_7049:
[----:B------:R-:W-:Y:S01]  /*1050*/  IMAD.MOV.U32 R127, RZ, RZ, R126 ;  /* 0x000000ffff7f7224 */ /* 0x000fe200078e007e */
[----:B------:R-:W-:Y:S01]  /*1060*/  MOV R4, R5 ;  /* 0x0000000500047202 */ /* 0x000fe20000000f00 */
[----:B------:R-:W-:Y:S02]  /*1070*/  IMAD.MOV.U32 R2, RZ, RZ, R3 ;  /* 0x000000ffff027224 */ /* 0x000fe400078e0003 */
[----:B------:R-:W-:-:S03]  /*1080*/  IMAD.MOV.U32 R61, RZ, RZ, R60 ;  /* 0x000000ffff3d7224 */ /* 0x000fc600078e003c */
.L_x_7050:
        /* <DEDUP_REMOVED lines=10> */
.L_x_7051:
[----:B------:R-:W-:Y:S01]  /*1130*/  IMAD.MOV.U32 R126, RZ, RZ, R125 ;  /* 0x000000ffff7e7224 */ /* 0x000fe200078e007d */
[----:B------:R-:W-:Y:S01]  /*1140*/  MOV R5, R4 ;  /* 0x0000000400057202 */ /* 0x000fe20000000f00 */
[----:B------:R-:W-:Y:S02]  /*1150*/  IMAD.MOV.U32 R3, RZ, RZ, R2 ;  /* 0x000000ffff037224 */ /* 0x000fe400078e0002 */
[----:B------:R-:W-:-:S03]  /*1160*/  IMAD.MOV.U32 R60, RZ, RZ, R59 ;  /* 0x000000ffff3c7224 */ /* 0x000fc600078e003b */
.L_x_7052:
        /* <DEDUP_REMOVED lines=10> */
.L_x_7053:
[----:B------:R-:W-:Y:S01]  /*1210*/  IMAD.MOV.U32 R125, RZ, RZ, R124 ;  /* 0x000000ffff7d7224 */ /* 0x000fe200078e007c */
[----:B------:R-:W-:Y:S01]  /*1220*/  MOV R4, R5 ;  /* 0x0000000500047202 */ /* 0x000fe20000000f00 */
[----:B------:R-:W-:Y:S02]  /*1230*/  IMAD.MOV.U32 R2, RZ, RZ, R3 ;  /* 0x000000ffff027224 */ /* 0x000fe400078e0003 */
[----:B------:R-:W-:-:S03]  /*1240*/  IMAD.MOV.U32 R59, RZ, RZ, R58 ;  /* 0x000000ffff3b7224 */ /* 0x000fc600078e003a */
.L_x_7054:
        /* <DEDUP_REMOVED lines=10> */
.L_x_7055:
[----:B------:R-:W-:Y:S01]  /*12f0*/  IMAD.MOV.U32 R124, RZ, RZ, R123 ;  /* 0x000000ffff7c7224 */ /* 0x000fe200078e007b */
[----:B------:R-:W-:Y:S01]  /*1300*/  MOV R5, R4 ;  /* 0x0000000400057202 */ /* 0x000fe20000000f00 */
[----:B------:R-:W-:Y:S02]  /*1310*/  IMAD.MOV.U32 R3, RZ, RZ, R2 ;  /* 0x000000ffff037224 */ /* 0x000fe400078e0002 */
[----:B------:R-:W-:-:S03]  /*1320*/  IMAD.MOV.U32 R58, RZ, RZ, R57 ;  /* 0x000000ffff3a7224 */ /* 0x000fc600078e0039 */
.L_x_7056:
        /* <DEDUP_REMOVED lines=10> */
.L_x_7057:
[----:B------:R-:W-:Y:S01]  /*13d0*/  IMAD.MOV.U32 R123, RZ, RZ, R122 ;  /* 0x000000ffff7b7224 */ /* 0x000fe200078e007a */
[----:B------:R-:W-:Y:S01]  /*13e0*/  MOV R4, R5 ;  /* 0x0000000500047202 */ /* 0x000fe20000000f00 */
[----:B------:R-:W-:Y:S02]  /*13f0*/  IMAD.MOV.U32 R2, RZ, RZ, R3 ;  /* 0x000000ffff027224 */ /* 0x000fe400078e0003 */
[----:B------:R-:W-:-:S03]  /*1400*/  IMAD.MOV.U32 R57, RZ, RZ, R56 ;  /* 0x000000ffff397224 */ /* 0x000fc600078e0038 */
.L_x_7058:
        /* <DEDUP_REMOVED lines=10> */
.L_x_7059:
[----:B------:R-:W-:Y:S01]  /*14b0*/  IMAD.MOV.U32 R122, RZ, RZ, R121 ;  /* 0x000000ffff7a7224 */ /* 0x000fe200078e0079 */
[----:B------:R-:W-:Y:S01]  /*14c0*/  MOV R56, R55 ;  /* 0x0000003700387202 */ /* 0x000fe20000000f00 */
[----:B------:R-:W-:Y:S02]  /*14d0*/  IMAD.MOV.U32 R3, RZ, RZ, R2 ;  /* 0x000000ffff037224 */ /* 0x000fe400078e0002 */
[----:B------:R-:W-:-:S03]  /*14e0*/  IMAD.MOV.U32 R5, RZ, RZ, R4 ;  /* 0x000000ffff057224 */ /* 0x000fc600078e0004 */
.L_x_7060:
[----:B------:R-:W-:-:S04]  /*14f0*/  FSETP.GT.FTZ.AND P0, PT, R3, R120, PT ;  /* 0x000000780300720b */ /* 0x000fc80003f14000 */
        /* <DEDUP_REMOVED lines=9> */
.L_x_7061:
[----:B------:R-:W-:Y:S01]  /*1590*/  MOV R121, R120 ;  /* 0x0000007800797202 */ /* 0x000fe20000000f00 */
[----:B------:R-:W-:Y:S01]  /*15a0*/  IMAD.MOV.U32 R2, RZ, RZ, R3 ;  /* 0x000000ffff027224 */ /* 0x000fe200078e0003 */
[----:B------:R-:W-:Y:S01]  /*15b0*/  MOV R4, R5 ;  /* 0x0000000500047202 */ /* 0x000fe20000000f00 */
[----:B------:R-:W-:-:S03]  /*15c0*/  IMAD.MOV.U32 R55, RZ, RZ, R54 ;  /* 0x000000ffff377224 */ /* 0x000fc600078e0036 */
.L_x_7062:
[----:B------:R-:W-:-:S04]  /*15d0*/  FSETP.GT.FTZ.AND P0, PT, R2, R119, PT ;  /* 0x000000770200720b */ /* 0x000fc80003f14000 */
        /* <DEDUP_REMOVED lines=9> */
.L_x_7063:
[----:B------:R-:W-:Y:S01]  /*1670*/  IMAD.MOV.U32 R120, RZ, RZ, R119 ;  /* 0x000000ffff787224 */ /* 0x000fe200078e0077 */
[----:B------:R-:W-:Y:S01]  /*1680*/  MOV R3, R2 ;  /* 0x0000000200037202 */ /* 0x000fe20000000f00 */
[----:B------:R-:W-:Y:S02]  /*1690*/  IMAD.MOV.U32 R54, RZ, RZ, R53 ;  /* 0x000000ffff367224 */ /* 0x000fe400078e0035 */
[----:B------:R-:W-:Y:S02]  /*16a0*/  IMAD.MOV.U32 R5, RZ, RZ, R4 ;  /* 0x000000ffff057224 */ /* 0x000fe400078e0004 */
.L_x_7064:
[----:B------:R-:W-:-:S04]  /*16b0*/  FSETP.GT.FTZ.AND P0, PT, R3, R118, PT ;  /* 0x000000760300720b */ /* 0x000fc80003f14000 */
[----:B------:R-:W-:-:S13]  /*16c0*/  ISETP.EQ.OR P0, PT, R52, -0x1, P0 ;  /* 0xffffffff3400780c */ /* 0x000fda0000702670 */
[----:B------:R-:W-:Y:S05]  /*16d0*/  @P0 BRA `(.L_x_7065) ;  /* 0x0000007000000947 */ /* 0x000fea0003800000 */
[----:B------:R-:W-:Y:S01]  /*16e0*/  FSETP.NEU.FTZ.AND P0, PT, R3, R118, PT ;  /* 0x000000760300720b */ /* 0x000fe20003f1d000 */
[----:B------:R-:W-:Y:S01]  /*16f0*/  IMAD.MOV.U32 R2, RZ, RZ, R118 ;  /* 0x000000ffff027224 */ /* 0x000fe200078e0076 */
[----:B------:R-:W-:Y:S01]  /*1700*/  MOV R119, R3 ;  /* 0x0000000300777202 */ /* 0x000fe20000000f00 */
[----:B------:R-:W-:Y:S01]  /*1710*/  IMAD.MOV.U32 R53, RZ, RZ, R5 ;  /* 0x000000ffff357224 */ /* 0x000fe200078e0005 */
[-C--:B------:R-:W-:Y:S02]  /*1720*/  ISETP.GE.OR P0, PT, R5, R52.reuse, P0 ;  /* 0x000000340500720c */ /* 0x080fe40000706670 */
[----:B------:R-:W-:-:S11]  /*1730*/  MOV R4, R52 ;  /* 0x0000003400047202 */ /* 0x000fd60000000f00 */
[----:B------:R-:W-:Y:S05]  /*1740*/  @P0 BRA `(.L_x_7066) ;  /* 0x0000004000000947 */ /* 0x000fea0003800000 */
.L_x_7065:
[----:B------:R-:W-:Y:S01]  /*1750*/  IMAD.MOV.U32 R119, RZ, RZ, R118 ;  /* 0x000000ffff777224 */ /* 0x000fe200078e0076 */
[----:B------:R-:W-:Y:S01]  /*1760*/  MOV R53, R52 ;  /* 0x0000003400357202 */ /* 0x000fe20000000f00 */
[----:B------:R-:W-:Y:S02]  /*1770*/  IMAD.MOV.U32 R2, RZ, RZ, R3 ;  /* 0x000000ffff027224 */ /* 0x000fe400078e0003 */
[----:B------:R-:W-:-:S03]  /*1780*/  IMAD.MOV.U32 R4, RZ, RZ, R5 ;  /* 0x000000ffff047224 */ /* 0x000fc600078e0005 */
.L_x_7066:
        /* <DEDUP_REMOVED lines=10> */
.L_x_7067:
[----:B------:R-:W-:Y:S01]  /*1830*/  MOV R118, R117 ;  /* 0x0000007500767202 */ /* 0x000fe20000000f00 */
[----:B------:R-:W-:Y:S01]  /*1840*/  IMAD.MOV.U32 R3, RZ, RZ, R2 ;  /* 0x000000ffff037224 */ /* 0x000fe200078e0002 */
[----:B------:R-:W-:Y:S01]  /*1850*/  MOV R5, R4 ;  /* 0x0000000400057202 */ /* 0x000fe20000000f00 */
[----:B------:R-:W-:-:S03]  /*1860*/  IMAD.MOV.U32 R52, RZ, RZ, R51 ;  /* 0x000000ffff347224 */ /* 0x000fc600078e0033 */
.L_x_7068:
        /* <DEDUP_REMOVED lines=10> */
.L_x_7069:
[----:B------:R-:W-:Y:S01]  /*1910*/  IMAD.MOV.U32 R117, RZ, RZ, R116 ;  /* 0x000000ffff757224 */ /* 0x000fe200078e0074 */
[----:B------:R-:W-:Y:S01]  /*1920*/  MOV R2, R3 ;  /* 0x0000000300027202 */ /* 0x000fe20000000f00 */
[----:B------:R-:W-:Y:S02]  /*1930*/  IMAD.MOV.U32 R51, RZ, RZ, R50 ;  /* 0x000000ffff337224 */ /* 0x000fe400078e0032 */
[----:B------:R-:W-:Y:S02]  /*1940*/  IMAD.MOV.U32 R4, RZ, RZ, R5 ;  /* 0x000000ffff047224 */ /* 0x000fe400078e0005 */
.L_x_7070:
        /* <DEDUP_REMOVED lines=10> */
.L_x_7071:
[----:B------:R-:W-:Y:S01]  /*19f0*/  IMAD.MOV.U32 R116, RZ, RZ, R115 ;  /* 0x000000ffff747224 */ /* 0x000fe200078e0073 */
[----:B------:R-:W-:Y:S01]  /*1a00*/  MOV R50, R49 ;  /* 0x0000003100327202 */ /* 0x000fe20000000f00 */
[----:B------:R-:W-:Y:S02]  /*1a10*/  IMAD.MOV.U32 R3, RZ, RZ, R2 ;  /* 0x000000ffff037224 */ /* 0x000fe400078e0002 */
[----:B------:R-:W-:-:S03]  /*1a20*/  IMAD.MOV.U32 R5, RZ, RZ, R4 ;  /* 0x000000ffff057224 */ /* 0x000fc600078e0004 */
.L_x_7072:
        /* <DEDUP_REMOVED lines=10> */
.L_x_7073:
[----:B------:R-:W-:Y:S01]  /*1ad0*/  MOV R115, R114 ;  /* 0x0000007200737202 */ /* 0x000fe20000000f00 */
[----:B------:R-:W-:Y:S01]  /*1ae0*/  IMAD.MOV.U32 R2, RZ, RZ, R3 ;  /* 0x000000ffff027224 */ /* 0x000fe200078e0003 */
[----:B------:R-:W-:Y:S01]  /*1af0*/  MOV R4, R5 ;  /* 0x0000000500047202 */ /* 0x000fe20000000f00 */
[----:B------:R-:W-:-:S03]  /*1b00*/  IMAD.MOV.U32 R49, RZ, RZ, R48 ;  /* 0x000000ffff317224 */ /* 0x000fc600078e0030 */
.L_x_7074:
        /* <DEDUP_REMOVED lines=10> */
.L_x_7075:
[----:B------:R-:W-:Y:S01]  /*1bb0*/  IMAD.MOV.U32 R114, RZ, RZ, R113 ;  /* 0x000000ffff727224 */ /* 0x000fe200078e0071 */
[----:B------:R-:W-:Y:S01]  /*1bc0*/  MOV R3, R2 ;  /* 0x0000000200037202 */ /* 0x000fe20000000f00 */
[----:B------:R-:W-:Y:S02]  /*1bd0*/  IMAD.MOV.U32 R48, RZ, RZ, R47 ;  /* 0x000000ffff307224 */ /* 0x000fe400078e002f */
[----:B------:R-:W-:Y:S02]  /*1be0*/  IMAD.MOV.U32 R5, RZ, RZ, R4 ;  /* 0x000000ffff057224 */ /* 0x000fe400078e0004 */
.L_x_7076:
        /* <DEDUP_REMOVED lines=10> */
.L_x_7077:
[----:B------:R-:W-:Y:S01]  /*1c90*/  IMAD.MOV.U32 R113, RZ, RZ, R112 ;  /* 0x000000ffff717224 */ /* 0x000fe200078e0070 */
[----:B------:R-:W-:Y:S01]  /*1ca0*/  MOV R47, R46 ;  /* 0x0000002e002f7202 */ /* 0x000fe20000000f00 */
[----:B------:R-:W-:Y:S02]  /*1cb0*/  IMAD.MOV.U32 R2, RZ, RZ, R3 ;  /* 0x000000ffff027224 */ /* 0x000fe400078e0003 */
[----:B------:R-:W-:-:S03]  /*1cc0*/  IMAD.MOV.U32 R4, RZ, RZ, R5 ;  /* 0x000000ffff047224 */ /* 0x000fc600078e0005 */
.L_x_7078:
        /* <DEDUP_REMOVED lines=10> */
.L_x_7079:
[----:B------:R-:W-:Y:S01]  /*1d70*/  MOV R112, R111 ;  /* 0x0000006f00707202 */ /* 0x000fe20000000f00 */
[----:B------:R-:W-:Y:S01]  /*1d80*/  IMAD.MOV.U32 R3, RZ, RZ, R2 ;  /* 0x000000ffff037224 */ /* 0x000fe200078e0002 */
[----:B------:R-:W-:Y:S01]  /*1d90*/  MOV R5, R4 ;  /* 0x0000000400057202 */ /* 0x000fe20000000f00 */
[----:B------:R-:W-:-:S03]  /*1da0*/  IMAD.MOV.U32 R46, RZ, RZ, R45 ;  /* 0x000000ffff2e7224 */ /* 0x000fc600078e002d */
.L_x_7080:
        /* <DEDUP_REMOVED lines=10> */
.L_x_7081:
[----:B------:R-:W-:Y:S01]  /*1e50*/  IMAD.MOV.U32 R111, RZ, RZ, R110 ;  /* 0x000000ffff6f7224 */ /* 0x000fe200078e006e */
[----:B------:R-:W-:Y:S01]  /*1e60*/  MOV R2, R3 ;  /* 0x0000000300027202 */ /* 0x000fe20000000f00 */
[----:B------:R-:W-:Y:S02]  /*1e70*/  IMAD.MOV.U32 R45, RZ, RZ, R44 ;  /* 0x000000ffff2d7224 */ /* 0x000fe400078e002c */
[----:B------:R-:W-:Y:S02]  /*1e80*/  IMAD.MOV.U32 R4, RZ, RZ, R5 ;  /* 0x000000ffff047224 */ /* 0x000fe400078e0005 */
.L_x_7082:
        /* <DEDUP_REMOVED lines=10> */
.L_x_7083:
[----:B------:R-:W-:Y:S01]  /*1f30*/  IMAD.MOV.U32 R110, RZ, RZ, R109 ;  /* 0x000000ffff6e7224 */ /* 0x000fe200078e006d */
[----:B------:R-:W-:Y:S01]  /*1f40*/  MOV R44, R43 ;  /* 0x0000002b002c7202 */ /* 0x000fe20000000f00 */
[----:B------:R-:W-:Y:S02]  /*1f50*/  IMAD.MOV.U32 R3, RZ, RZ, R2 ;  /* 0x000000ffff037224 */ /* 0x000fe400078e0002 */
[----:B------:R-:W-:-:S03]  /*1f60*/  IMAD.MOV.U32 R5, RZ, RZ, R4 ;  /* 0x000000ffff057224 */ /* 0x000fc600078e0004 */
.L_x_7084:
        /* <DEDUP_REMOVED lines=10> */
.L_x_7085:
[----:B------:R-:W-:Y:S01]  /*2010*/  MOV R109, R108 ;  /* 0x0000006c006d7202 */ /* 0x000fe20000000f00 */
[----:B------:R-:W-:Y:S01]  /*2020*/  IMAD.MOV.U32 R2, RZ, RZ, R3 ;  /* 0x000000ffff027224 */ /* 0x000fe200078e0003 */
[----:B------:R-:W-:Y:S01]  /*2030*/  MOV R4, R5 ;  /* 0x0000000500047202 */ /* 0x000fe20000000f00 */
[----:B------:R-:W-:-:S03]  /*2040*/  IMAD.MOV.U32 R43, RZ, RZ, R42 ;  /* 0x000000ffff2b7224 */ /* 0x000fc600078e002a */
.L_x_7086:
        /* <DEDUP_REMOVED lines=10> */
.L_x_7087:
[----:B------:R-:W-:Y:S01]  /*20f0*/  IMAD.MOV.U32 R108, RZ, RZ, R107 ;  /* 0x000000ffff6c7224 */ /* 0x000fe200078e006b */
[----:B------:R-:W-:Y:S01]  /*2100*/  MOV R3, R2 ;  /* 0x0000000200037202 */ /* 0x000fe20000000f00 */
[----:B------:R-:W-:Y:S02]  /*2110*/  IMAD.MOV.U32 R42, RZ, RZ, R41 ;  /* 0x000000ffff2a7224 */ /* 0x000fe400078e0029 */
[----:B------:R-:W-:Y:S02]  /*2120*/  IMAD.MOV.U32 R5, RZ, RZ, R4 ;  /* 0x000000ffff057224 */ /* 0x000fe400078e0004 */
.L_x_7088:
        /* <DEDUP_REMOVED lines=10> */
.L_x_7089:
[----:B------:R-:W-:Y:S01]  /*21d0*/  IMAD.MOV.U32 R107, RZ, RZ, R106 ;  /* 0x000000ffff6b7224 */ /* 0x000fe200078e006a */
[----:B------:R-:W-:Y:S01]  /*21e0*/  MOV R41, R40 ;  /* 0x0000002800297202 */ /* 0x000fe20000000f00 */
[----:B------:R-:W-:Y:S02]  /*21f0*/  IMAD.MOV.U32 R2, RZ, RZ, R3 ;  /* 0x000000ffff027224 */ /* 0x000fe400078e0003 */
[----:B------:R-:W-:-:S03]  /*2200*/  IMAD.MOV.U32 R4, RZ, RZ, R5 ;  /* 0x000000ffff047224 */ /* 0x000fc600078e0005 */
.L_x_7090:
        /* <DEDUP_REMOVED lines=10> */
.L_x_7091:
[----:B------:R-:W-:Y:S01]  /*22b0*/  MOV R106, R105 ;  /* 0x00000069006a7202 */ /* 0x000fe20000000f00 */
[----:B------:R-:W-:Y:S01]  /*22c0*/  IMAD.MOV.U32 R3, RZ, RZ, R2 ;  /* 0x000000ffff037224 */ /* 0x000fe200078e0002 */
[----:B------:R-:W-:Y:S01]  /*22d0*/  MOV R5, R4 ;  /* 0x0000000400057202 */ /* 0x000fe20000000f00 */
[----:B------:R-:W-:-:S03]  /*22e0*/  IMAD.MOV.U32 R40, RZ, RZ, R39 ;  /* 0x000000ffff287224 */ /* 0x000fc600078e0027 */
.L_x_7092:
        /* <DEDUP_REMOVED lines=10> */
.L_x_7093:
[----:B------:R-:W-:Y:S01]  /*2390*/  IMAD.MOV.U32 R105, RZ, RZ, R104 ;  /* 0x000000ffff697224 */ /* 0x000fe200078e0068 */
[----:B------:R-:W-:Y:S01]  /*23a0*/  MOV R2, R3 ;  /* 0x0000000300027202 */ /* 0x000fe20000000f00 */
[----:B------:R-:W-:Y:S02]  /*23b0*/  IMAD.MOV.U32 R39, RZ, RZ, R38 ;  /* 0x000000ffff277224 */ /* 0x000fe400078e0026 */
[----:B------:R-:W-:Y:S02]  /*23c0*/  IMAD.MOV.U32 R4, RZ, RZ, R5 ;  /* 0x000000ffff047224 */ /* 0x000fe400078e0005 */
.L_x_7094:
        /* <DEDUP_REMOVED lines=10> */
.L_x_7095:
[----:B------:R-:W-:Y:S01]  /*2470*/  IMAD.MOV.U32 R104, RZ, RZ, R103 ;  /* 0x000000ffff687224 */ /* 0x000fe200078e0067 */
[----:B------:R-:W-:Y:S01]  /*2480*/  MOV R38, R37 ;  /* 0x0000002500267202 */ /* 0x000fe20000000f00 */
[----:B------:R-:W-:Y:S02]  /*2490*/  IMAD.MOV.U32 R3, RZ, RZ, R2 ;  /* 0x000000ffff037224 */ /* 0x000fe400078e0002 */
[----:B------:R-:W-:-:S03]  /*24a0*/  IMAD.MOV.U32 R5, RZ, RZ, R4 ;  /* 0x000000ffff057224 */ /* 0x000fc600078e0004 */
.L_x_7096:
        /* <DEDUP_REMOVED lines=10> */
.L_x_7097:
[----:B------:R-:W-:Y:S01]  /*2550*/  MOV R103, R102 ;  /* 0x0000006600677202 */ /* 0x000fe20000000f00 */
[----:B------:R-:W-:Y:S01]  /*2560*/  IMAD.MOV.U32 R2, RZ, RZ, R3 ;  /* 0x000000ffff027224 */ /* 0x000fe200078e0003 */
[----:B------:R-:W-:Y:S01]  /*2570*/  MOV R4, R5 ;  /* 0x0000000500047202 */ /* 0x000fe20000000f00 */
[----:B------:R-:W-:-:S03]  /*2580*/  IMAD.MOV.U32 R37, RZ, RZ, R36 ;  /* 0x000000ffff257224 */ /* 0x000fc600078e0024 */
.L_x_7098:
        /* <DEDUP_REMOVED lines=10> */
.L_x_7099:
[----:B------:R-:W-:Y:S01]  /*2630*/  IMAD.MOV.U32 R102, RZ, RZ, R101 ;  /* 0x000000ffff667224 */ /* 0x000fe200078e0065 */
[----:B------:R-:W-:Y:S01]  /*2640*/  MOV R3, R2 ;  /* 0x0000000200037202 */ /* 0x000fe20000000f00 */
[----:B------:R-:W-:Y:S02]  /*2650*/  IMAD.MOV.U32 R36, RZ, RZ, R35 ;  /* 0x000000ffff247224 */ /* 0x000fe400078e0023 */
[----:B------:R-:W-:Y:S02]  /*2660*/  IMAD.MOV.U32 R5, RZ, RZ, R4 ;  /* 0x000000ffff057224 */ /* 0x000fe400078e0004 */
.L_x_7100:
        /* <DEDUP_REMOVED lines=10> */
.L_x_7101:
[----:B------:R-:W-:Y:S01]  /*2710*/  IMAD.MOV.U32 R101, RZ, RZ, R100 ;  /* 0x000000ffff657224 */ /* 0x000fe200078e0064 */
[----:B------:R-:W-:Y:S01]  /*2720*/  MOV R35, R34 ;  /* 0x0000002200237202 */ /* 0x000fe20000000f00 */
[----:B------:R-:W-:Y:S02]  /*2730*/  IMAD.MOV.U32 R2, RZ, RZ, R3 ;  /* 0x000000ffff027224 */ /* 0x000fe400078e0003 */
[----:B------:R-:W-:-:S03]  /*2740*/  IMAD.MOV.U32 R4, RZ, RZ, R5 ;  /* 0x000000ffff047224 */ /* 0x000fc600078e0005 */
.L_x_7102:
        /* <DEDUP_REMOVED lines=10> */
.L_x_7103:
[----:B------:R-:W-:Y:S01]  /*27f0*/  MOV R100, R99 ;  /* 0x0000006300647202 */ /* 0x000fe20000000f00 */
[----:B------:R-:W-:Y:S01]  /*2800*/  IMAD.MOV.U32 R3, RZ, RZ, R2 ;  /* 0x000000ffff037224 */ /* 0x000fe200078e0002 */
[----:B------:R-:W-:Y:S01]  /*2810*/  MOV R5, R4 ;  /* 0x0000000400057202 */ /* 0x000fe20000000f00 */
[----:B------:R-:W-:-:S03]  /*2820*/  IMAD.MOV.U32 R34, RZ, RZ, R33 ;  /* 0x000000ffff227224 */ /* 0x000fc600078e0021 */
.L_x_7104:
        /* <DEDUP_REMOVED lines=10> */
.L_x_7105:
[----:B------:R-:W-:Y:S01]  /*28d0*/  IMAD.MOV.U32 R99, RZ, RZ, R98 ;  /* 0x000000ffff637224 */ /* 0x000fe200078e0062 */
[----:B------:R-:W-:Y:S01]  /*28e0*/  MOV R2, R3 ;  /* 0x0000000300027202 */ /* 0x000fe20000000f00 */
[----:B------:R-:W-:Y:S02]  /*28f0*/  IMAD.MOV.U32 R33, RZ, RZ, R32 ;  /* 0x000000ffff217224 */ /* 0x000fe400078e0020 */
[----:B------:R-:W-:Y:S02]  /*2900*/  IMAD.MOV.U32 R4, RZ, RZ, R5 ;  /* 0x000000ffff047224 */ /* 0x000fe400078e0005 */
.L_x_7106:
        /* <DEDUP_REMOVED lines=10> */
.L_x_7107:
[----:B------:R-:W-:Y:S01]  /*29b0*/  IMAD.MOV.U32 R98, RZ, RZ, R97 ;  /* 0x000000ffff627224 */ /* 0x000fe200078e0061 */
[----:B------:R-:W-:Y:S01]  /*29c0*/  MOV R32, R31 ;  /* 0x0000001f00207202 */ /* 0x000fe20000000f00 */
[----:B------:R-:W-:Y:S02]  /*29d0*/  IMAD.MOV.U32 R3, RZ, RZ, R2 ;  /* 0x000000ffff037224 */ /* 0x000fe400078e0002 */
[----:B------:R-:W-:-:S03]  /*29e0*/  IMAD.MOV.U32 R5, RZ, RZ, R4 ;  /* 0x000000ffff057224 */ /* 0x000fc600078e0004 */
.L_x_7108:
        /* <DEDUP_REMOVED lines=10> */
.L_x_7109:
[----:B------:R-:W-:Y:S01]  /*2a90*/  MOV R97, R96 ;  /* 0x0000006000617202 */ /* 0x000fe20000000f00 */
[----:B------:R-:W-:Y:S01]  /*2aa0*/  IMAD.MOV.U32 R2, RZ, RZ, R3 ;  /* 0x000000ffff027224 */ /* 0x000fe200078e0003 */
[----:B------:R-:W-:Y:S01]  /*2ab0*/  MOV R4, R5 ;  /* 0x0000000500047202 */ /* 0x000fe20000000f00 */
[----:B------:R-:W-:-:S03]  /*2ac0*/  IMAD.MOV.U32 R31, RZ, RZ, R30 ;  /* 0x000000ffff1f7224 */ /* 0x000fc600078e001e */
.L_x_7110:
        /* <DEDUP_REMOVED lines=10> */
.L_x_7111:
[----:B------:R-:W-:Y:S01]  /*2b70*/  IMAD.MOV.U32 R96, RZ, RZ, R95 ;  /* 0x000000ffff607224 */ /* 0x000fe200078e005f */
[----:B------:R-:W-:Y:S01]  /*2b80*/  MOV R3, R2 ;  /* 0x0000000200037202 */ /* 0x000fe20000000f00 */
[----:B------:R-:W-:Y:S02]  /*2b90*/  IMAD.MOV.U32 R30, RZ, RZ, R29 ;  /* 0x000000ffff1e7224 */ /* 0x000fe400078e001d */
[----:B------:R-:W-:Y:S02]  /*2ba0*/  IMAD.MOV.U32 R5, RZ, RZ, R4 ;  /* 0x000000ffff057224 */ /* 0x000fe400078e0004 */
.L_x_7112:
        /* <DEDUP_REMOVED lines=10> */
.L_x_7113:
[----:B------:R-:W-:Y:S01]  /*2c50*/  IMAD.MOV.U32 R95, RZ, RZ, R94 ;  /* 0x000000ffff5f7224 */ /* 0x000fe200078e005e */
[----:B------:R-:W-:Y:S01]  /*2c60*/  MOV R29, R28 ;  /* 0x0000001c001d7202 */ /* 0x000fe20000000f00 */
[----:B------:R-:W-:Y:S02]  /*2c70*/  IMAD.MOV.U32 R2, RZ, RZ, R3 ;  /* 0x000000ffff027224 */ /* 0x000fe400078e0003 */
[----:B------:R-:W-:-:S03]  /*2c80*/  IMAD.MOV.U32 R4, RZ, RZ, R5 ;  /* 0x000000ffff047224 */ /* 0x000fc600078e0005 */
.L_x_7114:
        /* <DEDUP_REMOVED lines=10> */
.L_x_7115:
[----:B------:R-:W-:Y:S01]  /*2d30*/  MOV R94, R93 ;  /* 0x0000005d005e7202 */ /* 0x000fe20000000f00 */
[----:B------:R-:W-:Y:S01]  /*2d40*/  IMAD.MOV.U32 R3, RZ, RZ, R2 ;  /* 0x000000ffff037224 */ /* 0x000fe200078e0002 */
[----:B------:R-:W-:Y:S01]  /*2d50*/  MOV R5, R4 ;  /* 0x0000000400057202 */ /* 0x000fe20000000f00 */
[----:B------:R-:W-:-:S03]  /*2d60*/  IMAD.MOV.U32 R28, RZ, RZ, R27 ;  /* 0x000000ffff1c7224 */ /* 0x000fc600078e001b */
.L_x_7116:
        /* <DEDUP_REMOVED lines=10> */
.L_x_7117:
[----:B------:R-:W-:Y:S01]  /*2e10*/  IMAD.MOV.U32 R93, RZ, RZ, R92 ;  /* 0x000000ffff5d7224 */ /* 0x000fe200078e005c */
[----:B------:R-:W-:Y:S01]  /*2e20*/  MOV R2, R3 ;  /* 0x0000000300027202 */ /* 0x000fe20000000f00 */
[----:B------:R-:W-:Y:S02]  /*2e30*/  IMAD.MOV.U32 R27, RZ, RZ, R26 ;  /* 0x000000ffff1b7224 */ /* 0x000fe400078e001a */
[----:B------:R-:W-:Y:S02]  /*2e40*/  IMAD.MOV.U32 R4, RZ, RZ, R5 ;  /* 0x000000ffff047224 */ /* 0x000fe400078e0005 */
.L_x_7118:
        /* <DEDUP_REMOVED lines=10> */
.L_x_7119:
[----:B------:R-:W-:Y:S01]  /*2ef0*/  IMAD.MOV.U32 R92, RZ, RZ, R91 ;  /* 0x000000ffff5c7224 */ /* 0x000fe200078e005b */
[----:B------:R-:W-:Y:S01]  /*2f00*/  MOV R26, R25 ;  /* 0x00000019001a7202 */ /* 0x000fe20000000f00 */
[----:B------:R-:W-:Y:S02]  /*2f10*/  IMAD.MOV.U32 R3, RZ, RZ, R2 ;  /* 0x000000ffff037224 */ /* 0x000fe400078e0002 */
[----:B------:R-:W-:-:S03]  /*2f20*/  IMAD.MOV.U32 R5, RZ, RZ, R4 ;  /* 0x000000ffff057224 */ /* 0x000fc600078e0004 */
.L_x_7120:
        /* <DEDUP_REMOVED lines=10> */
.L_x_7121:
[----:B------:R-:W-:Y:S01]  /*2fd0*/  MOV R91, R90 ;  /* 0x0000005a005b7202 */ /* 0x000fe20000000f00 */
[----:B------:R-:W-:Y:S01]  /*2fe0*/  IMAD.MOV.U32 R2, RZ, RZ, R3 ;  /* 0x000000ffff027224 */ /* 0x000fe200078e0003 */
[----:B------:R-:W-:Y:S01]  /*2ff0*/  MOV R4, R5 ;  /* 0x0000000500047202 */ /* 0x000fe20000000f00 */
[----:B------:R-:W-:-:S03]  /*3000*/  IMAD.MOV.U32 R25, RZ, RZ, R24 ;  /* 0x000000ffff197224 */ /* 0x000fc600078e0018 */
.L_x_7122:
        /* <DEDUP_REMOVED lines=10> */
.L_x_7123:
[----:B------:R-:W-:Y:S01]  /*30b0*/  IMAD.MOV.U32 R90, RZ, RZ, R89 ;  /* 0x000000ffff5a7224 */ /* 0x000fe200078e0059 */
[----:B------:R-:W-:Y:S01]  /*30c0*/  MOV R3, R2 ;  /* 0x0000000200037202 */ /* 0x000fe20000000f00 */
[----:B------:R-:W-:Y:S02]  /*30d0*/  IMAD.MOV.U32 R24, RZ, RZ, R23 ;  /* 0x000000ffff187224 */ /* 0x000fe400078e0017 */
[----:B------:R-:W-:Y:S02]  /*30e0*/  IMAD.MOV.U32 R5, RZ, RZ, R4 ;  /* 0x000000ffff057224 */ /* 0x000fe400078e0004 */
.L_x_7124:
        /* <DEDUP_REMOVED lines=10> */
.L_x_7125:
[----:B------:R-:W-:Y:S01]  /*3190*/  IMAD.MOV.U32 R89, RZ, RZ, R88 ;  /* 0x000000ffff597224 */ /* 0x000fe200078e0058 */
[----:B------:R-:W-:Y:S01]  /*31a0*/  MOV R23, R22 ;  /* 0x0000001600177202 */ /* 0x000fe20000000f00 */
[----:B------:R-:W-:Y:S02]  /*31b0*/  IMAD.MOV.U32 R2, RZ, RZ, R3 ;  /* 0x000000ffff027224 */ /* 0x000fe400078e0003 */
[----:B------:R-:W-:-:S03]  /*31c0*/  IMAD.MOV.U32 R4, RZ, RZ, R5 ;  /* 0x000000ffff047224 */ /* 0x000fc600078e0005 */
.L_x_7126:
        /* <DEDUP_REMOVED lines=10> */
.L_x_7127:
[----:B------:R-:W-:Y:S01]  /*3270*/  MOV R88, R87 ;  /* 0x0000005700587202 */ /* 0x000fe20000000f00 */
[----:B------:R-:W-:Y:S01]  /*3280*/  IMAD.MOV.U32 R3, RZ, RZ, R2 ;  /* 0x000000ffff037224 */ /* 0x000fe200078e0002 */
[----:B------:R-:W-:Y:S01]  /*3290*/  MOV R5, R4 ;  /* 0x0000000400057202 */ /* 0x000fe20000000f00 */
[----:B------:R-:W-:-:S03]  /*32a0*/  IMAD.MOV.U32 R22, RZ, RZ, R21 ;  /* 0x000000ffff167224 */ /* 0x000fc600078e0015 */
.L_x_7128:
        /* <DEDUP_REMOVED lines=10> */
.L_x_7129:
[----:B------:R-:W-:Y:S01]  /*3350*/  IMAD.MOV.U32 R87, RZ, RZ, R86 ;  /* 0x000000ffff577224 */ /* 0x000fe200078e0056 */
[----:B------:R-:W-:Y:S01]  /*3360*/  MOV R2, R3 ;  /* 0x0000000300027202 */ /* 0x000fe20000000f00 */
[----:B------:R-:W-:Y:S02]  /*3370*/  IMAD.MOV.U32 R21, RZ, RZ, R20 ;  /* 0x000000ffff157224 */ /* 0x000fe400078e0014 */
[----:B------:R-:W-:Y:S02]  /*3380*/  IMAD.MOV.U32 R4, RZ, RZ, R5 ;  /* 0x000000ffff047224 */ /* 0x000fe400078e0005 */
.L_x_7130:
        /* <DEDUP_REMOVED lines=10> */
.L_x_7131:
[----:B------:R-:W-:Y:S01]  /*3430*/  IMAD.MOV.U32 R86, RZ, RZ, R85 ;  /* 0x000000ffff567224 */ /* 0x000fe200078e0055 */
[----:B------:R-:W-:Y:S01]  /*3440*/  MOV R20, R19 ;  /* 0x0000001300147202 */ /* 0x000fe20000000f00 */
[----:B------:R-:W-:Y:S02]  /*3450*/  IMAD.MOV.U32 R3, RZ, RZ, R2 ;  /* 0x000000ffff037224 */ /* 0x000fe400078e0002 */
[----:B------:R-:W-:-:S03]  /*3460*/  IMAD.MOV.U32 R5, RZ, RZ, R4 ;  /* 0x000000ffff057224 */ /* 0x000fc600078e0004 */
.L_x_7132:
        /* <DEDUP_REMOVED lines=10> */
.L_x_7133:
[----:B------:R-:W-:Y:S01]  /*3510*/  MOV R85, R84 ;  /* 0x0000005400557202 */ /* 0x000fe20000000f00 */
[----:B------:R-:W-:Y:S01]  /*3520*/  IMAD.MOV.U32 R2, RZ, RZ, R3 ;  /* 0x000000ffff027224 */ /* 0x000fe200078e0003 */
[----:B------:R-:W-:Y:S01]  /*3530*/  MOV R4, R5 ;  /* 0x0000000500047202 */ /* 0x000fe20000000f00 */
[----:B------:R-:W-:-:S03]  /*3540*/  IMAD.MOV.U32 R19, RZ, RZ, R18 ;  /* 0x000000ffff137224 */ /* 0x000fc600078e0012 */
.L_x_7134:
        /* <DEDUP_REMOVED lines=10> */
.L_x_7135:
[----:B------:R-:W-:Y:S01]  /*35f0*/  IMAD.MOV.U32 R84, RZ, RZ, R83 ;  /* 0x000000ffff547224 */ /* 0x000fe200078e0053 */
[----:B------:R-:W-:Y:S01]  /*3600*/  MOV R3, R2 ;  /* 0x0000000200037202 */ /* 0x000fe20000000f00 */
[----:B------:R-:W-:Y:S02]  /*3610*/  IMAD.MOV.U32 R18, RZ, RZ, R17 ;  /* 0x000000ffff127224 */ /* 0x000fe400078e0011 */
[----:B------:R-:W-:Y:S02]  /*3620*/  IMAD.MOV.U32 R5, RZ, RZ, R4 ;  /* 0x000000ffff057224 */ /* 0x000fe400078e0004 */
.L_x_7136:
        /* <DEDUP_REMOVED lines=10> */
.L_x_7137:
[----:B------:R-:W-:Y:S01]  /*36d0*/  IMAD.MOV.U32 R83, RZ, RZ, R82 ;  /* 0x000000ffff537224 */ /* 0x000fe200078e0052 */
[----:B------:R-:W-:Y:S01]  /*36e0*/  MOV R17, R16 ;  /* 0x0000001000117202 */ /* 0x000fe20000000f00 */
[----:B------:R-:W-:Y:S02]  /*36f0*/  IMAD.MOV.U32 R2, RZ, RZ, R3 ;  /* 0x000000ffff027224 */ /* 0x000fe400078e0003 */
[----:B------:R-:W-:-:S03]  /*3700*/  IMAD.MOV.U32 R4, RZ, RZ, R5 ;  /* 0x000000ffff047224 */ /* 0x000fc600078e0005 */
.L_x_7138:
        /* <DEDUP_REMOVED lines=10> */
.L_x_7139:
[----:B------:R-:W-:Y:S01]  /*37b0*/  MOV R82, R81 ;  /* 0x0000005100527202 */ /* 0x000fe20000000f00 */
[----:B------:R-:W-:Y:S01]  /*37c0*/  IMAD.MOV.U32 R3, RZ, RZ, R2 ;  /* 0x000000ffff037224 */ /* 0x000fe200078e0002 */
[----:B------:R-:W-:Y:S01]  /*37d0*/  MOV R5, R4 ;  /* 0x0000000400057202 */ /* 0x000fe20000000f00 */
[----:B------:R-:W-:-:S03]  /*37e0*/  IMAD.MOV.U32 R16, RZ, RZ, R15 ;  /* 0x000000ffff107224 */ /* 0x000fc600078e000f */
.L_x_7140:
        /* <DEDUP_REMOVED lines=10> */
.L_x_7141:
[----:B------:R-:W-:Y:S01]  /*3890*/  IMAD.MOV.U32 R81, RZ, RZ, R80 ;  /* 0x000000ffff517224 */ /* 0x000fe200078e0050 */
[----:B------:R-:W-:Y:S01]  /*38a0*/  MOV R2, R3 ;  /* 0x0000000300027202 */ /* 0x000fe20000000f00 */
[----:B------:R-:W-:Y:S02]  /*38b0*/  IMAD.MOV.U32 R15, RZ, RZ, R14 ;  /* 0x000000ffff0f7224 */ /* 0x000fe400078e000e */
[----:B------:R-:W-:Y:S02]  /*38c0*/  IMAD.MOV.U32 R4, RZ, RZ, R5 ;  /* 0x000000ffff047224 */ /* 0x000fe400078e0005 */
.L_x_7142:
        /* <DEDUP_REMOVED lines=10> */
.L_x_7143:
[----:B------:R-:W-:Y:S01]  /*3970*/  IMAD.MOV.U32 R80, RZ, RZ, R79 ;  /* 0x000000ffff507224 */ /* 0x000fe200078e004f */
[----:B------:R-:W-:Y:S01]  /*3980*/  MOV R14, R13 ;  /* 0x0000000d000e7202 */ /* 0x000fe20000000f00 */
[----:B------:R-:W-:Y:S02]  /*3990*/  IMAD.MOV.U32 R3, RZ, RZ, R2 ;  /* 0x000000ffff037224 */ /* 0x000fe400078e0002 */
[----:B------:R-:W-:-:S03]  /*39a0*/  IMAD.MOV.U32 R5, RZ, RZ, R4 ;  /* 0x000000ffff057224 */ /* 0x000fc600078e0004 */
.L_x_7144:
        /* <DEDUP_REMOVED lines=10> */
.L_x_7145:
[----:B------:R-:W-:Y:S01]  /*3a50*/  MOV R79, R78 ;  /* 0x0000004e004f7202 */ /* 0x000fe20000000f00 */
[----:B------:R-:W-:Y:S01]  /*3a60*/  IMAD.MOV.U32 R2, RZ, RZ, R3 ;  /* 0x000000ffff027224 */ /* 0x000fe200078e0003 */
[----:B------:R-:W-:Y:S01]  /*3a70*/  MOV R4, R5 ;  /* 0x0000000500047202 */ /* 0x000fe20000000f00 */
[----:B------:R-:W-:-:S03]  /*3a80*/  IMAD.MOV.U32 R13, RZ, RZ, R12 ;  /* 0x000000ffff0d7224 */ /* 0x000fc600078e000c */
.L_x_7146:
        /* <DEDUP_REMOVED lines=10> */
.L_x_7147:
[----:B------:R-:W-:Y:S01]  /*3b30*/  IMAD.MOV.U32 R78, RZ, RZ, R77 ;  /* 0x000000ffff4e7224 */ /* 0x000fe200078e004d */
[----:B------:R-:W-:Y:S01]  /*3b40*/  MOV R3, R2 ;  /* 0x0000000200037202 */ /* 0x000fe20000000f00 */
[----:B------:R-:W-:Y:S02]  /*3b50*/  IMAD.MOV.U32 R12, RZ, RZ, R11 ;  /* 0x000000ffff0c7224 */ /* 0x000fe400078e000b */
[----:B------:R-:W-:Y:S02]  /*3b60*/  IMAD.MOV.U32 R5, RZ, RZ, R4 ;  /* 0x000000ffff057224 */ /* 0x000fe400078e0004 */
.L_x_7148:
        /* <DEDUP_REMOVED lines=10> */
.L_x_7149:
[----:B------:R-:W-:Y:S01]  /*3c10*/  IMAD.MOV.U32 R77, RZ, RZ, R76 ;  /* 0x000000ffff4d7224 */ /* 0x000fe200078e004c */
[----:B------:R-:W-:Y:S01]  /*3c20*/  MOV R11, R10 ;  /* 0x0000000a000b7202 */ /* 0x000fe20000000f00 */
[----:B------:R-:W-:Y:S02]  /*3c30*/  IMAD.MOV.U32 R2, RZ, RZ, R3 ;  /* 0x000000ffff027224 */ /* 0x000fe400078e0003 */
[----:B------:R-:W-:-:S03]  /*3c40*/  IMAD.MOV.U32 R4, RZ, RZ, R5 ;  /* 0x000000ffff047224 */ /* 0x000fc600078e0005 */
.L_x_7150:
        /* <DEDUP_REMOVED lines=10> */
.L_x_7151:
[----:B------:R-:W-:Y:S01]  /*3cf0*/  MOV R76, R75 ;  /* 0x0000004b004c7202 */ /* 0x000fe20000000f00 */
[----:B------:R-:W-:Y:S01]  /*3d00*/  IMAD.MOV.U32 R3, RZ, RZ, R2 ;  /* 0x000000ffff037224 */ /* 0x000fe200078e0002 */
[----:B------:R-:W-:Y:S01]  /*3d10*/  MOV R5, R4 ;  /* 0x0000000400057202 */ /* 0x000fe20000000f00 */
[----:B------:R-:W-:-:S03]  /*3d20*/  IMAD.MOV.U32 R10, RZ, RZ, R9 ;  /* 0x000000ffff0a7224 */ /* 0x000fc600078e0009 */
.L_x_7152:
        /* <DEDUP_REMOVED lines=10> */
.L_x_7153:
[----:B------:R-:W-:Y:S01]  /*3dd0*/  IMAD.MOV.U32 R75, RZ, RZ, R74 ;  /* 0x000000ffff4b7224 */ /* 0x000fe200078e004a */
[----:B------:R-:W-:Y:S01]  /*3de0*/  MOV R2, R3 ;  /* 0x0000000300027202 */ /* 0x000fe20000000f00 */
[----:B------:R-:W-:Y:S02]  /*3df0*/  IMAD.MOV.U32 R9, RZ, RZ, R8 ;  /* 0x000000ffff097224 */ /* 0x000fe400078e0008 */
[----:B------:R-:W-:Y:S02]  /*3e00*/  IMAD.MOV.U32 R4, RZ, RZ, R5 ;  /* 0x000000ffff047224 */ /* 0x000fe400078e0005 */
.L_x_7154:
        /* <DEDUP_REMOVED lines=10> */
.L_x_7155:
[----:B------:R-:W-:Y:S01]  /*3eb0*/  IMAD.MOV.U32 R74, RZ, RZ, R73 ;  /* 0x000000ffff4a7224 */ /* 0x000fe200078e0049 */
[----:B------:R-:W-:Y:S01]  /*3ec0*/  MOV R8, R7 ;  /* 0x0000000700087202 */ /* 0x000fe20000000f00 */
[----:B------:R-:W-:Y:S02]  /*3ed0*/  IMAD.MOV.U32 R3, RZ, RZ, R2 ;  /* 0x000000ffff037224 */ /* 0x000fe400078e0002 */
[----:B------:R-:W-:-:S03]  /*3ee0*/  IMAD.MOV.U32 R5, RZ, RZ, R4 ;  /* 0x000000ffff057224 */ /* 0x000fc600078e0004 */
.L_x_7156:
        /* <DEDUP_REMOVED lines=10> */
.L_x_7157:
[----:B------:R-:W-:Y:S01]  /*3f90*/  MOV R73, R72 ;  /* 0x0000004800497202 */ /* 0x000fe20000000f00 */
[----:B------:R-:W-:Y:S01]  /*3fa0*/  IMAD.MOV.U32 R2, RZ, RZ, R3 ;  /* 0x000000ffff027224 */ /* 0x000fe200078e0003 */
[----:B------:R-:W-:Y:S01]  /*3fb0*/  MOV R137, R5 ;  /* 0x0000000500897202 */ /* 0x000fe20000000f00 */
[----:B------:R-:W-:-:S03]  /*3fc0*/  IMAD.MOV.U32 R7, RZ, RZ, R6 ;  /* 0x000000ffff077224 */ /* 0x000fc600078e0006 */
.L_x_7158:
        /* <DEDUP_REMOVED lines=8> */
.L_x_7159:
[----:B------:R-:W-:Y:S01]  /*4050*/  MOV R72, R71 ;  /* 0x0000004700487202 */ /* 0x000fe20000000f00 */
[----:B------:R-:W-:Y:S01]  /*4060*/  IMAD.MOV.U32 R6, RZ, RZ, R0 ;  /* 0x000000ffff067224 */ /* 0x000fe200078e0000 */
[----:B------:R-:W-:Y:S01]  /*4070*/  MOV R0, R137 ;  /* 0x0000008900007202 */ /* 0x000fe20000000f00 */
[----:B------:R-:W-:Y:S02]  /*4080*/  IMAD.MOV.U32 R71, RZ, RZ, R2 ;  /* 0x000000ffff477224 */ /* 0x000fe400078e0002 */
.L_x_7160:
[----:B------:R-:W-:Y:S01]  /*4090*/  @!P1 CALL.REL.NOINC `(.L_x_7161) ;  /* 0x0000001000009944 */ /* 0x000fe20003c00000 */
[----:B------:R-:W-:Y:S05]  /*40a0*/  BRA `(.L_x_7162) ;  /* 0xffffc7c000007947 */ /* 0x000fea000383ffff */
.L_x_7161:
[----:B------:R-:W-:-:S04]  /*40b0*/  NOP ;  /* 0x0000000000007918 */ /* 0x000fc80000000000 */
[----:B------:R-:W0:Y:S02]  /*40c0*/  S2R R2, SR_CTAID.X ;  /* 0x0000000000027919 */ /* 0x000e240000002500 */
[----:B0-----:R-:W-:-:S04]  /*40d0*/  IMAD.SHL.U32 R2, R2, 0x40, RZ ;  /* 0x0000004002027824 */ /* 0x001fc800078e00ff */
        /* <DEDUP_REMOVED lines=66> */
.L_x_7163:
        /* <DEDUP_REMOVED lines=16> */
.L_x_20577:


//--------------------- .text._ZN17fastertransformer16beam_topK_kernelIfLi64ELi64EEEvPKT_PiPS1_PKbPKiiS1_f --------------------------
	.section	.text._ZN17fastertransformer16beam_topK_kernelIfLi64ELi64EEEvPKT_PiPS1_PKbPKiiS1_f,"ax",@progbits
	.sectioninfo	@"SHI_REGISTERS=168"
	.align	128
        .global         _ZN17fastertransformer16beam_topK_kernelIfLi64ELi64EEEvPKT_PiPS1_PKbPKiiS1_f
        .type           _ZN17fastertransformer16beam_topK_kernelIfLi64ELi64EEEvPKT_PiPS1_PKbPKiiS1_f,@function
        .size           _ZN17fastertransformer16beam_topK_kernelIfLi64ELi64EEEvPKT_PiPS1_PKbPKiiS1_f,(.L_x_20578 - _ZN17fastertransformer16beam_topK_kernelIfLi64ELi64EEEvPKT_PiPS1_PKbPKiiS1_f)
        .other          _ZN17fastertransformer16beam_topK_kernelIfLi64ELi64EEEvPKT_PiPS1_PKbPKiiS1_f,@"STO_CUDA_ENTRY STV_DEFAULT"
_ZN17fastertransformer16beam_topK_kernelIfLi64ELi64EEEvPKT_PiPS1_PKbPKiiS1_f:
.text._ZN17fastertransformer16beam_topK_kernelIfLi64ELi64EEEvPKT_PiPS1_PKbPKiiS1_f:
[----:B------:R-:W-:Y:S02]  /*0000*/  IMAD.MOV.U32 R1, RZ, RZ, c[0x0][0x28] ;  /* 0x00000a00ff017624 */ /* 0x000fe400078e00ff */
[----:B------:R-:W0:Y:S01]  /*0010*/  S2R R4, SR_TID.X ;  /* 0x0000000000047919 */ /* 0x000e220000002100 */
[----:B------:R-:W-:Y:S01]  /*0020*/  ULDC.64 UR4, c[0x0][0x118] ;  /* 0x0000460000047ab9 */ /* 0x000fe20000000a00 */
[----:B------:R-:W-:Y:S01]  /*0030*/  BSSY B0, `(.L_x_7164) ;  /* 0x000099b000007945 */ /* 0x000fe20003800000 */
[----:B------:R-:W-:Y:S01]  /*0040*/  IADD3 R1, R1, -0x200, RZ ;  /* 0xfffffe0001017810 */ /* 0x000fe20007ffe0ff */
        /* <DEDUP_REMOVED lines=21> */
[----:B0-----:R-:W-:Y:S01]  /*01a0*/  ISETP.GE.AND P0, PT, R4, c[0x0][0x188], PT ;  /* 0x0000620004007a0c */ /* 0x001fe20003f06270 */
        /* <DEDUP_REMOVED lines=106> */
[----:B------:R-:W-:Y:S01]  /*0850*/  IMAD.MOV.U32 R148, RZ, RZ, -0x1 ;  /* 0xffffffffff947424 */ /* 0x000fe200078e00ff */
[----:B------:R-:W-:Y:S05]  /*0860*/  @P0 BRA `(.L_x_7165) ;  /* 0x0000917000000947 */ /* 0x000fea0003800000 */
[----:B------:R-:W0:Y:S01]  /*0870*/  S2R R5, SR_CTAID.X ;  /* 0x0000000000057919 */ /* 0x000e220000002500 */
[----:B------:R-:W-:-:S13]  /*0880*/  FSETP.NEU.FTZ.AND P0, PT, RZ, c[0x0][0x190], PT ;  /* 0x00006400ff007a0b */ /* 0x000fda0003f1d000 */
[----:B------:R-:W-:Y:S05]  /*0890*/  @!P0 BRA `(.L_x_7166) ;  /* 0x0000493000008947 */ /* 0x000fea0003800000 */
[----:B0-----:R-:W-:Y:S01]  /*08a0*/  IADD3 R2, P0, R5, c[0x0][0x178], RZ ;  /* 0x00005e0005027a10 */ /* 0x001fe20007f1e0ff */
[----:B------:R-:W-:-:S03]  /*08b0*/  IMAD.MOV.U32 R8, RZ, RZ, 0x4 ;  /* 0x00000004ff087424 */ /* 0x000fc600078e00ff */
[----:B------:R-:W-:-:S05]  /*08c0*/  LEA.HI.X.SX32 R3, R5, c[0x0][0x17c], 0x1, P0 ;  /* 0x00005f0005037a11 */ /* 0x000fca00000f0eff */
[----:B------:R0:W2:Y:S01]  /*08d0*/  LDG.E.U8 R2, [R2.64] ;  /* 0x0000000402027981 */ /* 0x0000a2000c1e1100 */
[----:B------:R-:W-:-:S06]  /*08e0*/  IMAD.WIDE R10, R5, R8, c[0x0][0x180] ;  /* 0x00006000050a7625 */ /* 0x000fcc00078e0208 */
[----:B------:R-:W3:Y:S01]  /*08f0*/  LDG.E R10, [R10.64] ;  /* 0x000000040a0a7981 */ /* 0x000ee2000c1e1900 */
[----:B------:R-:W-:Y:S01]  /*0900*/  IMAD R7, R5, c[0x0][0x188], R4 ;  /* 0x0000620005077a24 */ /* 0x000fe200078e0204 */
[----:B------:R-:W-:Y:S01]  /*0910*/  MOV R29, 0xff7fffff ;  /* 0xff7fffff001d7802 */ /* 0x000fe20000000f00 */
[----:B------:R-:W-:Y:S01]  /*0920*/  IMAD.MOV.U32 R0, RZ, RZ, -0x800001 ;  /* 0xff7fffffff007424 */ /* 0x000fe200078e00ff */
[----:B------:R-:W-:Y:S01]  /*0930*/  MOV R33, 0xff7fffff ;  /* 0xff7fffff00217802 */ /* 0x000fe20000000f00 */
[----:B------:R-:W-:Y:S01]  /*0940*/  IMAD.WIDE R8, R7, R8, c[0x0][0x160] ;  /* 0x0000580007087625 */ /* 0x000fe200078e0208 */
[----:B------:R-:W-:Y:S02]  /*0950*/  MOV R37, 0xff7fffff ;  /* 0xff7fffff00257802 */ /* 0x000fe40000000f00 */
[----:B------:R-:W-:Y:S01]  /*0960*/  MOV R41, 0xff7fffff ;  /* 0xff7fffff00297802 */ /* 0x000fe20000000f00 */
[----:B------:R-:W-:Y:S01]  /*0970*/  IMAD.MOV.U32 R6, RZ, RZ, R8 ;  /* 0x000000ffff067224 */ /* 0x000fe200078e0008 */
[----:B------:R-:W-:Y:S01]  /*0980*/  MOV R45, 0xff7fffff ;  /* 0xff7fffff002d7802 */ /* 0x000fe20000000f00 */
[----:B------:R-:W-:Y:S01]  /*0990*/  IMAD.MOV.U32 R152, RZ, RZ, -0x1 ;  /* 0xffffffffff987424 */ /* 0x000fe200078e00ff */
[----:B------:R-:W-:Y:S01]  /*09a0*/  MOV R49, 0xff7fffff ;  /* 0xff7fffff00317802 */ /* 0x000fe20000000f00 */
[----:B0-----:R-:W-:Y:S01]  /*09b0*/  IMAD.MOV.U32 R3, RZ, RZ, -0x1 ;  /* 0xffffffffff037424 */ /* 0x001fe200078e00ff */
        /* <DEDUP_REMOVED lines=118> */
[----:B--2---:R-:W-:Y:S02]  /*1120*/  ISETP.NE.AND P0, PT, R2, RZ, PT ;  /* 0x000000ff0200720c */ /* 0x004fe40003f05270 */
[----:B------:R-:W-:Y:S02]  /*1130*/  MOV R2, 0xffffffff ;  /* 0xffffffff00027802 */ /* 0x000fe40000000f00 */
[----:B---3--:R-:W-:-:S09]  /*1140*/  IADD3 R5, R10, 0x1, RZ ;  /* 0x000000010a057810 */ /* 0x008fd20007ffe0ff */
[----:B------:R-:W-:-:S04]  /*1150*/  @P0 IADD3 R5, R10, RZ, RZ ;  /* 0x000000ff0a050210 */ /* 0x000fc80007ffe0ff */
[----:B------:R-:W0:Y:S08]  /*1160*/  I2F R8, R5 ;  /* 0x0000000500087306 */ /* 0x000e300000201400 */
[----:B0-----:R-:W0:Y:S02]  /*1170*/  MUFU.LG2 R8, R8 ;  /* 0x0000000800087308 */ /* 0x001e240000000c00 */
[----:B0-----:R-:W-:-:S06]  /*1180*/  FMUL.FTZ R8, R8, c[0x0][0x190] ;  /* 0x0000640008087a20 */ /* 0x001fcc0000410000 */
[----:B------:R-:W0:Y:S02]  /*1190*/  MUFU.EX2 R8, -R8 ;  /* 0x8000000800087308 */ /* 0x000e240000000800 */
.L_x_7360:
[----:B------:R-:W-:Y:S02]  /*11a0*/  IMAD.MOV.U32 R10, RZ, RZ, R6 ;  /* 0x000000ffff0a7224 */ /* 0x000fe400078e0006 */
[----:B------:R-:W-:-:S05]  /*11b0*/  IMAD.MOV.U32 R11, RZ, RZ, R9 ;  /* 0x000000ffff0b7224 */ /* 0x000fca00078e0009 */
[----:B------:R-:W2:Y:S01]  /*11c0*/  LDG.E R13, [R10.64] ;  /* 0x000000040a0d7981 */ /* 0x000ea2000c1e1900 */
[----:B------:R-:W-:Y:S01]  /*11d0*/  ISETP.NE.AND P0, PT, R5, 0x1, PT ;  /* 0x000000010500780c */ /* 0x000fe20003f05270 */
[----:B------:R-:W-:-:S12]  /*11e0*/  BSSY B1, `(.L_x_7167) ;  /* 0x000000b000017945 */ /* 0x000fd80003800000 */
[----:B0-2---:R-:W-:-:S05]  /*11f0*/  @P0 FMUL.FTZ R13, R13, R8 ;  /* 0x000000080d0d0220 */ /* 0x005fca0000410000 */
[----:B------:R-:W-:-:S04]  /*1200*/  FSETP.GEU.FTZ.AND P0, PT, R0, R13, PT ;  /* 0x0000000d0000720b */ /* 0x000fc80003f1e000 */
[----:B------:R-:W-:-:S13]  /*1210*/  ISETP.EQ.OR P0, PT, R88, -0x1, !P0 ;  /* 0xffffffff5800780c */ /* 0x000fda0004702670 */
[----:B------:R-:W-:Y:S05]  /*1220*/  @P0 BRA `(.L_x_7168) ;  /* 0x0000004000000947 */ /* 0x000fea0003800000 */
[----:B------:R-:W-:Y:S01]  /*1230*/  FSETP.NEU.FTZ.AND P0, PT, R0, R13, PT ;  /* 0x0000000d0000720b */ /* 0x000fe20003f1d000 */
[----:B------:R-:W-:-:S03]  /*1240*/  IMAD.MOV.U32 R10, RZ, RZ, R0 ;  /* 0x000000ffff0a7224 */ /* 0x000fc600078e0000 */
[----:B------:R-:W-:-:S13]  /*1250*/  ISETP.LE.OR P0, PT, R88, R7, P0 ;  /* 0x000000075800720c */ /* 0x000fda0000703670 */
[----:B------:R-:W-:Y:S05]  /*1260*/  @P0 BRA `(.L_x_7169) ;  /* 0x0000002000000947 */ /* 0x000fea0003800000 */
.L_x_7168:
[----:B------:R-:W-:Y:S01]  /*1270*/  MOV R10, R13 ;  /* 0x0000000d000a7202 */ /* 0x000fe20000000f00 */
[----:B------:R-:W-:Y:S02]  /*1280*/  IMAD.MOV.U32 R88, RZ, RZ, R7 ;  /* 0x000000ffff587224 */ /* 0x000fe400078e0007 */
.L_x_7169:
[----:B------:R-:W-:Y:S05]  /*1290*/  BSYNC B1 ;  /* 0x0000000000017941 */ /* 0x000fea0003800000 */
.L_x_7167:
        /* <DEDUP_REMOVED lines=9> */
.L_x_7171:
[----:B------:R-:W-:Y:S01]  /*1330*/  MOV R0, R31 ;  /* 0x0000001f00007202 */ /* 0x000fe20000000f00 */
[----:B------:R-:W-:Y:S02]  /*1340*/  IMAD.MOV.U32 R11, RZ, RZ, R88 ;  /* 0x000000ffff0b7224 */ /* 0x000fe400078e0058 */
[----:B------:R-:W-:Y:S02]  /*1350*/  IMAD.MOV.U32 R31, RZ, RZ, R10 ;  /* 0x000000ffff1f7224 */ /* 0x000fe400078e000a */
[----:B------:R-:W-:Y:S02]  /*1360*/  IMAD.MOV.U32 R88, RZ, RZ, R95 ;  /* 0x000000ffff587224 */ /* 0x000fe400078e005f */
.L_x_7172:
[----:B------:R-:W-:Y:S05]  /*1370*/  BSYNC B1 ;  /* 0x0000000000017941 */ /* 0x000fea0003800000 */
.L_x_7170:
        /* <DEDUP_REMOVED lines=8> */
[----:B------:R-:W-:-:S13]  /*1400*/  ISETP.GE.OR P0, PT, R11, R94, P0 ;  /* 0x0000005e0b00720c */ /* 0x000fda0000706670 */
[----:B------:R-:W-:Y:S05]  /*1410*/  @P0 BRA `(.L_x_7175) ;  /* 0x0000004000000947 */ /* 0x000fea0003800000 */
.L_x_7174:
[----:B------:R-:W-:Y:S01]  /*1420*/  IMAD.MOV.U32 R10, RZ, RZ, R31 ;  /* 0x000000ffff0a7224 */ /* 0x000fe200078e001f */
[----:B------:R-:W-:Y:S01]  /*1430*/  MOV R12, R11 ;  /* 0x0000000b000c7202 */ /* 0x000fe20000000f00 */
[----:B------:R-:W-:Y:S02]  /*1440*/  IMAD.MOV.U32 R31, RZ, RZ, R30 ;  /* 0x000000ffff1f7224 */ /* 0x000fe400078e001e */
[----:B------:R-:W-:Y:S02]  /*1450*/  IMAD.MOV.U32 R95, RZ, RZ, R94 ;  /* 0x000000ffff5f7224 */ /* 0x000fe400078e005e */
.L_x_7175:
[----:B------:R-:W-:Y:S05]  /*1460*/  BSYNC B1 ;  /* 0x0000000000017941 */ /* 0x000fea0003800000 */
.L_x_7173:
        /* <DEDUP_REMOVED lines=11> */
.L_x_7177:
[----:B------:R-:W-:Y:S01]  /*1520*/  IMAD.MOV.U32 R11, RZ, RZ, R10 ;  /* 0x000000ffff0b7224 */ /* 0x000fe200078e000a */
[----:B------:R-:W-:Y:S01]  /*1530*/  MOV R13, R12 ;  /* 0x0000000c000d7202 */ /* 0x000fe20000000f00 */
[----:B------:R-:W-:Y:S02]  /*1540*/  IMAD.MOV.U32 R30, RZ, RZ, R29 ;  /* 0x000000ffff1e7224 */ /* 0x000fe400078e001d */
[----:B------:R-:W-:Y:S02]  /*1550*/  IMAD.MOV.U32 R94, RZ, RZ, R93 ;  /* 0x000000ffff5e7224 */ /* 0x000fe400078e005d */
.L_x_7178:
[----:B------:R-:W-:Y:S05]  /*1560*/  BSYNC B1 ;  /* 0x0000000000017941 */ /* 0x000fea0003800000 */
.L_x_7176:
        /* <DEDUP_REMOVED lines=11> */
.L_x_7180:
[----:B------:R-:W-:Y:S01]  /*1620*/  IMAD.MOV.U32 R10, RZ, RZ, R11 ;  /* 0x000000ffff0a7224 */ /* 0x000fe200078e000b */
[----:B------:R-:W-:Y:S01]  /*1630*/  MOV R12, R13 ;  /* 0x0000000d000c7202 */ /* 0x000fe20000000f00 */
[----:B------:R-:W-:Y:S02]  /*1640*/  IMAD.MOV.U32 R29, RZ, RZ, R28 ;  /* 0x000000ffff1d7224 */ /* 0x000fe400078e001c */
[----:B------:R-:W-:Y:S02]  /*1650*/  IMAD.MOV.U32 R93, RZ, RZ, R92 ;  /* 0x000000ffff5d7224 */ /* 0x000fe400078e005c */
.L_x_7181:
[----:B------:R-:W-:Y:S05]  /*1660*/  BSYNC B1 ;  /* 0x0000000000017941 */ /* 0x000fea0003800000 */
.L_x_7179:
        /* <DEDUP_REMOVED lines=11> */
.L_x_7183:
[----:B------:R-:W-:Y:S01]  /*1720*/  IMAD.MOV.U32 R11, RZ, RZ, R10 ;  /* 0x000000ffff0b7224 */ /* 0x000fe200078e000a */
[----:B------:R-:W-:Y:S01]  /*1730*/  MOV R13, R12 ;  /* 0x0000000c000d7202 */ /* 0x000fe20000000f00 */
[----:B------:R-:W-:Y:S02]  /*1740*/  IMAD.MOV.U32 R28, RZ, RZ, R35 ;  /* 0x000000ffff1c7224 */ /* 0x000fe400078e0023 */
[----:B------:R-:W-:Y:S02]  /*1750*/  IMAD.MOV.U32 R92, RZ, RZ, R99 ;  /* 0x000000ffff5c7224 */ /* 0x000fe400078e0063 */
.L_x_7184:
[----:B------:R-:W-:Y:S05]  /*1760*/  BSYNC B1 ;  /* 0x0000000000017941 */ /* 0x000fea0003800000 */
.L_x_7182:
        /* <DEDUP_REMOVED lines=11> */
.L_x_7186:
[----:B------:R-:W-:Y:S01]  /*1820*/  IMAD.MOV.U32 R10, RZ, RZ, R11 ;  /* 0x000000ffff0a7224 */ /* 0x000fe200078e000b */
[----:B------:R-:W-:Y:S01]  /*1830*/  MOV R12, R13 ;  /* 0x0000000d000c7202 */ /* 0x000fe20000000f00 */
[----:B------:R-:W-:Y:S02]  /*1840*/  IMAD.MOV.U32 R35, RZ, RZ, R34 ;  /* 0x000000ffff237224 */ /* 0x000fe400078e0022 */
[----:B------:R-:W-:Y:S02]  /*1850*/  IMAD.MOV.U32 R99, RZ, RZ, R98 ;  /* 0x000000ffff637224 */ /* 0x000fe400078e0062 */
.L_x_7187:
[----:B------:R-:W-:Y:S05]  /*1860*/  BSYNC B1 ;  /* 0x0000000000017941 */ /* 0x000fea0003800000 */
.L_x_7185:
        /* <DEDUP_REMOVED lines=11> */
.L_x_7189:
[----:B------:R-:W-:Y:S01]  /*1920*/  IMAD.MOV.U32 R11, RZ, RZ, R10 ;  /* 0x000000ffff0b7224 */ /* 0x000fe200078e000a */
[----:B------:R-:W-:Y:S01]  /*1930*/  MOV R13, R12 ;  /* 0x0000000c000d7202 */ /* 0x000fe20000000f00 */
[----:B------:R-:W-:Y:S02]  /*1940*/  IMAD.MOV.U32 R34, RZ, RZ, R33 ;  /* 0x000000ffff227224 */ /* 0x000fe400078e0021 */
[----:B------:R-:W-:Y:S02]  /*1950*/  IMAD.MOV.U32 R98, RZ, RZ, R97 ;  /* 0x000000ffff627224 */ /* 0x000fe400078e0061 */
.L_x_7190:
[----:B------:R-:W-:Y:S05]  /*1960*/  BSYNC B1 ;  /* 0x0000000000017941 */ /* 0x000fea0003800000 */
.L_x_7188:
        /* <DEDUP_REMOVED lines=11> */
.L_x_7192:
[----:B------:R-:W-:Y:S01]  /*1a20*/  IMAD.MOV.U32 R10, RZ, RZ, R11 ;  /* 0x000000ffff0a7224 */ /* 0x000fe200078e000b */
[----:B------:R-:W-:Y:S01]  /*1a30*/  MOV R12, R13 ;  /* 0x0000000d000c7202 */ /* 0x000fe20000000f00 */
[----:B------:R-:W-:Y:S02]  /*1a40*/  IMAD.MOV.U32 R33, RZ, RZ, R32 ;  /* 0x000000ffff217224 */ /* 0x000fe400078e0020 */
[----:B------:R-:W-:Y:S02]  /*1a50*/  IMAD.MOV.U32 R97, RZ, RZ, R96 ;  /* 0x000000ffff617224 */ /* 0x000fe400078e0060 */
.L_x_7193:
[----:B------:R-:W-:Y:S05]  /*1a60*/  BSYNC B1 ;  /* 0x0000000000017941 */ /* 0x000fea0003800000 */
.L_x_7191:
        /* <DEDUP_REMOVED lines=11> */
.L_x_7195:
[----:B------:R-:W-:Y:S01]  /*1b20*/  IMAD.MOV.U32 R11, RZ, RZ, R10 ;  /* 0x000000ffff0b7224 */ /* 0x000fe200078e000a */
[----:B------:R-:W-:Y:S01]  /*1b30*/  MOV R13, R12 ;  /* 0x0000000c000d7202 */ /* 0x000fe20000000f00 */
[----:B------:R-:W-:Y:S02]  /*1b40*/  IMAD.MOV.U32 R32, RZ, RZ, R39 ;  /* 0x000000ffff207224 */ /* 0x000fe400078e0027 */
[----:B------:R-:W-:Y:S02]  /*1b50*/  IMAD.MOV.U32 R96, RZ, RZ, R103 ;  /* 0x000000ffff607224 */ /* 0x000fe400078e0067 */
.L_x_7196:
[----:B------:R-:W-:Y:S05]  /*1b60*/  BSYNC B1 ;  /* 0x0000000000017941 */ /* 0x000fea0003800000 */
.L_x_7194:
        /* <DEDUP_REMOVED lines=11> */
.L_x_7198:
[----:B------:R-:W-:Y:S01]  /*1c20*/  IMAD.MOV.U32 R10, RZ, RZ, R11 ;  /* 0x000000ffff0a7224 */ /* 0x000fe200078e000b */
[----:B------:R-:W-:Y:S01]  /*1c30*/  MOV R12, R13 ;  /* 0x0000000d000c7202 */ /* 0x000fe20000000f00 */
[----:B------:R-:W-:Y:S02]  /*1c40*/  IMAD.MOV.U32 R39, RZ, RZ, R38 ;  /* 0x000000ffff277224 */ /* 0x000fe400078e0026 */
[----:B------:R-:W-:Y:S02]  /*1c50*/  IMAD.MOV.U32 R103, RZ, RZ, R102 ;  /* 0x000000ffff677224 */ /* 0x000fe400078e0066 */
.L_x_7199:
[----:B------:R-:W-:Y:S05]  /*1c60*/  BSYNC B1 ;  /* 0x0000000000017941 */ /* 0x000fea0003800000 */
.L_x_7197:
        /* <DEDUP_REMOVED lines=11> */
.L_x_7201:
[----:B------:R-:W-:Y:S01]  /*1d20*/  IMAD.MOV.U32 R11, RZ, RZ, R10 ;  /* 0x000000ffff0b7224 */ /* 0x000fe200078e000a */
[----:B------:R-:W-:Y:S01]  /*1d30*/  MOV R13, R12 ;  /* 0x0000000c000d7202 */ /* 0x000fe20000000f00 */
[----:B------:R-:W-:Y:S02]  /*1d40*/  IMAD.MOV.U32 R38, RZ, RZ, R37 ;  /* 0x000000ffff267224 */ /* 0x000fe400078e0025 */
[----:B------:R-:W-:Y:S02]  /*1d50*/  IMAD.MOV.U32 R102, RZ, RZ, R101 ;  /* 0x000000ffff667224 */ /* 0x000fe400078e0065 */
.L_x_7202:
[----:B------:R-:W-:Y:S05]  /*1d60*/  BSYNC B1 ;  /* 0x0000000000017941 */ /* 0x000fea0003800000 */
.L_x_7200:
        /* <DEDUP_REMOVED lines=11> */
.L_x_7204:
[----:B------:R-:W-:Y:S01]  /*1e20*/  IMAD.MOV.U32 R10, RZ, RZ, R11 ;  /* 0x000000ffff0a7224 */ /* 0x000fe200078e000b */
[----:B------:R-:W-:Y:S01]  /*1e30*/  MOV R12, R13 ;  /* 0x0000000d000c7202 */ /* 0x000fe20000000f00 */
[----:B------:R-:W-:Y:S02]  /*1e40*/  IMAD.MOV.U32 R37, RZ, RZ, R36 ;  /* 0x000000ffff257224 */ /* 0x000fe400078e0024 */
[----:B------:R-:W-:Y:S02]  /*1e50*/  IMAD.MOV.U32 R101, RZ, RZ, R100 ;  /* 0x000000ffff657224 */ /* 0x000fe400078e0064 */
.L_x_7205:
[----:B------:R-:W-:Y:S05]  /*1e60*/  BSYNC B1 ;  /* 0x0000000000017941 */ /* 0x000fea0003800000 */
.L_x_7203:
        /* <DEDUP_REMOVED lines=11> */
.L_x_7207:
[----:B------:R-:W-:Y:S01]  /*1f20*/  IMAD.MOV.U32 R11, RZ, RZ, R10 ;  /* 0x000000ffff0b7224 */ /* 0x000fe200078e000a */
[----:B------:R-:W-:Y:S01]  /*1f30*/  MOV R13, R12 ;  /* 0x0000000c000d7202 */ /* 0x000fe20000000f00 */
[----:B------:R-:W-:Y:S02]  /*1f40*/  IMAD.MOV.U32 R36, RZ, RZ, R43 ;  /* 0x000000ffff247224 */ /* 0x000fe400078e002b */
[----:B------:R-:W-:Y:S02]  /*1f50*/  IMAD.MOV.U32 R100, RZ, RZ, R107 ;  /* 0x000000ffff647224 */ /* 0x000fe400078e006b */
.L_x_7208:
[----:B------:R-:W-:Y:S05]  /*1f60*/  BSYNC B1 ;  /* 0x0000000000017941 */ /* 0x000fea0003800000 */
.L_x_7206:
        /* <DEDUP_REMOVED lines=11> */
.L_x_7210:
[----:B------:R-:W-:Y:S01]  /*2020*/  IMAD.MOV.U32 R10, RZ, RZ, R11 ;  /* 0x000000ffff0a7224 */ /* 0x000fe200078e000b */
[----:B------:R-:W-:Y:S01]  /*2030*/  MOV R12, R13 ;  /* 0x0000000d000c7202 */ /* 0x000fe20000000f00 */
[----:B------:R-:W-:Y:S02]  /*2040*/  IMAD.MOV.U32 R43, RZ, RZ, R42 ;  /* 0x000000ffff2b7224 */ /* 0x000fe400078e002a */
[----:B------:R-:W-:Y:S02]  /*2050*/  IMAD.MOV.U32 R107, RZ, RZ, R106 ;  /* 0x000000ffff6b7224 */ /* 0x000fe400078e006a */
.L_x_7211:
[----:B------:R-:W-:Y:S05]  /*2060*/  BSYNC B1 ;  /* 0x0000000000017941 */ /* 0x000fea0003800000 */
.L_x_7209:
        /* <DEDUP_REMOVED lines=11> */
.L_x_7213:
[----:B------:R-:W-:Y:S01]  /*2120*/  IMAD.MOV.U32 R11, RZ, RZ, R10 ;  /* 0x000000ffff0b7224 */ /* 0x000fe200078e000a */
[----:B------:R-:W-:Y:S01]  /*2130*/  MOV R13, R12 ;  /* 0x0000000c000d7202 */ /* 0x000fe20000000f00 */
[----:B------:R-:W-:Y:S02]  /*2140*/  IMAD.MOV.U32 R42, RZ, RZ, R41 ;  /* 0x000000ffff2a7224 */ /* 0x000fe400078e0029 */
[----:B------:R-:W-:Y:S02]  /*2150*/  IMAD.MOV.U32 R106, RZ, RZ, R105 ;  /* 0x000000ffff6a7224 */ /* 0x000fe400078e0069 */
.L_x_7214:
[----:B------:R-:W-:Y:S05]  /*2160*/  BSYNC B1 ;  /* 0x0000000000017941 */ /* 0x000fea0003800000 */
.L_x_7212:
        /* <DEDUP_REMOVED lines=11> */
.L_x_7216:
[----:B------:R-:W-:Y:S01]  /*2220*/  IMAD.MOV.U32 R10, RZ, RZ, R11 ;  /* 0x000000ffff0a7224 */ /* 0x000fe200078e000b */
[----:B------:R-:W-:Y:S01]  /*2230*/  MOV R12, R13 ;  /* 0x0000000d000c7202 */ /* 0x000fe20000000f00 */
[----:B------:R-:W-:Y:S02]  /*2240*/  IMAD.MOV.U32 R41, RZ, RZ, R40 ;  /* 0x000000ffff297224 */ /* 0x000fe400078e0028 */
[----:B------:R-:W-:Y:S02]  /*2250*/  IMAD.MOV.U32 R105, RZ, RZ, R104 ;  /* 0x000000ffff697224 */ /* 0x000fe400078e0068 */
.L_x_7217:
[----:B------:R-:W-:Y:S05]  /*2260*/  BSYNC B1 ;  /* 0x0000000000017941 */ /* 0x000fea0003800000 */
.L_x_7215:
        /* <DEDUP_REMOVED lines=11> */
.L_x_7219:
[----:B------:R-:W-:Y:S01]  /*2320*/  IMAD.MOV.U32 R11, RZ, RZ, R10 ;  /* 0x000000ffff0b7224 */ /* 0x000fe200078e000a */
[----:B------:R-:W-:Y:S01]  /*2330*/  MOV R13, R12 ;  /* 0x0000000c000d7202 */ /* 0x000fe20000000f00 */
[----:B------:R-:W-:Y:S02]  /*2340*/  IMAD.MOV.U32 R40, RZ, RZ, R47 ;  /* 0x000000ffff287224 */ /* 0x000fe400078e002f */
[----:B------:R-:W-:Y:S02]  /*2350*/  IMAD.MOV.U32 R104, RZ, RZ, R111 ;  /* 0x000000ffff687224 */ /* 0x000fe400078e006f */
.L_x_7220:
[----:B------:R-:W-:Y:S05]  /*2360*/  BSYNC B1 ;  /* 0x0000000000017941 */ /* 0x000fea0003800000 */
.L_x_7218:
        /* <DEDUP_REMOVED lines=11> */
.L_x_7222:
[----:B------:R-:W-:Y:S01]  /*2420*/  IMAD.MOV.U32 R10, RZ, RZ, R11 ;  /* 0x000000ffff0a7224 */ /* 0x000fe200078e000b */
[----:B------:R-:W-:Y:S01]  /*2430*/  MOV R12, R13 ;  /* 0x0000000d000c7202 */ /* 0x000fe20000000f00 */
[----:B------:R-:W-:Y:S02]  /*2440*/  IMAD.MOV.U32 R47, RZ, RZ, R46 ;  /* 0x000000ffff2f7224 */ /* 0x000fe400078e002e */
[----:B------:R-:W-:Y:S02]  /*2450*/  IMAD.MOV.U32 R111, RZ, RZ, R110 ;  /* 0x000000ffff6f7224 */ /* 0x000fe400078e006e */
.L_x_7223:
[----:B------:R-:W-:Y:S05]  /*2460*/  BSYNC B1 ;  /* 0x0000000000017941 */ /* 0x000fea0003800000 */
.L_x_7221:
        /* <DEDUP_REMOVED lines=11> */
.L_x_7225:
[----:B------:R-:W-:Y:S01]  /*2520*/  IMAD.MOV.U32 R11, RZ, RZ, R10 ;  /* 0x000000ffff0b7224 */ /* 0x000fe200078e000a */
[----:B------:R-:W-:Y:S01]  /*2530*/  MOV R13, R12 ;  /* 0x0000000c000d7202 */ /* 0x000fe20000000f00 */
[----:B------:R-:W-:Y:S02]  /*2540*/  IMAD.MOV.U32 R46, RZ, RZ, R45 ;  /* 0x000000ffff2e7224 */ /* 0x000fe400078e002d */
[----:B------:R-:W-:Y:S02]  /*2550*/  IMAD.MOV.U32 R110, RZ, RZ, R109 ;  /* 0x000000ffff6e7224 */ /* 0x000fe400078e006d */
.L_x_7226:
[----:B------:R-:W-:Y:S05]  /*2560*/  BSYNC B1 ;  /* 0x0000000000017941 */ /* 0x000fea0003800000 */
.L_x_7224:
        /* <DEDUP_REMOVED lines=11> */
.L_x_7228:
[----:B------:R-:W-:Y:S01]  /*2620*/  IMAD.MOV.U32 R10, RZ, RZ, R11 ;  /* 0x000000ffff0a7224 */ /* 0x000fe200078e000b */
[----:B------:R-:W-:Y:S01]  /*2630*/  MOV R12, R13 ;  /* 0x0000000d000c7202 */ /* 0x000fe20000000f00 */
[----:B------:R-:W-:Y:S02]  /*2640*/  IMAD.MOV.U32 R45, RZ, RZ, R44 ;  /* 0x000000ffff2d7224 */ /* 0x000fe400078e002c */
[----:B------:R-:W-:Y:S02]  /*2650*/  IMAD.MOV.U32 R109, RZ, RZ, R108 ;  /* 0x000000ffff6d7224 */ /* 0x000fe400078e006c */
.L_x_7229:
[----:B------:R-:W-:Y:S05]  /*2660*/  BSYNC B1 ;  /* 0x0000000000017941 */ /* 0x000fea0003800000 */
.L_x_7227:
        /* <DEDUP_REMOVED lines=11> */
.L_x_7231:
[----:B------:R-:W-:Y:S01]  /*2720*/  IMAD.MOV.U32 R11, RZ, RZ, R10 ;  /* 0x000000ffff0b7224 */ /* 0x000fe200078e000a */
[----:B------:R-:W-:Y:S01]  /*2730*/  MOV R13, R12 ;  /* 0x0000000c000d7202 */ /* 0x000fe20000000f00 */
[----:B------:R-:W-:Y:S02]  /*2740*/  IMAD.MOV.U32 R44, RZ, RZ, R51 ;  /* 0x000000ffff2c7224 */ /* 0x000fe400078e0033 */
[----:B------:R-:W-:Y:S02]  /*2750*/  IMAD.MOV.U32 R108, RZ, RZ, R115 ;  /* 0x000000ffff6c7224 */ /* 0x000fe400078e0073 */
.L_x_7232:
[----:B------:R-:W-:Y:S05]  /*2760*/  BSYNC B1 ;  /* 0x0000000000017941 */ /* 0x000fea0003800000 */
.L_x_7230:
        /* <DEDUP_REMOVED lines=11> */
.L_x_7234:
[----:B------:R-:W-:Y:S01]  /*2820*/  IMAD.MOV.U32 R10, RZ, RZ, R11 ;  /* 0x000000ffff0a7224 */ /* 0x000fe200078e000b */
[----:B------:R-:W-:Y:S01]  /*2830*/  MOV R12, R13 ;  /* 0x0000000d000c7202 */ /* 0x000fe20000000f00 */
[----:B------:R-:W-:Y:S02]  /*2840*/  IMAD.MOV.U32 R51, RZ, RZ, R50 ;  /* 0x000000ffff337224 */ /* 0x000fe400078e0032 */
[----:B------:R-:W-:Y:S02]  /*2850*/  IMAD.MOV.U32 R115, RZ, RZ, R114 ;  /* 0x000000ffff737224 */ /* 0x000fe400078e0072 */
.L_x_7235:
[----:B------:R-:W-:Y:S05]  /*2860*/  BSYNC B1 ;  /* 0x0000000000017941 */ /* 0x000fea0003800000 */
.L_x_7233:
        /* <DEDUP_REMOVED lines=11> */
.L_x_7237:
[----:B------:R-:W-:Y:S01]  /*2920*/  IMAD.MOV.U32 R11, RZ, RZ, R10 ;  /* 0x000000ffff0b7224 */ /* 0x000fe200078e000a */
[----:B------:R-:W-:Y:S01]  /*2930*/  MOV R13, R12 ;  /* 0x0000000c000d7202 */ /* 0x000fe20000000f00 */
[----:B------:R-:W-:Y:S02]  /*2940*/  IMAD.MOV.U32 R50, RZ, RZ, R49 ;  /* 0x000000ffff327224 */ /* 0x000fe400078e0031 */
[----:B------:R-:W-:Y:S02]  /*2950*/  IMAD.MOV.U32 R114, RZ, RZ, R113 ;  /* 0x000000ffff727224 */ /* 0x000fe400078e0071 */
.L_x_7238:
[----:B------:R-:W-:Y:S05]  /*2960*/  BSYNC B1 ;  /* 0x0000000000017941 */ /* 0x000fea0003800000 */
.L_x_7236:
        /* <DEDUP_REMOVED lines=11> */
.L_x_7240:
[----:B------:R-:W-:Y:S01]  /*2a20*/  IMAD.MOV.U32 R10, RZ, RZ, R11 ;  /* 0x000000ffff0a7224 */ /* 0x000fe200078e000b */
[----:B------:R-:W-:Y:S01]  /*2a30*/  MOV R12, R13 ;  /* 0x0000000d000c7202 */ /* 0x000fe20000000f00 */
[----:B------:R-:W-:Y:S02]  /*2a40*/  IMAD.MOV.U32 R49, RZ, RZ, R48 ;  /* 0x000000ffff317224 */ /* 0x000fe400078e0030 */
[----:B------:R-:W-:Y:S02]  /*2a50*/  IMAD.MOV.U32 R113, RZ, RZ, R112 ;  /* 0x000000ffff717224 */ /* 0x000fe400078e0070 */
.L_x_7241:
[----:B------:R-:W-:Y:S05]  /*2a60*/  BSYNC B1 ;  /* 0x0000000000017941 */ /* 0x000fea0003800000 */
.L_x_7239:
        /* <DEDUP_REMOVED lines=11> */
.L_x_7243:
[----:B------:R-:W-:Y:S01]  /*2b20*/  IMAD.MOV.U32 R11, RZ, RZ, R10 ;  /* 0x000000ffff0b7224 */ /* 0x000fe200078e000a */
[----:B------:R-:W-:Y:S01]  /*2b30*/  MOV R13, R12 ;  /* 0x0000000c000d7202 */ /* 0x000fe20000000f00 */
[----:B------:R-:W-:Y:S02]  /*2b40*/  IMAD.MOV.U32 R48, RZ, RZ, R55 ;  /* 0x000000ffff307224 */ /* 0x000fe400078e0037 */
[----:B------:R-:W-:Y:S02]  /*2b50*/  IMAD.MOV.U32 R112, RZ, RZ, R119 ;  /* 0x000000ffff707224 */ /* 0x000fe400078e0077 */
.L_x_7244:
[----:B------:R-:W-:Y:S05]  /*2b60*/  BSYNC B1 ;  /* 0x0000000000017941 */ /* 0x000fea0003800000 */
.L_x_7242:
        /* <DEDUP_REMOVED lines=11> */
.L_x_7246:
[----:B------:R-:W-:Y:S01]  /*2c20*/  IMAD.MOV.U32 R10, RZ, RZ, R11 ;  /* 0x000000ffff0a7224 */ /* 0x000fe200078e000b */
[----:B------:R-:W-:Y:S01]  /*2c30*/  MOV R12, R13 ;  /* 0x0000000d000c7202 */ /* 0x000fe20000000f00 */
[----:B------:R-:W-:Y:S02]  /*2c40*/  IMAD.MOV.U32 R55, RZ, RZ, R54 ;  /* 0x000000ffff377224 */ /* 0x000fe400078e0036 */
[----:B------:R-:W-:Y:S02]  /*2c50*/  IMAD.MOV.U32 R119, RZ, RZ, R118 ;  /* 0x000000ffff777224 */ /* 0x000fe400078e0076 */
.L_x_7247:
[----:B------:R-:W-:Y:S05]  /*2c60*/  BSYNC B1 ;  /* 0x0000000000017941 */ /* 0x000fea0003800000 */
.L_x_7245:
        /* <DEDUP_REMOVED lines=11> */
.L_x_7249:
[----:B------:R-:W-:Y:S01]  /*2d20*/  IMAD.MOV.U32 R11, RZ, RZ, R10 ;  /* 0x000000ffff0b7224 */ /* 0x000fe200078e000a */
[----:B------:R-:W-:Y:S01]  /*2d30*/  MOV R13, R12 ;  /* 0x0000000c000d7202 */ /* 0x000fe20000000f00 */
[----:B------:R-:W-:Y:S02]  /*2d40*/  IMAD.MOV.U32 R54, RZ, RZ, R53 ;  /* 0x000000ffff367224 */ /* 0x000fe400078e0035 */
[----:B------:R-:W-:Y:S02]  /*2d50*/  IMAD.MOV.U32 R118, RZ, RZ, R117 ;  /* 0x000000ffff767224 */ /* 0x000fe400078e0075 */
.L_x_7250:
[----:B------:R-:W-:Y:S05]  /*2d60*/  BSYNC B1 ;  /* 0x0000000000017941 */ /* 0x000fea0003800000 */
.L_x_7248:
        /* <DEDUP_REMOVED lines=11> */
.L_x_7252:
[----:B------:R-:W-:Y:S01]  /*2e20*/  IMAD.MOV.U32 R10, RZ, RZ, R11 ;  /* 0x000000ffff0a7224 */ /* 0x000fe200078e000b */
[----:B------:R-:W-:Y:S01]  /*2e30*/  MOV R12, R13 ;  /* 0x0000000d000c7202 */ /* 0x000fe20000000f00 */
[----:B------:R-:W-:Y:S02]  /*2e40*/  IMAD.MOV.U32 R53, RZ, RZ, R52 ;  /* 0x000000ffff357224 */ /* 0x000fe400078e0034 */
[----:B------:R-:W-:Y:S02]  /*2e50*/  IMAD.MOV.U32 R117, RZ, RZ, R116 ;  /* 0x000000ffff757224 */ /* 0x000fe400078e0074 */
.L_x_7253:
[----:B------:R-:W-:Y:S05]  /*2e60*/  BSYNC B1 ;  /* 0x0000000000017941 */ /* 0x000fea0003800000 */
.L_x_7251:
        /* <DEDUP_REMOVED lines=11> */
.L_x_7255:
[----:B------:R-:W-:Y:S01]  /*2f20*/  IMAD.MOV.U32 R11, RZ, RZ, R10 ;  /* 0x000000ffff0b7224 */ /* 0x000fe200078e000a */
[----:B------:R-:W-:Y:S01]  /*2f30*/  MOV R13, R12 ;  /* 0x0000000c000d7202 */ /* 0x000fe20000000f00 */
[----:B------:R-:W-:Y:S02]  /*2f40*/  IMAD.MOV.U32 R52, RZ, RZ, R59 ;  /* 0x000000ffff347224 */ /* 0x000fe400078e003b */
[----:B------:R-:W-:Y:S02]  /*2f50*/  IMAD.MOV.U32 R116, RZ, RZ, R123 ;  /* 0x000000ffff747224 */ /* 0x000fe400078e007b */
.L_x_7256:
[----:B------:R-:W-:Y:S05]  /*2f60*/  BSYNC B1 ;  /* 0x0000000000017941 */ /* 0x000fea0003800000 */
.L_x_7254:
        /* <DEDUP_REMOVED lines=11> */
.L_x_7258:
[----:B------:R-:W-:Y:S01]  /*3020*/  IMAD.MOV.U32 R10, RZ, RZ, R11 ;  /* 0x000000ffff0a7224 */ /* 0x000fe200078e000b */
[----:B------:R-:W-:Y:S01]  /*3030*/  MOV R12, R13 ;  /* 0x0000000d000c7202 */ /* 0x000fe20000000f00 */
[----:B------:R-:W-:Y:S02]  /*3040*/  IMAD.MOV.U32 R59, RZ, RZ, R58 ;  /* 0x000000ffff3b7224 */ /* 0x000fe400078e003a */
[----:B------:R-:W-:Y:S02]  /*3050*/  IMAD.MOV.U32 R123, RZ, RZ, R122 ;  /* 0x000000ffff7b7224 */ /* 0x000fe400078e007a */
.L_x_7259:
[----:B------:R-:W-:Y:S05]  /*3060*/  BSYNC B1 ;  /* 0x0000000000017941 */ /* 0x000fea0003800000 */
.L_x_7257:
        /* <DEDUP_REMOVED lines=11> */
.L_x_7261:
[----:B------:R-:W-:Y:S01]  /*3120*/  IMAD.MOV.U32 R11, RZ, RZ, R10 ;  /* 0x000000ffff0b7224 */ /* 0x000fe200078e000a */
[----:B------:R-:W-:Y:S01]  /*3130*/  MOV R13, R12 ;  /* 0x0000000c000d7202 */ /* 0x000fe20000000f00 */
[----:B------:R-:W-:Y:S02]  /*3140*/  IMAD.MOV.U32 R58, RZ, RZ, R57 ;  /* 0x000000ffff3a7224 */ /* 0x000fe400078e0039 */
[----:B------:R-:W-:Y:S02]  /*3150*/  IMAD.MOV.U32 R122, RZ, RZ, R121 ;  /* 0x000000ffff7a7224 */ /* 0x000fe400078e0079 */
.L_x_7262:
[----:B------:R-:W-:Y:S05]  /*3160*/  BSYNC B1 ;  /* 0x0000000000017941 */ /* 0x000fea0003800000 */
.L_x_7260:
        /* <DEDUP_REMOVED lines=11> */
.L_x_7264:
[----:B------:R-:W-:Y:S01]  /*3220*/  IMAD.MOV.U32 R10, RZ, RZ, R11 ;  /* 0x000000ffff0a7224 */ /* 0x000fe200078e000b */
[----:B------:R-:W-:Y:S01]  /*3230*/  MOV R12, R13 ;  /* 0x0000000d000c7202 */ /* 0x000fe20000000f00 */
[----:B------:R-:W-:Y:S02]  /*3240*/  IMAD.MOV.U32 R57, RZ, RZ, R56 ;  /* 0x000000ffff397224 */ /* 0x000fe400078e0038 */
[----:B------:R-:W-:Y:S02]  /*3250*/  IMAD.MOV.U32 R121, RZ, RZ, R120 ;  /* 0x000000ffff797224 */ /* 0x000fe400078e0078 */
.L_x_7265:
[----:B------:R-:W-:Y:S05]  /*3260*/  BSYNC B1 ;  /* 0x0000000000017941 */ /* 0x000fea0003800000 */
.L_x_7263:
        /* <DEDUP_REMOVED lines=11> */
.L_x_7267:
[----:B------:R-:W-:Y:S01]  /*3320*/  IMAD.MOV.U32 R11, RZ, RZ, R10 ;  /* 0x000000ffff0b7224 */ /* 0x000fe200078e000a */
[----:B------:R-:W-:Y:S01]  /*3330*/  MOV R13, R12 ;  /* 0x0000000c000d7202 */ /* 0x000fe20000000f00 */
[----:B------:R-:W-:Y:S02]  /*3340*/  IMAD.MOV.U32 R56, RZ, RZ, R63 ;  /* 0x000000ffff387224 */ /* 0x000fe400078e003f */
[----:B------:R-:W-:Y:S02]  /*3350*/  IMAD.MOV.U32 R120, RZ, RZ, R127 ;  /* 0x000000ffff787224 */ /* 0x000fe400078e007f */
.L_x_7268:
[----:B------:R-:W-:Y:S05]  /*3360*/  BSYNC B1 ;  /* 0x0000000000017941 */ /* 0x000fea0003800000 */
.L_x_7266:
        /* <DEDUP_REMOVED lines=11> */
.L_x_7270:
[----:B------:R-:W-:Y:S01]  /*3420*/  IMAD.MOV.U32 R10, RZ, RZ, R11 ;  /* 0x000000ffff0a7224 */ /* 0x000fe200078e000b */
[----:B------:R-:W-:Y:S01]  /*3430*/  MOV R12, R13 ;  /* 0x0000000d000c7202 */ /* 0x000fe20000000f00 */
[----:B------:R-:W-:Y:S02]  /*3440*/  IMAD.MOV.U32 R63, RZ, RZ, R62 ;  /* 0x000000ffff3f7224 */ /* 0x000fe400078e003e */
[----:B------:R-:W-:Y:S02]  /*3450*/  IMAD.MOV.U32 R127, RZ, RZ, R126 ;  /* 0x000000ffff7f7224 */ /* 0x000fe400078e007e */
.L_x_7271:
[----:B------:R-:W-:Y:S05]  /*3460*/  BSYNC B1 ;  /* 0x0000000000017941 */ /* 0x000fea0003800000 */
.L_x_7269:
        /* <DEDUP_REMOVED lines=11> */
.L_x_7273:
[----:B------:R-:W-:Y:S01]  /*3520*/  IMAD.MOV.U32 R11, RZ, RZ, R10 ;  /* 0x000000ffff0b7224 */ /* 0x000fe200078e000a */
[----:B------:R-:W-:Y:S01]  /*3530*/  MOV R13, R12 ;  /* 0x0000000c000d7202 */ /* 0x000fe20000000f00 */
[----:B------:R-:W-:Y:S02]  /*3540*/  IMAD.MOV.U32 R62, RZ, RZ, R61 ;  /* 0x000000ffff3e7224 */ /* 0x000fe400078e003d */
[----:B------:R-:W-:Y:S02]  /*3550*/  IMAD.MOV.U32 R126, RZ, RZ, R125 ;  /* 0x000000ffff7e7224 */ /* 0x000fe400078e007d */
.L_x_7274:
[----:B------:R-:W-:Y:S05]  /*3560*/  BSYNC B1 ;  /* 0x0000000000017941 */ /* 0x000fea0003800000 */
.L_x_7272:
        /* <DEDUP_REMOVED lines=11> */
.L_x_7276:
[----:B------:R-:W-:Y:S01]  /*3620*/  IMAD.MOV.U32 R10, RZ, RZ, R11 ;  /* 0x000000ffff0a7224 */ /* 0x000fe200078e000b */
[----:B------:R-:W-:Y:S01]  /*3630*/  MOV R12, R13 ;  /* 0x0000000d000c7202 */ /* 0x000fe20000000f00 */
[----:B------:R-:W-:Y:S02]  /*3640*/  IMAD.MOV.U32 R61, RZ, RZ, R60 ;  /* 0x000000ffff3d7224 */ /* 0x000fe400078e003c */
[----:B------:R-:W-:Y:S02]  /*3650*/  IMAD.MOV.U32 R125, RZ, RZ, R124 ;  /* 0x000000ffff7d7224 */ /* 0x000fe400078e007c */
.L_x_7277:
[----:B------:R-:W-:Y:S05]  /*3660*/  BSYNC B1 ;  /* 0x0000000000017941 */ /* 0x000fea0003800000 */
.L_x_7275:
        /* <DEDUP_REMOVED lines=11> */
.L_x_7279:
[----:B------:R-:W-:Y:S01]  /*3720*/  IMAD.MOV.U32 R11, RZ, RZ, R10 ;  /* 0x000000ffff0b7224 */ /* 0x000fe200078e000a */
[----:B------:R-:W-:Y:S01]  /*3730*/  MOV R13, R12 ;  /* 0x0000000c000d7202 */ /* 0x000fe20000000f00 */
[----:B------:R-:W-:Y:S02]  /*3740*/  IMAD.MOV.U32 R60, RZ, RZ, R67 ;  /* 0x000000ffff3c7224 */ /* 0x000fe400078e0043 */
[----:B------:R-:W-:Y:S02]  /*3750*/  IMAD.MOV.U32 R124, RZ, RZ, R131 ;  /* 0x000000ffff7c7224 */ /* 0x000fe400078e0083 */
.L_x_7280:
[----:B------:R-:W-:Y:S05]  /*3760*/  BSYNC B1 ;  /* 0x0000000000017941 */ /* 0x000fea0003800000 */
.L_x_7278:
        /* <DEDUP_REMOVED lines=11> */
.L_x_7282:
[----:B------:R-:W-:Y:S01]  /*3820*/  IMAD.MOV.U32 R10, RZ, RZ, R11 ;  /* 0x000000ffff0a7224 */ /* 0x000fe200078e000b */
[----:B------:R-:W-:Y:S01]  /*3830*/  MOV R12, R13 ;  /* 0x0000000d000c7202 */ /* 0x000fe20000000f00 */
[----:B------:R-:W-:Y:S02]  /*3840*/  IMAD.MOV.U32 R67, RZ, RZ, R66 ;  /* 0x000000ffff437224 */ /* 0x000fe400078e0042 */
[----:B------:R-:W-:Y:S02]  /*3850*/  IMAD.MOV.U32 R131, RZ, RZ, R130 ;  /* 0x000000ffff837224 */ /* 0x000fe400078e0082 */
.L_x_7283:
[----:B------:R-:W-:Y:S05]  /*3860*/  BSYNC B1 ;  /* 0x0000000000017941 */ /* 0x000fea0003800000 */
.L_x_7281:
        /* <DEDUP_REMOVED lines=11> */
.L_x_7285:
[----:B------:R-:W-:Y:S01]  /*3920*/  IMAD.MOV.U32 R11, RZ, RZ, R10 ;  /* 0x000000ffff0b7224 */ /* 0x000fe200078e000a */
[----:B------:R-:W-:Y:S01]  /*3930*/  MOV R13, R12 ;  /* 0x0000000c000d7202 */ /* 0x000fe20000000f00 */
[----:B------:R-:W-:Y:S02]  /*3940*/  IMAD.MOV.U32 R66, RZ, RZ, R65 ;  /* 0x000000ffff427224 */ /* 0x000fe400078e0041 */
[----:B------:R-:W-:Y:S02]  /*3950*/  IMAD.MOV.U32 R130, RZ, RZ, R129 ;  /* 0x000000ffff827224 */ /* 0x000fe400078e0081 */
.L_x_7286:
[----:B------:R-:W-:Y:S05]  /*3960*/  BSYNC B1 ;  /* 0x0000000000017941 */ /* 0x000fea0003800000 */
.L_x_7284:
        /* <DEDUP_REMOVED lines=11> */
.L_x_7288:
[----:B------:R-:W-:Y:S01]  /*3a20*/  IMAD.MOV.U32 R10, RZ, RZ, R11 ;  /* 0x000000ffff0a7224 */ /* 0x000fe200078e000b */
[----:B------:R-:W-:Y:S01]  /*3a30*/  MOV R12, R13 ;  /* 0x0000000d000c7202 */ /* 0x000fe20000000f00 */
[----:B------:R-:W-:Y:S02]  /*3a40*/  IMAD.MOV.U32 R65, RZ, RZ, R64 ;  /* 0x000000ffff417224 */ /* 0x000fe400078e0040 */
[----:B------:R-:W-:Y:S02]  /*3a50*/  IMAD.MOV.U32 R129, RZ, RZ, R128 ;  /* 0x000000ffff817224 */ /* 0x000fe400078e0080 */
.L_x_7289:
[----:B------:R-:W-:Y:S05]  /*3a60*/  BSYNC B1 ;  /* 0x0000000000017941 */ /* 0x000fea0003800000 */
.L_x_7287:
        /* <DEDUP_REMOVED lines=11> */
.L_x_7291:
[----:B------:R-:W-:Y:S01]  /*3b20*/  IMAD.MOV.U32 R11, RZ, RZ, R10 ;  /* 0x000000ffff0b7224 */ /* 0x000fe200078e000a */
[----:B------:R-:W-:Y:S01]  /*3b30*/  MOV R13, R12 ;  /* 0x0000000c000d7202 */ /* 0x000fe20000000f00 */
[----:B------:R-:W-:Y:S02]  /*3b40*/  IMAD.MOV.U32 R64, RZ, RZ, R71 ;  /* 0x000000ffff407224 */ /* 0x000fe400078e0047 */
[----:B------:R-:W-:Y:S02]  /*3b50*/  IMAD.MOV.U32 R128, RZ, RZ, R135 ;  /* 0x000000ffff807224 */ /* 0x000fe400078e0087 */
.L_x_7292:
[----:B------:R-:W-:Y:S05]  /*3b60*/  BSYNC B1 ;  /* 0x0000000000017941 */ /* 0x000fea0003800000 */
.L_x_7290:
        /* <DEDUP_REMOVED lines=11> */
.L_x_7294:
[----:B------:R-:W-:Y:S01]  /*3c20*/  IMAD.MOV.U32 R10, RZ, RZ, R11 ;  /* 0x000000ffff0a7224 */ /* 0x000fe200078e000b */
[----:B------:R-:W-:Y:S01]  /*3c30*/  MOV R12, R13 ;  /* 0x0000000d000c7202 */ /* 0x000fe20000000f00 */
[----:B------:R-:W-:Y:S02]  /*3c40*/  IMAD.MOV.U32 R71, RZ, RZ, R70 ;  /* 0x000000ffff477224 */ /* 0x000fe400078e0046 */
[----:B------:R-:W-:Y:S02]  /*3c50*/  IMAD.MOV.U32 R135, RZ, RZ, R134 ;  /* 0x000000ffff877224 */ /* 0x000fe400078e0086 */
.L_x_7295:
[----:B------:R-:W-:Y:S05]  /*3c60*/  BSYNC B1 ;  /* 0x0000000000017941 */ /* 0x000fea0003800000 */
.L_x_7293:
        /* <DEDUP_REMOVED lines=11> */
.L_x_7297:
[----:B------:R-:W-:Y:S01]  /*3d20*/  IMAD.MOV.U32 R11, RZ, RZ, R10 ;  /* 0x000000ffff0b7224 */ /* 0x000fe200078e000a */
[----:B------:R-:W-:Y:S01]  /*3d30*/  MOV R13, R12 ;  /* 0x0000000c000d7202 */ /* 0x000fe20000000f00 */
[----:B------:R-:W-:Y:S02]  /*3d40*/  IMAD.MOV.U32 R70, RZ, RZ, R69 ;  /* 0x000000ffff467224 */ /* 0x000fe400078e0045 */
[----:B------:R-:W-:Y:S02]  /*3d50*/  IMAD.MOV.U32 R134, RZ, RZ, R133 ;  /* 0x000000ffff867224 */ /* 0x000fe400078e0085 */
.L_x_7298:
[----:B------:R-:W-:Y:S05]  /*3d60*/  BSYNC B1 ;  /* 0x0000000000017941 */ /* 0x000fea0003800000 */
.L_x_7296:
        /* <DEDUP_REMOVED lines=11> */
.L_x_7300:
[----:B------:R-:W-:Y:S01]  /*3e20*/  IMAD.MOV.U32 R10, RZ, RZ, R11 ;  /* 0x000000ffff0a7224 */ /* 0x000fe200078e000b */
[----:B------:R-:W-:Y:S01]  /*3e30*/  MOV R12, R13 ;  /* 0x0000000d000c7202 */ /* 0x000fe20000000f00 */
[----:B------:R-:W-:Y:S02]  /*3e40*/  IMAD.MOV.U32 R69, RZ, RZ, R68 ;  /* 0x000000ffff457224 */ /* 0x000fe400078e0044 */
[----:B------:R-:W-:Y:S02]  /*3e50*/  IMAD.MOV.U32 R133, RZ, RZ, R132 ;  /* 0x000000ffff857224 */ /* 0x000fe400078e0084 */
.L_x_7301:
[----:B------:R-:W-:Y:S05]  /*3e60*/  BSYNC B1 ;  /* 0x0000000000017941 */ /* 0x000fea0003800000 */
.L_x_7299:
        /* <DEDUP_REMOVED lines=11> */
.L_x_7303:
[----:B------:R-:W-:Y:S01]  /*3f20*/  IMAD.MOV.U32 R11, RZ, RZ, R10 ;  /* 0x000000ffff0b7224 */ /* 0x000fe200078e000a */
[----:B------:R-:W-:Y:S01]  /*3f30*/  MOV R13, R12 ;  /* 0x0000000c000d7202 */ /* 0x000fe20000000f00 */
[----:B------:R-:W-:Y:S02]  /*3f40*/  IMAD.MOV.U32 R68, RZ, RZ, R75 ;  /* 0x000000ffff447224 */ /* 0x000fe400078e004b */
[----:B------:R-:W-:Y:S02]  /*3f50*/  IMAD.MOV.U32 R132, RZ, RZ, R139 ;  /* 0x000000ffff847224 */ /* 0x000fe400078e008b */
.L_x_7304:
[----:B------:R-:W-:Y:S05]  /*3f60*/  BSYNC B1 ;  /* 0x0000000000017941 */ /* 0x000fea0003800000 */
.L_x_7302:
        /* <DEDUP_REMOVED lines=11> */
.L_x_7306:
[----:B------:R-:W-:Y:S01]  /*4020*/  IMAD.MOV.U32 R10, RZ, RZ, R11 ;  /* 0x000000ffff0a7224 */ /* 0x000fe200078e000b */
[----:B------:R-:W-:Y:S01]  /*4030*/  MOV R12, R13 ;  /* 0x0000000d000c7202 */ /* 0x000fe20000000f00 */
[----:B------:R-:W-:Y:S02]  /*4040*/  IMAD.MOV.U32 R75, RZ, RZ, R74 ;  /* 0x000000ffff4b7224 */ /* 0x000fe400078e004a */
[----:B------:R-:W-:Y:S02]  /*4050*/  IMAD.MOV.U32 R139, RZ, RZ, R138 ;  /* 0x000000ffff8b7224 */ /* 0x000fe400078e008a */
.L_x_7307:
[----:B------:R-:W-:Y:S05]  /*4060*/  BSYNC B1 ;  /* 0x0000000000017941 */ /* 0x000fea0003800000 */
.L_x_7305:
        /* <DEDUP_REMOVED lines=11> */
.L_x_7309:
[----:B------:R-:W-:Y:S01]  /*4120*/  IMAD.MOV.U32 R11, RZ, RZ, R10 ;  /* 0x000000ffff0b7224 */ /* 0x000fe200078e000a */
[----:B------:R-:W-:Y:S01]  /*4130*/  MOV R13, R12 ;  /* 0x0000000c000d7202 */ /* 0x000fe20000000f00 */
[----:B------:R-:W-:Y:S02]  /*4140*/  IMAD.MOV.U32 R74, RZ, RZ, R73 ;  /* 0x000000ffff4a7224 */ /* 0x000fe400078e0049 */
[----:B------:R-:W-:Y:S02]  /*4150*/  IMAD.MOV.U32 R138, RZ, RZ, R137 ;  /* 0x000000ffff8a7224 */ /* 0x000fe400078e0089 */
.L_x_7310:
[----:B------:R-:W-:Y:S05]  /*4160*/  BSYNC B1 ;  /* 0x0000000000017941 */ /* 0x000fea0003800000 */
.L_x_7308:
        /* <DEDUP_REMOVED lines=11> */
.L_x_7312:
[----:B------:R-:W-:Y:S01]  /*4220*/  IMAD.MOV.U32 R10, RZ, RZ, R11 ;  /* 0x000000ffff0a7224 */ /* 0x000fe200078e000b */
[----:B------:R-:W-:Y:S01]  /*4230*/  MOV R12, R13 ;  /* 0x0000000d000c7202 */ /* 0x000fe20000000f00 */
[----:B------:R-:W-:Y:S02]  /*4240*/  IMAD.MOV.U32 R73, RZ, RZ, R72 ;  /* 0x000000ffff497224 */ /* 0x000fe400078e0048 */
[----:B------:R-:W-:Y:S02]  /*4250*/  IMAD.MOV.U32 R137, RZ, RZ, R136 ;  /* 0x000000ffff897224 */ /* 0x000fe400078e0088 */
.L_x_7313:
[----:B------:R-:W-:Y:S05]  /*4260*/  BSYNC B1 ;  /* 0x0000000000017941 */ /* 0x000fea0003800000 */
.L_x_7311:
        /* <DEDUP_REMOVED lines=11> */
.L_x_7315:
[----:B------:R-:W-:Y:S01]  /*4320*/  IMAD.MOV.U32 R11, RZ, RZ, R10 ;  /* 0x000000ffff0b7224 */ /* 0x000fe200078e000a */
[----:B------:R-:W-:Y:S01]  /*4330*/  MOV R13, R12 ;  /* 0x0000000c000d7202 */ /* 0x000fe20000000f00 */
[----:B------:R-:W-:Y:S02]  /*4340*/  IMAD.MOV.U32 R72, RZ, RZ, R79 ;  /* 0x000000ffff487224 */ /* 0x000fe400078e004f */
[----:B------:R-:W-:Y:S02]  /*4350*/  IMAD.MOV.U32 R136, RZ, RZ, R143 ;  /* 0x000000ffff887224 */ /* 0x000fe400078e008f */
.L_x_7316:
[----:B------:R-:W-:Y:S05]  /*4360*/  BSYNC B1 ;  /* 0x0000000000017941 */ /* 0x000fea0003800000 */
.L_x_7314:
        /* <DEDUP_REMOVED lines=11> */
.L_x_7318:
[----:B------:R-:W-:Y:S01]  /*4420*/  IMAD.MOV.U32 R10, RZ, RZ, R11 ;  /* 0x000000ffff0a7224 */ /* 0x000fe200078e000b */
[----:B------:R-:W-:Y:S01]  /*4430*/  MOV R12, R13 ;  /* 0x0000000d000c7202 */ /* 0x000fe20000000f00 */
[----:B------:R-:W-:Y:S02]  /*4440*/  IMAD.MOV.U32 R79, RZ, RZ, R78 ;  /* 0x000000ffff4f7224 */ /* 0x000fe400078e004e */
[----:B------:R-:W-:Y:S02]  /*4450*/  IMAD.MOV.U32 R143, RZ, RZ, R142 ;  /* 0x000000ffff8f7224 */ /* 0x000fe400078e008e */
.L_x_7319:
[----:B------:R-:W-:Y:S05]  /*4460*/  BSYNC B1 ;  /* 0x0000000000017941 */ /* 0x000fea0003800000 */
.L_x_7317:
        /* <DEDUP_REMOVED lines=11> */
.L_x_7321:
[----:B------:R-:W-:Y:S01]  /*4520*/  IMAD.MOV.U32 R11, RZ, RZ, R10 ;  /* 0x000000ffff0b7224 */ /* 0x000fe200078e000a */
[----:B------:R-:W-:Y:S01]  /*4530*/  MOV R13, R12 ;  /* 0x0000000c000d7202 */ /* 0x000fe20000000f00 */
[----:B------:R-:W-:Y:S02]  /*4540*/  IMAD.MOV.U32 R78, RZ, RZ, R77 ;  /* 0x000000ffff4e7224 */ /* 0x000fe400078e004d */
[----:B------:R-:W-:Y:S02]  /*4550*/  IMAD.MOV.U32 R142, RZ, RZ, R141 ;  /* 0x000000ffff8e7224 */ /* 0x000fe400078e008d */
.L_x_7322:
[----:B------:R-:W-:Y:S05]  /*4560*/  BSYNC B1 ;  /* 0x0000000000017941 */ /* 0x000fea0003800000 */
.L_x_7320:
        /* <DEDUP_REMOVED lines=11> */
.L_x_7324:
[----:B------:R-:W-:Y:S01]  /*4620*/  IMAD.MOV.U32 R10, RZ, RZ, R11 ;  /* 0x000000ffff0a7224 */ /* 0x000fe200078e000b */
[----:B------:R-:W-:Y:S01]  /*4630*/  MOV R12, R13 ;  /* 0x0000000d000c7202 */ /* 0x000fe20000000f00 */
[----:B------:R-:W-:Y:S02]  /*4640*/  IMAD.MOV.U32 R77, RZ, RZ, R76 ;  /* 0x000000ffff4d7224 */ /* 0x000fe400078e004c */
[----:B------:R-:W-:Y:S02]  /*4650*/  IMAD.MOV.U32 R141, RZ, RZ, R140 ;  /* 0x000000ffff8d7224 */ /* 0x000fe400078e008c */
.L_x_7325:
[----:B------:R-:W-:Y:S05]  /*4660*/  BSYNC B1 ;  /* 0x0000000000017941 */ /* 0x000fea0003800000 */
.L_x_7323:
        /* <DEDUP_REMOVED lines=11> */
.L_x_7327:
[----:B------:R-:W-:Y:S01]  /*4720*/  IMAD.MOV.U32 R11, RZ, RZ, R10 ;  /* 0x000000ffff0b7224 */ /* 0x000fe200078e000a */
[----:B------:R-:W-:Y:S01]  /*4730*/  MOV R13, R12 ;  /* 0x0000000c000d7202 */ /* 0x000fe20000000f00 */
[----:B------:R-:W-:Y:S02]  /*4740*/  IMAD.MOV.U32 R76, RZ, RZ, R83 ;  /* 0x000000ffff4c7224 */ /* 0x000fe400078e0053 */
[----:B------:R-:W-:Y:S02]  /*4750*/  IMAD.MOV.U32 R140, RZ, RZ, R147 ;  /* 0x000000ffff8c7224 */ /* 0x000fe400078e0093 */
.L_x_7328:
[----:B------:R-:W-:Y:S05]  /*4760*/  BSYNC B1 ;  /* 0x0000000000017941 */ /* 0x000fea0003800000 */
.L_x_7326:
        /* <DEDUP_REMOVED lines=11> */
.L_x_7330:
[----:B------:R-:W-:Y:S01]  /*4820*/  IMAD.MOV.U32 R10, RZ, RZ, R11 ;  /* 0x000000ffff0a7224 */ /* 0x000fe200078e000b */
[----:B------:R-:W-:Y:S01]  /*4830*/  MOV R12, R13 ;  /* 0x0000000d000c7202 */ /* 0x000fe20000000f00 */
[----:B------:R-:W-:Y:S02]  /*4840*/  IMAD.MOV.U32 R83, RZ, RZ, R82 ;  /* 0x000000ffff537224 */ /* 0x000fe400078e0052 */
[----:B------:R-:W-:Y:S02]  /*4850*/  IMAD.MOV.U32 R147, RZ, RZ, R146 ;  /* 0x000000ffff937224 */ /* 0x000fe400078e0092 */
.L_x_7331:
[----:B------:R-:W-:Y:S05]  /*4860*/  BSYNC B1 ;  /* 0x0000000000017941 */ /* 0x000fea0003800000 */
.L_x_7329:
        /* <DEDUP_REMOVED lines=11> */
.L_x_7333:
[----:B------:R-:W-:Y:S01]  /*4920*/  IMAD.MOV.U32 R11, RZ, RZ, R10 ;  /* 0x000000ffff0b7224 */ /* 0x000fe200078e000a */
[----:B------:R-:W-:Y:S01]  /*4930*/  MOV R13, R12 ;  /* 0x0000000c000d7202 */ /* 0x000fe20000000f00 */
[----:B------:R-:W-:Y:S02]  /*4940*/  IMAD.MOV.U32 R82, RZ, RZ, R81 ;  /* 0x000000ffff527224 */ /* 0x000fe400078e0051 */
[----:B------:R-:W-:Y:S02]  /*4950*/  IMAD.MOV.U32 R146, RZ, RZ, R145 ;  /* 0x000000ffff927224 */ /* 0x000fe400078e0091 */
.L_x_7334:
[----:B------:R-:W-:Y:S05]  /*4960*/  BSYNC B1 ;  /* 0x0000000000017941 */ /* 0x000fea0003800000 */
.L_x_7332:
        /* <DEDUP_REMOVED lines=11> */
.L_x_7336:
[----:B------:R-:W-:Y:S01]  /*4a20*/  IMAD.MOV.U32 R10, RZ, RZ, R11 ;  /* 0x000000ffff0a7224 */ /* 0x000fe200078e000b */
[----:B------:R-:W-:Y:S01]  /*4a30*/  MOV R12, R13 ;  /* 0x0000000d000c7202 */ /* 0x000fe20000000f00 */
[----:B------:R-:W-:Y:S02]  /*4a40*/  IMAD.MOV.U32 R81, RZ, RZ, R80 ;  /* 0x000000ffff517224 */ /* 0x000fe400078e0050 */
[----:B------:R-:W-:Y:S02]  /*4a50*/  IMAD.MOV.U32 R145, RZ, RZ, R144 ;  /* 0x000000ffff917224 */ /* 0x000fe400078e0090 */
.L_x_7337:
[----:B------:R-:W-:Y:S05]  /*4a60*/  BSYNC B1 ;  /* 0x0000000000017941 */ /* 0x000fea0003800000 */
.L_x_7335:
        /* <DEDUP_REMOVED lines=11> */
.L_x_7339:
[----:B------:R-:W-:Y:S01]  /*4b20*/  IMAD.MOV.U32 R11, RZ, RZ, R10 ;  /* 0x000000ffff0b7224 */ /* 0x000fe200078e000a */
[----:B------:R-:W-:Y:S01]  /*4b30*/  MOV R13, R12 ;  /* 0x0000000c000d7202 */ /* 0x000fe20000000f00 */
[----:B------:R-:W-:Y:S02]  /*4b40*/  IMAD.MOV.U32 R80, RZ, RZ, R87 ;  /* 0x000000ffff507224 */ /* 0x000fe400078e0057 */
[----:B------:R-:W-:Y:S02]  /*4b50*/  IMAD.MOV.U32 R144, RZ, RZ, R151 ;  /* 0x000000ffff907224 */ /* 0x000fe400078e0097 */
.L_x_7340:
[----:B------:R-:W-:Y:S05]  /*4b60*/  BSYNC B1 ;  /* 0x0000000000017941 */ /* 0x000fea0003800000 */
.L_x_7338:
        /* <DEDUP_REMOVED lines=11> */
.L_x_7342:
[----:B------:R-:W-:Y:S01]  /*4c20*/  IMAD.MOV.U32 R10, RZ, RZ, R11 ;  /* 0x000000ffff0a7224 */ /* 0x000fe200078e000b */
[----:B------:R-:W-:Y:S01]  /*4c30*/  MOV R12, R13 ;  /* 0x0000000d000c7202 */ /* 0x000fe20000000f00 */
[----:B------:R-:W-:Y:S02]  /*4c40*/  IMAD.MOV.U32 R87, RZ, RZ, R86 ;  /* 0x000000ffff577224 */ /* 0x000fe400078e0056 */
[----:B------:R-:W-:Y:S02]  /*4c50*/  IMAD.MOV.U32 R151, RZ, RZ, R150 ;  /* 0x000000ffff977224 */ /* 0x000fe400078e0096 */
.L_x_7343:
[----:B------:R-:W-:Y:S05]  /*4c60*/  BSYNC B1 ;  /* 0x0000000000017941 */ /* 0x000fea0003800000 */
.L_x_7341:
        /* <DEDUP_REMOVED lines=11> */
.L_x_7345:
[----:B------:R-:W-:Y:S01]  /*4d20*/  IMAD.MOV.U32 R11, RZ, RZ, R10 ;  /* 0x000000ffff0b7224 */ /* 0x000fe200078e000a */
[----:B------:R-:W-:Y:S01]  /*4d30*/  MOV R13, R12 ;  /* 0x0000000c000d7202 */ /* 0x000fe20000000f00 */
[----:B------:R-:W-:Y:S02]  /*4d40*/  IMAD.MOV.U32 R86, RZ, RZ, R85 ;  /* 0x000000ffff567224 */ /* 0x000fe400078e0055 */
[----:B------:R-:W-:Y:S02]  /*4d50*/  IMAD.MOV.U32 R150, RZ, RZ, R149 ;  /* 0x000000ffff967224 */ /* 0x000fe400078e0095 */
.L_x_7346:
[----:B------:R-:W-:Y:S05]  /*4d60*/  BSYNC B1 ;  /* 0x0000000000017941 */ /* 0x000fea0003800000 */
.L_x_7344:
        /* <DEDUP_REMOVED lines=11> */
.L_x_7348:
[----:B------:R-:W-:Y:S01]  /*4e20*/  IMAD.MOV.U32 R10, RZ, RZ, R11 ;  /* 0x000000ffff0a7224 */ /* 0x000fe200078e000b */
[----:B------:R-:W-:Y:S01]  /*4e30*/  MOV R12, R13 ;  /* 0x0000000d000c7202 */ /* 0x000fe20000000f00 */
[----:B------:R-:W-:Y:S02]  /*4e40*/  IMAD.MOV.U32 R85, RZ, RZ, R84 ;  /* 0x000000ffff557224 */ /* 0x000fe400078e0054 */
[----:B------:R-:W-:Y:S02]  /*4e50*/  IMAD.MOV.U32 R149, RZ, RZ, R148 ;  /* 0x000000ffff957224 */ /* 0x000fe400078e0094 */
.L_x_7349:
[----:B------:R-:W-:Y:S05]  /*4e60*/  BSYNC B1 ;  /* 0x0000000000017941 */ /* 0x000fea0003800000 */
.L_x_7347:
        /* <DEDUP_REMOVED lines=11> */
.L_x_7351:
[----:B------:R-:W-:Y:S01]  /*4f20*/  IMAD.MOV.U32 R11, RZ, RZ, R10 ;  /* 0x000000ffff0b7224 */ /* 0x000fe200078e000a */
[----:B------:R-:W-:Y:S01]  /*4f30*/  MOV R13, R12 ;  /* 0x0000000c000d7202 */ /* 0x000fe20000000f00 */
[----:B------:R-:W-:Y:S02]  /*4f40*/  IMAD.MOV.U32 R84, RZ, RZ, R91 ;  /* 0x000000ffff547224 */ /* 0x000fe400078e005b */
[----:B------:R-:W-:Y:S02]  /*4f50*/  IMAD.MOV.U32 R148, RZ, RZ, R3 ;  /* 0x000000ffff947224 */ /* 0x000fe400078e0003 */
.L_x_7352:
[----:B------:R-:W-:Y:S05]  /*4f60*/  BSYNC B1 ;  /* 0x0000000000017941 */ /* 0x000fea0003800000 */
.L_x_7350:
        /* <DEDUP_REMOVED lines=11> */
.L_x_7354:
[----:B------:R-:W-:Y:S01]  /*5020*/  IMAD.MOV.U32 R10, RZ, RZ, R11 ;  /* 0x000000ffff0a7224 */ /* 0x000fe200078e000b */
[----:B------:R-:W-:Y:S01]  /*5030*/  MOV R15, R13 ;  /* 0x0000000d000f7202 */ /* 0x000fe20000000f00 */
[----:B------:R-:W-:Y:S02]  /*5040*/  IMAD.MOV.U32 R3, RZ, RZ, R2 ;  /* 0x000000ffff037224 */ /* 0x000fe400078e0002 */
[----:B------:R-:W-:Y:S02]  /*5050*/  IMAD.MOV.U32 R91, RZ, RZ, R90 ;  /* 0x000000ffff5b7224 */ /* 0x000fe400078e005a */
.L_x_7355:
[----:B------:R-:W-:Y:S05]  /*5060*/  BSYNC B1 ;  /* 0x0000000000017941 */ /* 0x000fea0003800000 */
.L_x_7353:
        /* <DEDUP_REMOVED lines=9> */
.L_x_7357:
[----:B------:R-:W-:Y:S02]  /*5100*/  IMAD.MOV.U32 R2, RZ, RZ, R152 ;  /* 0x000000ffff027224 */ /* 0x000fe400078e0098 */
[----:B------:R-:W-:Y:S01]  /*5110*/  IMAD.MOV.U32 R90, RZ, RZ, R89 ;  /* 0x000000ffff5a7224 */ /* 0x000fe200078e0059 */
[----:B------:R-:W-:Y:S01]  /*5120*/  MOV R89, R10 ;  /* 0x0000000a00597202 */ /* 0x000fe20000000f00 */
[----:B------:R-:W-:Y:S02]  /*5130*/  IMAD.MOV.U32 R152, RZ, RZ, R15 ;  /* 0x000000ffff987224 */ /* 0x000fe400078e000f */
.L_x_7358:
[----:B------:R-:W-:Y:S05]  /*5140*/  BSYNC B1 ;  /* 0x0000000000017941 */ /* 0x000fea0003800000 */
.L_x_7356:
[----:B------:R-:W-:Y:S02]  /*5150*/  IADD3 R4, R4, 0x40, RZ ;  /* 0x0000004004047810 */ /* 0x000fe40007ffe0ff */
[----:B------:R-:W-:Y:S02]  /*5160*/  IADD3 R6, P1, R6, 0x100, RZ ;  /* 0x0000010006067810 */ /* 0x000fe40007f3e0ff */
[----:B------:R-:W-:Y:S02]  /*5170*/  ISETP.GE.AND P0, PT, R4, c[0x0][0x188], PT ;  /* 0x0000620004007a0c */ /* 0x000fe40003f06270 */
[----:B------:R-:W-:Y:S01]  /*5180*/  IADD3 R7, R7, 0x40, RZ ;  /* 0x0000004007077810 */ /* 0x000fe20007ffe0ff */
[----:B------:R-:W-:-:S10]  /*5190*/  IMAD.X R9, RZ, RZ, R9, P1 ;  /* 0x000000ffff097224 */ /* 0x000fd400008e0609 */
[----:B------:R-:W-:Y:S01]  /*51a0*/  @P0 CALL.REL.NOINC `(.L_x_7359) ;  /* 0x0000001000000944 */ /* 0x000fe20003c00000 */
[----:B------:R-:W-:Y:S05]  /*51b0*/  BRA `(.L_x_7360) ;  /* 0xffffbfe000007947 */ /* 0x000fea000383ffff */
.L_x_7359:
[----:B------:R-:W-:Y:S05]  /*51c0*/  BRA `(.L_x_7165) ;  /* 0x0000481000007947 */ /* 0x000fea0003800000 */
.L_x_7166:
[----:B------:R-:W-:Y:S01]  /*51d0*/  IMAD.MOV.U32 R6, RZ, RZ, 0x4 ;  /* 0x00000004ff067424 */ /* 0x000fe200078e00ff */
[----:B------:R-:W-:Y:S01]  /*51e0*/  MOV R152, 0xffffffff ;  /* 0xffffffff00987802 */ /* 0x000fe20000000f00 */
[----:B0-----:R-:W-:Y:S01]  /*51f0*/  IMAD R5, R5, c[0x0][0x188], R4 ;  /* 0x0000620005057a24 */ /* 0x001fe200078e0204 */
[----:B------:R-:W-:Y:S01]  /*5200*/  MOV R31, 0xff7fffff ;  /* 0xff7fffff001f7802 */ /* 0x000fe20000000f00 */
[----:B------:R-:W-:Y:S01]  /*5210*/  IMAD.MOV.U32 R0, RZ, RZ, -0x800001 ;  /* 0xff7fffffff007424 */ /* 0x000fe200078e00ff */
[----:B------:R-:W-:Y:S01]  /*5220*/  MOV R35, 0xff7fffff ;  /* 0xff7fffff00237802 */ /* 0x000fe20000000f00 */
[----:B------:R-:W-:Y:S01]  /*5230*/  IMAD.WIDE R6, R5, R6, c[0x0][0x160] ;  /* 0x0000580005067625 */ /* 0x000fe200078e0206 */
[----:B------:R-:W-:Y:S02]  /*5240*/  MOV R39, 0xff7fffff ;  /* 0xff7fffff00277802 */ /* 0x000fe40000000f00 */
        /* <DEDUP_REMOVED lines=123> */
.L_x_7553:
[----:B------:R-:W2:Y:S01]  /*5a00*/  LDG.E R9, [R6.64] ;  /* 0x0000000406097981 */ /* 0x000ea2000c1e1900 */
[----:B------:R-:W-:Y:S01]  /*5a10*/  BSSY B1, `(.L_x_7361) ;  /* 0x000000a000017945 */ /* 0x000fe20003800000 */
[----:B--2---:R-:W-:-:S04]  /*5a20*/  FSETP.GEU.FTZ.AND P0, PT, R0, R9, PT ;  /* 0x000000090000720b */ /* 0x004fc80003f1e000 */
[----:B------:R-:W-:-:S13]  /*5a30*/  ISETP.EQ.OR P0, PT, R88, -0x1, !P0 ;  /* 0xffffffff5800780c */ /* 0x000fda0004702670 */
[----:B------:R-:W-:Y:S05]  /*5a40*/  @P0 BRA `(.L_x_7362) ;  /* 0x0000004000000947 */ /* 0x000fea0003800000 */
[----:B------:R-:W-:Y:S01]  /*5a50*/  FSETP.NEU.FTZ.AND P0, PT, R0, R9, PT ;  /* 0x000000090000720b */ /* 0x000fe20003f1d000 */
[----:B------:R-:W-:-:S03]  /*5a60*/  IMAD.MOV.U32 R8, RZ, RZ, R0 ;  /* 0x000000ffff087224 */ /* 0x000fc600078e0000 */
[----:B------:R-:W-:-:S13]  /*5a70*/  ISETP.LE.OR P0, PT, R88, R5, P0 ;  /* 0x000000055800720c */ /* 0x000fda0000703670 */
[----:B------:R-:W-:Y:S05]  /*5a80*/  @P0 BRA `(.L_x_7363) ;  /* 0x0000002000000947 */ /* 0x000fea0003800000 */
.L_x_7362:
[----:B------:R-:W-:Y:S01]  /*5a90*/  MOV R8, R9 ;  /* 0x0000000900087202 */ /* 0x000fe20000000f00 */
[----:B------:R-:W-:Y:S02]  /*5aa0*/  IMAD.MOV.U32 R88, RZ, RZ, R5 ;  /* 0x000000ffff587224 */ /* 0x000fe400078e0005 */
.L_x_7363:
[----:B------:R-:W-:Y:S05]  /*5ab0*/  BSYNC B1 ;  /* 0x0000000000017941 */ /* 0x000fea0003800000 */
.L_x_7361:
        /* <DEDUP_REMOVED lines=9> */
.L_x_7365:
[----:B------:R-:W-:Y:S01]  /*5b50*/  MOV R0, R31 ;  /* 0x0000001f00007202 */ /* 0x000fe20000000f00 */
[----:B------:R-:W-:Y:S02]  /*5b60*/  IMAD.MOV.U32 R9, RZ, RZ, R88 ;  /* 0x000000ffff097224 */ /* 0x000fe400078e0058 */
[----:B------:R-:W-:Y:S02]  /*5b70*/  IMAD.MOV.U32 R31, RZ, RZ, R8 ;  /* 0x000000ffff1f7224 */ /* 0x000fe400078e0008 */
[----:B------:R-:W-:Y:S02]  /*5b80*/  IMAD.MOV.U32 R88, RZ, RZ, R95 ;  /* 0x000000ffff587224 */ /* 0x000fe400078e005f */
.L_x_7366:
[----:B------:R-:W-:Y:S05]  /*5b90*/  BSYNC B1 ;  /* 0x0000000000017941 */ /* 0x000fea0003800000 */
.L_x_7364:
        /* <DEDUP_REMOVED lines=10> */
.L_x_7368:
[----:B------:R-:W-:Y:S01]  /*5c40*/  IMAD.MOV.U32 R8, RZ, RZ, R31 ;  /* 0x000000ffff087224 */ /* 0x000fe200078e001f */
[----:B------:R-:W-:Y:S01]  /*5c50*/  MOV R10, R9 ;  /* 0x00000009000a7202 */ /* 0x000fe20000000f00 */
[----:B------:R-:W-:Y:S02]  /*5c60*/  IMAD.MOV.U32 R31, RZ, RZ, R30 ;  /* 0x000000ffff1f7224 */ /* 0x000fe400078e001e */
[----:B------:R-:W-:Y:S02]  /*5c70*/  IMAD.MOV.U32 R95, RZ, RZ, R94 ;  /* 0x000000ffff5f7224 */ /* 0x000fe400078e005e */
.L_x_7369:
[----:B------:R-:W-:Y:S05]  /*5c80*/  BSYNC B1 ;  /* 0x0000000000017941 */ /* 0x000fea0003800000 */
.L_x_7367:
        /* <DEDUP_REMOVED lines=11> */
.L_x_7371:
[----:B------:R-:W-:Y:S01]  /*5d40*/  IMAD.MOV.U32 R9, RZ, RZ, R8 ;  /* 0x000000ffff097224 */ /* 0x000fe200078e0008 */
[----:B------:R-:W-:Y:S01]  /*5d50*/  MOV R11, R10 ;  /* 0x0000000a000b7202 */ /* 0x000fe20000000f00 */
[----:B------:R-:W-:Y:S02]  /*5d60*/  IMAD.MOV.U32 R30, RZ, RZ, R29 ;  /* 0x000000ffff1e7224 */ /* 0x000fe400078e001d */
[----:B------:R-:W-:Y:S02]  /*5d70*/  IMAD.MOV.U32 R94, RZ, RZ, R93 ;  /* 0x000000ffff5e7224 */ /* 0x000fe400078e005d */
.L_x_7372:
[----:B------:R-:W-:Y:S05]  /*5d80*/  BSYNC B1 ;  /* 0x0000000000017941 */ /* 0x000fea0003800000 */
.L_x_7370:
        /* <DEDUP_REMOVED lines=11> */
.L_x_7374:
[----:B------:R-:W-:Y:S01]  /*5e40*/  IMAD.MOV.U32 R8, RZ, RZ, R9 ;  /* 0x000000ffff087224 */ /* 0x000fe200078e0009 */
[----:B------:R-:W-:Y:S01]  /*5e50*/  MOV R10, R11 ;  /* 0x0000000b000a7202 */ /* 0x000fe20000000f00 */
[----:B------:R-:W-:Y:S02]  /*5e60*/  IMAD.MOV.U32 R29, RZ, RZ, R28 ;  /* 0x000000ffff1d7224 */ /* 0x000fe400078e001c */
[----:B------:R-:W-:Y:S02]  /*5e70*/  IMAD.MOV.U32 R93, RZ, RZ, R92 ;  /* 0x000000ffff5d7224 */ /* 0x000fe400078e005c */
.L_x_7375:
[----:B------:R-:W-:Y:S05]  /*5e80*/  BSYNC B1 ;  /* 0x0000000000017941 */ /* 0x000fea0003800000 */
.L_x_7373:
        /* <DEDUP_REMOVED lines=11> */
.L_x_7377:
[----:B------:R-:W-:Y:S01]  /*5f40*/  IMAD.MOV.U32 R9, RZ, RZ, R8 ;  /* 0x000000ffff097224 */ /* 0x000fe200078e0008 */
[----:B------:R-:W-:Y:S01]  /*5f50*/  MOV R11, R10 ;  /* 0x0000000a000b7202 */ /* 0x000fe20000000f00 */
[----:B------:R-:W-:Y:S02]  /*5f60*/  IMAD.MOV.U32 R28, RZ, RZ, R35 ;  /* 0x000000ffff1c7224 */ /* 0x000fe400078e0023 */
[----:B------:R-:W-:Y:S02]  /*5f70*/  IMAD.MOV.U32 R92, RZ, RZ, R99 ;  /* 0x000000ffff5c7224 */ /* 0x000fe400078e0063 */
.L_x_7378:
[----:B------:R-:W-:Y:S05]  /*5f80*/  BSYNC B1 ;  /* 0x0000000000017941 */ /* 0x000fea0003800000 */
.L_x_7376:
        /* <DEDUP_REMOVED lines=11> */
.L_x_7380:
[----:B------:R-:W-:Y:S01]  /*6040*/  IMAD.MOV.U32 R8, RZ, RZ, R9 ;  /* 0x000000ffff087224 */ /* 0x000fe200078e0009 */
[----:B------:R-:W-:Y:S01]  /*6050*/  MOV R10, R11 ;  /* 0x0000000b000a7202 */ /* 0x000fe20000000f00 */
[----:B------:R-:W-:Y:S02]  /*6060*/  IMAD.MOV.U32 R35, RZ, RZ, R34 ;  /* 0x000000ffff237224 */ /* 0x000fe400078e0022 */
[----:B------:R-:W-:Y:S02]  /*6070*/  IMAD.MOV.U32 R99, RZ, RZ, R98 ;  /* 0x000000ffff637224 */ /* 0x000fe400078e0062 */
.L_x_7381:
[----:B------:R-:W-:Y:S05]  /*6080*/  BSYNC B1 ;  /* 0x0000000000017941 */ /* 0x000fea0003800000 */
.L_x_7379:
        /* <DEDUP_REMOVED lines=11> */
.L_x_7383:
[----:B------:R-:W-:Y:S01]  /*6140*/  IMAD.MOV.U32 R9, RZ, RZ, R8 ;  /* 0x000000ffff097224 */ /* 0x000fe200078e0008 */
[----:B------:R-:W-:Y:S01]  /*6150*/  MOV R11, R10 ;  /* 0x0000000a000b7202 */ /* 0x000fe20000000f00 */
[----:B------:R-:W-:Y:S02]  /*6160*/  IMAD.MOV.U32 R34, RZ, RZ, R33 ;  /* 0x000000ffff227224 */ /* 0x000fe400078e0021 */
[----:B------:R-:W-:Y:S02]  /*6170*/  IMAD.MOV.U32 R98, RZ, RZ, R97 ;  /* 0x000000ffff627224 */ /* 0x000fe400078e0061 */
.L_x_7384:
[----:B------:R-:W-:Y:S05]  /*6180*/  BSYNC B1 ;  /* 0x0000000000017941 */ /* 0x000fea0003800000 */
.L_x_7382:
        /* <DEDUP_REMOVED lines=11> */
.L_x_7386:
[----:B------:R-:W-:Y:S01]  /*6240*/  IMAD.MOV.U32 R8, RZ, RZ, R9 ;  /* 0x000000ffff087224 */ /* 0x000fe200078e0009 */
[----:B------:R-:W-:Y:S01]  /*6250*/  MOV R10, R11 ;  /* 0x0000000b000a7202 */ /* 0x000fe20000000f00 */
[----:B------:R-:W-:Y:S02]  /*6260*/  IMAD.MOV.U32 R33, RZ, RZ, R32 ;  /* 0x000000ffff217224 */ /* 0x000fe400078e0020 */
[----:B------:R-:W-:Y:S02]  /*6270*/  IMAD.MOV.U32 R97, RZ, RZ, R96 ;  /* 0x000000ffff617224 */ /* 0x000fe400078e0060 */
.L_x_7387:
[----:B------:R-:W-:Y:S05]  /*6280*/  BSYNC B1 ;  /* 0x0000000000017941 */ /* 0x000fea0003800000 */
.L_x_7385:
        /* <DEDUP_REMOVED lines=11> */
.L_x_7389:
[----:B------:R-:W-:Y:S01]  /*6340*/  IMAD.MOV.U32 R9, RZ, RZ, R8 ;  /* 0x000000ffff097224 */ /* 0x000fe200078e0008 */
[----:B------:R-:W-:Y:S01]  /*6350*/  MOV R11, R10 ;  /* 0x0000000a000b7202 */ /* 0x000fe20000000f00 */
[----:B------:R-:W-:Y:S02]  /*6360*/  IMAD.MOV.U32 R32, RZ, RZ, R39 ;  /* 0x000000ffff207224 */ /* 0x000fe400078e0027 */
[----:B------:R-:W-:Y:S02]  /*6370*/  IMAD.MOV.U32 R96, RZ, RZ, R103 ;  /* 0x000000ffff607224 */ /* 0x000fe400078e0067 */
.L_x_7390:
[----:B------:R-:W-:Y:S05]  /*6380*/  BSYNC B1 ;  /* 0x0000000000017941 */ /* 0x000fea0003800000 */
.L_x_7388:
        /* <DEDUP_REMOVED lines=11> */
.L_x_7392:
[----:B------:R-:W-:Y:S01]  /*6440*/  IMAD.MOV.U32 R8, RZ, RZ, R9 ;  /* 0x000000ffff087224 */ /* 0x000fe200078e0009 */
[----:B------:R-:W-:Y:S01]  /*6450*/  MOV R10, R11 ;  /* 0x0000000b000a7202 */ /* 0x000fe20000000f00 */
[----:B------:R-:W-:Y:S02]  /*6460*/  IMAD.MOV.U32 R39, RZ, RZ, R38 ;  /* 0x000000ffff277224 */ /* 0x000fe400078e0026 */
[----:B------:R-:W-:Y:S02]  /*6470*/  IMAD.MOV.U32 R103, RZ, RZ, R102 ;  /* 0x000000ffff677224 */ /* 0x000fe400078e0066 */
.L_x_7393:
[----:B------:R-:W-:Y:S05]  /*6480*/  BSYNC B1 ;  /* 0x0000000000017941 */ /* 0x000fea0003800000 */
.L_x_7391:
        /* <DEDUP_REMOVED lines=11> */
.L_x_7395:
[----:B------:R-:W-:Y:S01]  /*6540*/  IMAD.MOV.U32 R9, RZ, RZ, R8 ;  /* 0x000000ffff097224 */ /* 0x000fe200078e0008 */
[----:B------:R-:W-:Y:S01]  /*6550*/  MOV R11, R10 ;  /* 0x0000000a000b7202 */ /* 0x000fe20000000f00 */
[----:B------:R-:W-:Y:S02]  /*6560*/  IMAD.MOV.U32 R38, RZ, RZ, R37 ;  /* 0x000000ffff267224 */ /* 0x000fe400078e0025 */
[----:B------:R-:W-:Y:S02]  /*6570*/  IMAD.MOV.U32 R102, RZ, RZ, R101 ;  /* 0x000000ffff667224 */ /* 0x000fe400078e0065 */
.L_x_7396:
[----:B------:R-:W-:Y:S05]  /*6580*/  BSYNC B1 ;  /* 0x0000000000017941 */ /* 0x000fea0003800000 */
.L_x_7394:
        /* <DEDUP_REMOVED lines=11> */
.L_x_7398:
[----:B------:R-:W-:Y:S01]  /*6640*/  IMAD.MOV.U32 R8, RZ, RZ, R9 ;  /* 0x000000ffff087224 */ /* 0x000fe200078e0009 */
[----:B------:R-:W-:Y:S01]  /*6650*/  MOV R10, R11 ;  /* 0x0000000b000a7202 */ /* 0x000fe20000000f00 */
[----:B------:R-:W-:Y:S02]  /*6660*/  IMAD.MOV.U32 R37, RZ, RZ, R36 ;  /* 0x000000ffff257224 */ /* 0x000fe400078e0024 */
[----:B------:R-:W-:Y:S02]  /*6670*/  IMAD.MOV.U32 R101, RZ, RZ, R100 ;  /* 0x000000ffff657224 */ /* 0x000fe400078e0064 */
.L_x_7399:
[----:B------:R-:W-:Y:S05]  /*6680*/  BSYNC B1 ;  /* 0x0000000000017941 */ /* 0x000fea0003800000 */
.L_x_7397:
        /* <DEDUP_REMOVED lines=11> */
.L_x_7401:
[----:B------:R-:W-:Y:S01]  /*6740*/  IMAD.MOV.U32 R9, RZ, RZ, R8 ;  /* 0x000000ffff097224 */ /* 0x000fe200078e0008 */
[----:B------:R-:W-:Y:S01]  /*6750*/  MOV R11, R10 ;  /* 0x0000000a000b7202 */ /* 0x000fe20000000f00 */
[----:B------:R-:W-:Y:S02]  /*6760*/  IMAD.MOV.U32 R36, RZ, RZ, R43 ;  /* 0x000000ffff247224 */ /* 0x000fe400078e002b */
[----:B------:R-:W-:Y:S02]  /*6770*/  IMAD.MOV.U32 R100, RZ, RZ, R107 ;  /* 0x000000ffff647224 */ /* 0x000fe400078e006b */
.L_x_7402:
[----:B------:R-:W-:Y:S05]  /*6780*/  BSYNC B1 ;  /* 0x0000000000017941 */ /* 0x000fea0003800000 */
.L_x_7400:
        /* <DEDUP_REMOVED lines=11> */
.L_x_7404:
[----:B------:R-:W-:Y:S01]  /*6840*/  IMAD.MOV.U32 R8, RZ, RZ, R9 ;  /* 0x000000ffff087224 */ /* 0x000fe200078e0009 */
[----:B------:R-:W-:Y:S01]  /*6850*/  MOV R10, R11 ;  /* 0x0000000b000a7202 */ /* 0x000fe20000000f00 */
[----:B------:R-:W-:Y:S02]  /*6860*/  IMAD.MOV.U32 R43, RZ, RZ, R42 ;  /* 0x000000ffff2b7224 */ /* 0x000fe400078e002a */
[----:B------:R-:W-:Y:S02]  /*6870*/  IMAD.MOV.U32 R107, RZ, RZ, R106 ;  /* 0x000000ffff6b7224 */ /* 0x000fe400078e006a */
.L_x_7405:
[----:B------:R-:W-:Y:S05]  /*6880*/  BSYNC B1 ;  /* 0x0000000000017941 */ /* 0x000fea0003800000 */
.L_x_7403:
        /* <DEDUP_REMOVED lines=11> */
.L_x_7407:
[----:B------:R-:W-:Y:S01]  /*6940*/  IMAD.MOV.U32 R9, RZ, RZ, R8 ;  /* 0x000000ffff097224 */ /* 0x000fe200078e0008 */
[----:B------:R-:W-:Y:S01]  /*6950*/  MOV R11, R10 ;  /* 0x0000000a000b7202 */ /* 0x000fe20000000f00 */
[----:B------:R-:W-:Y:S02]  /*6960*/  IMAD.MOV.U32 R42, RZ, RZ, R41 ;  /* 0x000000ffff2a7224 */ /* 0x000fe400078e0029 */
[----:B------:R-:W-:Y:S02]  /*6970*/  IMAD.MOV.U32 R106, RZ, RZ, R105 ;  /* 0x000000ffff6a7224 */ /* 0x000fe400078e0069 */
.L_x_7408:
[----:B------:R-:W-:Y:S05]  /*6980*/  BSYNC B1 ;  /* 0x0000000000017941 */ /* 0x000fea0003800000 */
.L_x_7406:
        /* <DEDUP_REMOVED lines=11> */
.L_x_7410:
[----:B------:R-:W-:Y:S01]  /*6a40*/  IMAD.MOV.U32 R8, RZ, RZ, R9 ;  /* 0x000000ffff087224 */ /* 0x000fe200078e0009 */
[----:B------:R-:W-:Y:S01]  /*6a50*/  MOV R10, R11 ;  /* 0x0000000b000a7202 */ /* 0x000fe20000000f00 */
[----:B------:R-:W-:Y:S02]  /*6a60*/  IMAD.MOV.U32 R41, RZ, RZ, R40 ;  /* 0x000000ffff297224 */ /* 0x000fe400078e0028 */
[----:B------:R-:W-:Y:S02]  /*6a70*/  IMAD.MOV.U32 R105, RZ, RZ, R104 ;  /* 0x000000ffff697224 */ /* 0x000fe400078e0068 */
.L_x_7411:
[----:B------:R-:W-:Y:S05]  /*6a80*/  BSYNC B1 ;  /* 0x0000000000017941 */ /* 0x000fea0003800000 */
.L_x_7409:
        /* <DEDUP_REMOVED lines=11> */
.L_x_7413:
[----:B------:R-:W-:Y:S01]  /*6b40*/  IMAD.MOV.U32 R9, RZ, RZ, R8 ;  /* 0x000000ffff097224 */ /* 0x000fe200078e0008 */
[----:B------:R-:W-:Y:S01]  /*6b50*/  MOV R11, R10 ;  /* 0x0000000a000b7202 */ /* 0x000fe20000000f00 */
[----:B------:R-:W-:Y:S02]  /*6b60*/  IMAD.MOV.U32 R40, RZ, RZ, R47 ;  /* 0x000000ffff287224 */ /* 0x000fe400078e002f */
[----:B------:R-:W-:Y:S02]  /*6b70*/  IMAD.MOV.U32 R104, RZ, RZ, R111 ;  /* 0x000000ffff687224 */ /* 0x000fe400078e006f */
.L_x_7414:
[----:B------:R-:W-:Y:S05]  /*6b80*/  BSYNC B1 ;  /* 0x0000000000017941 */ /* 0x000fea0003800000 */
.L_x_7412:
        /* <DEDUP_REMOVED lines=11> */
.L_x_7416:
[----:B------:R-:W-:Y:S01]  /*6c40*/  IMAD.MOV.U32 R8, RZ, RZ, R9 ;  /* 0x000000ffff087224 */ /* 0x000fe200078e0009 */
[----:B------:R-:W-:Y:S01]  /*6c50*/  MOV R10, R11 ;  /* 0x0000000b000a7202 */ /* 0x000fe20000000f00 */
[----:B------:R-:W-:Y:S02]  /*6c60*/  IMAD.MOV.U32 R47, RZ, RZ, R46 ;  /* 0x000000ffff2f7224 */ /* 0x000fe400078e002e */
[----:B------:R-:W-:Y:S02]  /*6c70*/  IMAD.MOV.U32 R111, RZ, RZ, R110 ;  /* 0x000000ffff6f7224 */ /* 0x000fe400078e006e */
.L_x_7417:
[----:B------:R-:W-:Y:S05]  /*6c80*/  BSYNC B1 ;  /* 0x0000000000017941 */ /* 0x000fea0003800000 */
.L_x_7415:
        /* <DEDUP_REMOVED lines=11> */
.L_x_7419:
[----:B------:R-:W-:Y:S01]  /*6d40*/  IMAD.MOV.U32 R9, RZ, RZ, R8 ;  /* 0x000000ffff097224 */ /* 0x000fe200078e0008 */
[----:B------:R-:W-:Y:S01]  /*6d50*/  MOV R11, R10 ;  /* 0x0000000a000b7202 */ /* 0x000fe20000000f00 */
[----:B------:R-:W-:Y:S02]  /*6d60*/  IMAD.MOV.U32 R46, RZ, RZ, R45 ;  /* 0x000000ffff2e7224 */ /* 0x000fe400078e002d */
[----:B------:R-:W-:Y:S02]  /*6d70*/  IMAD.MOV.U32 R110, RZ, RZ, R109 ;  /* 0x000000ffff6e7224 */ /* 0x000fe400078e006d */
.L_x_7420:
[----:B------:R-:W-:Y:S05]  /*6d80*/  BSYNC B1 ;  /* 0x0000000000017941 */ /* 0x000fea0003800000 */
.L_x_7418:
        /* <DEDUP_REMOVED lines=11> */
.L_x_7422:
[----:B------:R-:W-:Y:S01]  /*6e40*/  IMAD.MOV.U32 R8, RZ, RZ, R9 ;  /* 0x000000ffff087224 */ /* 0x000fe200078e0009 */
[----:B------:R-:W-:Y:S01]  /*6e50*/  MOV R10, R11 ;  /* 0x0000000b000a7202 */ /* 0x000fe20000000f00 */
[----:B------:R-:W-:Y:S02]  /*6e60*/  IMAD.MOV.U32 R45, RZ, RZ, R44 ;  /* 0x000000ffff2d7224 */ /* 0x000fe400078e002c */
[----:B------:R-:W-:Y:S02]  /*6e70*/  IMAD.MOV.U32 R109, RZ, RZ, R108 ;  /* 0x000000ffff6d7224 */ /* 0x000fe400078e006c */
.L_x_7423:
[----:B------:R-:W-:Y:S05]  /*6e80*/  BSYNC B1 ;  /* 0x0000000000017941 */ /* 0x000fea0003800000 */
.L_x_7421:
        /* <DEDUP_REMOVED lines=11> */
.L_x_7425:
[----:B------:R-:W-:Y:S01]  /*6f40*/  IMAD.MOV.U32 R9, RZ, RZ, R8 ;  /* 0x000000ffff097224 */ /* 0x000fe200078e0008 */
[----:B------:R-:W-:Y:S01]  /*6f50*/  MOV R11, R10 ;  /* 0x0000000a000b7202 */ /* 0x000fe20000000f00 */
[----:B------:R-:W-:Y:S02]  /*6f60*/  IMAD.MOV.U32 R44, RZ, RZ, R51 ;  /* 0x000000ffff2c7224 */ /* 0x000fe400078e0033 */
[----:B------:R-:W-:Y:S02]  /*6f70*/  IMAD.MOV.U32 R108, RZ, RZ, R115 ;  /* 0x000000ffff6c7224 */ /* 0x000fe400078e0073 */
.L_x_7426:
[----:B------:R-:W-:Y:S05]  /*6f80*/  BSYNC B1 ;  /* 0x0000000000017941 */ /* 0x000fea0003800000 */
.L_x_7424:
        /* <DEDUP_REMOVED lines=11> */
.L_x_7428:
[----:B------:R-:W-:Y:S01]  /*7040*/  IMAD.MOV.U32 R8, RZ, RZ, R9 ;  /* 0x000000ffff087224 */ /* 0x000fe200078e0009 */
[----:B------:R-:W-:Y:S01]  /*7050*/  MOV R10, R11 ;  /* 0x0000000b000a7202 */ /* 0x000fe20000000f00 */
[----:B------:R-:W-:Y:S02]  /*7060*/  IMAD.MOV.U32 R51, RZ, RZ, R50 ;  /* 0x000000ffff337224 */ /* 0x000fe400078e0032 */
[----:B------:R-:W-:Y:S02]  /*7070*/  IMAD.MOV.U32 R115, RZ, RZ, R114 ;  /* 0x000000ffff737224 */ /* 0x000fe400078e0072 */
.L_x_7429:
[----:B------:R-:W-:Y:S05]  /*7080*/  BSYNC B1 ;  /* 0x0000000000017941 */ /* 0x000fea0003800000 */
.L_x_7427:
        /* <DEDUP_REMOVED lines=11> */
.L_x_7431:
[----:B------:R-:W-:Y:S01]  /*7140*/  IMAD.MOV.U32 R9, RZ, RZ, R8 ;  /* 0x000000ffff097224 */ /* 0x000fe200078e0008 */
[----:B------:R-:W-:Y:S01]  /*7150*/  MOV R11, R10 ;  /* 0x0000000a000b7202 */ /* 0x000fe20000000f00 */
[----:B------:R-:W-:Y:S02]  /*7160*/  IMAD.MOV.U32 R50, RZ, RZ, R49 ;  /* 0x000000ffff327224 */ /* 0x000fe400078e0031 */
[----:B------:R-:W-:Y:S02]  /*7170*/  IMAD.MOV.U32 R114, RZ, RZ, R113 ;  /* 0x000000ffff727224 */ /* 0x000fe400078e0071 */
.L_x_7432:
[----:B------:R-:W-:Y:S05]  /*7180*/  BSYNC B1 ;  /* 0x0000000000017941 */ /* 0x000fea0003800000 */
.L_x_7430:
        /* <DEDUP_REMOVED lines=11> */
.L_x_7434:
[----:B------:R-:W-:Y:S01]  /*7240*/  IMAD.MOV.U32 R8, RZ, RZ, R9 ;  /* 0x000000ffff087224 */ /* 0x000fe200078e0009 */
[----:B------:R-:W-:Y:S01]  /*7250*/  MOV R10, R11 ;  /* 0x0000000b000a7202 */ /* 0x000fe20000000f00 */
[----:B------:R-:W-:Y:S02]  /*7260*/  IMAD.MOV.U32 R49, RZ, RZ, R48 ;  /* 0x000000ffff317224 */ /* 0x000fe400078e0030 */
[----:B------:R-:W-:Y:S02]  /*7270*/  IMAD.MOV.U32 R113, RZ, RZ, R112 ;  /* 0x000000ffff717224 */ /* 0x000fe400078e0070 */
.L_x_7435:
[----:B------:R-:W-:Y:S05]  /*7280*/  BSYNC B1 ;  /* 0x0000000000017941 */ /* 0x000fea0003800000 */
.L_x_7433:
        /* <DEDUP_REMOVED lines=11> */
.L_x_7437:
[----:B------:R-:W-:Y:S01]  /*7340*/  IMAD.MOV.U32 R9, RZ, RZ, R8 ;  /* 0x000000ffff097224 */ /* 0x000fe200078e0008 */
[----:B------:R-:W-:Y:S01]  /*7350*/  MOV R11, R10 ;  /* 0x0000000a000b7202 */ /* 0x000fe20000000f00 */
[----:B------:R-:W-:Y:S02]  /*7360*/  IMAD.MOV.U32 R48, RZ, RZ, R55 ;  /* 0x000000ffff307224 */ /* 0x000fe400078e0037 */
[----:B------:R-:W-:Y:S02]  /*7370*/  IMAD.MOV.U32 R112, RZ, RZ, R119 ;  /* 0x000000ffff707224 */ /* 0x000fe400078e0077 */
.L_x_7438:
[----:B------:R-:W-:Y:S05]  /*7380*/  BSYNC B1 ;  /* 0x0000000000017941 */ /* 0x000fea0003800000 */
.L_x_7436:
        /* <DEDUP_REMOVED lines=11> */
.L_x_7440:
[----:B------:R-:W-:Y:S01]  /*7440*/  IMAD.MOV.U32 R8, RZ, RZ, R9 ;  /* 0x000000ffff087224 */ /* 0x000fe200078e0009 */
[----:B------:R-:W-:Y:S01]  /*7450*/  MOV R10, R11 ;  /* 0x0000000b000a7202 */ /* 0x000fe20000000f00 */
[----:B------:R-:W-:Y:S02]  /*7460*/  IMAD.MOV.U32 R55, RZ, RZ, R54 ;  /* 0x000000ffff377224 */ /* 0x000fe400078e0036 */
[----:B------:R-:W-:Y:S02]  /*7470*/  IMAD.MOV.U32 R119, RZ, RZ, R118 ;  /* 0x000000ffff777224 */ /* 0x000fe400078e0076 */
.L_x_7441:
[----:B------:R-:W-:Y:S05]  /*7480*/  BSYNC B1 ;  /* 0x0000000000017941 */ /* 0x000fea0003800000 */
.L_x_7439:
        /* <DEDUP_REMOVED lines=11> */
.L_x_7443:
[----:B------:R-:W-:Y:S01]  /*7540*/  IMAD.MOV.U32 R9, RZ, RZ, R8 ;  /* 0x000000ffff097224 */ /* 0x000fe200078e0008 */
[----:B------:R-:W-:Y:S01]  /*7550*/  MOV R11, R10 ;  /* 0x0000000a000b7202 */ /* 0x000fe20000000f00 */
[----:B------:R-:W-:Y:S02]  /*7560*/  IMAD.MOV.U32 R54, RZ, RZ, R53 ;  /* 0x000000ffff367224 */ /* 0x000fe400078e0035 */
[----:B------:R-:W-:Y:S02]  /*7570*/  IMAD.MOV.U32 R118, RZ, RZ, R117 ;  /* 0x000000ffff767224 */ /* 0x000fe400078e0075 */
.L_x_7444:
[----:B------:R-:W-:Y:S05]  /*7580*/  BSYNC B1 ;  /* 0x0000000000017941 */ /* 0x000fea0003800000 */
.L_x_7442:
        /* <DEDUP_REMOVED lines=11> */
.L_x_7446:
[----:B------:R-:W-:Y:S01]  /*7640*/  IMAD.MOV.U32 R8, RZ, RZ, R9 ;  /* 0x000000ffff087224 */ /* 0x000fe200078e0009 */
[----:B------:R-:W-:Y:S01]  /*7650*/  MOV R10, R11 ;  /* 0x0000000b000a7202 */ /* 0x000fe20000000f00 */
[----:B------:R-:W-:Y:S02]  /*7660*/  IMAD.MOV.U32 R53, RZ, RZ, R52 ;  /* 0x000000ffff357224 */ /* 0x000fe400078e0034 */
[----:B------:R-:W-:Y:S02]  /*7670*/  IMAD.MOV.U32 R117, RZ, RZ, R116 ;  /* 0x000000ffff757224 */ /* 0x000fe400078e0074 */
.L_x_7447:
[----:B------:R-:W-:Y:S05]  /*7680*/  BSYNC B1 ;  /* 0x0000000000017941 */ /* 0x000fea0003800000 */
.L_x_7445:
        /* <DEDUP_REMOVED lines=11> */
.L_x_7449:
[----:B------:R-:W-:Y:S01]  /*7740*/  IMAD.MOV.U32 R9, RZ, RZ, R8 ;  /* 0x000000ffff097224 */ /* 0x000fe200078e0008 */
[----:B------:R-:W-:Y:S01]  /*7750*/  MOV R11, R10 ;  /* 0x0000000a000b7202 */ /* 0x000fe20000000f00 */
[----:B------:R-:W-:Y:S02]  /*7760*/  IMAD.MOV.U32 R52, RZ, RZ, R59 ;  /* 0x000000ffff347224 */ /* 0x000fe400078e003b */
[----:B------:R-:W-:Y:S02]  /*7770*/  IMAD.MOV.U32 R116, RZ, RZ, R123 ;  /* 0x000000ffff747224 */ /* 0x000fe400078e007b */
.L_x_7450:
[----:B------:R-:W-:Y:S05]  /*7780*/  BSYNC B1 ;  /* 0x0000000000017941 */ /* 0x000fea0003800000 */
.L_x_7448:
        /* <DEDUP_REMOVED lines=11> */
.L_x_7452:
[----:B------:R-:W-:Y:S01]  /*7840*/  IMAD.MOV.U32 R8, RZ, RZ, R9 ;  /* 0x000000ffff087224 */ /* 0x000fe200078e0009 */
[----:B------:R-:W-:Y:S01]  /*7850*/  MOV R10, R11 ;  /* 0x0000000b000a7202 */ /* 0x000fe20000000f00 */
[----:B------:R-:W-:Y:S02]  /*7860*/  IMAD.MOV.U32 R59, RZ, RZ, R58 ;  /* 0x000000ffff3b7224 */ /* 0x000fe400078e003a */
[----:B------:R-:W-:Y:S02]  /*7870*/  IMAD.MOV.U32 R123, RZ, RZ, R122 ;  /* 0x000000ffff7b7224 */ /* 0x000fe400078e007a */
.L_x_7453:
[----:B------:R-:W-:Y:S05]  /*7880*/  BSYNC B1 ;  /* 0x0000000000017941 */ /* 0x000fea0003800000 */
.L_x_7451:
        /* <DEDUP_REMOVED lines=11> */
.L_x_7455:
[----:B------:R-:W-:Y:S01]  /*7940*/  IMAD.MOV.U32 R9, RZ, RZ, R8 ;  /* 0x000000ffff097224 */ /* 0x000fe200078e0008 */
[----:B------:R-:W-:Y:S01]  /*7950*/  MOV R11, R10 ;  /* 0x0000000a000b7202 */ /* 0x000fe20000000f00 */
[----:B------:R-:W-:Y:S02]  /*7960*/  IMAD.MOV.U32 R58, RZ, RZ, R57 ;  /* 0x000000ffff3a7224 */ /* 0x000fe400078e0039 */
[----:B------:R-:W-:Y:S02]  /*7970*/  IMAD.MOV.U32 R122, RZ, RZ, R121 ;  /* 0x000000ffff7a7224 */ /* 0x000fe400078e0079 */
.L_x_7456:
[----:B------:R-:W-:Y:S05]  /*7980*/  BSYNC B1 ;  /* 0x0000000000017941 */ /* 0x000fea0003800000 */
.L_x_7454:
        /* <DEDUP_REMOVED lines=11> */
.L_x_7458:
[----:B------:R-:W-:Y:S01]  /*7a40*/  IMAD.MOV.U32 R8, RZ, RZ, R9 ;  /* 0x000000ffff087224 */ /* 0x000fe200078e0009 */
[----:B------:R-:W-:Y:S01]  /*7a50*/  MOV R10, R11 ;  /* 0x0000000b000a7202 */ /* 0x000fe20000000f00 */
[----:B------:R-:W-:Y:S02]  /*7a60*/  IMAD.MOV.U32 R57, RZ, RZ, R56 ;  /* 0x000000ffff397224 */ /* 0x000fe400078e0038 */
[----:B------:R-:W-:Y:S02]  /*7a70*/  IMAD.MOV.U32 R121, RZ, RZ, R120 ;  /* 0x000000ffff797224 */ /* 0x000fe400078e0078 */
.L_x_7459:
[----:B------:R-:W-:Y:S05]  /*7a80*/  BSYNC B1 ;  /* 0x0000000000017941 */ /* 0x000fea0003800000 */
.L_x_7457:
        /* <DEDUP_REMOVED lines=11> */
.L_x_7461:
[----:B------:R-:W-:Y:S01]  /*7b40*/  IMAD.MOV.U32 R9, RZ, RZ, R8 ;  /* 0x000000ffff097224 */ /* 0x000fe200078e0008 */
[----:B------:R-:W-:Y:S01]  /*7b50*/  MOV R11, R10 ;  /* 0x0000000a000b7202 */ /* 0x000fe20000000f00 */
[----:B------:R-:W-:Y:S02]  /*7b60*/  IMAD.MOV.U32 R56, RZ, RZ, R63 ;  /* 0x000000ffff387224 */ /* 0x000fe400078e003f */
[----:B------:R-:W-:Y:S02]  /*7b70*/  IMAD.MOV.U32 R120, RZ, RZ, R127 ;  /* 0x000000ffff787224 */ /* 0x000fe400078e007f */
.L_x_7462:
[----:B------:R-:W-:Y:S05]  /*7b80*/  BSYNC B1 ;  /* 0x0000000000017941 */ /* 0x000fea0003800000 */
.L_x_7460:
        /* <DEDUP_REMOVED lines=11> */
.L_x_7464:
[----:B------:R-:W-:Y:S01]  /*7c40*/  IMAD.MOV.U32 R8, RZ, RZ, R9 ;  /* 0x000000ffff087224 */ /* 0x000fe200078e0009 */
[----:B------:R-:W-:Y:S01]  /*7c50*/  MOV R10, R11 ;  /* 0x0000000b000a7202 */ /* 0x000fe20000000f00 */
[----:B------:R-:W-:Y:S02]  /*7c60*/  IMAD.MOV.U32 R63, RZ, RZ, R62 ;  /* 0x000000ffff3f7224 */ /* 0x000fe400078e003e */
[----:B------:R-:W-:Y:S02]  /*7c70*/  IMAD.MOV.U32 R127, RZ, RZ, R126 ;  /* 0x000000ffff7f7224 */ /* 0x000fe400078e007e */
.L_x_7465:
[----:B------:R-:W-:Y:S05]  /*7c80*/  BSYNC B1 ;  /* 0x0000000000017941 */ /* 0x000fea0003800000 */
.L_x_7463:
        /* <DEDUP_REMOVED lines=11> */
.L_x_7467:
[----:B------:R-:W-:Y:S01]  /*7d40*/  IMAD.MOV.U32 R9, RZ, RZ, R8 ;  /* 0x000000ffff097224 */ /* 0x000fe200078e0008 */
[----:B------:R-:W-:Y:S01]  /*7d50*/  MOV R11, R10 ;  /* 0x0000000a000b7202 */ /* 0x000fe20000000f00 */
[----:B------:R-:W-:Y:S02]  /*7d60*/  IMAD.MOV.U32 R62, RZ, RZ, R61 ;  /* 0x000000ffff3e7224 */ /* 0x000fe400078e003d */
[----:B------:R-:W-:Y:S02]  /*7d70*/  IMAD.MOV.U32 R126, RZ, RZ, R125 ;  /* 0x000000ffff7e7224 */ /* 0x000fe400078e007d */
.L_x_7468:
[----:B------:R-:W-:Y:S05]  /*7d80*/  BSYNC B1 ;  /* 0x0000000000017941 */ /* 0x000fea0003800000 */
.L_x_7466:
        /* <DEDUP_REMOVED lines=11> */
.L_x_7470:
[----:B------:R-:W-:Y:S01]  /*7e40*/  IMAD.MOV.U32 R8, RZ, RZ, R9 ;  /* 0x000000ffff087224 */ /* 0x000fe200078e0009 */
[----:B------:R-:W-:Y:S01]  /*7e50*/  MOV R10, R11 ;  /* 0x0000000b000a7202 */ /* 0x000fe20000000f00 */
[----:B------:R-:W-:Y:S02]  /*7e60*/  IMAD.MOV.U32 R61, RZ, RZ, R60 ;  /* 0x000000ffff3d7224 */ /* 0x000fe400078e003c */
[----:B------:R-:W-:Y:S02]  /*7e70*/  IMAD.MOV.U32 R125, RZ, RZ, R124 ;  /* 0x000000ffff7d7224 */ /* 0x000fe400078e007c */
.L_x_7471:
[----:B------:R-:W-:Y:S05]  /*7e80*/  BSYNC B1 ;  /* 0x0000000000017941 */ /* 0x000fea0003800000 */
.L_x_7469:
        /* <DEDUP_REMOVED lines=11> */
.L_x_7473:
[----:B------:R-:W-:Y:S01]  /*7f40*/  IMAD.MOV.U32 R9, RZ, RZ, R8 ;  /* 0x000000ffff097224 */ /* 0x000fe200078e0008 */
[----:B------:R-:W-:Y:S01]  /*7f50*/  MOV R11, R10 ;  /* 0x0000000a000b7202 */ /* 0x000fe20000000f00 */
[----:B------:R-:W-:Y:S02]  /*7f60*/  IMAD.MOV.U32 R60, RZ, RZ, R67 ;  /* 0x000000ffff3c7224 */ /* 0x000fe400078e0043 */
[----:B------:R-:W-:Y:S02]  /*7f70*/  IMAD.MOV.U32 R124, RZ, RZ, R131 ;  /* 0x000000ffff7c7224 */ /* 0x000fe400078e0083 */
.L_x_7474:
[----:B------:R-:W-:Y:S05]  /*7f80*/  BSYNC B1 ;  /* 0x0000000000017941 */ /* 0x000fea0003800000 */
.L_x_7472:
        /* <DEDUP_REMOVED lines=11> */
.L_x_7476:
[----:B------:R-:W-:Y:S01]  /*8040*/  IMAD.MOV.U32 R8, RZ, RZ, R9 ;  /* 0x000000ffff087224 */ /* 0x000fe200078e0009 */
[----:B------:R-:W-:Y:S01]  /*8050*/  MOV R10, R11 ;  /* 0x0000000b000a7202 */ /* 0x000fe20000000f00 */
[----:B------:R-:W-:Y:S02]  /*8060*/  IMAD.MOV.U32 R67, RZ, RZ, R66 ;  /* 0x000000ffff437224 */ /* 0x000fe400078e0042 */
[----:B------:R-:W-:Y:S02]  /*8070*/  IMAD.MOV.U32 R131, RZ, RZ, R130 ;  /* 0x000000ffff837224 */ /* 0x000fe400078e0082 */
.L_x_7477:
[----:B------:R-:W-:Y:S05]  /*8080*/  BSYNC B1 ;  /* 0x0000000000017941 */ /* 0x000fea0003800000 */
.L_x_7475:
        /* <DEDUP_REMOVED lines=11> */
.L_x_7479:
[----:B------:R-:W-:Y:S01]  /*8140*/  IMAD.MOV.U32 R9, RZ, RZ, R8 ;  /* 0x000000ffff097224 */ /* 0x000fe200078e0008 */
[----:B------:R-:W-:Y:S01]  /*8150*/  MOV R11, R10 ;  /* 0x0000000a000b7202 */ /* 0x000fe20000000f00 */
[----:B------:R-:W-:Y:S02]  /*8160*/  IMAD.MOV.U32 R66, RZ, RZ, R65 ;  /* 0x000000ffff427224 */ /* 0x000fe400078e0041 */
[----:B------:R-:W-:Y:S02]  /*8170*/  IMAD.MOV.U32 R130, RZ, RZ, R129 ;  /* 0x000000ffff827224 */ /* 0x000fe400078e0081 */
.L_x_7480:
[----:B------:R-:W-:Y:S05]  /*8180*/  BSYNC B1 ;  /* 0x0000000000017941 */ /* 0x000fea0003800000 */
.L_x_7478:
        /* <DEDUP_REMOVED lines=11> */
.L_x_7482:
[----:B------:R-:W-:Y:S01]  /*8240*/  IMAD.MOV.U32 R8, RZ, RZ, R9 ;  /* 0x000000ffff087224 */ /* 0x000fe200078e0009 */
[----:B------:R-:W-:Y:S01]  /*8250*/  MOV R10, R11 ;  /* 0x0000000b000a7202 */ /* 0x000fe20000000f00 */
[----:B------:R-:W-:Y:S02]  /*8260*/  IMAD.MOV.U32 R65, RZ, RZ, R64 ;  /* 0x000000ffff417224 */ /* 0x000fe400078e0040 */
[----:B------:R-:W-:Y:S02]  /*8270*/  IMAD.MOV.U32 R129, RZ, RZ, R128 ;  /* 0x000000ffff817224 */ /* 0x000fe400078e0080 */
.L_x_7483:
[----:B------:R-:W-:Y:S05]  /*8280*/  BSYNC B1 ;  /* 0x0000000000017941 */ /* 0x000fea0003800000 */
.L_x_7481:
        /* <DEDUP_REMOVED lines=11> */
.L_x_7485:
[----:B------:R-:W-:Y:S01]  /*8340*/  IMAD.MOV.U32 R9, RZ, RZ, R8 ;  /* 0x000000ffff097224 */ /* 0x000fe200078e0008 */
[----:B------:R-:W-:Y:S01]  /*8350*/  MOV R11, R10 ;  /* 0x0000000a000b7202 */ /* 0x000fe20000000f00 */
[----:B------:R-:W-:Y:S02]  /*8360*/  IMAD.MOV.U32 R64, RZ, RZ, R71 ;  /* 0x000000ffff407224 */ /* 0x000fe400078e0047 */
[----:B------:R-:W-:Y:S02]  /*8370*/  IMAD.MOV.U32 R128, RZ, RZ, R135 ;  /* 0x000000ffff807224 */ /* 0x000fe400078e0087 */
.L_x_7486:
[----:B------:R-:W-:Y:S05]  /*8380*/  BSYNC B1 ;  /* 0x0000000000017941 */ /* 0x000fea0003800000 */
.L_x_7484:
        /* <DEDUP_REMOVED lines=11> */
.L_x_7488:
[----:B------:R-:W-:Y:S01]  /*8440*/  IMAD.MOV.U32 R8, RZ, RZ, R9 ;  /* 0x000000ffff087224 */ /* 0x000fe200078e0009 */
[----:B------:R-:W-:Y:S01]  /*8450*/  MOV R10, R11 ;  /* 0x0000000b000a7202 */ /* 0x000fe20000000f00 */
[----:B------:R-:W-:Y:S02]  /*8460*/  IMAD.MOV.U32 R71, RZ, RZ, R70 ;  /* 0x000000ffff477224 */ /* 0x000fe400078e0046 */
[----:B------:R-:W-:Y:S02]  /*8470*/  IMAD.MOV.U32 R135, RZ, RZ, R134 ;  /* 0x000000ffff877224 */ /* 0x000fe400078e0086 */
.L_x_7489:
[----:B------:R-:W-:Y:S05]  /*8480*/  BSYNC B1 ;  /* 0x0000000000017941 */ /* 0x000fea0003800000 */
.L_x_7487:
        /* <DEDUP_REMOVED lines=11> */
.L_x_7491:
[----:B------:R-:W-:Y:S01]  /*8540*/  IMAD.MOV.U32 R9, RZ, RZ, R8 ;  /* 0x000000ffff097224 */ /* 0x000fe200078e0008 */
[----:B------:R-:W-:Y:S01]  /*8550*/  MOV R11, R10 ;  /* 0x0000000a000b7202 */ /* 0x000fe20000000f00 */
[----:B------:R-:W-:Y:S02]  /*8560*/  IMAD.MOV.U32 R70, RZ, RZ, R69 ;  /* 0x000000ffff467224 */ /* 0x000fe400078e0045 */
[----:B------:R-:W-:Y:S02]  /*8570*/  IMAD.MOV.U32 R134, RZ, RZ, R133 ;  /* 0x000000ffff867224 */ /* 0x000fe400078e0085 */
.L_x_7492:
[----:B------:R-:W-:Y:S05]  /*8580*/  BSYNC B1 ;  /* 0x0000000000017941 */ /* 0x000fea0003800000 */
.L_x_7490:
        /* <DEDUP_REMOVED lines=11> */
.L_x_7494:
[----:B------:R-:W-:Y:S01]  /*8640*/  IMAD.MOV.U32 R8, RZ, RZ, R9 ;  /* 0x000000ffff087224 */ /* 0x000fe200078e0009 */
[----:B------:R-:W-:Y:S01]  /*8650*/  MOV R10, R11 ;  /* 0x0000000b000a7202 */ /* 0x000fe20000000f00 */
[----:B------:R-:W-:Y:S02]  /*8660*/  IMAD.MOV.U32 R69, RZ, RZ, R68 ;  /* 0x000000ffff457224 */ /* 0x000fe400078e0044 */
[----:B------:R-:W-:Y:S02]  /*8670*/  IMAD.MOV.U32 R133, RZ, RZ, R132 ;  /* 0x000000ffff857224 */ /* 0x000fe400078e0084 */
.L_x_7495:
[----:B------:R-:W-:Y:S05]  /*8680*/  BSYNC B1 ;  /* 0x0000000000017941 */ /* 0x000fea0003800000 */
.L_x_7493:
        /* <DEDUP_REMOVED lines=11> */
.L_x_7497:
[----:B------:R-:W-:Y:S01]  /*8740*/  IMAD.MOV.U32 R9, RZ, RZ, R8 ;  /* 0x000000ffff097224 */ /* 0x000fe200078e0008 */
[----:B------:R-:W-:Y:S01]  /*8750*/  MOV R11, R10 ;  /* 0x0000000a000b7202 */ /* 0x000fe20000000f00 */
[----:B------:R-:W-:Y:S02]  /*8760*/  IMAD.MOV.U32 R68, RZ, RZ, R75 ;  /* 0x000000ffff447224 */ /* 0x000fe400078e004b */
[----:B------:R-:W-:Y:S02]  /*8770*/  IMAD.MOV.U32 R132, RZ, RZ, R139 ;  /* 0x000000ffff847224 */ /* 0x000fe400078e008b */
.L_x_7498:
[----:B------:R-:W-:Y:S05]  /*8780*/  BSYNC B1 ;  /* 0x0000000000017941 */ /* 0x000fea0003800000 */
.L_x_7496:
        /* <DEDUP_REMOVED lines=11> */
.L_x_7500:
[----:B------:R-:W-:Y:S01]  /*8840*/  IMAD.MOV.U32 R8, RZ, RZ, R9 ;  /* 0x000000ffff087224 */ /* 0x000fe200078e0009 */
[----:B------:R-:W-:Y:S01]  /*8850*/  MOV R10, R11 ;  /* 0x0000000b000a7202 */ /* 0x000fe20000000f00 */
[----:B------:R-:W-:Y:S02]  /*8860*/  IMAD.MOV.U32 R75, RZ, RZ, R74 ;  /* 0x000000ffff4b7224 */ /* 0x000fe400078e004a */
[----:B------:R-:W-:Y:S02]  /*8870*/  IMAD.MOV.U32 R139, RZ, RZ, R138 ;  /* 0x000000ffff8b7224 */ /* 0x000fe400078e008a */
.L_x_7501:
[----:B------:R-:W-:Y:S05]  /*8880*/  BSYNC B1 ;  /* 0x0000000000017941 */ /* 0x000fea0003800000 */
.L_x_7499:
        /* <DEDUP_REMOVED lines=11> */
.L_x_7503:
[----:B------:R-:W-:Y:S01]  /*8940*/  IMAD.MOV.U32 R9, RZ, RZ, R8 ;  /* 0x000000ffff097224 */ /* 0x000fe200078e0008 */
[----:B------:R-:W-:Y:S01]  /*8950*/  MOV R11, R10 ;  /* 0x0000000a000b7202 */ /* 0x000fe20000000f00 */
[----:B------:R-:W-:Y:S02]  /*8960*/  IMAD.MOV.U32 R74, RZ, RZ, R73 ;  /* 0x000000ffff4a7224 */ /* 0x000fe400078e0049 */
[----:B------:R-:W-:Y:S02]  /*8970*/  IMAD.MOV.U32 R138, RZ, RZ, R137 ;  /* 0x000000ffff8a7224 */ /* 0x000fe400078e0089 */
.L_x_7504:
[----:B------:R-:W-:Y:S05]  /*8980*/  BSYNC B1 ;  /* 0x0000000000017941 */ /* 0x000fea0003800000 */
.L_x_7502:
        /* <DEDUP_REMOVED lines=11> */
.L_x_7506:
[----:B------:R-:W-:Y:S01]  /*8a40*/  IMAD.MOV.U32 R8, RZ, RZ, R9 ;  /* 0x000000ffff087224 */ /* 0x000fe200078e0009 */
[----:B------:R-:W-:Y:S01]  /*8a50*/  MOV R10, R11 ;  /* 0x0000000b000a7202 */ /* 0x000fe20000000f00 */
[----:B------:R-:W-:Y:S02]  /*8a60*/  IMAD.MOV.U32 R73, RZ, RZ, R72 ;  /* 0x000000ffff497224 */ /* 0x000fe400078e0048 */
[----:B------:R-:W-:Y:S02]  /*8a70*/  IMAD.MOV.U32 R137, RZ, RZ, R136 ;  /* 0x000000ffff897224 */ /* 0x000fe400078e0088 */
.L_x_7507:
[----:B------:R-:W-:Y:S05]  /*8a80*/  BSYNC B1 ;  /* 0x0000000000017941 */ /* 0x000fea0003800000 */
.L_x_7505:
        /* <DEDUP_REMOVED lines=11> */
.L_x_7509:
[----:B------:R-:W-:Y:S01]  /*8b40*/  IMAD.MOV.U32 R9, RZ, RZ, R8 ;  /* 0x000000ffff097224 */ /* 0x000fe200078e0008 */
[----:B------:R-:W-:Y:S01]  /*8b50*/  MOV R11, R10 ;  /* 0x0000000a000b7202 */ /* 0x000fe20000000f00 */
[----:B------:R-:W-:Y:S02]  /*8b60*/  IMAD.MOV.U32 R72, RZ, RZ, R79 ;  /* 0x000000ffff487224 */ /* 0x000fe400078e004f */
[----:B------:R-:W-:Y:S02]  /*8b70*/  IMAD.MOV.U32 R136, RZ, RZ, R143 ;  /* 0x000000ffff887224 */ /* 0x000fe400078e008f */
.L_x_7510:
[----:B------:R-:W-:Y:S05]  /*8b80*/  BSYNC B1 ;  /* 0x0000000000017941 */ /* 0x000fea0003800000 */
.L_x_7508:
        /* <DEDUP_REMOVED lines=11> */
.L_x_7512:
[----:B------:R-:W-:Y:S01]  /*8c40*/  IMAD.MOV.U32 R8, RZ, RZ, R9 ;  /* 0x000000ffff087224 */ /* 0x000fe200078e0009 */
[----:B------:R-:W-:Y:S01]  /*8c50*/  MOV R10, R11 ;  /* 0x0000000b000a7202 */ /* 0x000fe20000000f00 */
[----:B------:R-:W-:Y:S02]  /*8c60*/  IMAD.MOV.U32 R79, RZ, RZ, R78 ;  /* 0x000000ffff4f7224 */ /* 0x000fe400078e004e */
[----:B------:R-:W-:Y:S02]  /*8c70*/  IMAD.MOV.U32 R143, RZ, RZ, R142 ;  /* 0x000000ffff8f7224 */ /* 0x000fe400078e008e */
.L_x_7513:
[----:B------:R-:W-:Y:S05]  /*8c80*/  BSYNC B1 ;  /* 0x0000000000017941 */ /* 0x000fea0003800000 */
.L_x_7511:
        /* <DEDUP_REMOVED lines=11> */
.L_x_7515:
[----:B------:R-:W-:Y:S01]  /*8d40*/  IMAD.MOV.U32 R9, RZ, RZ, R8 ;  /* 0x000000ffff097224 */ /* 0x000fe200078e0008 */
[----:B------:R-:W-:Y:S01]  /*8d50*/  MOV R11, R10 ;  /* 0x0000000a000b7202 */ /* 0x000fe20000000f00 */
[----:B------:R-:W-:Y:S02]  /*8d60*/  IMAD.MOV.U32 R78, RZ, RZ, R77 ;  /* 0x000000ffff4e7224 */ /* 0x000fe400078e004d */
[----:B------:R-:W-:Y:S02]  /*8d70*/  IMAD.MOV.U32 R142, RZ, RZ, R141 ;  /* 0x000000ffff8e7224 */ /* 0x000fe400078e008d */
.L_x_7516:
[----:B------:R-:W-:Y:S05]  /*8d80*/  BSYNC B1 ;  /* 0x0000000000017941 */ /* 0x000fea0003800000 */
.L_x_7514:
        /* <DEDUP_REMOVED lines=11> */
.L_x_7518:
[----:B------:R-:W-:Y:S01]  /*8e40*/  IMAD.MOV.U32 R8, RZ, RZ, R9 ;  /* 0x000000ffff087224 */ /* 0x000fe200078e0009 */
[----:B------:R-:W-:Y:S01]  /*8e50*/  MOV R10, R11 ;  /* 0x0000000b000a7202 */ /* 0x000fe20000000f00 */
[----:B------:R-:W-:Y:S02]  /*8e60*/  IMAD.MOV.U32 R77, RZ, RZ, R76 ;  /* 0x000000ffff4d7224 */ /* 0x000fe400078e004c */
[----:B------:R-:W-:Y:S02]  /*8e70*/  IMAD.MOV.U32 R141, RZ, RZ, R140 ;  /* 0x000000ffff8d7224 */ /* 0x000fe400078e008c */
.L_x_7519:
[----:B------:R-:W-:Y:S05]  /*8e80*/  BSYNC B1 ;  /* 0x0000000000017941 */ /* 0x000fea0003800000 */
.L_x_7517:
        /* <DEDUP_REMOVED lines=11> */
.L_x_7521:
[----:B------:R-:W-:Y:S01]  /*8f40*/  IMAD.MOV.U32 R9, RZ, RZ, R8 ;  /* 0x000000ffff097224 */ /* 0x000fe200078e0008 */
[----:B------:R-:W-:Y:S01]  /*8f50*/  MOV R11, R10 ;  /* 0x0000000a000b7202 */ /* 0x000fe20000000f00 */
[----:B------:R-:W-:Y:S02]  /*8f60*/  IMAD.MOV.U32 R76, RZ, RZ, R83 ;  /* 0x000000ffff4c7224 */ /* 0x000fe400078e0053 */
[----:B------:R-:W-:Y:S02]  /*8f70*/  IMAD.MOV.U32 R140, RZ, RZ, R147 ;  /* 0x000000ffff8c7224 */ /* 0x000fe400078e0093 */
.L_x_7522:
[----:B------:R-:W-:Y:S05]  /*8f80*/  BSYNC B1 ;  /* 0x0000000000017941 */ /* 0x000fea0003800000 */
.L_x_7520:
        /* <DEDUP_REMOVED lines=11> */
.L_x_7524:
[----:B------:R-:W-:Y:S01]  /*9040*/  IMAD.MOV.U32 R8, RZ, RZ, R9 ;  /* 0x000000ffff087224 */ /* 0x000fe200078e0009 */
[----:B------:R-:W-:Y:S01]  /*9050*/  MOV R10, R11 ;  /* 0x0000000b000a7202 */ /* 0x000fe20000000f00 */
[----:B------:R-:W-:Y:S02]  /*9060*/  IMAD.MOV.U32 R83, RZ, RZ, R82 ;  /* 0x000000ffff537224 */ /* 0x000fe400078e0052 */
[----:B------:R-:W-:Y:S02]  /*9070*/  IMAD.MOV.U32 R147, RZ, RZ, R146 ;  /* 0x000000ffff937224 */ /* 0x000fe400078e0092 */
.L_x_7525:
[----:B------:R-:W-:Y:S05]  /*9080*/  BSYNC B1 ;  /* 0x0000000000017941 */ /* 0x000fea0003800000 */
.L_x_7523:
        /* <DEDUP_REMOVED lines=11> */
.L_x_7527:
[----:B------:R-:W-:Y:S01]  /*9140*/  IMAD.MOV.U32 R9, RZ, RZ, R8 ;  /* 0x000000ffff097224 */ /* 0x000fe200078e0008 */
[----:B------:R-:W-:Y:S01]  /*9150*/  MOV R11, R10 ;  /* 0x0000000a000b7202 */ /* 0x000fe20000000f00 */
[----:B------:R-:W-:Y:S02]  /*9160*/  IMAD.MOV.U32 R82, RZ, RZ, R81 ;  /* 0x000000ffff527224 */ /* 0x000fe400078e0051 */
[----:B------:R-:W-:Y:S02]  /*9170*/  IMAD.MOV.U32 R146, RZ, RZ, R145 ;  /* 0x000000ffff927224 */ /* 0x000fe400078e0091 */
.L_x_7528:
[----:B------:R-:W-:Y:S05]  /*9180*/  BSYNC B1 ;  /* 0x0000000000017941 */ /* 0x000fea0003800000 */
.L_x_7526:
        /* <DEDUP_REMOVED lines=11> */
.L_x_7530:
[----:B------:R-:W-:Y:S01]  /*9240*/  IMAD.MOV.U32 R8, RZ, RZ, R9 ;  /* 0x000000ffff087224 */ /* 0x000fe200078e0009 */
[----:B------:R-:W-:Y:S01]  /*9250*/  MOV R10, R11 ;  /* 0x0000000b000a7202 */ /* 0x000fe20000000f00 */
[----:B------:R-:W-:Y:S02]  /*9260*/  IMAD.MOV.U32 R81, RZ, RZ, R80 ;  /* 0x000000ffff517224 */ /* 0x000fe400078e0050 */
[----:B------:R-:W-:Y:S02]  /*9270*/  IMAD.MOV.U32 R145, RZ, RZ, R144 ;  /* 0x000000ffff917224 */ /* 0x000fe400078e0090 */
.L_x_7531:
[----:B------:R-:W-:Y:S05]  /*9280*/  BSYNC B1 ;  /* 0x0000000000017941 */ /* 0x000fea0003800000 */
.L_x_7529:
        /* <DEDUP_REMOVED lines=11> */
.L_x_7533:
[----:B------:R-:W-:Y:S01]  /*9340*/  IMAD.MOV.U32 R9, RZ, RZ, R8 ;  /* 0x000000ffff097224 */ /* 0x000fe200078e0008 */
[----:B------:R-:W-:Y:S01]  /*9350*/  MOV R11, R10 ;  /* 0x0000000a000b7202 */ /* 0x000fe20000000f00 */
[----:B------:R-:W-:Y:S02]  /*9360*/  IMAD.MOV.U32 R80, RZ, RZ, R87 ;  /* 0x000000ffff507224 */ /* 0x000fe400078e0057 */
[----:B------:R-:W-:Y:S02]  /*9370*/  IMAD.MOV.U32 R144, RZ, RZ, R151 ;  /* 0x000000ffff907224 */ /* 0x000fe400078e0097 */
.L_x_7534:
[----:B------:R-:W-:Y:S05]  /*9380*/  BSYNC B1 ;  /* 0x0000000000017941 */ /* 0x000fea0003800000 */
.L_x_7532:
        /* <DEDUP_REMOVED lines=11> */
.L_x_7536:
[----:B------:R-:W-:Y:S01]  /*9440*/  IMAD.MOV.U32 R8, RZ, RZ, R9 ;  /* 0x000000ffff087224 */ /* 0x000fe200078e0009 */
[----:B------:R-:W-:Y:S01]  /*9450*/  MOV R10, R11 ;  /* 0x0000000b000a7202 */ /* 0x000fe20000000f00 */
[----:B------:R-:W-:Y:S02]  /*9460*/  IMAD.MOV.U32 R87, RZ, RZ, R86 ;  /* 0x000000ffff577224 */ /* 0x000fe400078e0056 */
[----:B------:R-:W-:Y:S02]  /*9470*/  IMAD.MOV.U32 R151, RZ, RZ, R150 ;  /* 0x000000ffff977224 */ /* 0x000fe400078e0096 */
.L_x_7537:
[----:B------:R-:W-:Y:S05]  /*9480*/  BSYNC B1 ;  /* 0x0000000000017941 */ /* 0x000fea0003800000 */
.L_x_7535:
        /* <DEDUP_REMOVED lines=11> */
.L_x_7539:
[----:B------:R-:W-:Y:S01]  /*9540*/  IMAD.MOV.U32 R9, RZ, RZ, R8 ;  /* 0x000000ffff097224 */ /* 0x000fe200078e0008 */
[----:B------:R-:W-:Y:S01]  /*9550*/  MOV R11, R10 ;  /* 0x0000000a000b7202 */ /* 0x000fe20000000f00 */
[----:B------:R-:W-:Y:S02]  /*9560*/  IMAD.MOV.U32 R86, RZ, RZ, R85 ;  /* 0x000000ffff567224 */ /* 0x000fe400078e0055 */
[----:B------:R-:W-:Y:S02]  /*9570*/  IMAD.MOV.U32 R150, RZ, RZ, R149 ;  /* 0x000000ffff967224 */ /* 0x000fe400078e0095 */
.L_x_7540:
[----:B------:R-:W-:Y:S05]  /*9580*/  BSYNC B1 ;  /* 0x0000000000017941 */ /* 0x000fea0003800000 */
.L_x_7538:
        /* <DEDUP_REMOVED lines=11> */
.L_x_7542:
[----:B------:R-:W-:Y:S01]  /*9640*/  IMAD.MOV.U32 R8, RZ, RZ, R9 ;  /* 0x000000ffff087224 */ /* 0x000fe200078e0009 */
[----:B------:R-:W-:Y:S01]  /*9650*/  MOV R10, R11 ;  /* 0x0000000b000a7202 */ /* 0x000fe20000000f00 */
[----:B------:R-:W-:Y:S02]  /*9660*/  IMAD.MOV.U32 R85, RZ, RZ, R84 ;  /* 0x000000ffff557224 */ /* 0x000fe400078e0054 */
[----:B------:R-:W-:Y:S02]  /*9670*/  IMAD.MOV.U32 R149, RZ, RZ, R148 ;  /* 0x000000ffff957224 */ /* 0x000fe400078e0094 */
.L_x_7543:
[----:B------:R-:W-:Y:S05]  /*9680*/  BSYNC B1 ;  /* 0x0000000000017941 */ /* 0x000fea0003800000 */
.L_x_7541:
        /* <DEDUP_REMOVED lines=11> */
.L_x_7545:
[----:B------:R-:W-:Y:S01]  /*9740*/  IMAD.MOV.U32 R9, RZ, RZ, R8 ;  /* 0x000000ffff097224 */ /* 0x000fe200078e0008 */
[----:B------:R-:W-:Y:S01]  /*9750*/  MOV R11, R10 ;  /* 0x0000000a000b7202 */ /* 0x000fe20000000f00 */
[----:B------:R-:W-:Y:S02]  /*9760*/  IMAD.MOV.U32 R84, RZ, RZ, R91 ;  /* 0x000000ffff547224 */ /* 0x000fe400078e005b */
[----:B------:R-:W-:Y:S02]  /*9770*/  IMAD.MOV.U32 R148, RZ, RZ, R3 ;  /* 0x000000ffff947224 */ /* 0x000fe400078e0003 */
.L_x_7546:
[----:B------:R-:W-:Y:S05]  /*9780*/  BSYNC B1 ;  /* 0x0000000000017941 */ /* 0x000fea0003800000 */
.L_x_7544:
        /* <DEDUP_REMOVED lines=11> */
.L_x_7548:
[----:B------:R-:W-:Y:S01]  /*9840*/  IMAD.MOV.U32 R8, RZ, RZ, R9 ;  /* 0x000000ffff087224 */ /* 0x000fe200078e0009 */
[----:B------:R-:W-:Y:S01]  /*9850*/  MOV R13, R11 ;  /* 0x0000000b000d7202 */ /* 0x000fe20000000f00 */
[----:B------:R-:W-:Y:S02]  /*9860*/  IMAD.MOV.U32 R3, RZ, RZ, R2 ;  /* 0x000000ffff037224 */ /* 0x000fe400078e0002 */
[----:B------:R-:W-:Y:S02]  /*9870*/  IMAD.MOV.U32 R91, RZ, RZ, R90 ;  /* 0x000000ffff5b7224 */ /* 0x000fe400078e005a */
.L_x_7549:
[----:B------:R-:W-:Y:S05]  /*9880*/  BSYNC B1 ;  /* 0x0000000000017941 */ /* 0x000fea0003800000 */
.L_x_7547:
        /* <DEDUP_REMOVED lines=9> */
.L_x_7551:
[----:B------:R-:W-:Y:S02]  /*9920*/  IMAD.MOV.U32 R2, RZ, RZ, R152 ;  /* 0x000000ffff027224 */ /* 0x000fe400078e0098 */
[----:B------:R-:W-:Y:S01]  /*9930*/  IMAD.MOV.U32 R90, RZ, RZ, R89 ;  /* 0x000000ffff5a7224 */ /* 0x000fe200078e0059 */
[----:B------:R-:W-:Y:S01]  /*9940*/  MOV R89, R8 ;  /* 0x0000000800597202 */ /* 0x000fe20000000f00 */
[----:B------:R-:W-:Y:S02]  /*9950*/  IMAD.MOV.U32 R152, RZ, RZ, R13 ;  /* 0x000000ffff987224 */ /* 0x000fe400078e000d */
.L_x_7552:
[----:B------:R-:W-:Y:S05]  /*9960*/  BSYNC B1 ;  /* 0x0000000000017941 */ /* 0x000fea0003800000 */
.L_x_7550:
[----:B------:R-:W-:Y:S02]  /*9970*/  IADD3 R4, R4, 0x40, RZ ;  /* 0x0000004004047810 */ /* 0x000fe40007ffe0ff */
[----:B------:R-:W-:Y:S02]  /*9980*/  IADD3 R6, P1, R6, 0x100, RZ ;  /* 0x0000010006067810 */ /* 0x000fe40007f3e0ff */
[----:B------:R-:W-:Y:S02]  /*9990*/  ISETP.GE.AND P0, PT, R4, c[0x0][0x188], PT ;  /* 0x0000620004007a0c */ /* 0x000fe40003f06270 */
[----:B------:R-:W-:Y:S01]  /*99a0*/  IADD3 R5, R5, 0x40, RZ ;  /* 0x0000004005057810 */ /* 0x000fe20007ffe0ff */
[----:B------:R-:W-:-:S10]  /*99b0*/  IMAD.X R7, RZ, RZ, R7, P1 ;  /* 0x000000ffff077224 */ /* 0x000fd400008e0607 */
[----:B------:R-:W-:Y:S01]  /*99c0*/  @P0 CALL.REL.NOINC `(.L_x_7165) ;  /* 0x0000001000000944 */ /* 0x000fe20003c00000 */
[----:B------:R-:W-:Y:S05]  /*99d0*/  BRA `(.L_x_7553) ;  /* 0xffffc02000007947 */ /* 0x000fea000383ffff */
.L_x_7165:
[----:B------:R-:W-:Y:S05]  /*99e0*/  BSYNC B0 ;  /* 0x0000000000007941 */ /* 0x000fea0003800000 */
.L_x_7164:
        /* <DEDUP_REMOVED lines=198> */
.L_x_7746:
[----:B------:R-:W2:Y:S04]  /*a650*/  LDL R9, [R5+0x100] ;  /* 0x0001000005097983 */ /* 0x000ea80000100800 */
[----:B------:R-:W3:Y:S01]  /*a660*/  LDL R7, [R5] ;  /* 0x0000000005077983 */ /* 0x000ee20000100800 */
[----:B------:R-:W-:Y:S01]  /*a670*/  IADD3 R6, R6, 0x1, RZ ;  /* 0x0000000106067810 */ /* 0x000fe20007ffe0ff */
[----:B------:R-:W-:Y:S01]  /*a680*/  BSSY B1, `(.L_x_7556) ;  /* 0x0000015000017945 */ /* 0x000fe20003800000 */
[----:B--2---:R-:W-:-:S02]  /*a690*/  FSETP.GEU.FTZ.AND P0, PT, R0, R9, PT ;  /* 0x000000090000720b */ /* 0x004fc40003f1e000 */
[----:B------:R-:W-:Y:S02]  /*a6a0*/  FSETP.NEU.FTZ.AND P1, PT, R0, R9, PT ;  /* 0x000000090000720b */ /* 0x000fe40003f3d000 */
[C---:B------:R-:W-:Y:S02]  /*a6b0*/  ISETP.EQ.OR P0, PT, R88.reuse, -0x1, !P0 ;  /* 0xffffffff5800780c */ /* 0x040fe40004702670 */
[----:B---3--:R-:W-:-:S04]  /*a6c0*/  ISETP.LE.OR P1, PT, R88, R7, P1 ;  /* 0x000000075800720c */ /* 0x008fc80000f23670 */
[----:B------:R-:W-:Y:S02]  /*a6d0*/  PLOP3.LUT P2, PT, P0, P1, PT, 0x8, 0x0 ;  /* 0x000000000000781c */ /* 0x000fe40000742170 */
[----:B------:R-:W-:-:S11]  /*a6e0*/  ISETP.NE.AND P1, PT, R6, 0x40, PT ;  /* 0x000000400600780c */ /* 0x000fd60003f25270 */
        /* <DEDUP_REMOVED lines=10> */
.L_x_7557:
[----:B------:R-:W-:Y:S01]  /*a790*/  MOV R7, R88 ;  /* 0x0000005800077202 */ /* 0x000fe20000000f00 */
[----:B------:R-:W-:Y:S02]  /*a7a0*/  IMAD.MOV.U32 R9, RZ, RZ, R0 ;  /* 0x000000ffff097224 */ /* 0x000fe400078e0000 */
[----:B------:R-:W-:Y:S02]  /*a7b0*/  IMAD.MOV.U32 R0, RZ, RZ, R31 ;  /* 0x000000ffff007224 */ /* 0x000fe400078e001f */
[----:B------:R-:W-:Y:S02]  /*a7c0*/  IMAD.MOV.U32 R88, RZ, RZ, R95 ;  /* 0x000000ffff587224 */ /* 0x000fe400078e005f */
.L_x_7558:
[----:B------:R-:W-:Y:S05]  /*a7d0*/  BSYNC B1 ;  /* 0x0000000000017941 */ /* 0x000fea0003800000 */
.L_x_7556:
        /* <DEDUP_REMOVED lines=11> */
.L_x_7560:
[----:B------:R-:W-:Y:S01]  /*a890*/  MOV R8, R7 ;  /* 0x0000000700087202 */ /* 0x000fe20000000f00 */
[----:B------:R-:W-:Y:S02]  /*a8a0*/  IMAD.MOV.U32 R10, RZ, RZ, R9 ;  /* 0x000000ffff0a7224 */ /* 0x000fe400078e0009 */
[----:B------:R-:W-:Y:S02]  /*a8b0*/  IMAD.MOV.U32 R95, RZ, RZ, R94 ;  /* 0x000000ffff5f7224 */ /* 0x000fe400078e005e */
[----:B------:R-:W-:Y:S02]  /*a8c0*/  IMAD.MOV.U32 R31, RZ, RZ, R30 ;  /* 0x000000ffff1f7224 */ /* 0x000fe400078e001e */
.L_x_7561:
[----:B------:R-:W-:Y:S05]  /*a8d0*/  BSYNC B1 ;  /* 0x0000000000017941 */ /* 0x000fea0003800000 */
.L_x_7559:
        /* <DEDUP_REMOVED lines=11> */
.L_x_7563:
[----:B------:R-:W-:Y:S01]  /*a990*/  MOV R7, R8 ;  /* 0x0000000800077202 */ /* 0x000fe20000000f00 */
[----:B------:R-:W-:Y:S02]  /*a9a0*/  IMAD.MOV.U32 R9, RZ, RZ, R10 ;  /* 0x000000ffff097224 */ /* 0x000fe400078e000a */
[----:B------:R-:W-:Y:S02]  /*a9b0*/  IMAD.MOV.U32 R94, RZ, RZ, R93 ;  /* 0x000000ffff5e7224 */ /* 0x000fe400078e005d */
[----:B------:R-:W-:Y:S02]  /*a9c0*/  IMAD.MOV.U32 R30, RZ, RZ, R29 ;  /* 0x000000ffff1e7224 */ /* 0x000fe400078e001d */
.L_x_7564:
[----:B------:R-:W-:Y:S05]  /*a9d0*/  BSYNC B1 ;  /* 0x0000000000017941 */ /* 0x000fea0003800000 */
.L_x_7562:
        /* <DEDUP_REMOVED lines=11> */
.L_x_7566:
[----:B------:R-:W-:Y:S01]  /*aa90*/  MOV R8, R7 ;  /* 0x0000000700087202 */ /* 0x000fe20000000f00 */
[----:B------:R-:W-:Y:S02]  /*aaa0*/  IMAD.MOV.U32 R10, RZ, RZ, R9 ;  /* 0x000000ffff0a7224 */ /* 0x000fe400078e0009 */
[----:B------:R-:W-:Y:S02]  /*aab0*/  IMAD.MOV.U32 R93, RZ, RZ, R92 ;  /* 0x000000ffff5d7224 */ /* 0x000fe400078e005c */
[----:B------:R-:W-:Y:S02]  /*aac0*/  IMAD.MOV.U32 R29, RZ, RZ, R28 ;  /* 0x000000ffff1d7224 */ /* 0x000fe400078e001c */
.L_x_7567:
[----:B------:R-:W-:Y:S05]  /*aad0*/  BSYNC B1 ;  /* 0x0000000000017941 */ /* 0x000fea0003800000 */
.L_x_7565:
        /* <DEDUP_REMOVED lines=11> */
.L_x_7569:
[----:B------:R-:W-:Y:S01]  /*ab90*/  MOV R7, R8 ;  /* 0x0000000800077202 */ /* 0x000fe20000000f00 */
[----:B------:R-:W-:Y:S02]  /*aba0*/  IMAD.MOV.U32 R9, RZ, RZ, R10 ;  /* 0x000000ffff097224 */ /* 0x000fe400078e000a */
[----:B------:R-:W-:Y:S02]  /*abb0*/  IMAD.MOV.U32 R92, RZ, RZ, R99 ;  /* 0x000000ffff5c7224 */ /* 0x000fe400078e0063 */
[----:B------:R-:W-:Y:S02]  /*abc0*/  IMAD.MOV.U32 R28, RZ, RZ, R35 ;  /* 0x000000ffff1c7224 */ /* 0x000fe400078e0023 */
.L_x_7570:
[----:B------:R-:W-:Y:S05]  /*abd0*/  BSYNC B1 ;  /* 0x0000000000017941 */ /* 0x000fea0003800000 */
.L_x_7568:
        /* <DEDUP_REMOVED lines=11> */
.L_x_7572:
[----:B------:R-:W-:Y:S01]  /*ac90*/  MOV R8, R7 ;  /* 0x0000000700087202 */ /* 0x000fe20000000f00 */
[----:B------:R-:W-:Y:S02]  /*aca0*/  IMAD.MOV.U32 R10, RZ, RZ, R9 ;  /* 0x000000ffff0a7224 */ /* 0x000fe400078e0009 */
[----:B------:R-:W-:Y:S02]  /*acb0*/  IMAD.MOV.U32 R99, RZ, RZ, R98 ;  /* 0x000000ffff637224 */ /* 0x000fe400078e0062 */
[----:B------:R-:W-:Y:S02]  /*acc0*/  IMAD.MOV.U32 R35, RZ, RZ, R34 ;  /* 0x000000ffff237224 */ /* 0x000fe400078e0022 */
.L_x_7573:
[----:B------:R-:W-:Y:S05]  /*acd0*/  BSYNC B1 ;  /* 0x0000000000017941 */ /* 0x000fea0003800000 */
.L_x_7571:
        /* <DEDUP_REMOVED lines=11> */
.L_x_7575:
[----:B------:R-:W-:Y:S01]  /*ad90*/  MOV R7, R8 ;  /* 0x0000000800077202 */ /* 0x000fe20000000f00 */
[----:B------:R-:W-:Y:S02]  /*ada0*/  IMAD.MOV.U32 R9, RZ, RZ, R10 ;  /* 0x000000ffff097224 */ /* 0x000fe400078e000a */
[----:B------:R-:W-:Y:S02]  /*adb0*/  IMAD.MOV.U32 R98, RZ, RZ, R97 ;  /* 0x000000ffff627224 */ /* 0x000fe400078e0061 */
[----:B------:R-:W-:Y:S02]  /*adc0*/  IMAD.MOV.U32 R34, RZ, RZ, R33 ;  /* 0x000000ffff227224 */ /* 0x000fe400078e0021 */
.L_x_7576:
[----:B------:R-:W-:Y:S05]  /*add0*/  BSYNC B1 ;  /* 0x0000000000017941 */ /* 0x000fea0003800000 */
.L_x_7574:
        /* <DEDUP_REMOVED lines=11> */
.L_x_7578:
[----:B------:R-:W-:Y:S01]  /*ae90*/  MOV R8, R7 ;  /* 0x0000000700087202 */ /* 0x000fe20000000f00 */
[----:B------:R-:W-:Y:S02]  /*aea0*/  IMAD.MOV.U32 R10, RZ, RZ, R9 ;  /* 0x000000ffff0a7224 */ /* 0x000fe400078e0009 */
[----:B------:R-:W-:Y:S02]  /*aeb0*/  IMAD.MOV.U32 R97, RZ, RZ, R96 ;  /* 0x000000ffff617224 */ /* 0x000fe400078e0060 */
[----:B------:R-:W-:Y:S02]  /*aec0*/  IMAD.MOV.U32 R33, RZ, RZ, R32 ;  /* 0x000000ffff217224 */ /* 0x000fe400078e0020 */
.L_x_7579:
[----:B------:R-:W-:Y:S05]  /*aed0*/  BSYNC B1 ;  /* 0x0000000000017941 */ /* 0x000fea0003800000 */
.L_x_7577:
        /* <DEDUP_REMOVED lines=11> */
.L_x_7581:
[----:B------:R-:W-:Y:S01]  /*af90*/  MOV R7, R8 ;  /* 0x0000000800077202 */ /* 0x000fe20000000f00 */
[----:B------:R-:W-:Y:S02]  /*afa0*/  IMAD.MOV.U32 R9, RZ, RZ, R10 ;  /* 0x000000ffff097224 */ /* 0x000fe400078e000a */
[----:B------:R-:W-:Y:S02]  /*afb0*/  IMAD.MOV.U32 R96, RZ, RZ, R103 ;  /* 0x000000ffff607224 */ /* 0x000fe400078e0067 */
[----:B------:R-:W-:Y:S02]  /*afc0*/  IMAD.MOV.U32 R32, RZ, RZ, R39 ;  /* 0x000000ffff207224 */ /* 0x000fe400078e0027 */
.L_x_7582:
[----:B------:R-:W-:Y:S05]  /*afd0*/  BSYNC B1 ;  /* 0x0000000000017941 */ /* 0x000fea0003800000 */
.L_x_7580:
        /* <DEDUP_REMOVED lines=11> */
.L_x_7584:
[----:B------:R-:W-:Y:S01]  /*b090*/  MOV R8, R7 ;  /* 0x0000000700087202 */ /* 0x000fe20000000f00 */
[----:B------:R-:W-:Y:S02]  /*b0a0*/  IMAD.MOV.U32 R10, RZ, RZ, R9 ;  /* 0x000000ffff0a7224 */ /* 0x000fe400078e0009 */
[----:B------:R-:W-:Y:S02]  /*b0b0*/  IMAD.MOV.U32 R103, RZ, RZ, R102 ;  /* 0x000000ffff677224 */ /* 0x000fe400078e0066 */
[----:B------:R-:W-:Y:S02]  /*b0c0*/  IMAD.MOV.U32 R39, RZ, RZ, R38 ;  /* 0x000000ffff277224 */ /* 0x000fe400078e0026 */
.L_x_7585:
[----:B------:R-:W-:Y:S05]  /*b0d0*/  BSYNC B1 ;  /* 0x0000000000017941 */ /* 0x000fea0003800000 */
.L_x_7583:
        /* <DEDUP_REMOVED lines=11> */
.L_x_7587:
[----:B------:R-:W-:Y:S01]  /*b190*/  MOV R7, R8 ;  /* 0x0000000800077202 */ /* 0x000fe20000000f00 */
[----:B------:R-:W-:Y:S02]  /*b1a0*/  IMAD.MOV.U32 R9, RZ, RZ, R10 ;  /* 0x000000ffff097224 */ /* 0x000fe400078e000a */
[----:B------:R-:W-:Y:S02]  /*b1b0*/  IMAD.MOV.U32 R102, RZ, RZ, R101 ;  /* 0x000000ffff667224 */ /* 0x000fe400078e0065 */
[----:B------:R-:W-:Y:S02]  /*b1c0*/  IMAD.MOV.U32 R38, RZ, RZ, R37 ;  /* 0x000000ffff267224 */ /* 0x000fe400078e0025 */
.L_x_7588:
[----:B------:R-:W-:Y:S05]  /*b1d0*/  BSYNC B1 ;  /* 0x0000000000017941 */ /* 0x000fea0003800000 */
.L_x_7586:
        /* <DEDUP_REMOVED lines=11> */
.L_x_7590:
[----:B------:R-:W-:Y:S01]  /*b290*/  MOV R8, R7 ;  /* 0x0000000700087202 */ /* 0x000fe20000000f00 */
[----:B------:R-:W-:Y:S02]  /*b2a0*/  IMAD.MOV.U32 R10, RZ, RZ, R9 ;  /* 0x000000ffff0a7224 */ /* 0x000fe400078e0009 */
[----:B------:R-:W-:Y:S02]  /*b2b0*/  IMAD.MOV.U32 R101, RZ, RZ, R100 ;  /* 0x000000ffff657224 */ /* 0x000fe400078e0064 */
[----:B------:R-:W-:Y:S02]  /*b2c0*/  IMAD.MOV.U32 R37, RZ, RZ, R36 ;  /* 0x000000ffff257224 */ /* 0x000fe400078e0024 */
.L_x_7591:
[----:B------:R-:W-:Y:S05]  /*b2d0*/  BSYNC B1 ;  /* 0x0000000000017941 */ /* 0x000fea0003800000 */
.L_x_7589:
        /* <DEDUP_REMOVED lines=11> */
.L_x_7593:
[----:B------:R-:W-:Y:S01]  /*b390*/  MOV R7, R8 ;  /* 0x0000000800077202 */ /* 0x000fe20000000f00 */
[----:B------:R-:W-:Y:S02]  /*b3a0*/  IMAD.MOV.U32 R9, RZ, RZ, R10 ;  /* 0x000000ffff097224 */ /* 0x000fe400078e000a */
[----:B------:R-:W-:Y:S02]  /*b3b0*/  IMAD.MOV.U32 R100, RZ, RZ, R107 ;  /* 0x000000ffff647224 */ /* 0x000fe400078e006b */
[----:B------:R-:W-:Y:S02]  /*b3c0*/  IMAD.MOV.U32 R36, RZ, RZ, R43 ;  /* 0x000000ffff247224 */ /* 0x000fe400078e002b */
.L_x_7594:
[----:B------:R-:W-:Y:S05]  /*b3d0*/  BSYNC B1 ;  /* 0x0000000000017941 */ /* 0x000fea0003800000 */
.L_x_7592:
        /* <DEDUP_REMOVED lines=11> */
.L_x_7596:
[----:B------:R-:W-:Y:S01]  /*b490*/  MOV R8, R7 ;  /* 0x0000000700087202 */ /* 0x000fe20000000f00 */
[----:B------:R-:W-:Y:S02]  /*b4a0*/  IMAD.MOV.U32 R10, RZ, RZ, R9 ;  /* 0x000000ffff0a7224 */ /* 0x000fe400078e0009 */
[----:B------:R-:W-:Y:S02]  /*b4b0*/  IMAD.MOV.U32 R107, RZ, RZ, R106 ;  /* 0x000000ffff6b7224 */ /* 0x000fe400078e006a */
[----:B------:R-:W-:Y:S02]  /*b4c0*/  IMAD.MOV.U32 R43, RZ, RZ, R42 ;  /* 0x000000ffff2b7224 */ /* 0x000fe400078e002a */
.L_x_7597:
[----:B------:R-:W-:Y:S05]  /*b4d0*/  BSYNC B1 ;  /* 0x0000000000017941 */ /* 0x000fea0003800000 */
.L_x_7595:
        /* <DEDUP_REMOVED lines=11> */
.L_x_7599:
[----:B------:R-:W-:Y:S01]  /*b590*/  MOV R7, R8 ;  /* 0x0000000800077202 */ /* 0x000fe20000000f00 */
[----:B------:R-:W-:Y:S02]  /*b5a0*/  IMAD.MOV.U32 R9, RZ, RZ, R10 ;  /* 0x000000ffff097224 */ /* 0x000fe400078e000a */
[----:B------:R-:W-:Y:S02]  /*b5b0*/  IMAD.MOV.U32 R106, RZ, RZ, R105 ;  /* 0x000000ffff6a7224 */ /* 0x000fe400078e0069 */
[----:B------:R-:W-:Y:S02]  /*b5c0*/  IMAD.MOV.U32 R42, RZ, RZ, R41 ;  /* 0x000000ffff2a7224 */ /* 0x000fe400078e0029 */
.L_x_7600:
[----:B------:R-:W-:Y:S05]  /*b5d0*/  BSYNC B1 ;  /* 0x0000000000017941 */ /* 0x000fea0003800000 */
.L_x_7598:
        /* <DEDUP_REMOVED lines=11> */
.L_x_7602:
[----:B------:R-:W-:Y:S01]  /*b690*/  MOV R8, R7 ;  /* 0x0000000700087202 */ /* 0x000fe20000000f00 */
[----:B------:R-:W-:Y:S02]  /*b6a0*/  IMAD.MOV.U32 R10, RZ, RZ, R9 ;  /* 0x000000ffff0a7224 */ /* 0x000fe400078e0009 */
[----:B------:R-:W-:Y:S02]  /*b6b0*/  IMAD.MOV.U32 R105, RZ, RZ, R104 ;  /* 0x000000ffff697224 */ /* 0x000fe400078e0068 */
[----:B------:R-:W-:Y:S02]  /*b6c0*/  IMAD.MOV.U32 R41, RZ, RZ, R40 ;  /* 0x000000ffff297224 */ /* 0x000fe400078e0028 */
.L_x_7603:
[----:B------:R-:W-:Y:S05]  /*b6d0*/  BSYNC B1 ;  /* 0x0000000000017941 */ /* 0x000fea0003800000 */
.L_x_7601:
        /* <DEDUP_REMOVED lines=11> */
.L_x_7605:
[----:B------:R-:W-:Y:S01]  /*b790*/  MOV R7, R8 ;  /* 0x0000000800077202 */ /* 0x000fe20000000f00 */
[----:B------:R-:W-:Y:S02]  /*b7a0*/  IMAD.MOV.U32 R9, RZ, RZ, R10 ;  /* 0x000000ffff097224 */ /* 0x000fe400078e000a */
[----:B------:R-:W-:Y:S02]  /*b7b0*/  IMAD.MOV.U32 R104, RZ, RZ, R111 ;  /* 0x000000ffff687224 */ /* 0x000fe400078e006f */
[----:B------:R-:W-:Y:S02]  /*b7c0*/  IMAD.MOV.U32 R40, RZ, RZ, R47 ;  /* 0x000000ffff287224 */ /* 0x000fe400078e002f */
.L_x_7606:
[----:B------:R-:W-:Y:S05]  /*b7d0*/  BSYNC B1 ;  /* 0x0000000000017941 */ /* 0x000fea0003800000 */
.L_x_7604:
        /* <DEDUP_REMOVED lines=11> */
.L_x_7608:
[----:B------:R-:W-:Y:S01]  /*b890*/  MOV R8, R7 ;  /* 0x0000000700087202 */ /* 0x000fe20000000f00 */
[----:B------:R-:W-:Y:S02]  /*b8a0*/  IMAD.MOV.U32 R10, RZ, RZ, R9 ;  /* 0x000000ffff0a7224 */ /* 0x000fe400078e0009 */
[----:B------:R-:W-:Y:S02]  /*b8b0*/  IMAD.MOV.U32 R111, RZ, RZ, R110 ;  /* 0x000000ffff6f7224 */ /* 0x000fe400078e006e */
[----:B------:R-:W-:Y:S02]  /*b8c0*/  IMAD.MOV.U32 R47, RZ, RZ, R46 ;  /* 0x000000ffff2f7224 */ /* 0x000fe400078e002e */
.L_x_7609:
[----:B------:R-:W-:Y:S05]  /*b8d0*/  BSYNC B1 ;  /* 0x0000000000017941 */ /* 0x000fea0003800000 */
.L_x_7607:
        /* <DEDUP_REMOVED lines=11> */
.L_x_7611:
[----:B------:R-:W-:Y:S01]  /*b990*/  MOV R7, R8 ;  /* 0x0000000800077202 */ /* 0x000fe20000000f00 */
[----:B------:R-:W-:Y:S02]  /*b9a0*/  IMAD.MOV.U32 R9, RZ, RZ, R10 ;  /* 0x000000ffff097224 */ /* 0x000fe400078e000a */
[----:B------:R-:W-:Y:S02]  /*b9b0*/  IMAD.MOV.U32 R110, RZ, RZ, R109 ;  /* 0x000000ffff6e7224 */ /* 0x000fe400078e006d */
[----:B------:R-:W-:Y:S02]  /*b9c0*/  IMAD.MOV.U32 R46, RZ, RZ, R45 ;  /* 0x000000ffff2e7224 */ /* 0x000fe400078e002d */
.L_x_7612:
[----:B------:R-:W-:Y:S05]  /*b9d0*/  BSYNC B1 ;  /* 0x0000000000017941 */ /* 0x000fea0003800000 */
.L_x_7610:
        /* <DEDUP_REMOVED lines=11> */
.L_x_7614:
[----:B------:R-:W-:Y:S01]  /*ba90*/  MOV R8, R7 ;  /* 0x0000000700087202 */ /* 0x000fe20000000f00 */
[----:B------:R-:W-:Y:S02]  /*baa0*/  IMAD.MOV.U32 R10, RZ, RZ, R9 ;  /* 0x000000ffff0a7224 */ /* 0x000fe400078e0009 */
[----:B------:R-:W-:Y:S02]  /*bab0*/  IMAD.MOV.U32 R109, RZ, RZ, R108 ;  /* 0x000000ffff6d7224 */ /* 0x000fe400078e006c */
[----:B------:R-:W-:Y:S02]  /*bac0*/  IMAD.MOV.U32 R45, RZ, RZ, R44 ;  /* 0x000000ffff2d7224 */ /* 0x000fe400078e002c */
.L_x_7615:
[----:B------:R-:W-:Y:S05]  /*bad0*/  BSYNC B1 ;  /* 0x0000000000017941 */ /* 0x000fea0003800000 */
.L_x_7613:
        /* <DEDUP_REMOVED lines=11> */
.L_x_7617:
[----:B------:R-:W-:Y:S01]  /*bb90*/  MOV R7, R8 ;  /* 0x0000000800077202 */ /* 0x000fe20000000f00 */
[----:B------:R-:W-:Y:S02]  /*bba0*/  IMAD.MOV.U32 R9, RZ, RZ, R10 ;  /* 0x000000ffff097224 */ /* 0x000fe400078e000a */
[----:B------:R-:W-:Y:S02]  /*bbb0*/  IMAD.MOV.U32 R108, RZ, RZ, R115 ;  /* 0x000000ffff6c7224 */ /* 0x000fe400078e0073 */
[----:B------:R-:W-:Y:S02]  /*bbc0*/  IMAD.MOV.U32 R44, RZ, RZ, R51 ;  /* 0x000000ffff2c7224 */ /* 0x000fe400078e0033 */
.L_x_7618:
[----:B------:R-:W-:Y:S05]  /*bbd0*/  BSYNC B1 ;  /* 0x0000000000017941 */ /* 0x000fea0003800000 */
.L_x_7616:
        /* <DEDUP_REMOVED lines=11> */
.L_x_7620:
[----:B------:R-:W-:Y:S01]  /*bc90*/  MOV R8, R7 ;  /* 0x0000000700087202 */ /* 0x000fe20000000f00 */
[----:B------:R-:W-:Y:S02]  /*bca0*/  IMAD.MOV.U32 R10, RZ, RZ, R9 ;  /* 0x000000ffff0a7224 */ /* 0x000fe400078e0009 */
[----:B------:R-:W-:Y:S02]  /*bcb0*/  IMAD.MOV.U32 R115, RZ, RZ, R114 ;  /* 0x000000ffff737224 */ /* 0x000fe400078e0072 */
[----:B------:R-:W-:Y:S02]  /*bcc0*/  IMAD.MOV.U32 R51, RZ, RZ, R50 ;  /* 0x000000ffff337224 */ /* 0x000fe400078e0032 */
.L_x_7621:
[----:B------:R-:W-:Y:S05]  /*bcd0*/  BSYNC B1 ;  /* 0x0000000000017941 */ /* 0x000fea0003800000 */
.L_x_7619:
        /* <DEDUP_REMOVED lines=11> */
.L_x_7623:
[----:B------:R-:W-:Y:S01]  /*bd90*/  MOV R7, R8 ;  /* 0x0000000800077202 */ /* 0x000fe20000000f00 */
[----:B------:R-:W-:Y:S02]  /*bda0*/  IMAD.MOV.U32 R9, RZ, RZ, R10 ;  /* 0x000000ffff097224 */ /* 0x000fe400078e000a */
[----:B------:R-:W-:Y:S02]  /*bdb0*/  IMAD.MOV.U32 R114, RZ, RZ, R113 ;  /* 0x000000ffff727224 */ /* 0x000fe400078e0071 */
[----:B------:R-:W-:Y:S02]  /*bdc0*/  IMAD.MOV.U32 R50, RZ, RZ, R49 ;  /* 0x000000ffff327224 */ /* 0x000fe400078e0031 */
.L_x_7624:
[----:B------:R-:W-:Y:S05]  /*bdd0*/  BSYNC B1 ;  /* 0x0000000000017941 */ /* 0x000fea0003800000 */
.L_x_7622:
        /* <DEDUP_REMOVED lines=11> */
.L_x_7626:
[----:B------:R-:W-:Y:S01]  /*be90*/  MOV R8, R7 ;  /* 0x0000000700087202 */ /* 0x000fe20000000f00 */
[----:B------:R-:W-:Y:S02]  /*bea0*/  IMAD.MOV.U32 R10, RZ, RZ, R9 ;  /* 0x000000ffff0a7224 */ /* 0x000fe400078e0009 */
[----:B------:R-:W-:Y:S02]  /*beb0*/  IMAD.MOV.U32 R113, RZ, RZ, R112 ;  /* 0x000000ffff717224 */ /* 0x000fe400078e0070 */
[----:B------:R-:W-:Y:S02]  /*bec0*/  IMAD.MOV.U32 R49, RZ, RZ, R48 ;  /* 0x000000ffff317224 */ /* 0x000fe400078e0030 */
.L_x_7627:
[----:B------:R-:W-:Y:S05]  /*bed0*/  BSYNC B1 ;  /* 0x0000000000017941 */ /* 0x000fea0003800000 */
.L_x_7625:
        /* <DEDUP_REMOVED lines=11> */
.L_x_7629:
[----:B------:R-:W-:Y:S01]  /*bf90*/  MOV R7, R8 ;  /* 0x0000000800077202 */ /* 0x000fe20000000f00 */
[----:B------:R-:W-:Y:S02]  /*bfa0*/  IMAD.MOV.U32 R9, RZ, RZ, R10 ;  /* 0x000000ffff097224 */ /* 0x000fe400078e000a */
[----:B------:R-:W-:Y:S02]  /*bfb0*/  IMAD.MOV.U32 R112, RZ, RZ, R119 ;  /* 0x000000ffff707224 */ /* 0x000fe400078e0077 */
[----:B------:R-:W-:Y:S02]  /*bfc0*/  IMAD.MOV.U32 R48, RZ, RZ, R55 ;  /* 0x000000ffff307224 */ /* 0x000fe400078e0037 */
.L_x_7630:
[----:B------:R-:W-:Y:S05]  /*bfd0*/  BSYNC B1 ;  /* 0x0000000000017941 */ /* 0x000fea0003800000 */
.L_x_7628:
        /* <DEDUP_REMOVED lines=11> */
.L_x_7632:
[----:B------:R-:W-:Y:S01]  /*c090*/  MOV R8, R7 ;  /* 0x0000000700087202 */ /* 0x000fe20000000f00 */
[----:B------:R-:W-:Y:S02]  /*c0a0*/  IMAD.MOV.U32 R10, RZ, RZ, R9 ;  /* 0x000000ffff0a7224 */ /* 0x000fe400078e0009 */
[----:B------:R-:W-:Y:S02]  /*c0b0*/  IMAD.MOV.U32 R119, RZ, RZ, R118 ;  /* 0x000000ffff777224 */ /* 0x000fe400078e0076 */
[----:B------:R-:W-:Y:S02]  /*c0c0*/  IMAD.MOV.U32 R55, RZ, RZ, R54 ;  /* 0x000000ffff377224 */ /* 0x000fe400078e0036 */
.L_x_7633:
[----:B------:R-:W-:Y:S05]  /*c0d0*/  BSYNC B1 ;  /* 0x0000000000017941 */ /* 0x000fea0003800000 */
.L_x_7631:
        /* <DEDUP_REMOVED lines=11> */
.L_x_7635:
[----:B------:R-:W-:Y:S01]  /*c190*/  MOV R7, R8 ;  /* 0x0000000800077202 */ /* 0x000fe20000000f00 */
[----:B------:R-:W-:Y:S02]  /*c1a0*/  IMAD.MOV.U32 R9, RZ, RZ, R10 ;  /* 0x000000ffff097224 */ /* 0x000fe400078e000a */
[----:B------:R-:W-:Y:S02]  /*c1b0*/  IMAD.MOV.U32 R118, RZ, RZ, R117 ;  /* 0x000000ffff767224 */ /* 0x000fe400078e0075 */
[----:B------:R-:W-:Y:S02]  /*c1c0*/  IMAD.MOV.U32 R54, RZ, RZ, R53 ;  /* 0x000000ffff367224 */ /* 0x000fe400078e0035 */
.L_x_7636:
[----:B------:R-:W-:Y:S05]  /*c1d0*/  BSYNC B1 ;  /* 0x0000000000017941 */ /* 0x000fea0003800000 */
.L_x_7634:
        /* <DEDUP_REMOVED lines=11> */
.L_x_7638:
[----:B------:R-:W-:Y:S01]  /*c290*/  MOV R8, R7 ;  /* 0x0000000700087202 */ /* 0x000fe20000000f00 */
[----:B------:R-:W-:Y:S02]  /*c2a0*/  IMAD.MOV.U32 R10, RZ, RZ, R9 ;  /* 0x000000ffff0a7224 */ /* 0x000fe400078e0009 */
[----:B------:R-:W-:Y:S02]  /*c2b0*/  IMAD.MOV.U32 R117, RZ, RZ, R116 ;  /* 0x000000ffff757224 */ /* 0x000fe400078e0074 */
[----:B------:R-:W-:Y:S02]  /*c2c0*/  IMAD.MOV.U32 R53, RZ, RZ, R52 ;  /* 0x000000ffff357224 */ /* 0x000fe400078e0034 */
.L_x_7639:
[----:B------:R-:W-:Y:S05]  /*c2d0*/  BSYNC B1 ;  /* 0x0000000000017941 */ /* 0x000fea0003800000 */
.L_x_7637:
        /* <DEDUP_REMOVED lines=11> */
.L_x_7641:
[----:B------:R-:W-:Y:S01]  /*c390*/  MOV R7, R8 ;  /* 0x0000000800077202 */ /* 0x000fe20000000f00 */
[----:B------:R-:W-:Y:S02]  /*c3a0*/  IMAD.MOV.U32 R9, RZ, RZ, R10 ;  /* 0x000000ffff097224 */ /* 0x000fe400078e000a */
[----:B------:R-:W-:Y:S02]  /*c3b0*/  IMAD.MOV.U32 R116, RZ, RZ, R123 ;  /* 0x000000ffff747224 */ /* 0x000fe400078e007b */
[----:B------:R-:W-:Y:S02]  /*c3c0*/  IMAD.MOV.U32 R52, RZ, RZ, R59 ;  /* 0x000000ffff347224 */ /* 0x000fe400078e003b */
.L_x_7642:
[----:B------:R-:W-:Y:S05]  /*c3d0*/  BSYNC B1 ;  /* 0x0000000000017941 */ /* 0x000fea0003800000 */
.L_x_7640:
        /* <DEDUP_REMOVED lines=11> */
.L_x_7644:
[----:B------:R-:W-:Y:S01]  /*c490*/  MOV R8, R7 ;  /* 0x0000000700087202 */ /* 0x000fe20000000f00 */
[----:B------:R-:W-:Y:S02]  /*c4a0*/  IMAD.MOV.U32 R10, RZ, RZ, R9 ;  /* 0x000000ffff0a7224 */ /* 0x000fe400078e0009 */
[----:B------:R-:W-:Y:S02]  /*c4b0*/  IMAD.MOV.U32 R123, RZ, RZ, R122 ;  /* 0x000000ffff7b7224 */ /* 0x000fe400078e007a */
[----:B------:R-:W-:Y:S02]  /*c4c0*/  IMAD.MOV.U32 R59, RZ, RZ, R58 ;  /* 0x000000ffff3b7224 */ /* 0x000fe400078e003a */
.L_x_7645:
[----:B------:R-:W-:Y:S05]  /*c4d0*/  BSYNC B1 ;  /* 0x0000000000017941 */ /* 0x000fea0003800000 */
.L_x_7643:
        /* <DEDUP_REMOVED lines=11> */
.L_x_7647:
[----:B------:R-:W-:Y:S01]  /*c590*/  MOV R7, R8 ;  /* 0x0000000800077202 */ /* 0x000fe20000000f00 */
[----:B------:R-:W-:Y:S02]  /*c5a0*/  IMAD.MOV.U32 R9, RZ, RZ, R10 ;  /* 0x000000ffff097224 */ /* 0x000fe400078e000a */
[----:B------:R-:W-:Y:S02]  /*c5b0*/  IMAD.MOV.U32 R122, RZ, RZ, R121 ;  /* 0x000000ffff7a7224 */ /* 0x000fe400078e0079 */
[----:B------:R-:W-:Y:S02]  /*c5c0*/  IMAD.MOV.U32 R58, RZ, RZ, R57 ;  /* 0x000000ffff3a7224 */ /* 0x000fe400078e0039 */
.L_x_7648:
[----:B------:R-:W-:Y:S05]  /*c5d0*/  BSYNC B1 ;  /* 0x0000000000017941 */ /* 0x000fea0003800000 */
.L_x_7646:
        /* <DEDUP_REMOVED lines=11> */
.L_x_7650:
[----:B------:R-:W-:Y:S01]  /*c690*/  MOV R8, R7 ;  /* 0x0000000700087202 */ /* 0x000fe20000000f00 */
[----:B------:R-:W-:Y:S02]  /*c6a0*/  IMAD.MOV.U32 R10, RZ, RZ, R9 ;  /* 0x000000ffff0a7224 */ /* 0x000fe400078e0009 */
[----:B------:R-:W-:Y:S02]  /*c6b0*/  IMAD.MOV.U32 R121, RZ, RZ, R120 ;  /* 0x000000ffff797224 */ /* 0x000fe400078e0078 */
[----:B------:R-:W-:Y:S02]  /*c6c0*/  IMAD.MOV.U32 R57, RZ, RZ, R56 ;  /* 0x000000ffff397224 */ /* 0x000fe400078e0038 */
.L_x_7651:
[----:B------:R-:W-:Y:S05]  /*c6d0*/  BSYNC B1 ;  /* 0x0000000000017941 */ /* 0x000fea0003800000 */
.L_x_7649:
        /* <DEDUP_REMOVED lines=11> */
.L_x_7653:
[----:B------:R-:W-:Y:S01]  /*c790*/  MOV R7, R8 ;  /* 0x0000000800077202 */ /* 0x000fe20000000f00 */
[----:B------:R-:W-:Y:S02]  /*c7a0*/  IMAD.MOV.U32 R9, RZ, RZ, R10 ;  /* 0x000000ffff097224 */ /* 0x000fe400078e000a */
[----:B------:R-:W-:Y:S02]  /*c7b0*/  IMAD.MOV.U32 R120, RZ, RZ, R127 ;  /* 0x000000ffff787224 */ /* 0x000fe400078e007f */
[----:B------:R-:W-:Y:S02]  /*c7c0*/  IMAD.MOV.U32 R56, RZ, RZ, R63 ;  /* 0x000000ffff387224 */ /* 0x000fe400078e003f */
.L_x_7654:
[----:B------:R-:W-:Y:S05]  /*c7d0*/  BSYNC B1 ;  /* 0x0000000000017941 */ /* 0x000fea0003800000 */
.L_x_7652:
        /* <DEDUP_REMOVED lines=11> */
.L_x_7656:
[----:B------:R-:W-:Y:S01]  /*c890*/  MOV R8, R7 ;  /* 0x0000000700087202 */ /* 0x000fe20000000f00 */
[----:B------:R-:W-:Y:S02]  /*c8a0*/  IMAD.MOV.U32 R10, RZ, RZ, R9 ;  /* 0x000000ffff0a7224 */ /* 0x000fe400078e0009 */
[----:B------:R-:W-:Y:S02]  /*c8b0*/  IMAD.MOV.U32 R127, RZ, RZ, R126 ;  /* 0x000000ffff7f7224 */ /* 0x000fe400078e007e */
[----:B------:R-:W-:Y:S02]  /*c8c0*/  IMAD.MOV.U32 R63, RZ, RZ, R62 ;  /* 0x000000ffff3f7224 */ /* 0x000fe400078e003e */
.L_x_7657:
[----:B------:R-:W-:Y:S05]  /*c8d0*/  BSYNC B1 ;  /* 0x0000000000017941 */ /* 0x000fea0003800000 */
.L_x_7655:
        /* <DEDUP_REMOVED lines=11> */
.L_x_7659:
[----:B------:R-:W-:Y:S01]  /*c990*/  MOV R7, R8 ;  /* 0x0000000800077202 */ /* 0x000fe20000000f00 */
[----:B------:R-:W-:Y:S02]  /*c9a0*/  IMAD.MOV.U32 R9, RZ, RZ, R10 ;  /* 0x000000ffff097224 */ /* 0x000fe400078e000a */
[----:B------:R-:W-:Y:S02]  /*c9b0*/  IMAD.MOV.U32 R126, RZ, RZ, R125 ;  /* 0x000000ffff7e7224 */ /* 0x000fe400078e007d */
[----:B------:R-:W-:Y:S02]  /*c9c0*/  IMAD.MOV.U32 R62, RZ, RZ, R61 ;  /* 0x000000ffff3e7224 */ /* 0x000fe400078e003d */
.L_x_7660:
[----:B------:R-:W-:Y:S05]  /*c9d0*/  BSYNC B1 ;  /* 0x0000000000017941 */ /* 0x000fea0003800000 */
.L_x_7658:
        /* <DEDUP_REMOVED lines=11> */
.L_x_7662:
[----:B------:R-:W-:Y:S01]  /*ca90*/  MOV R8, R7 ;  /* 0x0000000700087202 */ /* 0x000fe20000000f00 */
[----:B------:R-:W-:Y:S02]  /*caa0*/  IMAD.MOV.U32 R10, RZ, RZ, R9 ;  /* 0x000000ffff0a7224 */ /* 0x000fe400078e0009 */
[----:B------:R-:W-:Y:S02]  /*cab0*/  IMAD.MOV.U32 R125, RZ, RZ, R124 ;  /* 0x000000ffff7d7224 */ /* 0x000fe400078e007c */
[----:B------:R-:W-:Y:S02]  /*cac0*/  IMAD.MOV.U32 R61, RZ, RZ, R60 ;  /* 0x000000ffff3d7224 */ /* 0x000fe400078e003c */
.L_x_7663:
[----:B------:R-:W-:Y:S05]  /*cad0*/  BSYNC B1 ;  /* 0x0000000000017941 */ /* 0x000fea0003800000 */
.L_x_7661:
        /* <DEDUP_REMOVED lines=11> */
.L_x_7665:
[----:B------:R-:W-:Y:S01]  /*cb90*/  MOV R7, R8 ;  /* 0x0000000800077202 */ /* 0x000fe20000000f00 */
[----:B------:R-:W-:Y:S02]  /*cba0*/  IMAD.MOV.U32 R9, RZ, RZ, R10 ;  /* 0x000000ffff097224 */ /* 0x000fe400078e000a */
[----:B------:R-:W-:Y:S02]  /*cbb0*/  IMAD.MOV.U32 R124, RZ, RZ, R131 ;  /* 0x000000ffff7c7224 */ /* 0x000fe400078e0083 */
[----:B------:R-:W-:Y:S02]  /*cbc0*/  IMAD.MOV.U32 R60, RZ, RZ, R67 ;  /* 0x000000ffff3c7224 */ /* 0x000fe400078e0043 */
.L_x_7666:
[----:B------:R-:W-:Y:S05]  /*cbd0*/  BSYNC B1 ;  /* 0x0000000000017941 */ /* 0x000fea0003800000 */
.L_x_7664:
        /* <DEDUP_REMOVED lines=11> */
.L_x_7668:
[----:B------:R-:W-:Y:S01]  /*cc90*/  MOV R8, R7 ;  /* 0x0000000700087202 */ /* 0x000fe20000000f00 */
[----:B------:R-:W-:Y:S02]  /*cca0*/  IMAD.MOV.U32 R10, RZ, RZ, R9 ;  /* 0x000000ffff0a7224 */ /* 0x000fe400078e0009 */
[----:B------:R-:W-:Y:S02]  /*ccb0*/  IMAD.MOV.U32 R131, RZ, RZ, R130 ;  /* 0x000000ffff837224 */ /* 0x000fe400078e0082 */
[----:B------:R-:W-:Y:S02]  /*ccc0*/  IMAD.MOV.U32 R67, RZ, RZ, R66 ;  /* 0x000000ffff437224 */ /* 0x000fe400078e0042 */
.L_x_7669:
[----:B------:R-:W-:Y:S05]  /*ccd0*/  BSYNC B1 ;  /* 0x0000000000017941 */ /* 0x000fea0003800000 */
.L_x_7667:
        /* <DEDUP_REMOVED lines=11> */
.L_x_7671:
[----:B------:R-:W-:Y:S01]  /*cd90*/  MOV R7, R8 ;  /* 0x0000000800077202 */ /* 0x000fe20000000f00 */
[----:B------:R-:W-:Y:S02]  /*cda0*/  IMAD.MOV.U32 R9, RZ, RZ, R10 ;  /* 0x000000ffff097224 */ /* 0x000fe400078e000a */
[----:B------:R-:W-:Y:S02]  /*cdb0*/  IMAD.MOV.U32 R130, RZ, RZ, R129 ;  /* 0x000000ffff827224 */ /* 0x000fe400078e0081 */
[----:B------:R-:W-:Y:S02]  /*cdc0*/  IMAD.MOV.U32 R66, RZ, RZ, R65 ;  /* 0x000000ffff427224 */ /* 0x000fe400078e0041 */
.L_x_7672:
[----:B------:R-:W-:Y:S05]  /*cdd0*/  BSYNC B1 ;  /* 0x0000000000017941 */ /* 0x000fea0003800000 */
.L_x_7670:
        /* <DEDUP_REMOVED lines=11> */
.L_x_7674:
[----:B------:R-:W-:Y:S01]  /*ce90*/  MOV R8, R7 ;  /* 0x0000000700087202 */ /* 0x000fe20000000f00 */
[----:B------:R-:W-:Y:S02]  /*cea0*/  IMAD.MOV.U32 R10, RZ, RZ, R9 ;  /* 0x000000ffff0a7224 */ /* 0x000fe400078e0009 */
[----:B------:R-:W-:Y:S02]  /*ceb0*/  IMAD.MOV.U32 R129, RZ, RZ, R128 ;  /* 0x000000ffff817224 */ /* 0x000fe400078e0080 */
[----:B------:R-:W-:Y:S02]  /*cec0*/  IMAD.MOV.U32 R65, RZ, RZ, R64 ;  /* 0x000000ffff417224 */ /* 0x000fe400078e0040 */
.L_x_7675:
[----:B------:R-:W-:Y:S05]  /*ced0*/  BSYNC B1 ;  /* 0x0000000000017941 */ /* 0x000fea0003800000 */
.L_x_7673:
        /* <DEDUP_REMOVED lines=11> */
.L_x_7677:
[----:B------:R-:W-:Y:S01]  /*cf90*/  MOV R7, R8 ;  /* 0x0000000800077202 */ /* 0x000fe20000000f00 */
[----:B------:R-:W-:Y:S02]  /*cfa0*/  IMAD.MOV.U32 R9, RZ, RZ, R10 ;  /* 0x000000ffff097224 */ /* 0x000fe400078e000a */
[----:B------:R-:W-:Y:S02]  /*cfb0*/  IMAD.MOV.U32 R128, RZ, RZ, R135 ;  /* 0x000000ffff807224 */ /* 0x000fe400078e0087 */
[----:B------:R-:W-:Y:S02]  /*cfc0*/  IMAD.MOV.U32 R64, RZ, RZ, R71 ;  /* 0x000000ffff407224 */ /* 0x000fe400078e0047 */
.L_x_7678:
[----:B------:R-:W-:Y:S05]  /*cfd0*/  BSYNC B1 ;  /* 0x0000000000017941 */ /* 0x000fea0003800000 */
.L_x_7676:
        /* <DEDUP_REMOVED lines=11> */
.L_x_7680:
[----:B------:R-:W-:Y:S01]  /*d090*/  MOV R8, R7 ;  /* 0x0000000700087202 */ /* 0x000fe20000000f00 */
[----:B------:R-:W-:Y:S02]  /*d0a0*/  IMAD.MOV.U32 R10, RZ, RZ, R9 ;  /* 0x000000ffff0a7224 */ /* 0x000fe400078e0009 */
[----:B------:R-:W-:Y:S02]  /*d0b0*/  IMAD.MOV.U32 R135, RZ, RZ, R134 ;  /* 0x000000ffff877224 */ /* 0x000fe400078e0086 */
[----:B------:R-:W-:Y:S02]  /*d0c0*/  IMAD.MOV.U32 R71, RZ, RZ, R70 ;  /* 0x000000ffff477224 */ /* 0x000fe400078e0046 */
.L_x_7681:
[----:B------:R-:W-:Y:S05]  /*d0d0*/  BSYNC B1 ;  /* 0x0000000000017941 */ /* 0x000fea0003800000 */
.L_x_7679:
        /* <DEDUP_REMOVED lines=11> */
.L_x_7683:
[----:B------:R-:W-:Y:S01]  /*d190*/  MOV R7, R8 ;  /* 0x0000000800077202 */ /* 0x000fe20000000f00 */
[----:B------:R-:W-:Y:S02]  /*d1a0*/  IMAD.MOV.U32 R9, RZ, RZ, R10 ;  /* 0x000000ffff097224 */ /* 0x000fe400078e000a */
[----:B------:R-:W-:Y:S02]  /*d1b0*/  IMAD.MOV.U32 R134, RZ, RZ, R133 ;  /* 0x000000ffff867224 */ /* 0x000fe400078e0085 */
[----:B------:R-:W-:Y:S02]  /*d1c0*/  IMAD.MOV.U32 R70, RZ, RZ, R69 ;  /* 0x000000ffff467224 */ /* 0x000fe400078e0045 */
.L_x_7684:
[----:B------:R-:W-:Y:S05]  /*d1d0*/  BSYNC B1 ;  /* 0x0000000000017941 */ /* 0x000fea0003800000 */
.L_x_7682:
        /* <DEDUP_REMOVED lines=11> */
.L_x_7686:
[----:B------:R-:W-:Y:S01]  /*d290*/  MOV R8, R7 ;  /* 0x0000000700087202 */ /* 0x000fe20000000f00 */
[----:B------:R-:W-:Y:S02]  /*d2a0*/  IMAD.MOV.U32 R10, RZ, RZ, R9 ;  /* 0x000000ffff0a7224 */ /* 0x000fe400078e0009 */
[----:B------:R-:W-:Y:S02]  /*d2b0*/  IMAD.MOV.U32 R133, RZ, RZ, R132 ;  /* 0x000000ffff857224 */ /* 0x000fe400078e0084 */
[----:B------:R-:W-:Y:S02]  /*d2c0*/  IMAD.MOV.U32 R69, RZ, RZ, R68 ;  /* 0x000000ffff457224 */ /* 0x000fe400078e0044 */
.L_x_7687:
[----:B------:R-:W-:Y:S05]  /*d2d0*/  BSYNC B1 ;  /* 0x0000000000017941 */ /* 0x000fea0003800000 */
.L_x_7685:
        /* <DEDUP_REMOVED lines=11> */
.L_x_7689:
[----:B------:R-:W-:Y:S01]  /*d390*/  MOV R7, R8 ;  /* 0x0000000800077202 */ /* 0x000fe20000000f00 */
[----:B------:R-:W-:Y:S02]  /*d3a0*/  IMAD.MOV.U32 R9, RZ, RZ, R10 ;  /* 0x000000ffff097224 */ /* 0x000fe400078e000a */
[----:B------:R-:W-:Y:S02]  /*d3b0*/  IMAD.MOV.U32 R132, RZ, RZ, R139 ;  /* 0x000000ffff847224 */ /* 0x000fe400078e008b */
[----:B------:R-:W-:Y:S02]  /*d3c0*/  IMAD.MOV.U32 R68, RZ, RZ, R75 ;  /* 0x000000ffff447224 */ /* 0x000fe400078e004b */
.L_x_7690:
[----:B------:R-:W-:Y:S05]  /*d3d0*/  BSYNC B1 ;  /* 0x0000000000017941 */ /* 0x000fea0003800000 */
.L_x_7688:
        /* <DEDUP_REMOVED lines=11> */
.L_x_7692:
[----:B------:R-:W-:Y:S01]  /*d490*/  MOV R8, R7 ;  /* 0x0000000700087202 */ /* 0x000fe20000000f00 */
[----:B------:R-:W-:Y:S02]  /*d4a0*/  IMAD.MOV.U32 R10, RZ, RZ, R9 ;  /* 0x000000ffff0a7224 */ /* 0x000fe400078e0009 */
[----:B------:R-:W-:Y:S02]  /*d4b0*/  IMAD.MOV.U32 R139, RZ, RZ, R138 ;  /* 0x000000ffff8b7224 */ /* 0x000fe400078e008a */
[----:B------:R-:W-:Y:S02]  /*d4c0*/  IMAD.MOV.U32 R75, RZ, RZ, R74 ;  /* 0x000000ffff4b7224 */ /* 0x000fe400078e004a */
.L_x_7693:
[----:B------:R-:W-:Y:S05]  /*d4d0*/  BSYNC B1 ;  /* 0x0000000000017941 */ /* 0x000fea0003800000 */
.L_x_7691:
        /* <DEDUP_REMOVED lines=11> */
.L_x_7695:
[----:B------:R-:W-:Y:S01]  /*d590*/  MOV R7, R8 ;  /* 0x0000000800077202 */ /* 0x000fe20000000f00 */
[----:B------:R-:W-:Y:S02]  /*d5a0*/  IMAD.MOV.U32 R9, RZ, RZ, R10 ;  /* 0x000000ffff097224 */ /* 0x000fe400078e000a */
[----:B------:R-:W-:Y:S02]  /*d5b0*/  IMAD.MOV.U32 R138, RZ, RZ, R137 ;  /* 0x000000ffff8a7224 */ /* 0x000fe400078e0089 */
[----:B------:R-:W-:Y:S02]  /*d5c0*/  IMAD.MOV.U32 R74, RZ, RZ, R73 ;  /* 0x000000ffff4a7224 */ /* 0x000fe400078e0049 */
.L_x_7696:
[----:B------:R-:W-:Y:S05]  /*d5d0*/  BSYNC B1 ;  /* 0x0000000000017941 */ /* 0x000fea0003800000 */
.L_x_7694:
        /* <DEDUP_REMOVED lines=11> */
.L_x_7698:
[----:B------:R-:W-:Y:S01]  /*d690*/  MOV R8, R7 ;  /* 0x0000000700087202 */ /* 0x000fe20000000f00 */
[----:B------:R-:W-:Y:S02]  /*d6a0*/  IMAD.MOV.U32 R10, RZ, RZ, R9 ;  /* 0x000000ffff0a7224 */ /* 0x000fe400078e0009 */
[----:B------:R-:W-:Y:S02]  /*d6b0*/  IMAD.MOV.U32 R137, RZ, RZ, R136 ;  /* 0x000000ffff897224 */ /* 0x000fe400078e0088 */
[----:B------:R-:W-:Y:S02]  /*d6c0*/  IMAD.MOV.U32 R73, RZ, RZ, R72 ;  /* 0x000000ffff497224 */ /* 0x000fe400078e0048 */
.L_x_7699:
[----:B------:R-:W-:Y:S05]  /*d6d0*/  BSYNC B1 ;  /* 0x0000000000017941 */ /* 0x000fea0003800000 */
.L_x_7697:
        /* <DEDUP_REMOVED lines=11> */
.L_x_7701:
[----:B------:R-:W-:Y:S01]  /*d790*/  MOV R7, R8 ;  /* 0x0000000800077202 */ /* 0x000fe20000000f00 */
[----:B------:R-:W-:Y:S02]  /*d7a0*/  IMAD.MOV.U32 R9, RZ, RZ, R10 ;  /* 0x000000ffff097224 */ /* 0x000fe400078e000a */
[----:B------:R-:W-:Y:S02]  /*d7b0*/  IMAD.MOV.U32 R136, RZ, RZ, R143 ;  /* 0x000000ffff887224 */ /* 0x000fe400078e008f */
[----:B------:R-:W-:Y:S02]  /*d7c0*/  IMAD.MOV.U32 R72, RZ, RZ, R79 ;  /* 0x000000ffff487224 */ /* 0x000fe400078e004f */
.L_x_7702:
[----:B------:R-:W-:Y:S05]  /*d7d0*/  BSYNC B1 ;  /* 0x0000000000017941 */ /* 0x000fea0003800000 */
.L_x_7700:
        /* <DEDUP_REMOVED lines=11> */
.L_x_7704:
[----:B------:R-:W-:Y:S01]  /*d890*/  MOV R8, R7 ;  /* 0x0000000700087202 */ /* 0x000fe20000000f00 */
[----:B------:R-:W-:Y:S02]  /*d8a0*/  IMAD.MOV.U32 R10, RZ, RZ, R9 ;  /* 0x000000ffff0a7224 */ /* 0x000fe400078e0009 */
[----:B------:R-:W-:Y:S02]  /*d8b0*/  IMAD.MOV.U32 R143, RZ, RZ, R142 ;  /* 0x000000ffff8f7224 */ /* 0x000fe400078e008e */
[----:B------:R-:W-:Y:S02]  /*d8c0*/  IMAD.MOV.U32 R79, RZ, RZ, R78 ;  /* 0x000000ffff4f7224 */ /* 0x000fe400078e004e */
.L_x_7705:
[----:B------:R-:W-:Y:S05]  /*d8d0*/  BSYNC B1 ;  /* 0x0000000000017941 */ /* 0x000fea0003800000 */
.L_x_7703:
        /* <DEDUP_REMOVED lines=11> */
.L_x_7707:
[----:B------:R-:W-:Y:S01]  /*d990*/  MOV R7, R8 ;  /* 0x0000000800077202 */ /* 0x000fe20000000f00 */
[----:B------:R-:W-:Y:S02]  /*d9a0*/  IMAD.MOV.U32 R9, RZ, RZ, R10 ;  /* 0x000000ffff097224 */ /* 0x000fe400078e000a */
[----:B------:R-:W-:Y:S02]  /*d9b0*/  IMAD.MOV.U32 R142, RZ, RZ, R141 ;  /* 0x000000ffff8e7224 */ /* 0x000fe400078e008d */
[----:B------:R-:W-:Y:S02]  /*d9c0*/  IMAD.MOV.U32 R78, RZ, RZ, R77 ;  /* 0x000000ffff4e7224 */ /* 0x000fe400078e004d */
.L_x_7708:
[----:B------:R-:W-:Y:S05]  /*d9d0*/  BSYNC B1 ;  /* 0x0000000000017941 */ /* 0x000fea0003800000 */
.L_x_7706:
        /* <DEDUP_REMOVED lines=11> */
.L_x_7710:
[----:B------:R-:W-:Y:S01]  /*da90*/  MOV R8, R7 ;  /* 0x0000000700087202 */ /* 0x000fe20000000f00 */
[----:B------:R-:W-:Y:S02]  /*daa0*/  IMAD.MOV.U32 R10, RZ, RZ, R9 ;  /* 0x000000ffff0a7224 */ /* 0x000fe400078e0009 */
[----:B------:R-:W-:Y:S02]  /*dab0*/  IMAD.MOV.U32 R141, RZ, RZ, R140 ;  /* 0x000000ffff8d7224 */ /* 0x000fe400078e008c */
[----:B------:R-:W-:Y:S02]  /*dac0*/  IMAD.MOV.U32 R77, RZ, RZ, R76 ;  /* 0x000000ffff4d7224 */ /* 0x000fe400078e004c */
.L_x_7711:
[----:B------:R-:W-:Y:S05]  /*dad0*/  BSYNC B1 ;  /* 0x0000000000017941 */ /* 0x000fea0003800000 */
.L_x_7709:
        /* <DEDUP_REMOVED lines=11> */
.L_x_7713:
[----:B------:R-:W-:Y:S01]  /*db90*/  MOV R7, R8 ;  /* 0x0000000800077202 */ /* 0x000fe20000000f00 */
[----:B------:R-:W-:Y:S02]  /*dba0*/  IMAD.MOV.U32 R9, RZ, RZ, R10 ;  /* 0x000000ffff097224 */ /* 0x000fe400078e000a */
[----:B------:R-:W-:Y:S02]  /*dbb0*/  IMAD.MOV.U32 R140, RZ, RZ, R147 ;  /* 0x000000ffff8c7224 */ /* 0x000fe400078e0093 */
[----:B------:R-:W-:Y:S02]  /*dbc0*/  IMAD.MOV.U32 R76, RZ, RZ, R83 ;  /* 0x000000ffff4c7224 */ /* 0x000fe400078e0053 */
.L_x_7714:
[----:B------:R-:W-:Y:S05]  /*dbd0*/  BSYNC B1 ;  /* 0x0000000000017941 */ /* 0x000fea0003800000 */
.L_x_7712:
        /* <DEDUP_REMOVED lines=11> */
.L_x_7716:
[----:B------:R-:W-:Y:S01]  /*dc90*/  MOV R8, R7 ;  /* 0x0000000700087202 */ /* 0x000fe20000000f00 */
[----:B------:R-:W-:Y:S02]  /*dca0*/  IMAD.MOV.U32 R10, RZ, RZ, R9 ;  /* 0x000000ffff0a7224 */ /* 0x000fe400078e0009 */
[----:B------:R-:W-:Y:S02]  /*dcb0*/  IMAD.MOV.U32 R147, RZ, RZ, R146 ;  /* 0x000000ffff937224 */ /* 0x000fe400078e0092 */
[----:B------:R-:W-:Y:S02]  /*dcc0*/  IMAD.MOV.U32 R83, RZ, RZ, R82 ;  /* 0x000000ffff537224 */ /* 0x000fe400078e0052 */
.L_x_7717:
[----:B------:R-:W-:Y:S05]  /*dcd0*/  BSYNC B1 ;  /* 0x0000000000017941 */ /* 0x000fea0003800000 */
.L_x_7715:
        /* <DEDUP_REMOVED lines=11> */
.L_x_7719:
[----:B------:R-:W-:Y:S01]  /*dd90*/  MOV R7, R8 ;  /* 0x0000000800077202 */ /* 0x000fe20000000f00 */
[----:B------:R-:W-:Y:S02]  /*dda0*/  IMAD.MOV.U32 R9, RZ, RZ, R10 ;  /* 0x000000ffff097224 */ /* 0x000fe400078e000a */
[----:B------:R-:W-:Y:S02]  /*ddb0*/  IMAD.MOV.U32 R146, RZ, RZ, R145 ;  /* 0x000000ffff927224 */ /* 0x000fe400078e0091 */
[----:B------:R-:W-:Y:S02]  /*ddc0*/  IMAD.MOV.U32 R82, RZ, RZ, R81 ;  /* 0x000000ffff527224 */ /* 0x000fe400078e0051 */
.L_x_7720:
[----:B------:R-:W-:Y:S05]  /*ddd0*/  BSYNC B1 ;  /* 0x0000000000017941 */ /* 0x000fea0003800000 */
.L_x_7718:
        /* <DEDUP_REMOVED lines=11> */
.L_x_7722:
[----:B------:R-:W-:Y:S01]  /*de90*/  MOV R8, R7 ;  /* 0x0000000700087202 */ /* 0x000fe20000000f00 */
[----:B------:R-:W-:Y:S02]  /*dea0*/  IMAD.MOV.U32 R10, RZ, RZ, R9 ;  /* 0x000000ffff0a7224 */ /* 0x000fe400078e0009 */
[----:B------:R-:W-:Y:S02]  /*deb0*/  IMAD.MOV.U32 R145, RZ, RZ, R144 ;  /* 0x000000ffff917224 */ /* 0x000fe400078e0090 */
[----:B------:R-:W-:Y:S02]  /*dec0*/  IMAD.MOV.U32 R81, RZ, RZ, R80 ;  /* 0x000000ffff517224 */ /* 0x000fe400078e0050 */
.L_x_7723:
[----:B------:R-:W-:Y:S05]  /*ded0*/  BSYNC B1 ;  /* 0x0000000000017941 */ /* 0x000fea0003800000 */
.L_x_7721:
        /* <DEDUP_REMOVED lines=11> */
.L_x_7725:
[----:B------:R-:W-:Y:S01]  /*df90*/  MOV R7, R8 ;  /* 0x0000000800077202 */ /* 0x000fe20000000f00 */
[----:B------:R-:W-:Y:S02]  /*dfa0*/  IMAD.MOV.U32 R9, RZ, RZ, R10 ;  /* 0x000000ffff097224 */ /* 0x000fe400078e000a */
[----:B------:R-:W-:Y:S02]  /*dfb0*/  IMAD.MOV.U32 R144, RZ, RZ, R151 ;  /* 0x000000ffff907224 */ /* 0x000fe400078e0097 */
[----:B------:R-:W-:Y:S02]  /*dfc0*/  IMAD.MOV.U32 R80, RZ, RZ, R87 ;  /* 0x000000ffff507224 */ /* 0x000fe400078e0057 */
.L_x_7726:
[----:B------:R-:W-:Y:S05]  /*dfd0*/  BSYNC B1 ;  /* 0x0000000000017941 */ /* 0x000fea0003800000 */
.L_x_7724:
        /* <DEDUP_REMOVED lines=11> */
.L_x_7728:
[----:B------:R-:W-:Y:S01]  /*e090*/  MOV R8, R7 ;  /* 0x0000000700087202 */ /* 0x000fe20000000f00 */
[----:B------:R-:W-:Y:S02]  /*e0a0*/  IMAD.MOV.U32 R10, RZ, RZ, R9 ;  /* 0x000000ffff0a7224 */ /* 0x000fe400078e0009 */
[----:B------:R-:W-:Y:S02]  /*e0b0*/  IMAD.MOV.U32 R151, RZ, RZ, R150 ;  /* 0x000000ffff977224 */ /* 0x000fe400078e0096 */
[----:B------:R-:W-:Y:S02]  /*e0c0*/  IMAD.MOV.U32 R87, RZ, RZ, R86 ;  /* 0x000000ffff577224 */ /* 0x000fe400078e0056 */
.L_x_7729:
[----:B------:R-:W-:Y:S05]  /*e0d0*/  BSYNC B1 ;  /* 0x0000000000017941 */ /* 0x000fea0003800000 */
.L_x_7727:
        /* <DEDUP_REMOVED lines=11> */
.L_x_7731:
[----:B------:R-:W-:Y:S01]  /*e190*/  MOV R7, R8 ;  /* 0x0000000800077202 */ /* 0x000fe20000000f00 */
[----:B------:R-:W-:Y:S02]  /*e1a0*/  IMAD.MOV.U32 R9, RZ, RZ, R10 ;  /* 0x000000ffff097224 */ /* 0x000fe400078e000a */
[----:B------:R-:W-:Y:S02]  /*e1b0*/  IMAD.MOV.U32 R150, RZ, RZ, R149 ;  /* 0x000000ffff967224 */ /* 0x000fe400078e0095 */
[----:B------:R-:W-:Y:S02]  /*e1c0*/  IMAD.MOV.U32 R86, RZ, RZ, R85 ;  /* 0x000000ffff567224 */ /* 0x000fe400078e0055 */
.L_x_7732:
[----:B------:R-:W-:Y:S05]  /*e1d0*/  BSYNC B1 ;  /* 0x0000000000017941 */ /* 0x000fea0003800000 */
.L_x_7730:
        /* <DEDUP_REMOVED lines=11> */
.L_x_7734:
[----:B------:R-:W-:Y:S01]  /*e290*/  MOV R8, R7 ;  /* 0x0000000700087202 */ /* 0x000fe20000000f00 */
[----:B------:R-:W-:Y:S02]  /*e2a0*/  IMAD.MOV.U32 R10, RZ, RZ, R9 ;  /* 0x000000ffff0a7224 */ /* 0x000fe400078e0009 */
[----:B------:R-:W-:Y:S02]  /*e2b0*/  IMAD.MOV.U32 R149, RZ, RZ, R148 ;  /* 0x000000ffff957224 */ /* 0x000fe400078e0094 */
[----:B------:R-:W-:Y:S02]  /*e2c0*/  IMAD.MOV.U32 R85, RZ, RZ, R84 ;  /* 0x000000ffff557224 */ /* 0x000fe400078e0054 */
.L_x_7735:
[----:B------:R-:W-:Y:S05]  /*e2d0*/  BSYNC B1 ;  /* 0x0000000000017941 */ /* 0x000fea0003800000 */
.L_x_7733:
        /* <DEDUP_REMOVED lines=11> */
.L_x_7737:
[----:B------:R-:W-:Y:S01]  /*e390*/  MOV R7, R8 ;  /* 0x0000000800077202 */ /* 0x000fe20000000f00 */
[----:B------:R-:W-:Y:S02]  /*e3a0*/  IMAD.MOV.U32 R9, RZ, RZ, R10 ;  /* 0x000000ffff097224 */ /* 0x000fe400078e000a */
[----:B------:R-:W-:Y:S02]  /*e3b0*/  IMAD.MOV.U32 R84, RZ, RZ, R91 ;  /* 0x000000ffff547224 */ /* 0x000fe400078e005b */
[----:B------:R-:W-:Y:S02]  /*e3c0*/  IMAD.MOV.U32 R148, RZ, RZ, R3 ;  /* 0x000000ffff947224 */ /* 0x000fe400078e0003 */
.L_x_7738:
[----:B------:R-:W-:Y:S05]  /*e3d0*/  BSYNC B1 ;  /* 0x0000000000017941 */ /* 0x000fea0003800000 */
.L_x_7736:
        /* <DEDUP_REMOVED lines=11> */
.L_x_7740:
[----:B------:R-:W-:Y:S01]  /*e490*/  MOV R11, R7 ;  /* 0x00000007000b7202 */ /* 0x000fe20000000f00 */
[----:B------:R-:W-:Y:S02]  /*e4a0*/  IMAD.MOV.U32 R8, RZ, RZ, R9 ;  /* 0x000000ffff087224 */ /* 0x000fe400078e0009 */
[----:B------:R-:W-:Y:S02]  /*e4b0*/  IMAD.MOV.U32 R3, RZ, RZ, R2 ;  /* 0x000000ffff037224 */ /* 0x000fe400078e0002 */
[----:B------:R-:W-:Y:S02]  /*e4c0*/  IMAD.MOV.U32 R91, RZ, RZ, R90 ;  /* 0x000000ffff5b7224 */ /* 0x000fe400078e005a */
.L_x_7741:
[----:B------:R-:W-:Y:S05]  /*e4d0*/  BSYNC B1 ;  /* 0x0000000000017941 */ /* 0x000fea0003800000 */
.L_x_7739:
        /* <DEDUP_REMOVED lines=11> */
.L_x_7743:
[----:B------:R-:W-:Y:S01]  /*e590*/  IMAD.MOV.U32 R2, RZ, RZ, R152 ;  /* 0x000000ffff027224 */ /* 0x000fe200078e0098 */
[-C--:B------:R-:W-:Y:S01]  /*e5a0*/  MOV R7, R11.reuse ;  /* 0x0000000b00077202 */ /* 0x080fe20000000f00 */
[----:B------:R-:W-:Y:S01]  /*e5b0*/  IMAD.MOV.U32 R90, RZ, RZ, R89 ;  /* 0x000000ffff5a7224 */ /* 0x000fe200078e0059 */
[----:B------:R-:W-:Y:S01]  /*e5c0*/  MOV R152, R11 ;  /* 0x0000000b00987202 */ /* 0x000fe20000000f00 */
[--C-:B------:R-:W-:Y:S02]  /*e5d0*/  IMAD.MOV.U32 R9, RZ, RZ, R8.reuse ;  /* 0x000000ffff097224 */ /* 0x100fe400078e0008 */
[----:B------:R-:W-:Y:S02]  /*e5e0*/  IMAD.MOV.U32 R89, RZ, RZ, R8 ;  /* 0x000000ffff597224 */ /* 0x000fe400078e0008 */
.L_x_7744:
[----:B------:R-:W-:Y:S05]  /*e5f0*/  BSYNC B1 ;  /* 0x0000000000017941 */ /* 0x000fea0003800000 */
.L_x_7742:
[----:B------:R-:W-:Y:S01]  /*e600*/  IADD3 R5, R5, 0x4, RZ ;  /* 0x0000000405057810 */ /* 0x000fe20007ffe0ff */
[----:B------:R-:W-:Y:S01]  /*e610*/  @!P1 CALL.REL.NOINC `(.L_x_7745) ;  /* 0x0000001000009944 */ /* 0x000fe20003c00000 */
[----:B------:R-:W-:Y:S05]  /*e620*/  BRA `(.L_x_7746) ;  /* 0xffffc02000007947 */ /* 0x000fea000383ffff */
.L_x_7745:
[----:B------:R-:W-:Y:S02]  /*e630*/  IMAD.MOV.U32 R152, RZ, RZ, R7 ;  /* 0x000000ffff987224 */ /* 0x000fe400078e0007 */
[----:B------:R-:W-:Y:S02]  /*e640*/  IMAD.MOV.U32 R89, RZ, RZ, R9 ;  /* 0x000000ffff597224 */ /* 0x000fe400078e0009 */
.L_x_7555:
[----:B------:R-:W-:Y:S05]  /*e650*/  BSYNC B0 ;  /* 0x0000000000007941 */ /* 0x000fea0003800000 */
.L_x_7554:
        /* <DEDUP_REMOVED lines=195> */
[----:B------:R-:W-:Y:S01]  /*f290*/  MOV R5, R1 ;  /* 0x0000000100057202 */ /* 0x000fe20000000f00 */
[----:B0-----:R-:W-:-:S04]  /*f2a0*/  IMAD.MOV.U32 R6, RZ, RZ, RZ ;  /* 0x000000ffff067224 */ /* 0x001fc800078e00ff */
.L_x_7939:
        /* <DEDUP_REMOVED lines=17> */
[-C--:B------:R-:W-:Y:S02]  /*f3c0*/  MOV R7, R95.reuse ;  /* 0x0000005f00077202 */ /* 0x080fe40000000f00 */
[----:B------:R-:W-:-:S13]  /*f3d0*/  ISETP.GE.OR P0, PT, R88, R95, P0 ;  /* 0x0000005f5800720c */ /* 0x000fda0000706670 */
[----:B------:R-:W-:Y:S05]  /*f3e0*/  @P0 BRA `(.L_x_7751) ;  /* 0x0000004000000947 */ /* 0x000fea0003800000 */
.L_x_7750:
[----:B------:R-:W-:Y:S02]  /*f3f0*/  IMAD.MOV.U32 R7, RZ, RZ, R88 ;  /* 0x000000ffff077224 */ /* 0x000fe400078e0058 */
[----:B------:R-:W-:Y:S01]  /*f400*/  IMAD.MOV.U32 R9, RZ, RZ, R0 ;  /* 0x000000ffff097224 */ /* 0x000fe200078e0000 */
[----:B------:R-:W-:Y:S01]  /*f410*/  MOV R0, R31 ;  /* 0x0000001f00007202 */ /* 0x000fe20000000f00 */
[----:B------:R-:W-:Y:S02]  /*f420*/  IMAD.MOV.U32 R88, RZ, RZ, R95 ;  /* 0x000000ffff587224 */ /* 0x000fe400078e005f */
.L_x_7751:
[----:B------:R-:W-:Y:S05]  /*f430*/  BSYNC B1 ;  /* 0x0000000000017941 */ /* 0x000fea0003800000 */
.L_x_7749:
        /* <DEDUP_REMOVED lines=11> */
.L_x_7753:
[----:B------:R-:W-:Y:S01]  /*f4f0*/  IMAD.MOV.U32 R8, RZ, RZ, R7 ;  /* 0x000000ffff087224 */ /* 0x000fe200078e0007 */
[----:B------:R-:W-:Y:S01]  /*f500*/  MOV R95, R94 ;  /* 0x0000005e005f7202 */ /* 0x000fe20000000f00 */
[----:B------:R-:W-:Y:S02]  /*f510*/  IMAD.MOV.U32 R10, RZ, RZ, R9 ;  /* 0x000000ffff0a7224 */ /* 0x000fe400078e0009 */
[----:B------:R-:W-:Y:S02]  /*f520*/  IMAD.MOV.U32 R31, RZ, RZ, R30 ;  /* 0x000000ffff1f7224 */ /* 0x000fe400078e001e */
.L_x_7754:
[----:B------:R-:W-:Y:S05]  /*f530*/  BSYNC B1 ;  /* 0x0000000000017941 */ /* 0x000fea0003800000 */
.L_x_7752:
        /* <DEDUP_REMOVED lines=11> */
.L_x_7756:
[----:B------:R-:W-:Y:S01]  /*f5f0*/  IMAD.MOV.U32 R7, RZ, RZ, R8 ;  /* 0x000000ffff077224 */ /* 0x000fe200078e0008 */
[----:B------:R-:W-:Y:S01]  /*f600*/  MOV R94, R93 ;  /* 0x0000005d005e7202 */ /* 0x000fe20000000f00 */
[----:B------:R-:W-:Y:S02]  /*f610*/  IMAD.MOV.U32 R9, RZ, RZ, R10 ;  /* 0x000000ffff097224 */ /* 0x000fe400078e000a */
[----:B------:R-:W-:Y:S02]  /*f620*/  IMAD.MOV.U32 R30, RZ, RZ, R29 ;  /* 0x000000ffff1e7224 */ /* 0x000fe400078e001d */
.L_x_7757:
[----:B------:R-:W-:Y:S05]  /*f630*/  BSYNC B1 ;  /* 0x0000000000017941 */ /* 0x000fea0003800000 */
.L_x_7755:
        /* <DEDUP_REMOVED lines=11> */
.L_x_7759:
[----:B------:R-:W-:Y:S01]  /*f6f0*/  IMAD.MOV.U32 R8, RZ, RZ, R7 ;  /* 0x000000ffff087224 */ /* 0x000fe200078e0007 */
[----:B------:R-:W-:Y:S01]  /*f700*/  MOV R93, R92 ;  /* 0x0000005c005d7202 */ /* 0x000fe20000000f00 */
[----:B------:R-:W-:Y:S02]  /*f710*/  IMAD.MOV.U32 R10, RZ, RZ, R9 ;  /* 0x000000ffff0a7224 */ /* 0x000fe400078e0009 */
[----:B------:R-:W-:Y:S02]  /*f720*/  IMAD.MOV.U32 R29, RZ, RZ, R28 ;  /* 0x000000ffff1d7224 */ /* 0x000fe400078e001c */
.L_x_7760:
[----:B------:R-:W-:Y:S05]  /*f730*/  BSYNC B1 ;  /* 0x0000000000017941 */ /* 0x000fea0003800000 */
.L_x_7758:
        /* <DEDUP_REMOVED lines=11> */
.L_x_7762:
[----:B------:R-:W-:Y:S01]  /*f7f0*/  IMAD.MOV.U32 R7, RZ, RZ, R8 ;  /* 0x000000ffff077224 */ /* 0x000fe200078e0008 */
[----:B------:R-:W-:Y:S01]  /*f800*/  MOV R92, R99 ;  /* 0x00000063005c7202 */ /* 0x000fe20000000f00 */
[----:B------:R-:W-:Y:S02]  /*f810*/  IMAD.MOV.U32 R9, RZ, RZ, R10 ;  /* 0x000000ffff097224 */ /* 0x000fe400078e000a */
[----:B------:R-:W-:Y:S02]  /*f820*/  IMAD.MOV.U32 R28, RZ, RZ, R35 ;  /* 0x000000ffff1c7224 */ /* 0x000fe400078e0023 */
.L_x_7763:
[----:B------:R-:W-:Y:S05]  /*f830*/  BSYNC B1 ;  /* 0x0000000000017941 */ /* 0x000fea0003800000 */
.L_x_7761:
        /* <DEDUP_REMOVED lines=11> */
.L_x_7765:
[----:B------:R-:W-:Y:S01]  /*f8f0*/  IMAD.MOV.U32 R8, RZ, RZ, R7 ;  /* 0x000000ffff087224 */ /* 0x000fe200078e0007 */
[----:B------:R-:W-:Y:S01]  /*f900*/  MOV R99, R98 ;  /* 0x0000006200637202 */ /* 0x000fe20000000f00 */
[----:B------:R-:W-:Y:S02]  /*f910*/  IMAD.MOV.U32 R10, RZ, RZ, R9 ;  /* 0x000000ffff0a7224 */ /* 0x000fe400078e0009 */
[----:B------:R-:W-:Y:S02]  /*f920*/  IMAD.MOV.U32 R35, RZ, RZ, R34 ;  /* 0x000000ffff237224 */ /* 0x000fe400078e0022 */
.L_x_7766:
[----:B------:R-:W-:Y:S05]  /*f930*/  BSYNC B1 ;  /* 0x0000000000017941 */ /* 0x000fea0003800000 */
.L_x_7764:
        /* <DEDUP_REMOVED lines=11> */
.L_x_7768:
[----:B------:R-:W-:Y:S01]  /*f9f0*/  IMAD.MOV.U32 R7, RZ, RZ, R8 ;  /* 0x000000ffff077224 */ /* 0x000fe200078e0008 */
[----:B------:R-:W-:Y:S01]  /*fa00*/  MOV R98, R97 ;  /* 0x0000006100627202 */ /* 0x000fe20000000f00 */
[----:B------:R-:W-:Y:S02]  /*fa10*/  IMAD.MOV.U32 R9, RZ, RZ, R10 ;  /* 0x000000ffff097224 */ /* 0x000fe400078e000a */
[----:B------:R-:W-:Y:S02]  /*fa20*/  IMAD.MOV.U32 R34, RZ, RZ, R33 ;  /* 0x000000ffff227224 */ /* 0x000fe400078e0021 */
.L_x_7769:
[----:B------:R-:W-:Y:S05]  /*fa30*/  BSYNC B1 ;  /* 0x0000000000017941 */ /* 0x000fea0003800000 */
.L_x_7767:
        /* <DEDUP_REMOVED lines=11> */
.L_x_7771:
[----:B------:R-:W-:Y:S01]  /*faf0*/  IMAD.MOV.U32 R8, RZ, RZ, R7 ;  /* 0x000000ffff087224 */ /* 0x000fe200078e0007 */
[----:B------:R-:W-:Y:S01]  /*fb00*/  MOV R97, R96 ;  /* 0x0000006000617202 */ /* 0x000fe20000000f00 */
[----:B------:R-:W-:Y:S02]  /*fb10*/  IMAD.MOV.U32 R10, RZ, RZ, R9 ;  /* 0x000000ffff0a7224 */ /* 0x000fe400078e0009 */
[----:B------:R-:W-:Y:S02]  /*fb20*/  IMAD.MOV.U32 R33, RZ, RZ, R32 ;  /* 0x000000ffff217224 */ /* 0x000fe400078e0020 */
.L_x_7772:
[----:B------:R-:W-:Y:S05]  /*fb30*/  BSYNC B1 ;  /* 0x0000000000017941 */ /* 0x000fea0003800000 */
.L_x_7770:
        /* <DEDUP_REMOVED lines=11> */
.L_x_7774:
[----:B------:R-:W-:Y:S01]  /*fbf0*/  IMAD.MOV.U32 R7, RZ, RZ, R8 ;  /* 0x000000ffff077224 */ /* 0x000fe200078e0008 */
[----:B------:R-:W-:Y:S01]  /*fc00*/  MOV R96, R103 ;  /* 0x0000006700607202 */ /* 0x000fe20000000f00 */
[----:B------:R-:W-:Y:S02]  /*fc10*/  IMAD.MOV.U32 R9, RZ, RZ, R10 ;  /* 0x000000ffff097224 */ /* 0x000fe400078e000a */
[----:B------:R-:W-:Y:S02]  /*fc20*/  IMAD.MOV.U32 R32, RZ, RZ, R39 ;  /* 0x000000ffff207224 */ /* 0x000fe400078e0027 */
.L_x_7775:
[----:B------:R-:W-:Y:S05]  /*fc30*/  BSYNC B1 ;  /* 0x0000000000017941 */ /* 0x000fea0003800000 */
.L_x_7773:
        /* <DEDUP_REMOVED lines=11> */
.L_x_7777:
[----:B------:R-:W-:Y:S01]  /*fcf0*/  IMAD.MOV.U32 R8, RZ, RZ, R7 ;  /* 0x000000ffff087224 */ /* 0x000fe200078e0007 */
[----:B------:R-:W-:Y:S01]  /*fd00*/  MOV R103, R102 ;  /* 0x0000006600677202 */ /* 0x000fe20000000f00 */
[----:B------:R-:W-:Y:S02]  /*fd10*/  IMAD.MOV.U32 R10, RZ, RZ, R9 ;  /* 0x000000ffff0a7224 */ /* 0x000fe400078e0009 */
[----:B------:R-:W-:Y:S02]  /*fd20*/  IMAD.MOV.U32 R39, RZ, RZ, R38 ;  /* 0x000000ffff277224 */ /* 0x000fe400078e0026 */
.L_x_7778:
[----:B------:R-:W-:Y:S05]  /*fd30*/  BSYNC B1 ;  /* 0x0000000000017941 */ /* 0x000fea0003800000 */
.L_x_7776:
        /* <DEDUP_REMOVED lines=11> */
.L_x_7780:
[----:B------:R-:W-:Y:S01]  /*fdf0*/  IMAD.MOV.U32 R7, RZ, RZ, R8 ;  /* 0x000000ffff077224 */ /* 0x000fe200078e0008 */
[----:B------:R-:W-:Y:S01]  /*fe00*/  MOV R102, R101 ;  /* 0x0000006500667202 */ /* 0x000fe20000000f00 */
[----:B------:R-:W-:Y:S02]  /*fe10*/  IMAD.MOV.U32 R9, RZ, RZ, R10 ;  /* 0x000000ffff097224 */ /* 0x000fe400078e000a */
[----:B------:R-:W-:Y:S02]  /*fe20*/  IMAD.MOV.U32 R38, RZ, RZ, R37 ;  /* 0x000000ffff267224 */ /* 0x000fe400078e0025 */
.L_x_7781:
[----:B------:R-:W-:Y:S05]  /*fe30*/  BSYNC B1 ;  /* 0x0000000000017941 */ /* 0x000fea0003800000 */
.L_x_7779:
        /* <DEDUP_REMOVED lines=11> */
.L_x_7783:
[----:B------:R-:W-:Y:S01]  /*fef0*/  IMAD.MOV.U32 R8, RZ, RZ, R7 ;  /* 0x000000ffff087224 */ /* 0x000fe200078e0007 */
[----:B------:R-:W-:Y:S01]  /*ff00*/  MOV R101, R100 ;  /* 0x0000006400657202 */ /* 0x000fe20000000f00 */
[----:B------:R-:W-:Y:S02]  /*ff10*/  IMAD.MOV.U32 R10, RZ, RZ, R9 ;  /* 0x000000ffff0a7224 */ /* 0x000fe400078e0009 */
[----:B------:R-:W-:Y:S02]  /*ff20*/  IMAD.MOV.U32 R37, RZ, RZ, R36 ;  /* 0x000000ffff257224 */ /* 0x000fe400078e0024 */
.L_x_7784:
[----:B------:R-:W-:Y:S05]  /*ff30*/  BSYNC B1 ;  /* 0x0000000000017941 */ /* 0x000fea0003800000 */
.L_x_7782:
        /* <DEDUP_REMOVED lines=11> */
.L_x_7786:
[----:B------:R-:W-:Y:S01]  /*fff0*/  IMAD.MOV.U32 R7, RZ, RZ, R8 ;  /* 0x000000ffff077224 */ /* 0x000fe200078e0008 */
[----:B------:R-:W-:Y:S01]  /*10000*/  MOV R100, R107 ;  /* 0x0000006b00647202 */ /* 0x000fe20000000f00 */
[----:B------:R-:W-:Y:S02]  /*10010*/  IMAD.MOV.U32 R9, RZ, RZ, R10 ;  /* 0x000000ffff097224 */ /* 0x000fe400078e000a */
[----:B------:R-:W-:Y:S02]  /*10020*/  IMAD.MOV.U32 R36, RZ, RZ, R43 ;  /* 0x000000ffff247224 */ /* 0x000fe400078e002b */
.L_x_7787:
[----:B------:R-:W-:Y:S05]  /*10030*/  BSYNC B1 ;  /* 0x0000000000017941 */ /* 0x000fea0003800000 */
.L_x_7785:
        /* <DEDUP_REMOVED lines=11> */
.L_x_7789:
[----:B------:R-:W-:Y:S01]  /*100f0*/  IMAD.MOV.U32 R8, RZ, RZ, R7 ;  /* 0x000000ffff087224 */ /* 0x000fe200078e0007 */
[----:B------:R-:W-:Y:S01]  /*10100*/  MOV R107, R106 ;  /* 0x0000006a006b7202 */ /* 0x000fe20000000f00 */
[----:B------:R-:W-:Y:S02]  /*10110*/  IMAD.MOV.U32 R10, RZ, RZ, R9 ;  /* 0x000000ffff0a7224 */ /* 0x000fe400078e0009 */
[----:B------:R-:W-:Y:S02]  /*10120*/  IMAD.MOV.U32 R43, RZ, RZ, R42 ;  /* 0x000000ffff2b7224 */ /* 0x000fe400078e002a */
.L_x_7790:
[----:B------:R-:W-:Y:S05]  /*10130*/  BSYNC B1 ;  /* 0x0000000000017941 */ /* 0x000fea0003800000 */
.L_x_7788:
        /* <DEDUP_REMOVED lines=11> */
.L_x_7792:
[----:B------:R-:W-:Y:S01]  /*101f0*/  IMAD.MOV.U32 R7, RZ, RZ, R8 ;  /* 0x000000ffff077224 */ /* 0x000fe200078e0008 */
[----:B------:R-:W-:Y:S01]  /*10200*/  MOV R106, R105 ;  /* 0x00000069006a7202 */ /* 0x000fe20000000f00 */
[----:B------:R-:W-:Y:S02]  /*10210*/  IMAD.MOV.U32 R9, RZ, RZ, R10 ;  /* 0x000000ffff097224 */ /* 0x000fe400078e000a */
[----:B------:R-:W-:Y:S02]  /*10220*/  IMAD.MOV.U32 R42, RZ, RZ, R41 ;  /* 0x000000ffff2a7224 */ /* 0x000fe400078e0029 */
.L_x_7793:
[----:B------:R-:W-:Y:S05]  /*10230*/  BSYNC B1 ;  /* 0x0000000000017941 */ /* 0x000fea0003800000 */
.L_x_7791:
        /* <DEDUP_REMOVED lines=11> */
.L_x_7795:
[----:B------:R-:W-:Y:S01]  /*102f0*/  IMAD.MOV.U32 R8, RZ, RZ, R7 ;  /* 0x000000ffff087224 */ /* 0x000fe200078e0007 */
[----:B------:R-:W-:Y:S01]  /*10300*/  MOV R105, R104 ;  /* 0x0000006800697202 */ /* 0x000fe20000000f00 */
[----:B------:R-:W-:Y:S02]  /*10310*/  IMAD.MOV.U32 R10, RZ, RZ, R9 ;  /* 0x000000ffff0a7224 */ /* 0x000fe400078e0009 */
[----:B------:R-:W-:Y:S02]  /*10320*/  IMAD.MOV.U32 R41, RZ, RZ, R40 ;  /* 0x000000ffff297224 */ /* 0x000fe400078e0028 */
.L_x_7796:
[----:B------:R-:W-:Y:S05]  /*10330*/  BSYNC B1 ;  /* 0x0000000000017941 */ /* 0x000fea0003800000 */
.L_x_7794:
        /* <DEDUP_REMOVED lines=11> */
.L_x_7798:
[----:B------:R-:W-:Y:S01]  /*103f0*/  IMAD.MOV.U32 R7, RZ, RZ, R8 ;  /* 0x000000ffff077224 */ /* 0x000fe200078e0008 */
[----:B------:R-:W-:Y:S01]  /*10400*/  MOV R104, R111 ;  /* 0x0000006f00687202 */ /* 0x000fe20000000f00 */
[----:B------:R-:W-:Y:S02]  /*10410*/  IMAD.MOV.U32 R9, RZ, RZ, R10 ;  /* 0x000000ffff097224 */ /* 0x000fe400078e000a */
[----:B------:R-:W-:Y:S02]  /*10420*/  IMAD.MOV.U32 R40, RZ, RZ, R47 ;  /* 0x000000ffff287224 */ /* 0x000fe400078e002f */
.L_x_7799:
[----:B------:R-:W-:Y:S05]  /*10430*/  BSYNC B1 ;  /* 0x0000000000017941 */ /* 0x000fea0003800000 */
.L_x_7797:
        /* <DEDUP_REMOVED lines=11> */
.L_x_7801:
[----:B------:R-:W-:Y:S01]  /*104f0*/  IMAD.MOV.U32 R8, RZ, RZ, R7 ;  /* 0x000000ffff087224 */ /* 0x000fe200078e0007 */
[----:B------:R-:W-:Y:S01]  /*10500*/  MOV R111, R110 ;  /* 0x0000006e006f7202 */ /* 0x000fe20000000f00 */
[----:B------:R-:W-:Y:S02]  /*10510*/  IMAD.MOV.U32 R10, RZ, RZ, R9 ;  /* 0x000000ffff0a7224 */ /* 0x000fe400078e0009 */
[----:B------:R-:W-:Y:S02]  /*10520*/  IMAD.MOV.U32 R47, RZ, RZ, R46 ;  /* 0x000000ffff2f7224 */ /* 0x000fe400078e002e */
.L_x_7802:
[----:B------:R-:W-:Y:S05]  /*10530*/  BSYNC B1 ;  /* 0x0000000000017941 */ /* 0x000fea0003800000 */
.L_x_7800:
        /* <DEDUP_REMOVED lines=11> */
.L_x_7804:
[----:B------:R-:W-:Y:S01]  /*105f0*/  IMAD.MOV.U32 R7, RZ, RZ, R8 ;  /* 0x000000ffff077224 */ /* 0x000fe200078e0008 */
[----:B------:R-:W-:Y:S01]  /*10600*/  MOV R110, R109 ;  /* 0x0000006d006e7202 */ /* 0x000fe20000000f00 */
[----:B------:R-:W-:Y:S02]  /*10610*/  IMAD.MOV.U32 R9, RZ, RZ, R10 ;  /* 0x000000ffff097224 */ /* 0x000fe400078e000a */
[----:B------:R-:W-:Y:S02]  /*10620*/  IMAD.MOV.U32 R46, RZ, RZ, R45 ;  /* 0x000000ffff2e7224 */ /* 0x000fe400078e002d */
.L_x_7805:
[----:B------:R-:W-:Y:S05]  /*10630*/  BSYNC B1 ;  /* 0x0000000000017941 */ /* 0x000fea0003800000 */
.L_x_7803:
        /* <DEDUP_REMOVED lines=11> */
.L_x_7807:
[----:B------:R-:W-:Y:S01]  /*106f0*/  IMAD.MOV.U32 R8, RZ, RZ, R7 ;  /* 0x000000ffff087224 */ /* 0x000fe200078e0007 */
[----:B------:R-:W-:Y:S01]  /*10700*/  MOV R109, R108 ;  /* 0x0000006c006d7202 */ /* 0x000fe20000000f00 */
[----:B------:R-:W-:Y:S02]  /*10710*/  IMAD.MOV.U32 R10, RZ, RZ, R9 ;  /* 0x000000ffff0a7224 */ /* 0x000fe400078e0009 */
[----:B------:R-:W-:Y:S02]  /*10720*/  IMAD.MOV.U32 R45, RZ, RZ, R44 ;  /* 0x000000ffff2d7224 */ /* 0x000fe400078e002c */
.L_x_7808:
[----:B------:R-:W-:Y:S05]  /*10730*/  BSYNC B1 ;  /* 0x0000000000017941 */ /* 0x000fea0003800000 */
.L_x_7806:
        /* <DEDUP_REMOVED lines=11> */
.L_x_7810:
[----:B------:R-:W-:Y:S01]  /*107f0*/  IMAD.MOV.U32 R7, RZ, RZ, R8 ;  /* 0x000000ffff077224 */ /* 0x000fe200078e0008 */
[----:B------:R-:W-:Y:S01]  /*10800*/  MOV R108, R115 ;  /* 0x00000073006c7202 */ /* 0x000fe20000000f00 */
[----:B------:R-:W-:Y:S02]  /*10810*/  IMAD.MOV.U32 R9, RZ, RZ, R10 ;  /* 0x000000ffff097224 */ /* 0x000fe400078e000a */
[----:B------:R-:W-:Y:S02]  /*10820*/  IMAD.MOV.U32 R44, RZ, RZ, R51 ;  /* 0x000000ffff2c7224 */ /* 0x000fe400078e0033 */
.L_x_7811:
[----:B------:R-:W-:Y:S05]  /*10830*/  BSYNC B1 ;  /* 0x0000000000017941 */ /* 0x000fea0003800000 */
.L_x_7809:
        /* <DEDUP_REMOVED lines=11> */
.L_x_7813:
[----:B------:R-:W-:Y:S01]  /*108f0*/  IMAD.MOV.U32 R8, RZ, RZ, R7 ;  /* 0x000000ffff087224 */ /* 0x000fe200078e0007 */
[----:B------:R-:W-:Y:S01]  /*10900*/  MOV R115, R114 ;  /* 0x0000007200737202 */ /* 0x000fe20000000f00 */
[----:B------:R-:W-:Y:S02]  /*10910*/  IMAD.MOV.U32 R10, RZ, RZ, R9 ;  /* 0x000000ffff0a7224 */ /* 0x000fe400078e0009 */
[----:B------:R-:W-:Y:S02]  /*10920*/  IMAD.MOV.U32 R51, RZ, RZ, R50 ;  /* 0x000000ffff337224 */ /* 0x000fe400078e0032 */
.L_x_7814:
[----:B------:R-:W-:Y:S05]  /*10930*/  BSYNC B1 ;  /* 0x0000000000017941 */ /* 0x000fea0003800000 */
.L_x_7812:
        /* <DEDUP_REMOVED lines=11> */
.L_x_7816:
[----:B------:R-:W-:Y:S01]  /*109f0*/  IMAD.MOV.U32 R7, RZ, RZ, R8 ;  /* 0x000000ffff077224 */ /* 0x000fe200078e0008 */
[----:B------:R-:W-:Y:S01]  /*10a00*/  MOV R114, R113 ;  /* 0x0000007100727202 */ /* 0x000fe20000000f00 */
[----:B------:R-:W-:Y:S02]  /*10a10*/  IMAD.MOV.U32 R9, RZ, RZ, R10 ;  /* 0x000000ffff097224 */ /* 0x000fe400078e000a */
[----:B------:R-:W-:Y:S02]  /*10a20*/  IMAD.MOV.U32 R50, RZ, RZ, R49 ;  /* 0x000000ffff327224 */ /* 0x000fe400078e0031 */
.L_x_7817:
[----:B------:R-:W-:Y:S05]  /*10a30*/  BSYNC B1 ;  /* 0x0000000000017941 */ /* 0x000fea0003800000 */
.L_x_7815:
        /* <DEDUP_REMOVED lines=11> */
.L_x_7819:
[----:B------:R-:W-:Y:S01]  /*10af0*/  IMAD.MOV.U32 R8, RZ, RZ, R7 ;  /* 0x000000ffff087224 */ /* 0x000fe200078e0007 */
[----:B------:R-:W-:Y:S01]  /*10b00*/  MOV R113, R112 ;  /* 0x0000007000717202 */ /* 0x000fe20000000f00 */
[----:B------:R-:W-:Y:S02]  /*10b10*/  IMAD.MOV.U32 R10, RZ, RZ, R9 ;  /* 0x000000ffff0a7224 */ /* 0x000fe400078e0009 */
[----:B------:R-:W-:Y:S02]  /*10b20*/  IMAD.MOV.U32 R49, RZ, RZ, R48 ;  /* 0x000000ffff317224 */ /* 0x000fe400078e0030 */
.L_x_7820:
[----:B------:R-:W-:Y:S05]  /*10b30*/  BSYNC B1 ;  /* 0x0000000000017941 */ /* 0x000fea0003800000 */
.L_x_7818:
        /* <DEDUP_REMOVED lines=11> */
.L_x_7822:
[----:B------:R-:W-:Y:S01]  /*10bf0*/  IMAD.MOV.U32 R7, RZ, RZ, R8 ;  /* 0x000000ffff077224 */ /* 0x000fe200078e0008 */
[----:B------:R-:W-:Y:S01]  /*10c00*/  MOV R112, R119 ;  /* 0x0000007700707202 */ /* 0x000fe20000000f00 */
[----:B------:R-:W-:Y:S02]  /*10c10*/  IMAD.MOV.U32 R9, RZ, RZ, R10 ;  /* 0x000000ffff097224 */ /* 0x000fe400078e000a */
[----:B------:R-:W-:Y:S02]  /*10c20*/  IMAD.MOV.U32 R48, RZ, RZ, R55 ;  /* 0x000000ffff307224 */ /* 0x000fe400078e0037 */
.L_x_7823:
[----:B------:R-:W-:Y:S05]  /*10c30*/  BSYNC B1 ;  /* 0x0000000000017941 */ /* 0x000fea0003800000 */
.L_x_7821:
        /* <DEDUP_REMOVED lines=11> */
.L_x_7825:
[----:B------:R-:W-:Y:S01]  /*10cf0*/  IMAD.MOV.U32 R8, RZ, RZ, R7 ;  /* 0x000000ffff087224 */ /* 0x000fe200078e0007 */
[----:B------:R-:W-:Y:S01]  /*10d00*/  MOV R119, R118 ;  /* 0x0000007600777202 */ /* 0x000fe20000000f00 */
[----:B------:R-:W-:Y:S02]  /*10d10*/  IMAD.MOV.U32 R10, RZ, RZ, R9 ;  /* 0x000000ffff0a7224 */ /* 0x000fe400078e0009 */
[----:B------:R-:W-:Y:S02]  /*10d20*/  IMAD.MOV.U32 R55, RZ, RZ, R54 ;  /* 0x000000ffff377224 */ /* 0x000fe400078e0036 */
.L_x_7826:
[----:B------:R-:W-:Y:S05]  /*10d30*/  BSYNC B1 ;  /* 0x0000000000017941 */ /* 0x000fea0003800000 */
.L_x_7824:
        /* <DEDUP_REMOVED lines=11> */
.L_x_7828:
[----:B------:R-:W-:Y:S01]  /*10df0*/  IMAD.MOV.U32 R7, RZ, RZ, R8 ;  /* 0x000000ffff077224 */ /* 0x000fe200078e0008 */
[----:B------:R-:W-:Y:S01]  /*10e00*/  MOV R118, R117 ;  /* 0x0000007500767202 */ /* 0x000fe20000000f00 */
[----:B------:R-:W-:Y:S02]  /*10e10*/  IMAD.MOV.U32 R9, RZ, RZ, R10 ;  /* 0x000000ffff097224 */ /* 0x000fe400078e000a */
[----:B------:R-:W-:Y:S02]  /*10e20*/  IMAD.MOV.U32 R54, RZ, RZ, R53 ;  /* 0x000000ffff367224 */ /* 0x000fe400078e0035 */
.L_x_7829:
[----:B------:R-:W-:Y:S05]  /*10e30*/  BSYNC B1 ;  /* 0x0000000000017941 */ /* 0x000fea0003800000 */
.L_x_7827:
        /* <DEDUP_REMOVED lines=11> */
.L_x_7831:
[----:B------:R-:W-:Y:S01]  /*10ef0*/  IMAD.MOV.U32 R8, RZ, RZ, R7 ;  /* 0x000000ffff087224 */ /* 0x000fe200078e0007 */
[----:B------:R-:W-:Y:S01]  /*10f00*/  MOV R117, R116 ;  /* 0x0000007400757202 */ /* 0x000fe20000000f00 */
[----:B------:R-:W-:Y:S02]  /*10f10*/  IMAD.MOV.U32 R10, RZ, RZ, R9 ;  /* 0x000000ffff0a7224 */ /* 0x000fe400078e0009 */
[----:B------:R-:W-:Y:S02]  /*10f20*/  IMAD.MOV.U32 R53, RZ, RZ, R52 ;  /* 0x000000ffff357224 */ /* 0x000fe400078e0034 */
.L_x_7832:
[----:B------:R-:W-:Y:S05]  /*10f30*/  BSYNC B1 ;  /* 0x0000000000017941 */ /* 0x000fea0003800000 */
.L_x_7830:
        /* <DEDUP_REMOVED lines=11> */
.L_x_7834:
[----:B------:R-:W-:Y:S01]  /*10ff0*/  IMAD.MOV.U32 R7, RZ, RZ, R8 ;  /* 0x000000ffff077224 */ /* 0x000fe200078e0008 */
[----:B------:R-:W-:Y:S01]  /*11000*/  MOV R116, R123 ;  /* 0x0000007b00747202 */ /* 0x000fe20000000f00 */
[----:B------:R-:W-:Y:S02]  /*11010*/  IMAD.MOV.U32 R9, RZ, RZ, R10 ;  /* 0x000000ffff097224 */ /* 0x000fe400078e000a */
[----:B------:R-:W-:Y:S02]  /*11020*/  IMAD.MOV.U32 R52, RZ, RZ, R59 ;  /* 0x000000ffff347224 */ /* 0x000fe400078e003b */
.L_x_7835:
[----:B------:R-:W-:Y:S05]  /*11030*/  BSYNC B1 ;  /* 0x0000000000017941 */ /* 0x000fea0003800000 */
.L_x_7833:
        /* <DEDUP_REMOVED lines=11> */
.L_x_7837:
[----:B------:R-:W-:Y:S01]  /*110f0*/  IMAD.MOV.U32 R8, RZ, RZ, R7 ;  /* 0x000000ffff087224 */ /* 0x000fe200078e0007 */
[----:B------:R-:W-:Y:S01]  /*11100*/  MOV R123, R122 ;  /* 0x0000007a007b7202 */ /* 0x000fe20000000f00 */
[----:B------:R-:W-:Y:S02]  /*11110*/  IMAD.MOV.U32 R10, RZ, RZ, R9 ;  /* 0x000000ffff0a7224 */ /* 0x000fe400078e0009 */
[----:B------:R-:W-:Y:S02]  /*11120*/  IMAD.MOV.U32 R59, RZ, RZ, R58 ;  /* 0x000000ffff3b7224 */ /* 0x000fe400078e003a */
.L_x_7838:
[----:B------:R-:W-:Y:S05]  /*11130*/  BSYNC B1 ;  /* 0x0000000000017941 */ /* 0x000fea0003800000 */
.L_x_7836:
        /* <DEDUP_REMOVED lines=11> */
.L_x_7840:
[----:B------:R-:W-:Y:S01]  /*111f0*/  IMAD.MOV.U32 R7, RZ, RZ, R8 ;  /* 0x000000ffff077224 */ /* 0x000fe200078e0008 */
[----:B------:R-:W-:Y:S01]  /*11200*/  MOV R122, R121 ;  /* 0x00000079007a7202 */ /* 0x000fe20000000f00 */
[----:B------:R-:W-:Y:S02]  /*11210*/  IMAD.MOV.U32 R9, RZ, RZ, R10 ;  /* 0x000000ffff097224 */ /* 0x000fe400078e000a */
[----:B------:R-:W-:Y:S02]  /*11220*/  IMAD.MOV.U32 R58, RZ, RZ, R57 ;  /* 0x000000ffff3a7224 */ /* 0x000fe400078e0039 */
.L_x_7841:
[----:B------:R-:W-:Y:S05]  /*11230*/  BSYNC B1 ;  /* 0x0000000000017941 */ /* 0x000fea0003800000 */
.L_x_7839:
        /* <DEDUP_REMOVED lines=11> */
.L_x_7843:
[----:B------:R-:W-:Y:S01]  /*112f0*/  IMAD.MOV.U32 R8, RZ, RZ, R7 ;  /* 0x000000ffff087224 */ /* 0x000fe200078e0007 */
[----:B------:R-:W-:Y:S01]  /*11300*/  MOV R121, R120 ;  /* 0x0000007800797202 */ /* 0x000fe20000000f00 */
[----:B------:R-:W-:Y:S02]  /*11310*/  IMAD.MOV.U32 R10, RZ, RZ, R9 ;  /* 0x000000ffff0a7224 */ /* 0x000fe400078e0009 */
[----:B------:R-:W-:Y:S02]  /*11320*/  IMAD.MOV.U32 R57, RZ, RZ, R56 ;  /* 0x000000ffff397224 */ /* 0x000fe400078e0038 */
.L_x_7844:
[----:B------:R-:W-:Y:S05]  /*11330*/  BSYNC B1 ;  /* 0x0000000000017941 */ /* 0x000fea0003800000 */
.L_x_7842:
        /* <DEDUP_REMOVED lines=11> */
.L_x_7846:
[----:B------:R-:W-:Y:S01]  /*113f0*/  IMAD.MOV.U32 R7, RZ, RZ, R8 ;  /* 0x000000ffff077224 */ /* 0x000fe200078e0008 */
[----:B------:R-:W-:Y:S01]  /*11400*/  MOV R120, R127 ;  /* 0x0000007f00787202 */ /* 0x000fe20000000f00 */
[----:B------:R-:W-:Y:S02]  /*11410*/  IMAD.MOV.U32 R9, RZ, RZ, R10 ;  /* 0x000000ffff097224 */ /* 0x000fe400078e000a */
[----:B------:R-:W-:Y:S02]  /*11420*/  IMAD.MOV.U32 R56, RZ, RZ, R63 ;  /* 0x000000ffff387224 */ /* 0x000fe400078e003f */
.L_x_7847:
[----:B------:R-:W-:Y:S05]  /*11430*/  BSYNC B1 ;  /* 0x0000000000017941 */ /* 0x000fea0003800000 */
.L_x_7845:
        /* <DEDUP_REMOVED lines=11> */
.L_x_7849:
[----:B------:R-:W-:Y:S01]  /*114f0*/  IMAD.MOV.U32 R8, RZ, RZ, R7 ;  /* 0x000000ffff087224 */ /* 0x000fe200078e0007 */
[----:B------:R-:W-:Y:S01]  /*11500*/  MOV R127, R126 ;  /* 0x0000007e007f7202 */ /* 0x000fe20000000f00 */
[----:B------:R-:W-:Y:S02]  /*11510*/  IMAD.MOV.U32 R10, RZ, RZ, R9 ;  /* 0x000000ffff0a7224 */ /* 0x000fe400078e0009 */
[----:B------:R-:W-:Y:S02]  /*11520*/  IMAD.MOV.U32 R63, RZ, RZ, R62 ;  /* 0x000000ffff3f7224 */ /* 0x000fe400078e003e */
.L_x_7850:
[----:B------:R-:W-:Y:S05]  /*11530*/  BSYNC B1 ;  /* 0x0000000000017941 */ /* 0x000fea0003800000 */
.L_x_7848:
        /* <DEDUP_REMOVED lines=11> */
.L_x_7852:
[----:B------:R-:W-:Y:S01]  /*115f0*/  IMAD.MOV.U32 R7, RZ, RZ, R8 ;  /* 0x000000ffff077224 */ /* 0x000fe200078e0008 */
[----:B------:R-:W-:Y:S01]  /*11600*/  MOV R126, R125 ;  /* 0x0000007d007e7202 */ /* 0x000fe20000000f00 */
[----:B------:R-:W-:Y:S02]  /*11610*/  IMAD.MOV.U32 R9, RZ, RZ, R10 ;  /* 0x000000ffff097224 */ /* 0x000fe400078e000a */
[----:B------:R-:W-:Y:S02]  /*11620*/  IMAD.MOV.U32 R62, RZ, RZ, R61 ;  /* 0x000000ffff3e7224 */ /* 0x000fe400078e003d */
.L_x_7853:
[----:B------:R-:W-:Y:S05]  /*11630*/  BSYNC B1 ;  /* 0x0000000000017941 */ /* 0x000fea0003800000 */
.L_x_7851:
        /* <DEDUP_REMOVED lines=11> */
.L_x_7855:
[----:B------:R-:W-:Y:S01]  /*116f0*/  IMAD.MOV.U32 R8, RZ, RZ, R7 ;  /* 0x000000ffff087224 */ /* 0x000fe200078e0007 */
[----:B------:R-:W-:Y:S01]  /*11700*/  MOV R125, R124 ;  /* 0x0000007c007d7202 */ /* 0x000fe20000000f00 */
[----:B------:R-:W-:Y:S02]  /*11710*/  IMAD.MOV.U32 R10, RZ, RZ, R9 ;  /* 0x000000ffff0a7224 */ /* 0x000fe400078e0009 */
[----:B------:R-:W-:Y:S02]  /*11720*/  IMAD.MOV.U32 R61, RZ, RZ, R60 ;  /* 0x000000ffff3d7224 */ /* 0x000fe400078e003c */
.L_x_7856:
[----:B------:R-:W-:Y:S05]  /*11730*/  BSYNC B1 ;  /* 0x0000000000017941 */ /* 0x000fea0003800000 */
.L_x_7854:
        /* <DEDUP_REMOVED lines=11> */
.L_x_7858:
[----:B------:R-:W-:Y:S01]  /*117f0*/  IMAD.MOV.U32 R7, RZ, RZ, R8 ;  /* 0x000000ffff077224 */ /* 0x000fe200078e0008 */
[----:B------:R-:W-:Y:S01]  /*11800*/  MOV R124, R131 ;  /* 0x00000083007c7202 */ /* 0x000fe20000000f00 */
[----:B------:R-:W-:Y:S02]  /*11810*/  IMAD.MOV.U32 R9, RZ, RZ, R10 ;  /* 0x000000ffff097224 */ /* 0x000fe400078e000a */
[----:B------:R-:W-:Y:S02]  /*11820*/  IMAD.MOV.U32 R60, RZ, RZ, R67 ;  /* 0x000000ffff3c7224 */ /* 0x000fe400078e0043 */
.L_x_7859:
[----:B------:R-:W-:Y:S05]  /*11830*/  BSYNC B1 ;  /* 0x0000000000017941 */ /* 0x000fea0003800000 */
.L_x_7857:
        /* <DEDUP_REMOVED lines=11> */
.L_x_7861:
[----:B------:R-:W-:Y:S01]  /*118f0*/  IMAD.MOV.U32 R8, RZ, RZ, R7 ;  /* 0x000000ffff087224 */ /* 0x000fe200078e0007 */
[----:B------:R-:W-:Y:S01]  /*11900*/  MOV R131, R130 ;  /* 0x0000008200837202 */ /* 0x000fe20000000f00 */
[----:B------:R-:W-:Y:S02]  /*11910*/  IMAD.MOV.U32 R10, RZ, RZ, R9 ;  /* 0x000000ffff0a7224 */ /* 0x000fe400078e0009 */
[----:B------:R-:W-:Y:S02]  /*11920*/  IMAD.MOV.U32 R67, RZ, RZ, R66 ;  /* 0x000000ffff437224 */ /* 0x000fe400078e0042 */
.L_x_7862:
[----:B------:R-:W-:Y:S05]  /*11930*/  BSYNC B1 ;  /* 0x0000000000017941 */ /* 0x000fea0003800000 */
.L_x_7860:
        /* <DEDUP_REMOVED lines=11> */
.L_x_7864:
[----:B------:R-:W-:Y:S01]  /*119f0*/  IMAD.MOV.U32 R7, RZ, RZ, R8 ;  /* 0x000000ffff077224 */ /* 0x000fe200078e0008 */
[----:B------:R-:W-:Y:S01]  /*11a00*/  MOV R130, R129 ;  /* 0x0000008100827202 */ /* 0x000fe20000000f00 */
[----:B------:R-:W-:Y:S02]  /*11a10*/  IMAD.MOV.U32 R9, RZ, RZ, R10 ;  /* 0x000000ffff097224 */ /* 0x000fe400078e000a */
[----:B------:R-:W-:Y:S02]  /*11a20*/  IMAD.MOV.U32 R66, RZ, RZ, R65 ;  /* 0x000000ffff427224 */ /* 0x000fe400078e0041 */
.L_x_7865:
[----:B------:R-:W-:Y:S05]  /*11a30*/  BSYNC B1 ;  /* 0x0000000000017941 */ /* 0x000fea0003800000 */
.L_x_7863:
        /* <DEDUP_REMOVED lines=11> */
.L_x_7867:
[----:B------:R-:W-:Y:S01]  /*11af0*/  IMAD.MOV.U32 R8, RZ, RZ, R7 ;  /* 0x000000ffff087224 */ /* 0x000fe200078e0007 */
[----:B------:R-:W-:Y:S01]  /*11b00*/  MOV R129, R128 ;  /* 0x0000008000817202 */ /* 0x000fe20000000f00 */
[----:B------:R-:W-:Y:S02]  /*11b10*/  IMAD.MOV.U32 R10, RZ, RZ, R9 ;  /* 0x000000ffff0a7224 */ /* 0x000fe400078e0009 */
[----:B------:R-:W-:Y:S02]  /*11b20*/  IMAD.MOV.U32 R65, RZ, RZ, R64 ;  /* 0x000000ffff417224 */ /* 0x000fe400078e0040 */
.L_x_7868:
[----:B------:R-:W-:Y:S05]  /*11b30*/  BSYNC B1 ;  /* 0x0000000000017941 */ /* 0x000fea0003800000 */
.L_x_7866:
        /* <DEDUP_REMOVED lines=11> */
.L_x_7870:
[----:B------:R-:W-:Y:S01]  /*11bf0*/  IMAD.MOV.U32 R7, RZ, RZ, R8 ;  /* 0x000000ffff077224 */ /* 0x000fe200078e0008 */
[----:B------:R-:W-:Y:S01]  /*11c00*/  MOV R128, R135 ;  /* 0x0000008700807202 */ /* 0x000fe20000000f00 */
[----:B------:R-:W-:Y:S02]  /*11c10*/  IMAD.MOV.U32 R9, RZ, RZ, R10 ;  /* 0x000000ffff097224 */ /* 0x000fe400078e000a */
[----:B------:R-:W-:Y:S02]  /*11c20*/  IMAD.MOV.U32 R64, RZ, RZ, R71 ;  /* 0x000000ffff407224 */ /* 0x000fe400078e0047 */
.L_x_7871:
[----:B------:R-:W-:Y:S05]  /*11c30*/  BSYNC B1 ;  /* 0x0000000000017941 */ /* 0x000fea0003800000 */
.L_x_7869:
        /* <DEDUP_REMOVED lines=11> */
.L_x_7873:
[----:B------:R-:W-:Y:S01]  /*11cf0*/  IMAD.MOV.U32 R8, RZ, RZ, R7 ;  /* 0x000000ffff087224 */ /* 0x000fe200078e0007 */
[----:B------:R-:W-:Y:S01]  /*11d00*/  MOV R135, R134 ;  /* 0x0000008600877202 */ /* 0x000fe20000000f00 */
[----:B------:R-:W-:Y:S02]  /*11d10*/  IMAD.MOV.U32 R10, RZ, RZ, R9 ;  /* 0x000000ffff0a7224 */ /* 0x000fe400078e0009 */
[----:B------:R-:W-:Y:S02]  /*11d20*/  IMAD.MOV.U32 R71, RZ, RZ, R70 ;  /* 0x000000ffff477224 */ /* 0x000fe400078e0046 */
.L_x_7874:
[----:B------:R-:W-:Y:S05]  /*11d30*/  BSYNC B1 ;  /* 0x0000000000017941 */ /* 0x000fea0003800000 */
.L_x_7872:
        /* <DEDUP_REMOVED lines=11> */
.L_x_7876:
[----:B------:R-:W-:Y:S01]  /*11df0*/  IMAD.MOV.U32 R7, RZ, RZ, R8 ;  /* 0x000000ffff077224 */ /* 0x000fe200078e0008 */
[----:B------:R-:W-:Y:S01]  /*11e00*/  MOV R134, R133 ;  /* 0x0000008500867202 */ /* 0x000fe20000000f00 */
[----:B------:R-:W-:Y:S02]  /*11e10*/  IMAD.MOV.U32 R9, RZ, RZ, R10 ;  /* 0x000000ffff097224 */ /* 0x000fe400078e000a */
[----:B------:R-:W-:Y:S02]  /*11e20*/  IMAD.MOV.U32 R70, RZ, RZ, R69 ;  /* 0x000000ffff467224 */ /* 0x000fe400078e0045 */
.L_x_7877:
[----:B------:R-:W-:Y:S05]  /*11e30*/  BSYNC B1 ;  /* 0x0000000000017941 */ /* 0x000fea0003800000 */
.L_x_7875:
        /* <DEDUP_REMOVED lines=11> */
.L_x_7879:
[----:B------:R-:W-:Y:S01]  /*11ef0*/  IMAD.MOV.U32 R8, RZ, RZ, R7 ;  /* 0x000000ffff087224 */ /* 0x000fe200078e0007 */
[----:B------:R-:W-:Y:S01]  /*11f00*/  MOV R133, R132 ;  /* 0x0000008400857202 */ /* 0x000fe20000000f00 */
[----:B------:R-:W-:Y:S02]  /*11f10*/  IMAD.MOV.U32 R10, RZ, RZ, R9 ;  /* 0x000000ffff0a7224 */ /* 0x000fe400078e0009 */
[----:B------:R-:W-:Y:S02]  /*11f20*/  IMAD.MOV.U32 R69, RZ, RZ, R68 ;  /* 0x000000ffff457224 */ /* 0x000fe400078e0044 */
.L_x_7880:
[----:B------:R-:W-:Y:S05]  /*11f30*/  BSYNC B1 ;  /* 0x0000000000017941 */ /* 0x000fea0003800000 */
.L_x_7878:
        /* <DEDUP_REMOVED lines=11> */
.L_x_7882:
[----:B------:R-:W-:Y:S01]  /*11ff0*/  IMAD.MOV.U32 R7, RZ, RZ, R8 ;  /* 0x000000ffff077224 */ /* 0x000fe200078e0008 */
[----:B------:R-:W-:Y:S01]  /*12000*/  MOV R132, R139 ;  /* 0x0000008b00847202 */ /* 0x000fe20000000f00 */
[----:B------:R-:W-:Y:S02]  /*12010*/  IMAD.MOV.U32 R9, RZ, RZ, R10 ;  /* 0x000000ffff097224 */ /* 0x000fe400078e000a */
[----:B------:R-:W-:Y:S02]  /*12020*/  IMAD.MOV.U32 R68, RZ, RZ, R75 ;  /* 0x000000ffff447224 */ /* 0x000fe400078e004b */
.L_x_7883:
[----:B------:R-:W-:Y:S05]  /*12030*/  BSYNC B1 ;  /* 0x0000000000017941 */ /* 0x000fea0003800000 */
.L_x_7881:
        /* <DEDUP_REMOVED lines=11> */
.L_x_7885:
[----:B------:R-:W-:Y:S01]  /*120f0*/  IMAD.MOV.U32 R8, RZ, RZ, R7 ;  /* 0x000000ffff087224 */ /* 0x000fe200078e0007 */
[----:B------:R-:W-:Y:S01]  /*12100*/  MOV R139, R138 ;  /* 0x0000008a008b7202 */ /* 0x000fe20000000f00 */
[----:B------:R-:W-:Y:S02]  /*12110*/  IMAD.MOV.U32 R10, RZ, RZ, R9 ;  /* 0x000000ffff0a7224 */ /* 0x000fe400078e0009 */
[----:B------:R-:W-:Y:S02]  /*12120*/  IMAD.MOV.U32 R75, RZ, RZ, R74 ;  /* 0x000000ffff4b7224 */ /* 0x000fe400078e004a */
.L_x_7886:
[----:B------:R-:W-:Y:S05]  /*12130*/  BSYNC B1 ;  /* 0x0000000000017941 */ /* 0x000fea0003800000 */
.L_x_7884:
        /* <DEDUP_REMOVED lines=11> */
.L_x_7888:
[----:B------:R-:W-:Y:S01]  /*121f0*/  IMAD.MOV.U32 R7, RZ, RZ, R8 ;  /* 0x000000ffff077224 */ /* 0x000fe200078e0008 */
[----:B------:R-:W-:Y:S01]  /*12200*/  MOV R138, R137 ;  /* 0x00000089008a7202 */ /* 0x000fe20000000f00 */
[----:B------:R-:W-:Y:S02]  /*12210*/  IMAD.MOV.U32 R9, RZ, RZ, R10 ;  /* 0x000000ffff097224 */ /* 0x000fe400078e000a */
[----:B------:R-:W-:Y:S02]  /*12220*/  IMAD.MOV.U32 R74, RZ, RZ, R73 ;  /* 0x000000ffff4a7224 */ /* 0x000fe400078e0049 */
.L_x_7889:
[----:B------:R-:W-:Y:S05]  /*12230*/  BSYNC B1 ;  /* 0x0000000000017941 */ /* 0x000fea0003800000 */
.L_x_7887:
        /* <DEDUP_REMOVED lines=11> */
.L_x_7891:
[----:B------:R-:W-:Y:S01]  /*122f0*/  IMAD.MOV.U32 R8, RZ, RZ, R7 ;  /* 0x000000ffff087224 */ /* 0x000fe200078e0007 */
[----:B------:R-:W-:Y:S01]  /*12300*/  MOV R137, R136 ;  /* 0x0000008800897202 */ /* 0x000fe20000000f00 */
[----:B------:R-:W-:Y:S02]  /*12310*/  IMAD.MOV.U32 R10, RZ, RZ, R9 ;  /* 0x000000ffff0a7224 */ /* 0x000fe400078e0009 */
[----:B------:R-:W-:Y:S02]  /*12320*/  IMAD.MOV.U32 R73, RZ, RZ, R72 ;  /* 0x000000ffff497224 */ /* 0x000fe400078e0048 */
.L_x_7892:
[----:B------:R-:W-:Y:S05]  /*12330*/  BSYNC B1 ;  /* 0x0000000000017941 */ /* 0x000fea0003800000 */
.L_x_7890:
        /* <DEDUP_REMOVED lines=11> */
.L_x_7894:
[----:B------:R-:W-:Y:S01]  /*123f0*/  IMAD.MOV.U32 R7, RZ, RZ, R8 ;  /* 0x000000ffff077224 */ /* 0x000fe200078e0008 */
[----:B------:R-:W-:Y:S01]  /*12400*/  MOV R136, R143 ;  /* 0x0000008f00887202 */ /* 0x000fe20000000f00 */
[----:B------:R-:W-:Y:S02]  /*12410*/  IMAD.MOV.U32 R9, RZ, RZ, R10 ;  /* 0x000000ffff097224 */ /* 0x000fe400078e000a */
[----:B------:R-:W-:Y:S02]  /*12420*/  IMAD.MOV.U32 R72, RZ, RZ, R79 ;  /* 0x000000ffff487224 */ /* 0x000fe400078e004f */
.L_x_7895:
[----:B------:R-:W-:Y:S05]  /*12430*/  BSYNC B1 ;  /* 0x0000000000017941 */ /* 0x000fea0003800000 */
.L_x_7893:
        /* <DEDUP_REMOVED lines=11> */
.L_x_7897:
[----:B------:R-:W-:Y:S01]  /*124f0*/  IMAD.MOV.U32 R8, RZ, RZ, R7 ;  /* 0x000000ffff087224 */ /* 0x000fe200078e0007 */
[----:B------:R-:W-:Y:S01]  /*12500*/  MOV R143, R142 ;  /* 0x0000008e008f7202 */ /* 0x000fe20000000f00 */
[----:B------:R-:W-:Y:S02]  /*12510*/  IMAD.MOV.U32 R10, RZ, RZ, R9 ;  /* 0x000000ffff0a7224 */ /* 0x000fe400078e0009 */
[----:B------:R-:W-:Y:S02]  /*12520*/  IMAD.MOV.U32 R79, RZ, RZ, R78 ;  /* 0x000000ffff4f7224 */ /* 0x000fe400078e004e */
.L_x_7898:
[----:B------:R-:W-:Y:S05]  /*12530*/  BSYNC B1 ;  /* 0x0000000000017941 */ /* 0x000fea0003800000 */
.L_x_7896:
        /* <DEDUP_REMOVED lines=11> */
.L_x_7900:
[----:B------:R-:W-:Y:S01]  /*125f0*/  IMAD.MOV.U32 R7, RZ, RZ, R8 ;  /* 0x000000ffff077224 */ /* 0x000fe200078e0008 */
[----:B------:R-:W-:Y:S01]  /*12600*/  MOV R142, R141 ;  /* 0x0000008d008e7202 */ /* 0x000fe20000000f00 */
[----:B------:R-:W-:Y:S02]  /*12610*/  IMAD.MOV.U32 R9, RZ, RZ, R10 ;  /* 0x000000ffff097224 */ /* 0x000fe400078e000a */
[----:B------:R-:W-:Y:S02]  /*12620*/  IMAD.MOV.U32 R78, RZ, RZ, R77 ;  /* 0x000000ffff4e7224 */ /* 0x000fe400078e004d */
.L_x_7901:
[----:B------:R-:W-:Y:S05]  /*12630*/  BSYNC B1 ;  /* 0x0000000000017941 */ /* 0x000fea0003800000 */
.L_x_7899:
        /* <DEDUP_REMOVED lines=11> */
.L_x_7903:
[----:B------:R-:W-:Y:S01]  /*126f0*/  IMAD.MOV.U32 R8, RZ, RZ, R7 ;  /* 0x000000ffff087224 */ /* 0x000fe200078e0007 */
[----:B------:R-:W-:Y:S01]  /*12700*/  MOV R141, R140 ;  /* 0x0000008c008d7202 */ /* 0x000fe20000000f00 */
[----:B------:R-:W-:Y:S02]  /*12710*/  IMAD.MOV.U32 R10, RZ, RZ, R9 ;  /* 0x000000ffff0a7224 */ /* 0x000fe400078e0009 */
[----:B------:R-:W-:Y:S02]  /*12720*/  IMAD.MOV.U32 R77, RZ, RZ, R76 ;  /* 0x000000ffff4d7224 */ /* 0x000fe400078e004c */
.L_x_7904:
[----:B------:R-:W-:Y:S05]  /*12730*/  BSYNC B1 ;  /* 0x0000000000017941 */ /* 0x000fea0003800000 */
.L_x_7902:
        /* <DEDUP_REMOVED lines=11> */
.L_x_7906:
[----:B------:R-:W-:Y:S01]  /*127f0*/  IMAD.MOV.U32 R7, RZ, RZ, R8 ;  /* 0x000000ffff077224 */ /* 0x000fe200078e0008 */
[----:B------:R-:W-:Y:S01]  /*12800*/  MOV R140, R147 ;  /* 0x00000093008c7202 */ /* 0x000fe20000000f00 */
[----:B------:R-:W-:Y:S02]  /*12810*/  IMAD.MOV.U32 R9, RZ, RZ, R10 ;  /* 0x000000ffff097224 */ /* 0x000fe400078e000a */
[----:B------:R-:W-:Y:S02]  /*12820*/  IMAD.MOV.U32 R76, RZ, RZ, R83 ;  /* 0x000000ffff4c7224 */ /* 0x000fe400078e0053 */
.L_x_7907:
[----:B------:R-:W-:Y:S05]  /*12830*/  BSYNC B1 ;  /* 0x0000000000017941 */ /* 0x000fea0003800000 */
.L_x_7905:
        /* <DEDUP_REMOVED lines=11> */
.L_x_7909:
[----:B------:R-:W-:Y:S01]  /*128f0*/  IMAD.MOV.U32 R8, RZ, RZ, R7 ;  /* 0x000000ffff087224 */ /* 0x000fe200078e0007 */
[----:B------:R-:W-:Y:S01]  /*12900*/  MOV R147, R146 ;  /* 0x0000009200937202 */ /* 0x000fe20000000f00 */
[----:B------:R-:W-:Y:S02]  /*12910*/  IMAD.MOV.U32 R10, RZ, RZ, R9 ;  /* 0x000000ffff0a7224 */ /* 0x000fe400078e0009 */
[----:B------:R-:W-:Y:S02]  /*12920*/  IMAD.MOV.U32 R83, RZ, RZ, R82 ;  /* 0x000000ffff537224 */ /* 0x000fe400078e0052 */
.L_x_7910:
[----:B------:R-:W-:Y:S05]  /*12930*/  BSYNC B1 ;  /* 0x0000000000017941 */ /* 0x000fea0003800000 */
.L_x_7908:
        /* <DEDUP_REMOVED lines=11> */
.L_x_7912:
[----:B------:R-:W-:Y:S01]  /*129f0*/  IMAD.MOV.U32 R7, RZ, RZ, R8 ;  /* 0x000000ffff077224 */ /* 0x000fe200078e0008 */
[----:B------:R-:W-:Y:S01]  /*12a00*/  MOV R146, R145 ;  /* 0x0000009100927202 */ /* 0x000fe20000000f00 */
[----:B------:R-:W-:Y:S02]  /*12a10*/  IMAD.MOV.U32 R9, RZ, RZ, R10 ;  /* 0x000000ffff097224 */ /* 0x000fe400078e000a */
[----:B------:R-:W-:Y:S02]  /*12a20*/  IMAD.MOV.U32 R82, RZ, RZ, R81 ;  /* 0x000000ffff527224 */ /* 0x000fe400078e0051 */
.L_x_7913:
[----:B------:R-:W-:Y:S05]  /*12a30*/  BSYNC B1 ;  /* 0x0000000000017941 */ /* 0x000fea0003800000 */
.L_x_7911:
        /* <DEDUP_REMOVED lines=11> */
.L_x_7915:
[----:B------:R-:W-:Y:S01]  /*12af0*/  IMAD.MOV.U32 R8, RZ, RZ, R7 ;  /* 0x000000ffff087224 */ /* 0x000fe200078e0007 */
[----:B------:R-:W-:Y:S01]  /*12b00*/  MOV R145, R144 ;  /* 0x0000009000917202 */ /* 0x000fe20000000f00 */
[----:B------:R-:W-:Y:S02]  /*12b10*/  IMAD.MOV.U32 R10, RZ, RZ, R9 ;  /* 0x000000ffff0a7224 */ /* 0x000fe400078e0009 */
[----:B------:R-:W-:Y:S02]  /*12b20*/  IMAD.MOV.U32 R81, RZ, RZ, R80 ;  /* 0x000000ffff517224 */ /* 0x000fe400078e0050 */
.L_x_7916:
[----:B------:R-:W-:Y:S05]  /*12b30*/  BSYNC B1 ;  /* 0x0000000000017941 */ /* 0x000fea0003800000 */
.L_x_7914:
        /* <DEDUP_REMOVED lines=11> */
.L_x_7918:
[----:B------:R-:W-:Y:S01]  /*12bf0*/  IMAD.MOV.U32 R7, RZ, RZ, R8 ;  /* 0x000000ffff077224 */ /* 0x000fe200078e0008 */
[----:B------:R-:W-:Y:S01]  /*12c00*/  MOV R144, R151 ;  /* 0x0000009700907202 */ /* 0x000fe20000000f00 */
[----:B------:R-:W-:Y:S02]  /*12c10*/  IMAD.MOV.U32 R9, RZ, RZ, R10 ;  /* 0x000000ffff097224 */ /* 0x000fe400078e000a */
[----:B------:R-:W-:Y:S02]  /*12c20*/  IMAD.MOV.U32 R80, RZ, RZ, R87 ;  /* 0x000000ffff507224 */ /* 0x000fe400078e0057 */
.L_x_7919:
[----:B------:R-:W-:Y:S05]  /*12c30*/  BSYNC B1 ;  /* 0x0000000000017941 */ /* 0x000fea0003800000 */
.L_x_7917:
        /* <DEDUP_REMOVED lines=11> */
.L_x_7921:
[----:B------:R-:W-:Y:S01]  /*12cf0*/  IMAD.MOV.U32 R8, RZ, RZ, R7 ;  /* 0x000000ffff087224 */ /* 0x000fe200078e0007 */
[----:B------:R-:W-:Y:S01]  /*12d00*/  MOV R151, R150 ;  /* 0x0000009600977202 */ /* 0x000fe20000000f00 */
[----:B------:R-:W-:Y:S02]  /*12d10*/  IMAD.MOV.U32 R10, RZ, RZ, R9 ;  /* 0x000000ffff0a7224 */ /* 0x000fe400078e0009 */
[----:B------:R-:W-:Y:S02]  /*12d20*/  IMAD.MOV.U32 R87, RZ, RZ, R86 ;  /* 0x000000ffff577224 */ /* 0x000fe400078e0056 */
.L_x_7922:
[----:B------:R-:W-:Y:S05]  /*12d30*/  BSYNC B1 ;  /* 0x0000000000017941 */ /* 0x000fea0003800000 */
.L_x_7920:
        /* <DEDUP_REMOVED lines=11> */
.L_x_7924:
[----:B------:R-:W-:Y:S01]  /*12df0*/  IMAD.MOV.U32 R7, RZ, RZ, R8 ;  /* 0x000000ffff077224 */ /* 0x000fe200078e0008 */
[----:B------:R-:W-:Y:S01]  /*12e00*/  MOV R150, R149 ;  /* 0x0000009500967202 */ /* 0x000fe20000000f00 */
[----:B------:R-:W-:Y:S02]  /*12e10*/  IMAD.MOV.U32 R9, RZ, RZ, R10 ;  /* 0x000000ffff097224 */ /* 0x000fe400078e000a */
[----:B------:R-:W-:Y:S02]  /*12e20*/  IMAD.MOV.U32 R86, RZ, RZ, R85 ;  /* 0x000000ffff567224 */ /* 0x000fe400078e0055 */
.L_x_7925:
[----:B------:R-:W-:Y:S05]  /*12e30*/  BSYNC B1 ;  /* 0x0000000000017941 */ /* 0x000fea0003800000 */
.L_x_7923:
        /* <DEDUP_REMOVED lines=11> */
.L_x_7927:
[----:B------:R-:W-:Y:S01]  /*12ef0*/  IMAD.MOV.U32 R8, RZ, RZ, R7 ;  /* 0x000000ffff087224 */ /* 0x000fe200078e0007 */
[----:B------:R-:W-:Y:S01]  /*12f00*/  MOV R149, R148 ;  /* 0x0000009400957202 */ /* 0x000fe20000000f00 */
[----:B------:R-:W-:Y:S02]  /*12f10*/  IMAD.MOV.U32 R10, RZ, RZ, R9 ;  /* 0x000000ffff0a7224 */ /* 0x000fe400078e0009 */
[----:B------:R-:W-:Y:S02]  /*12f20*/  IMAD.MOV.U32 R85, RZ, RZ, R84 ;  /* 0x000000ffff557224 */ /* 0x000fe400078e0054 */
.L_x_7928:
[----:B------:R-:W-:Y:S05]  /*12f30*/  BSYNC B1 ;  /* 0x0000000000017941 */ /* 0x000fea0003800000 */
.L_x_7926:
        /* <DEDUP_REMOVED lines=11> */
.L_x_7930:
[----:B------:R-:W-:Y:S01]  /*12ff0*/  IMAD.MOV.U32 R7, RZ, RZ, R8 ;  /* 0x000000ffff077224 */ /* 0x000fe200078e0008 */
[----:B------:R-:W-:Y:S01]  /*13000*/  MOV R84, R91 ;  /* 0x0000005b00547202 */ /* 0x000fe20000000f00 */
[----:B------:R-:W-:Y:S02]  /*13010*/  IMAD.MOV.U32 R9, RZ, RZ, R10 ;  /* 0x000000ffff097224 */ /* 0x000fe400078e000a */
[----:B------:R-:W-:Y:S02]  /*13020*/  IMAD.MOV.U32 R148, RZ, RZ, R3 ;  /* 0x000000ffff947224 */ /* 0x000fe400078e0003 */
.L_x_7931:
[----:B------:R-:W-:Y:S05]  /*13030*/  BSYNC B1 ;  /* 0x0000000000017941 */ /* 0x000fea0003800000 */
.L_x_7929:
        /* <DEDUP_REMOVED lines=11> */
.L_x_7933:
[----:B------:R-:W-:Y:S01]  /*130f0*/  IMAD.MOV.U32 R11, RZ, RZ, R7 ;  /* 0x000000ffff0b7224 */ /* 0x000fe200078e0007 */
[----:B------:R-:W-:Y:S01]  /*13100*/  MOV R3, R2 ;  /* 0x0000000200037202 */ /* 0x000fe20000000f00 */
[----:B------:R-:W-:Y:S02]  /*13110*/  IMAD.MOV.U32 R8, RZ, RZ, R9 ;  /* 0x000000ffff087224 */ /* 0x000fe400078e0009 */
[----:B------:R-:W-:Y:S02]  /*13120*/  IMAD.MOV.U32 R91, RZ, RZ, R90 ;  /* 0x000000ffff5b7224 */ /* 0x000fe400078e005a */
.L_x_7934:
[----:B------:R-:W-:Y:S05]  /*13130*/  BSYNC B1 ;  /* 0x0000000000017941 */ /* 0x000fea0003800000 */
.L_x_7932:
        /* <DEDUP_REMOVED lines=11> */
.L_x_7936:
[----:B------:R-:W-:Y:S01]  /*131f0*/  MOV R2, R152 ;  /* 0x0000009800027202 */ /* 0x000fe20000000f00 */
[----:B------:R-:W-:Y:S02]  /*13200*/  IMAD.MOV.U32 R90, RZ, RZ, R89 ;  /* 0x000000ffff5a7224 */ /* 0x000fe400078e0059 */
[--C-:B------:R-:W-:Y:S02]  /*13210*/  IMAD.MOV.U32 R7, RZ, RZ, R11.reuse ;  /* 0x000000ffff077224 */ /* 0x100fe400078e000b */
[--C-:B------:R-:W-:Y:S02]  /*13220*/  IMAD.MOV.U32 R9, RZ, RZ, R8.reuse ;  /* 0x000000ffff097224 */ /* 0x100fe400078e0008 */
[----:B------:R-:W-:Y:S02]  /*13230*/  IMAD.MOV.U32 R152, RZ, RZ, R11 ;  /* 0x000000ffff987224 */ /* 0x000fe400078e000b */
[----:B------:R-:W-:Y:S02]  /*13240*/  IMAD.MOV.U32 R89, RZ, RZ, R8 ;  /* 0x000000ffff597224 */ /* 0x000fe400078e0008 */
.L_x_7937:
[----:B------:R-:W-:Y:S05]  /*13250*/  BSYNC B1 ;  /* 0x0000000000017941 */ /* 0x000fea0003800000 */
.L_x_7935:
[----:B------:R-:W-:Y:S01]  /*13260*/  IADD3 R5, R5, 0x4, RZ ;  /* 0x0000000405057810 */ /* 0x000fe20007ffe0ff */
[----:B------:R-:W-:Y:S01]  /*13270*/  @!P1 CALL.REL.NOINC `(.L_x_7938) ;  /* 0x0000001000009944 */ /* 0x000fe20003c00000 */
[----:B------:R-:W-:Y:S05]  /*13280*/  BRA `(.L_x_7939) ;  /* 0xffffc02000007947 */ /* 0x000fea000383ffff */
.L_x_7938:
[----:B------:R-:W-:Y:S01]  /*13290*/  MOV R152, R7 ;  /* 0x0000000700987202 */ /* 0x000fe20000000f00 */
[----:B------:R-:W-:-:S02]  /*132a0*/  IMAD.MOV.U32 R89, RZ, RZ, R9 ;  /* 0x000000ffff597224 */ /* 0x000fc400078e0009 */
.L_x_7748:
[----:B------:R-:W-:Y:S05]  /*132b0*/  BSYNC B0 ;  /* 0x0000000000007941 */ /* 0x000fea0003800000 */
.L_x_7747:
        /* <DEDUP_REMOVED lines=197> */
.L_x_8132:
        /* <DEDUP_REMOVED lines=20> */
.L_x_7943:
[----:B------:R-:W-:Y:S01]  /*14050*/  MOV R7, R88 ;  /* 0x0000005800077202 */ /* 0x000fe20000000f00 */
[----:B------:R-:W-:Y:S02]  /*14060*/  IMAD.MOV.U32 R9, RZ, RZ, R0 ;  /* 0x000000ffff097224 */ /* 0x000fe400078e0000 */
[----:B------:R-:W-:Y:S02]  /*14070*/  IMAD.MOV.U32 R0, RZ, RZ, R31 ;  /* 0x000000ffff007224 */ /* 0x000fe400078e001f */
[----:B------:R-:W-:Y:S02]  /*14080*/  IMAD.MOV.U32 R88, RZ, RZ, R95 ;  /* 0x000000ffff587224 */ /* 0x000fe400078e005f */
.L_x_7944:
[----:B------:R-:W-:Y:S05]  /*14090*/  BSYNC B1 ;  /* 0x0000000000017941 */ /* 0x000fea0003800000 */
.L_x_7942:
        /* <DEDUP_REMOVED lines=11> */
.L_x_7946:
[----:B------:R-:W-:Y:S01]  /*14150*/  MOV R8, R7 ;  /* 0x0000000700087202 */ /* 0x000fe20000000f00 */
[----:B------:R-:W-:Y:S02]  /*14160*/  IMAD.MOV.U32 R10, RZ, RZ, R9 ;  /* 0x000000ffff0a7224 */ /* 0x000fe400078e0009 */
[----:B------:R-:W-:Y:S02]  /*14170*/  IMAD.MOV.U32 R95, RZ, RZ, R94 ;  /* 0x000000ffff5f7224 */ /* 0x000fe400078e005e */
[----:B------:R-:W-:Y:S02]  /*14180*/  IMAD.MOV.U32 R31, RZ, RZ, R30 ;  /* 0x000000ffff1f7224 */ /* 0x000fe400078e001e */
.L_x_7947:
[----:B------:R-:W-:Y:S05]  /*14190*/  BSYNC B1 ;  /* 0x0000000000017941 */ /* 0x000fea0003800000 */
.L_x_7945:
        /* <DEDUP_REMOVED lines=11> */
.L_x_7949:
[----:B------:R-:W-:Y:S01]  /*14250*/  MOV R7, R8 ;  /* 0x0000000800077202 */ /* 0x000fe20000000f00 */
[----:B------:R-:W-:Y:S02]  /*14260*/  IMAD.MOV.U32 R9, RZ, RZ, R10 ;  /* 0x000000ffff097224 */ /* 0x000fe400078e000a */
[----:B------:R-:W-:Y:S02]  /*14270*/  IMAD.MOV.U32 R94, RZ, RZ, R93 ;  /* 0x000000ffff5e7224 */ /* 0x000fe400078e005d */
[----:B------:R-:W-:Y:S02]  /*14280*/  IMAD.MOV.U32 R30, RZ, RZ, R29 ;  /* 0x000000ffff1e7224 */ /* 0x000fe400078e001d */
.L_x_7950:
[----:B------:R-:W-:Y:S05]  /*14290*/  BSYNC B1 ;  /* 0x0000000000017941 */ /* 0x000fea0003800000 */
.L_x_7948:
        /* <DEDUP_REMOVED lines=11> */
.L_x_7952:
[----:B------:R-:W-:Y:S01]  /*14350*/  MOV R8, R7 ;  /* 0x0000000700087202 */ /* 0x000fe20000000f00 */
[----:B------:R-:W-:Y:S02]  /*14360*/  IMAD.MOV.U32 R10, RZ, RZ, R9 ;  /* 0x000000ffff0a7224 */ /* 0x000fe400078e0009 */
[----:B------:R-:W-:Y:S02]  /*14370*/  IMAD.MOV.U32 R93, RZ, RZ, R92 ;  /* 0x000000ffff5d7224 */ /* 0x000fe400078e005c */
[----:B------:R-:W-:Y:S02]  /*14380*/  IMAD.MOV.U32 R29, RZ, RZ, R28 ;  /* 0x000000ffff1d7224 */ /* 0x000fe400078e001c */
.L_x_7953:
[----:B------:R-:W-:Y:S05]  /*14390*/  BSYNC B1 ;  /* 0x0000000000017941 */ /* 0x000fea0003800000 */
.L_x_7951:
        /* <DEDUP_REMOVED lines=11> */
.L_x_7955:
[----:B------:R-:W-:Y:S01]  /*14450*/  MOV R7, R8 ;  /* 0x0000000800077202 */ /* 0x000fe20000000f00 */
[----:B------:R-:W-:Y:S02]  /*14460*/  IMAD.MOV.U32 R9, RZ, RZ, R10 ;  /* 0x000000ffff097224 */ /* 0x000fe400078e000a */
[----:B------:R-:W-:Y:S02]  /*14470*/  IMAD.MOV.U32 R92, RZ, RZ, R99 ;  /* 0x000000ffff5c7224 */ /* 0x000fe400078e0063 */
[----:B------:R-:W-:Y:S02]  /*14480*/  IMAD.MOV.U32 R28, RZ, RZ, R35 ;  /* 0x000000ffff1c7224 */ /* 0x000fe400078e0023 */
.L_x_7956:
[----:B------:R-:W-:Y:S05]  /*14490*/  BSYNC B1 ;  /* 0x0000000000017941 */ /* 0x000fea0003800000 */
.L_x_7954:
        /* <DEDUP_REMOVED lines=11> */
.L_x_7958:
[----:B------:R-:W-:Y:S01]  /*14550*/  MOV R8, R7 ;  /* 0x0000000700087202 */ /* 0x000fe20000000f00 */
[----:B------:R-:W-:Y:S02]  /*14560*/  IMAD.MOV.U32 R10, RZ, RZ, R9 ;  /* 0x000000ffff0a7224 */ /* 0x000fe400078e0009 */
[----:B------:R-:W-:Y:S02]  /*14570*/  IMAD.MOV.U32 R99, RZ, RZ, R98 ;  /* 0x000000ffff637224 */ /* 0x000fe400078e0062 */
[----:B------:R-:W-:Y:S02]  /*14580*/  IMAD.MOV.U32 R35, RZ, RZ, R34 ;  /* 0x000000ffff237224 */ /* 0x000fe400078e0022 */
.L_x_7959:
[----:B------:R-:W-:Y:S05]  /*14590*/  BSYNC B1 ;  /* 0x0000000000017941 */ /* 0x000fea0003800000 */
.L_x_7957:
        /* <DEDUP_REMOVED lines=11> */
.L_x_7961:
[----:B------:R-:W-:Y:S01]  /*14650*/  MOV R7, R8 ;  /* 0x0000000800077202 */ /* 0x000fe20000000f00 */
[----:B------:R-:W-:Y:S02]  /*14660*/  IMAD.MOV.U32 R9, RZ, RZ, R10 ;  /* 0x000000ffff097224 */ /* 0x000fe400078e000a */
[----:B------:R-:W-:Y:S02]  /*14670*/  IMAD.MOV.U32 R98, RZ, RZ, R97 ;  /* 0x000000ffff627224 */ /* 0x000fe400078e0061 */
[----:B------:R-:W-:Y:S02]  /*14680*/  IMAD.MOV.U32 R34, RZ, RZ, R33 ;  /* 0x000000ffff227224 */ /* 0x000fe400078e0021 */
.L_x_7962:
[----:B------:R-:W-:Y:S05]  /*14690*/  BSYNC B1 ;  /* 0x0000000000017941 */ /* 0x000fea0003800000 */
.L_x_7960:
        /* <DEDUP_REMOVED lines=11> */
.L_x_7964:
[----:B------:R-:W-:Y:S01]  /*14750*/  MOV R8, R7 ;  /* 0x0000000700087202 */ /* 0x000fe20000000f00 */
[----:B------:R-:W-:Y:S02]  /*14760*/  IMAD.MOV.U32 R10, RZ, RZ, R9 ;  /* 0x000000ffff0a7224 */ /* 0x000fe400078e0009 */
[----:B------:R-:W-:Y:S02]  /*14770*/  IMAD.MOV.U32 R97, RZ, RZ, R96 ;  /* 0x000000ffff617224 */ /* 0x000fe400078e0060 */
[----:B------:R-:W-:Y:S02]  /*14780*/  IMAD.MOV.U32 R33, RZ, RZ, R32 ;  /* 0x000000ffff217224 */ /* 0x000fe400078e0020 */
.L_x_7965:
[----:B------:R-:W-:Y:S05]  /*14790*/  BSYNC B1 ;  /* 0x0000000000017941 */ /* 0x000fea0003800000 */
.L_x_7963:
        /* <DEDUP_REMOVED lines=11> */
.L_x_7967:
[----:B------:R-:W-:Y:S01]  /*14850*/  MOV R7, R8 ;  /* 0x0000000800077202 */ /* 0x000fe20000000f00 */
[----:B------:R-:W-:Y:S02]  /*14860*/  IMAD.MOV.U32 R9, RZ, RZ, R10 ;  /* 0x000000ffff097224 */ /* 0x000fe400078e000a */
[----:B------:R-:W-:Y:S02]  /*14870*/  IMAD.MOV.U32 R96, RZ, RZ, R103 ;  /* 0x000000ffff607224 */ /* 0x000fe400078e0067 */
[----:B------:R-:W-:Y:S02]  /*14880*/  IMAD.MOV.U32 R32, RZ, RZ, R39 ;  /* 0x000000ffff207224 */ /* 0x000fe400078e0027 */
.L_x_7968:
[----:B------:R-:W-:Y:S05]  /*14890*/  BSYNC B1 ;  /* 0x0000000000017941 */ /* 0x000fea0003800000 */
.L_x_7966:
        /* <DEDUP_REMOVED lines=11> */
.L_x_7970:
[----:B------:R-:W-:Y:S01]  /*14950*/  MOV R8, R7 ;  /* 0x0000000700087202 */ /* 0x000fe20000000f00 */
[----:B------:R-:W-:Y:S02]  /*14960*/  IMAD.MOV.U32 R10, RZ, RZ, R9 ;  /* 0x000000ffff0a7224 */ /* 0x000fe400078e0009 */
[----:B------:R-:W-:Y:S02]  /*14970*/  IMAD.MOV.U32 R103, RZ, RZ, R102 ;  /* 0x000000ffff677224 */ /* 0x000fe400078e0066 */
[----:B------:R-:W-:Y:S02]  /*14980*/  IMAD.MOV.U32 R39, RZ, RZ, R38 ;  /* 0x000000ffff277224 */ /* 0x000fe400078e0026 */
.L_x_7971:
[----:B------:R-:W-:Y:S05]  /*14990*/  BSYNC B1 ;  /* 0x0000000000017941 */ /* 0x000fea0003800000 */
.L_x_7969:
        /* <DEDUP_REMOVED lines=11> */
.L_x_7973:
[----:B------:R-:W-:Y:S01]  /*14a50*/  MOV R7, R8 ;  /* 0x0000000800077202 */ /* 0x000fe20000000f00 */
[----:B------:R-:W-:Y:S02]  /*14a60*/  IMAD.MOV.U32 R9, RZ, RZ, R10 ;  /* 0x000000ffff097224 */ /* 0x000fe400078e000a */
[----:B------:R-:W-:Y:S02]  /*14a70*/  IMAD.MOV.U32 R102, RZ, RZ, R101 ;  /* 0x000000ffff667224 */ /* 0x000fe400078e0065 */
[----:B------:R-:W-:Y:S02]  /*14a80*/  IMAD.MOV.U32 R38, RZ, RZ, R37 ;  /* 0x000000ffff267224 */ /* 0x000fe400078e0025 */
.L_x_7974:
[----:B------:R-:W-:Y:S05]  /*14a90*/  BSYNC B1 ;  /* 0x0000000000017941 */ /* 0x000fea0003800000 */
.L_x_7972:
        /* <DEDUP_REMOVED lines=11> */
.L_x_7976:
[----:B------:R-:W-:Y:S01]  /*14b50*/  MOV R8, R7 ;  /* 0x0000000700087202 */ /* 0x000fe20000000f00 */
[----:B------:R-:W-:Y:S02]  /*14b60*/  IMAD.MOV.U32 R10, RZ, RZ, R9 ;  /* 0x000000ffff0a7224 */ /* 0x000fe400078e0009 */
[----:B------:R-:W-:Y:S02]  /*14b70*/  IMAD.MOV.U32 R101, RZ, RZ, R100 ;  /* 0x000000ffff657224 */ /* 0x000fe400078e0064 */
[----:B------:R-:W-:Y:S02]  /*14b80*/  IMAD.MOV.U32 R37, RZ, RZ, R36 ;  /* 0x000000ffff257224 */ /* 0x000fe400078e0024 */
.L_x_7977:
[----:B------:R-:W-:Y:S05]  /*14b90*/  BSYNC B1 ;  /* 0x0000000000017941 */ /* 0x000fea0003800000 */
.L_x_7975:
        /* <DEDUP_REMOVED lines=11> */
.L_x_7979:
[----:B------:R-:W-:Y:S01]  /*14c50*/  MOV R7, R8 ;  /* 0x0000000800077202 */ /* 0x000fe20000000f00 */
[----:B------:R-:W-:Y:S02]  /*14c60*/  IMAD.MOV.U32 R9, RZ, RZ, R10 ;  /* 0x000000ffff097224 */ /* 0x000fe400078e000a */
[----:B------:R-:W-:Y:S02]  /*14c70*/  IMAD.MOV.U32 R100, RZ, RZ, R107 ;  /* 0x000000ffff647224 */ /* 0x000fe400078e006b */
[----:B------:R-:W-:Y:S02]  /*14c80*/  IMAD.MOV.U32 R36, RZ, RZ, R43 ;  /* 0x000000ffff247224 */ /* 0x000fe400078e002b */
.L_x_7980:
[----:B------:R-:W-:Y:S05]  /*14c90*/  BSYNC B1 ;  /* 0x0000000000017941 */ /* 0x000fea0003800000 */
.L_x_7978:
        /* <DEDUP_REMOVED lines=11> */
.L_x_7982:
[----:B------:R-:W-:Y:S01]  /*14d50*/  MOV R8, R7 ;  /* 0x0000000700087202 */ /* 0x000fe20000000f00 */
[----:B------:R-:W-:Y:S02]  /*14d60*/  IMAD.MOV.U32 R10, RZ, RZ, R9 ;  /* 0x000000ffff0a7224 */ /* 0x000fe400078e0009 */
[----:B------:R-:W-:Y:S02]  /*14d70*/  IMAD.MOV.U32 R107, RZ, RZ, R106 ;  /* 0x000000ffff6b7224 */ /* 0x000fe400078e006a */
[----:B------:R-:W-:Y:S02]  /*14d80*/  IMAD.MOV.U32 R43, RZ, RZ, R42 ;  /* 0x000000ffff2b7224 */ /* 0x000fe400078e002a */
.L_x_7983:
[----:B------:R-:W-:Y:S05]  /*14d90*/  BSYNC B1 ;  /* 0x0000000000017941 */ /* 0x000fea0003800000 */
.L_x_7981:
        /* <DEDUP_REMOVED lines=11> */
.L_x_7985:
[----:B------:R-:W-:Y:S01]  /*14e50*/  MOV R7, R8 ;  /* 0x0000000800077202 */ /* 0x000fe20000000f00 */
[----:B------:R-:W-:Y:S02]  /*14e60*/  IMAD.MOV.U32 R9, RZ, RZ, R10 ;  /* 0x000000ffff097224 */ /* 0x000fe400078e000a */
[----:B------:R-:W-:Y:S02]  /*14e70*/  IMAD.MOV.U32 R106, RZ, RZ, R105 ;  /* 0x000000ffff6a7224 */ /* 0x000fe400078e0069 */
[----:B------:R-:W-:Y:S02]  /*14e80*/  IMAD.MOV.U32 R42, RZ, RZ, R41 ;  /* 0x000000ffff2a7224 */ /* 0x000fe400078e0029 */
.L_x_7986:
[----:B------:R-:W-:Y:S05]  /*14e90*/  BSYNC B1 ;  /* 0x0000000000017941 */ /* 0x000fea0003800000 */
.L_x_7984:
        /* <DEDUP_REMOVED lines=11> */
.L_x_7988:
[----:B------:R-:W-:Y:S01]  /*14f50*/  MOV R8, R7 ;  /* 0x0000000700087202 */ /* 0x000fe20000000f00 */
[----:B------:R-:W-:Y:S02]  /*14f60*/  IMAD.MOV.U32 R10, RZ, RZ, R9 ;  /* 0x000000ffff0a7224 */ /* 0x000fe400078e0009 */
[----:B------:R-:W-:Y:S02]  /*14f70*/  IMAD.MOV.U32 R105, RZ, RZ, R104 ;  /* 0x000000ffff697224 */ /* 0x000fe400078e0068 */
[----:B------:R-:W-:Y:S02]  /*14f80*/  IMAD.MOV.U32 R41, RZ, RZ, R40 ;  /* 0x000000ffff297224 */ /* 0x000fe400078e0028 */
.L_x_7989:
[----:B------:R-:W-:Y:S05]  /*14f90*/  BSYNC B1 ;  /* 0x0000000000017941 */ /* 0x000fea0003800000 */
.L_x_7987:
        /* <DEDUP_REMOVED lines=11> */
.L_x_7991:
[----:B------:R-:W-:Y:S01]  /*15050*/  MOV R7, R8 ;  /* 0x0000000800077202 */ /* 0x000fe20000000f00 */
[----:B------:R-:W-:Y:S02]  /*15060*/  IMAD.MOV.U32 R9, RZ, RZ, R10 ;  /* 0x000000ffff097224 */ /* 0x000fe400078e000a */
[----:B------:R-:W-:Y:S02]  /*15070*/  IMAD.MOV.U32 R104, RZ, RZ, R111 ;  /* 0x000000ffff687224 */ /* 0x000fe400078e006f */
[----:B------:R-:W-:Y:S02]  /*15080*/  IMAD.MOV.U32 R40, RZ, RZ, R47 ;  /* 0x000000ffff287224 */ /* 0x000fe400078e002f */
.L_x_7992:
[----:B------:R-:W-:Y:S05]  /*15090*/  BSYNC B1 ;  /* 0x0000000000017941 */ /* 0x000fea0003800000 */
.L_x_7990:
        /* <DEDUP_REMOVED lines=11> */
.L_x_7994:
[----:B------:R-:W-:Y:S01]  /*15150*/  MOV R8, R7 ;  /* 0x0000000700087202 */ /* 0x000fe20000000f00 */
[----:B------:R-:W-:Y:S02]  /*15160*/  IMAD.MOV.U32 R10, RZ, RZ, R9 ;  /* 0x000000ffff0a7224 */ /* 0x000fe400078e0009 */
[----:B------:R-:W-:Y:S02]  /*15170*/  IMAD.MOV.U32 R111, RZ, RZ, R110 ;  /* 0x000000ffff6f7224 */ /* 0x000fe400078e006e */
[----:B------:R-:W-:Y:S02]  /*15180*/  IMAD.MOV.U32 R47, RZ, RZ, R46 ;  /* 0x000000ffff2f7224 */ /* 0x000fe400078e002e */
.L_x_7995:
[----:B------:R-:W-:Y:S05]  /*15190*/  BSYNC B1 ;  /* 0x0000000000017941 */ /* 0x000fea0003800000 */
.L_x_7993:
        /* <DEDUP_REMOVED lines=11> */
.L_x_7997:
[----:B------:R-:W-:Y:S01]  /*15250*/  MOV R7, R8 ;  /* 0x0000000800077202 */ /* 0x000fe20000000f00 */
[----:B------:R-:W-:Y:S02]  /*15260*/  IMAD.MOV.U32 R9, RZ, RZ, R10 ;  /* 0x000000ffff097224 */ /* 0x000fe400078e000a */
[----:B------:R-:W-:Y:S02]  /*15270*/  IMAD.MOV.U32 R110, RZ, RZ, R109 ;  /* 0x000000ffff6e7224 */ /* 0x000fe400078e006d */
[----:B------:R-:W-:Y:S02]  /*15280*/  IMAD.MOV.U32 R46, RZ, RZ, R45 ;  /* 0x000000ffff2e7224 */ /* 0x000fe400078e002d */
.L_x_7998:
[----:B------:R-:W-:Y:S05]  /*15290*/  BSYNC B1 ;  /* 0x0000000000017941 */ /* 0x000fea0003800000 */
.L_x_7996:
        /* <DEDUP_REMOVED lines=11> */
.L_x_8000:
[----:B------:R-:W-:Y:S01]  /*15350*/  MOV R8, R7 ;  /* 0x0000000700087202 */ /* 0x000fe20000000f00 */
[----:B------:R-:W-:Y:S02]  /*15360*/  IMAD.MOV.U32 R10, RZ, RZ, R9 ;  /* 0x000000ffff0a7224 */ /* 0x000fe400078e0009 */
[----:B------:R-:W-:Y:S02]  /*15370*/  IMAD.MOV.U32 R109, RZ, RZ, R108 ;  /* 0x000000ffff6d7224 */ /* 0x000fe400078e006c */
[----:B------:R-:W-:Y:S02]  /*15380*/  IMAD.MOV.U32 R45, RZ, RZ, R44 ;  /* 0x000000ffff2d7224 */ /* 0x000fe400078e002c */
.L_x_8001:
[----:B------:R-:W-:Y:S05]  /*15390*/  BSYNC B1 ;  /* 0x0000000000017941 */ /* 0x000fea0003800000 */
.L_x_7999:
        /* <DEDUP_REMOVED lines=11> */
.L_x_8003:
[----:B------:R-:W-:Y:S01]  /*15450*/  MOV R7, R8 ;  /* 0x0000000800077202 */ /* 0x000fe20000000f00 */
[----:B------:R-:W-:Y:S02]  /*15460*/  IMAD.MOV.U32 R9, RZ, RZ, R10 ;  /* 0x000000ffff097224 */ /* 0x000fe400078e000a */
[----:B------:R-:W-:Y:S02]  /*15470*/  IMAD.MOV.U32 R108, RZ, RZ, R115 ;  /* 0x000000ffff6c7224 */ /* 0x000fe400078e0073 */
[----:B------:R-:W-:Y:S02]  /*15480*/  IMAD.MOV.U32 R44, RZ, RZ, R51 ;  /* 0x000000ffff2c7224 */ /* 0x000fe400078e0033 */
.L_x_8004:
[----:B------:R-:W-:Y:S05]  /*15490*/  BSYNC B1 ;  /* 0x0000000000017941 */ /* 0x000fea0003800000 */
.L_x_8002:
        /* <DEDUP_REMOVED lines=11> */
.L_x_8006:
[----:B------:R-:W-:Y:S01]  /*15550*/  MOV R8, R7 ;  /* 0x0000000700087202 */ /* 0x000fe20000000f00 */
[----:B------:R-:W-:Y:S02]  /*15560*/  IMAD.MOV.U32 R10, RZ, RZ, R9 ;  /* 0x000000ffff0a7224 */ /* 0x000fe400078e0009 */
[----:B------:R-:W-:Y:S02]  /*15570*/  IMAD.MOV.U32 R115, RZ, RZ, R114 ;  /* 0x000000ffff737224 */ /* 0x000fe400078e0072 */
[----:B------:R-:W-:Y:S02]  /*15580*/  IMAD.MOV.U32 R51, RZ, RZ, R50 ;  /* 0x000000ffff337224 */ /* 0x000fe400078e0032 */
.L_x_8007:
[----:B------:R-:W-:Y:S05]  /*15590*/  BSYNC B1 ;  /* 0x0000000000017941 */ /* 0x000fea0003800000 */
.L_x_8005:
        /* <DEDUP_REMOVED lines=11> */
.L_x_8009:
[----:B------:R-:W-:Y:S01]  /*15650*/  MOV R7, R8 ;  /* 0x0000000800077202 */ /* 0x000fe20000000f00 */
[----:B------:R-:W-:Y:S02]  /*15660*/  IMAD.MOV.U32 R9, RZ, RZ, R10 ;  /* 0x000000ffff097224 */ /* 0x000fe400078e000a */
[----:B------:R-:W-:Y:S02]  /*15670*/  IMAD.MOV.U32 R114, RZ, RZ, R113 ;  /* 0x000000ffff727224 */ /* 0x000fe400078e0071 */
[----:B------:R-:W-:Y:S02]  /*15680*/  IMAD.MOV.U32 R50, RZ, RZ, R49 ;  /* 0x000000ffff327224 */ /* 0x000fe400078e0031 */
.L_x_8010:
[----:B------:R-:W-:Y:S05]  /*15690*/  BSYNC B1 ;  /* 0x0000000000017941 */ /* 0x000fea0003800000 */
.L_x_8008:
        /* <DEDUP_REMOVED lines=11> */
.L_x_8012:
[----:B------:R-:W-:Y:S01]  /*15750*/  MOV R8, R7 ;  /* 0x0000000700087202 */ /* 0x000fe20000000f00 */
[----:B------:R-:W-:Y:S02]  /*15760*/  IMAD.MOV.U32 R10, RZ, RZ, R9 ;  /* 0x000000ffff0a7224 */ /* 0x000fe400078e0009 */
[----:B------:R-:W-:Y:S02]  /*15770*/  IMAD.MOV.U32 R113, RZ, RZ, R112 ;  /* 0x000000ffff717224 */ /* 0x000fe400078e0070 */
[----:B------:R-:W-:Y:S02]  /*15780*/  IMAD.MOV.U32 R49, RZ, RZ, R48 ;  /* 0x000000ffff317224 */ /* 0x000fe400078e0030 */
.L_x_8013:
[----:B------:R-:W-:Y:S05]  /*15790*/  BSYNC B1 ;  /* 0x0000000000017941 */ /* 0x000fea0003800000 */
.L_x_8011:
        /* <DEDUP_REMOVED lines=11> */
.L_x_8015:
[----:B------:R-:W-:Y:S01]  /*15850*/  MOV R7, R8 ;  /* 0x0000000800077202 */ /* 0x000fe20000000f00 */
[----:B------:R-:W-:Y:S02]  /*15860*/  IMAD.MOV.U32 R9, RZ, RZ, R10 ;  /* 0x000000ffff097224 */ /* 0x000fe400078e000a */
[----:B------:R-:W-:Y:S02]  /*15870*/  IMAD.MOV.U32 R112, RZ, RZ, R119 ;  /* 0x000000ffff707224 */ /* 0x000fe400078e0077 */
[----:B------:R-:W-:Y:S02]  /*15880*/  IMAD.MOV.U32 R48, RZ, RZ, R55 ;  /* 0x000000ffff307224 */ /* 0x000fe400078e0037 */
.L_x_8016:
[----:B------:R-:W-:Y:S05]  /*15890*/  BSYNC B1 ;  /* 0x0000000000017941 */ /* 0x000fea0003800000 */
.L_x_8014:
        /* <DEDUP_REMOVED lines=11> */
.L_x_8018:
[----:B------:R-:W-:Y:S01]  /*15950*/  MOV R8, R7 ;  /* 0x0000000700087202 */ /* 0x000fe20000000f00 */
[----:B------:R-:W-:Y:S02]  /*15960*/  IMAD.MOV.U32 R10, RZ, RZ, R9 ;  /* 0x000000ffff0a7224 */ /* 0x000fe400078e0009 */
[----:B------:R-:W-:Y:S02]  /*15970*/  IMAD.MOV.U32 R119, RZ, RZ, R118 ;  /* 0x000000ffff777224 */ /* 0x000fe400078e0076 */
[----:B------:R-:W-:Y:S02]  /*15980*/  IMAD.MOV.U32 R55, RZ, RZ, R54 ;  /* 0x000000ffff377224 */ /* 0x000fe400078e0036 */
.L_x_8019:
[----:B------:R-:W-:Y:S05]  /*15990*/  BSYNC B1 ;  /* 0x0000000000017941 */ /* 0x000fea0003800000 */
.L_x_8017:
        /* <DEDUP_REMOVED lines=11> */
.L_x_8021:
[----:B------:R-:W-:Y:S01]  /*15a50*/  MOV R7, R8 ;  /* 0x0000000800077202 */ /* 0x000fe20000000f00 */
[----:B------:R-:W-:Y:S02]  /*15a60*/  IMAD.MOV.U32 R9, RZ, RZ, R10 ;  /* 0x000000ffff097224 */ /* 0x000fe400078e000a */
[----:B------:R-:W-:Y:S02]  /*15a70*/  IMAD.MOV.U32 R118, RZ, RZ, R117 ;  /* 0x000000ffff767224 */ /* 0x000fe400078e0075 */
[----:B------:R-:W-:Y:S02]  /*15a80*/  IMAD.MOV.U32 R54, RZ, RZ, R53 ;  /* 0x000000ffff367224 */ /* 0x000fe400078e0035 */
.L_x_8022:
[----:B------:R-:W-:Y:S05]  /*15a90*/  BSYNC B1 ;  /* 0x0000000000017941 */ /* 0x000fea0003800000 */
.L_x_8020:
        /* <DEDUP_REMOVED lines=11> */
.L_x_8024:
[----:B------:R-:W-:Y:S01]  /*15b50*/  MOV R8, R7 ;  /* 0x0000000700087202 */ /* 0x000fe20000000f00 */
[----:B------:R-:W-:Y:S02]  /*15b60*/  IMAD.MOV.U32 R10, RZ, RZ, R9 ;  /* 0x000000ffff0a7224 */ /* 0x000fe400078e0009 */
[----:B------:R-:W-:Y:S02]  /*15b70*/  IMAD.MOV.U32 R117, RZ, RZ, R116 ;  /* 0x000000ffff757224 */ /* 0x000fe400078e0074 */
[----:B------:R-:W-:Y:S02]  /*15b80*/  IMAD.MOV.U32 R53, RZ, RZ, R52 ;  /* 0x000000ffff357224 */ /* 0x000fe400078e0034 */
.L_x_8025:
[----:B------:R-:W-:Y:S05]  /*15b90*/  BSYNC B1 ;  /* 0x0000000000017941 */ /* 0x000fea0003800000 */
.L_x_8023:
        /* <DEDUP_REMOVED lines=11> */
.L_x_8027:
[----:B------:R-:W-:Y:S01]  /*15c50*/  MOV R7, R8 ;  /* 0x0000000800077202 */ /* 0x000fe20000000f00 */
[----:B------:R-:W-:Y:S02]  /*15c60*/  IMAD.MOV.U32 R9, RZ, RZ, R10 ;  /* 0x000000ffff097224 */ /* 0x000fe400078e000a */
[----:B------:R-:W-:Y:S02]  /*15c70*/  IMAD.MOV.U32 R116, RZ, RZ, R123 ;  /* 0x000000ffff747224 */ /* 0x000fe400078e007b */
[----:B------:R-:W-:Y:S02]  /*15c80*/  IMAD.MOV.U32 R52, RZ, RZ, R59 ;  /* 0x000000ffff347224 */ /* 0x000fe400078e003b */
.L_x_8028:
[----:B------:R-:W-:Y:S05]  /*15c90*/  BSYNC B1 ;  /* 0x0000000000017941 */ /* 0x000fea0003800000 */
.L_x_8026:
        /* <DEDUP_REMOVED lines=11> */
.L_x_8030:
[----:B------:R-:W-:Y:S01]  /*15d50*/  MOV R8, R7 ;  /* 0x0000000700087202 */ /* 0x000fe20000000f00 */
[----:B------:R-:W-:Y:S02]  /*15d60*/  IMAD.MOV.U32 R10, RZ, RZ, R9 ;  /* 0x000000ffff0a7224 */ /* 0x000fe400078e0009 */
[----:B------:R-:W-:Y:S02]  /*15d70*/  IMAD.MOV.U32 R123, RZ, RZ, R122 ;  /* 0x000000ffff7b7224 */ /* 0x000fe400078e007a */
[----:B------:R-:W-:Y:S02]  /*15d80*/  IMAD.MOV.U32 R59, RZ, RZ, R58 ;  /* 0x000000ffff3b7224 */ /* 0x000fe400078e003a */
.L_x_8031:
[----:B------:R-:W-:Y:S05]  /*15d90*/  BSYNC B1 ;  /* 0x0000000000017941 */ /* 0x000fea0003800000 */
.L_x_8029:
        /* <DEDUP_REMOVED lines=11> */
.L_x_8033:
[----:B------:R-:W-:Y:S01]  /*15e50*/  MOV R7, R8 ;  /* 0x0000000800077202 */ /* 0x000fe20000000f00 */
[----:B------:R-:W-:Y:S02]  /*15e60*/  IMAD.MOV.U32 R9, RZ, RZ, R10 ;  /* 0x000000ffff097224 */ /* 0x000fe400078e000a */
[----:B------:R-:W-:Y:S02]  /*15e70*/  IMAD.MOV.U32 R122, RZ, RZ, R121 ;  /* 0x000000ffff7a7224 */ /* 0x000fe400078e0079 */
[----:B------:R-:W-:Y:S02]  /*15e80*/  IMAD.MOV.U32 R58, RZ, RZ, R57 ;  /* 0x000000ffff3a7224 */ /* 0x000fe400078e0039 */
.L_x_8034:
[----:B------:R-:W-:Y:S05]  /*15e90*/  BSYNC B1 ;  /* 0x0000000000017941 */ /* 0x000fea0003800000 */
.L_x_8032:
        /* <DEDUP_REMOVED lines=11> */
.L_x_8036:
[----:B------:R-:W-:Y:S01]  /*15f50*/  MOV R8, R7 ;  /* 0x0000000700087202 */ /* 0x000fe20000000f00 */
[----:B------:R-:W-:Y:S02]  /*15f60*/  IMAD.MOV.U32 R10, RZ, RZ, R9 ;  /* 0x000000ffff0a7224 */ /* 0x000fe400078e0009 */
[----:B------:R-:W-:Y:S02]  /*15f70*/  IMAD.MOV.U32 R121, RZ, RZ, R120 ;  /* 0x000000ffff797224 */ /* 0x000fe400078e0078 */
[----:B------:R-:W-:Y:S02]  /*15f80*/  IMAD.MOV.U32 R57, RZ, RZ, R56 ;  /* 0x000000ffff397224 */ /* 0x000fe400078e0038 */
.L_x_8037:
[----:B------:R-:W-:Y:S05]  /*15f90*/  BSYNC B1 ;  /* 0x0000000000017941 */ /* 0x000fea0003800000 */
.L_x_8035:
        /* <DEDUP_REMOVED lines=11> */
.L_x_8039:
[----:B------:R-:W-:Y:S01]  /*16050*/  MOV R7, R8 ;  /* 0x0000000800077202 */ /* 0x000fe20000000f00 */
[----:B------:R-:W-:Y:S02]  /*16060*/  IMAD.MOV.U32 R9, RZ, RZ, R10 ;  /* 0x000000ffff097224 */ /* 0x000fe400078e000a */
[----:B------:R-:W-:Y:S02]  /*16070*/  IMAD.MOV.U32 R120, RZ, RZ, R127 ;  /* 0x000000ffff787224 */ /* 0x000fe400078e007f */
[----:B------:R-:W-:Y:S02]  /*16080*/  IMAD.MOV.U32 R56, RZ, RZ, R63 ;  /* 0x000000ffff387224 */ /* 0x000fe400078e003f */
.L_x_8040:
[----:B------:R-:W-:Y:S05]  /*16090*/  BSYNC B1 ;  /* 0x0000000000017941 */ /* 0x000fea0003800000 */
.L_x_8038:
        /* <DEDUP_REMOVED lines=11> */
.L_x_8042:
[----:B------:R-:W-:Y:S01]  /*16150*/  MOV R8, R7 ;  /* 0x0000000700087202 */ /* 0x000fe20000000f00 */
[----:B------:R-:W-:Y:S02]  /*16160*/  IMAD.MOV.U32 R10, RZ, RZ, R9 ;  /* 0x000000ffff0a7224 */ /* 0x000fe400078e0009 */
[----:B------:R-:W-:Y:S02]  /*16170*/  IMAD.MOV.U32 R127, RZ, RZ, R126 ;  /* 0x000000ffff7f7224 */ /* 0x000fe400078e007e */
[----:B------:R-:W-:Y:S02]  /*16180*/  IMAD.MOV.U32 R63, RZ, RZ, R62 ;  /* 0x000000ffff3f7224 */ /* 0x000fe400078e003e */
.L_x_8043:
[----:B------:R-:W-:Y:S05]  /*16190*/  BSYNC B1 ;  /* 0x0000000000017941 */ /* 0x000fea0003800000 */
.L_x_8041:
        /* <DEDUP_REMOVED lines=11> */
.L_x_8045:
[----:B------:R-:W-:Y:S01]  /*16250*/  MOV R7, R8 ;  /* 0x0000000800077202 */ /* 0x000fe20000000f00 */
[----:B------:R-:W-:Y:S02]  /*16260*/  IMAD.MOV.U32 R9, RZ, RZ, R10 ;  /* 0x000000ffff097224 */ /* 0x000fe400078e000a */
[----:B------:R-:W-:Y:S02]  /*16270*/  IMAD.MOV.U32 R126, RZ, RZ, R125 ;  /* 0x000000ffff7e7224 */ /* 0x000fe400078e007d */
[----:B------:R-:W-:Y:S02]  /*16280*/  IMAD.MOV.U32 R62, RZ, RZ, R61 ;  /* 0x000000ffff3e7224 */ /* 0x000fe400078e003d */
.L_x_8046:
[----:B------:R-:W-:Y:S05]  /*16290*/  BSYNC B1 ;  /* 0x0000000000017941 */ /* 0x000fea0003800000 */
.L_x_8044:
        /* <DEDUP_REMOVED lines=11> */
.L_x_8048:
[----:B------:R-:W-:Y:S01]  /*16350*/  MOV R8, R7 ;  /* 0x0000000700087202 */ /* 0x000fe20000000f00 */
[----:B------:R-:W-:Y:S02]  /*16360*/  IMAD.MOV.U32 R10, RZ, RZ, R9 ;  /* 0x000000ffff0a7224 */ /* 0x000fe400078e0009 */
[----:B------:R-:W-:Y:S02]  /*16370*/  IMAD.MOV.U32 R125, RZ, RZ, R124 ;  /* 0x000000ffff7d7224 */ /* 0x000fe400078e007c */
[----:B------:R-:W-:Y:S02]  /*16380*/  IMAD.MOV.U32 R61, RZ, RZ, R60 ;  /* 0x000000ffff3d7224 */ /* 0x000fe400078e003c */
.L_x_8049:
[----:B------:R-:W-:Y:S05]  /*16390*/  BSYNC B1 ;  /* 0x0000000000017941 */ /* 0x000fea0003800000 */
.L_x_8047:
        /* <DEDUP_REMOVED lines=11> */
.L_x_8051:
[----:B------:R-:W-:Y:S01]  /*16450*/  MOV R7, R8 ;  /* 0x0000000800077202 */ /* 0x000fe20000000f00 */
[----:B------:R-:W-:Y:S02]  /*16460*/  IMAD.MOV.U32 R9, RZ, RZ, R10 ;  /* 0x000000ffff097224 */ /* 0x000fe400078e000a */
[----:B------:R-:W-:Y:S02]  /*16470*/  IMAD.MOV.U32 R124, RZ, RZ, R131 ;  /* 0x000000ffff7c7224 */ /* 0x000fe400078e0083 */
[----:B------:R-:W-:Y:S02]  /*16480*/  IMAD.MOV.U32 R60, RZ, RZ, R67 ;  /* 0x000000ffff3c7224 */ /* 0x000fe400078e0043 */
.L_x_8052:
[----:B------:R-:W-:Y:S05]  /*16490*/  BSYNC B1 ;  /* 0x0000000000017941 */ /* 0x000fea0003800000 */
.L_x_8050:
        /* <DEDUP_REMOVED lines=11> */
.L_x_8054:
[----:B------:R-:W-:Y:S01]  /*16550*/  MOV R8, R7 ;  /* 0x0000000700087202 */ /* 0x000fe20000000f00 */
[----:B------:R-:W-:Y:S02]  /*16560*/  IMAD.MOV.U32 R10, RZ, RZ, R9 ;  /* 0x000000ffff0a7224 */ /* 0x000fe400078e0009 */
[----:B------:R-:W-:Y:S02]  /*16570*/  IMAD.MOV.U32 R131, RZ, RZ, R130 ;  /* 0x000000ffff837224 */ /* 0x000fe400078e0082 */
[----:B------:R-:W-:Y:S02]  /*16580*/  IMAD.MOV.U32 R67, RZ, RZ, R66 ;  /* 0x000000ffff437224 */ /* 0x000fe400078e0042 */
.L_x_8055:
[----:B------:R-:W-:Y:S05]  /*16590*/  BSYNC B1 ;  /* 0x0000000000017941 */ /* 0x000fea0003800000 */
.L_x_8053:
        /* <DEDUP_REMOVED lines=11> */
.L_x_8057:
[----:B------:R-:W-:Y:S01]  /*16650*/  MOV R7, R8 ;  /* 0x0000000800077202 */ /* 0x000fe20000000f00 */
[----:B------:R-:W-:Y:S02]  /*16660*/  IMAD.MOV.U32 R9, RZ, RZ, R10 ;  /* 0x000000ffff097224 */ /* 0x000fe400078e000a */
[----:B------:R-:W-:Y:S02]  /*16670*/  IMAD.MOV.U32 R130, RZ, RZ, R129 ;  /* 0x000000ffff827224 */ /* 0x000fe400078e0081 */
[----:B------:R-:W-:Y:S02]  /*16680*/  IMAD.MOV.U32 R66, RZ, RZ, R65 ;  /* 0x000000ffff427224 */ /* 0x000fe400078e0041 */
.L_x_8058:
[----:B------:R-:W-:Y:S05]  /*16690*/  BSYNC B1 ;  /* 0x0000000000017941 */ /* 0x000fea0003800000 */
.L_x_8056:
        /* <DEDUP_REMOVED lines=11> */
.L_x_8060:
[----:B------:R-:W-:Y:S01]  /*16750*/  MOV R8, R7 ;  /* 0x0000000700087202 */ /* 0x000fe20000000f00 */
[----:B------:R-:W-:Y:S02]  /*16760*/  IMAD.MOV.U32 R10, RZ, RZ, R9 ;  /* 0x000000ffff0a7224 */ /* 0x000fe400078e0009 */
[----:B------:R-:W-:Y:S02]  /*16770*/  IMAD.MOV.U32 R129, RZ, RZ, R128 ;  /* 0x000000ffff817224 */ /* 0x000fe400078e0080 */
[----:B------:R-:W-:Y:S02]  /*16780*/  IMAD.MOV.U32 R65, RZ, RZ, R64 ;  /* 0x000000ffff417224 */ /* 0x000fe400078e0040 */
.L_x_8061:
[----:B------:R-:W-:Y:S05]  /*16790*/  BSYNC B1 ;  /* 0x0000000000017941 */ /* 0x000fea0003800000 */
.L_x_8059:
        /* <DEDUP_REMOVED lines=11> */
.L_x_8063:
[----:B------:R-:W-:Y:S01]  /*16850*/  MOV R7, R8 ;  /* 0x0000000800077202 */ /* 0x000fe20000000f00 */
[----:B------:R-:W-:Y:S02]  /*16860*/  IMAD.MOV.U32 R9, RZ, RZ, R10 ;  /* 0x000000ffff097224 */ /* 0x000fe400078e000a */
[----:B------:R-:W-:Y:S02]  /*16870*/  IMAD.MOV.U32 R128, RZ, RZ, R135 ;  /* 0x000000ffff807224 */ /* 0x000fe400078e0087 */
[----:B------:R-:W-:Y:S02]  /*16880*/  IMAD.MOV.U32 R64, RZ, RZ, R71 ;  /* 0x000000ffff407224 */ /* 0x000fe400078e0047 */
.L_x_8064:
[----:B------:R-:W-:Y:S05]  /*16890*/  BSYNC B1 ;  /* 0x0000000000017941 */ /* 0x000fea0003800000 */
.L_x_8062:
        /* <DEDUP_REMOVED lines=11> */
.L_x_8066:
[----:B------:R-:W-:Y:S01]  /*16950*/  MOV R8, R7 ;  /* 0x0000000700087202 */ /* 0x000fe20000000f00 */
[----:B------:R-:W-:Y:S02]  /*16960*/  IMAD.MOV.U32 R10, RZ, RZ, R9 ;  /* 0x000000ffff0a7224 */ /* 0x000fe400078e0009 */
[----:B------:R-:W-:Y:S02]  /*16970*/  IMAD.MOV.U32 R135, RZ, RZ, R134 ;  /* 0x000000ffff877224 */ /* 0x000fe400078e0086 */
[----:B------:R-:W-:Y:S02]  /*16980*/  IMAD.MOV.U32 R71, RZ, RZ, R70 ;  /* 0x000000ffff477224 */ /* 0x000fe400078e0046 */
.L_x_8067:
[----:B------:R-:W-:Y:S05]  /*16990*/  BSYNC B1 ;  /* 0x0000000000017941 */ /* 0x000fea0003800000 */
.L_x_8065:
        /* <DEDUP_REMOVED lines=11> */
.L_x_8069:
[----:B------:R-:W-:Y:S01]  /*16a50*/  MOV R7, R8 ;  /* 0x0000000800077202 */ /* 0x000fe20000000f00 */
[----:B------:R-:W-:Y:S02]  /*16a60*/  IMAD.MOV.U32 R9, RZ, RZ, R10 ;  /* 0x000000ffff097224 */ /* 0x000fe400078e000a */
[----:B------:R-:W-:Y:S02]  /*16a70*/  IMAD.MOV.U32 R134, RZ, RZ, R133 ;  /* 0x000000ffff867224 */ /* 0x000fe400078e0085 */
[----:B------:R-:W-:Y:S02]  /*16a80*/  IMAD.MOV.U32 R70, RZ, RZ, R69 ;  /* 0x000000ffff467224 */ /* 0x000fe400078e0045 */
.L_x_8070:
[----:B------:R-:W-:Y:S05]  /*16a90*/  BSYNC B1 ;  /* 0x0000000000017941 */ /* 0x000fea0003800000 */
.L_x_8068:
        /* <DEDUP_REMOVED lines=11> */
.L_x_8072:
[----:B------:R-:W-:Y:S01]  /*16b50*/  MOV R8, R7 ;  /* 0x0000000700087202 */ /* 0x000fe20000000f00 */
[----:B------:R-:W-:Y:S02]  /*16b60*/  IMAD.MOV.U32 R10, RZ, RZ, R9 ;  /* 0x000000ffff0a7224 */ /* 0x000fe400078e0009 */
[----:B------:R-:W-:Y:S02]  /*16b70*/  IMAD.MOV.U32 R133, RZ, RZ, R132 ;  /* 0x000000ffff857224 */ /* 0x000fe400078e0084 */
[----:B------:R-:W-:Y:S02]  /*16b80*/  IMAD.MOV.U32 R69, RZ, RZ, R68 ;  /* 0x000000ffff457224 */ /* 0x000fe400078e0044 */
.L_x_8073:
[----:B------:R-:W-:Y:S05]  /*16b90*/  BSYNC B1 ;  /* 0x0000000000017941 */ /* 0x000fea0003800000 */
.L_x_8071:
        /* <DEDUP_REMOVED lines=11> */
.L_x_8075:
[----:B------:R-:W-:Y:S01]  /*16c50*/  MOV R7, R8 ;  /* 0x0000000800077202 */ /* 0x000fe20000000f00 */
[----:B------:R-:W-:Y:S02]  /*16c60*/  IMAD.MOV.U32 R9, RZ, RZ, R10 ;  /* 0x000000ffff097224 */ /* 0x000fe400078e000a */
[----:B------:R-:W-:Y:S02]  /*16c70*/  IMAD.MOV.U32 R132, RZ, RZ, R139 ;  /* 0x000000ffff847224 */ /* 0x000fe400078e008b */
[----:B------:R-:W-:Y:S02]  /*16c80*/  IMAD.MOV.U32 R68, RZ, RZ, R75 ;  /* 0x000000ffff447224 */ /* 0x000fe400078e004b */
.L_x_8076:
[----:B------:R-:W-:Y:S05]  /*16c90*/  BSYNC B1 ;  /* 0x0000000000017941 */ /* 0x000fea0003800000 */
.L_x_8074:
        /* <DEDUP_REMOVED lines=11> */
.L_x_8078:
[----:B------:R-:W-:Y:S01]  /*16d50*/  MOV R8, R7 ;  /* 0x0000000700087202 */ /* 0x000fe20000000f00 */
[----:B------:R-:W-:Y:S02]  /*16d60*/  IMAD.MOV.U32 R10, RZ, RZ, R9 ;  /* 0x000000ffff0a7224 */ /* 0x000fe400078e0009 */
[----:B------:R-:W-:Y:S02]  /*16d70*/  IMAD.MOV.U32 R139, RZ, RZ, R138 ;  /* 0x000000ffff8b7224 */ /* 0x000fe400078e008a */
[----:B------:R-:W-:Y:S02]  /*16d80*/  IMAD.MOV.U32 R75, RZ, RZ, R74 ;  /* 0x000000ffff4b7224 */ /* 0x000fe400078e004a */
.L_x_8079:
[----:B------:R-:W-:Y:S05]  /*16d90*/  BSYNC B1 ;  /* 0x0000000000017941 */ /* 0x000fea0003800000 */
.L_x_8077:
        /* <DEDUP_REMOVED lines=11> */
.L_x_8081:
[----:B------:R-:W-:Y:S01]  /*16e50*/  MOV R7, R8 ;  /* 0x0000000800077202 */ /* 0x000fe20000000f00 */
[----:B------:R-:W-:Y:S02]  /*16e60*/  IMAD.MOV.U32 R9, RZ, RZ, R10 ;  /* 0x000000ffff097224 */ /* 0x000fe400078e000a */
[----:B------:R-:W-:Y:S02]  /*16e70*/  IMAD.MOV.U32 R138, RZ, RZ, R137 ;  /* 0x000000ffff8a7224 */ /* 0x000fe400078e0089 */
[----:B------:R-:W-:Y:S02]  /*16e80*/  IMAD.MOV.U32 R74, RZ, RZ, R73 ;  /* 0x000000ffff4a7224 */ /* 0x000fe400078e0049 */
.L_x_8082:
[----:B------:R-:W-:Y:S05]  /*16e90*/  BSYNC B1 ;  /* 0x0000000000017941 */ /* 0x000fea0003800000 */
.L_x_8080:
        /* <DEDUP_REMOVED lines=11> */
.L_x_8084:
[----:B------:R-:W-:Y:S01]  /*16f50*/  MOV R8, R7 ;  /* 0x0000000700087202 */ /* 0x000fe20000000f00 */
[----:B------:R-:W-:Y:S02]  /*16f60*/  IMAD.MOV.U32 R10, RZ, RZ, R9 ;  /* 0x000000ffff0a7224 */ /* 0x000fe400078e0009 */
[----:B------:R-:W-:Y:S02]  /*16f70*/  IMAD.MOV.U32 R137, RZ, RZ, R136 ;  /* 0x000000ffff897224 */ /* 0x000fe400078e0088 */
[----:B------:R-:W-:Y:S02]  /*16f80*/  IMAD.MOV.U32 R73, RZ, RZ, R72 ;  /* 0x000000ffff497224 */ /* 0x000fe400078e0048 */
.L_x_8085:
[----:B------:R-:W-:Y:S05]  /*16f90*/  BSYNC B1 ;  /* 0x0000000000017941 */ /* 0x000fea0003800000 */
.L_x_8083:
        /* <DEDUP_REMOVED lines=11> */
.L_x_8087:
[----:B------:R-:W-:Y:S01]  /*17050*/  MOV R7, R8 ;  /* 0x0000000800077202 */ /* 0x000fe20000000f00 */
[----:B------:R-:W-:Y:S02]  /*17060*/  IMAD.MOV.U32 R9, RZ, RZ, R10 ;  /* 0x000000ffff097224 */ /* 0x000fe400078e000a */
[----:B------:R-:W-:Y:S02]  /*17070*/  IMAD.MOV.U32 R136, RZ, RZ, R143 ;  /* 0x000000ffff887224 */ /* 0x000fe400078e008f */
[----:B------:R-:W-:Y:S02]  /*17080*/  IMAD.MOV.U32 R72, RZ, RZ, R79 ;  /* 0x000000ffff487224 */ /* 0x000fe400078e004f */
.L_x_8088:
[----:B------:R-:W-:Y:S05]  /*17090*/  BSYNC B1 ;  /* 0x0000000000017941 */ /* 0x000fea0003800000 */
.L_x_8086:
        /* <DEDUP_REMOVED lines=11> */
.L_x_8090:
[----:B------:R-:W-:Y:S01]  /*17150*/  MOV R8, R7 ;  /* 0x0000000700087202 */ /* 0x000fe20000000f00 */
[----:B------:R-:W-:Y:S02]  /*17160*/  IMAD.MOV.U32 R10, RZ, RZ, R9 ;  /* 0x000000ffff0a7224 */ /* 0x000fe400078e0009 */
[----:B------:R-:W-:Y:S02]  /*17170*/  IMAD.MOV.U32 R143, RZ, RZ, R142 ;  /* 0x000000ffff8f7224 */ /* 0x000fe400078e008e */
[----:B------:R-:W-:Y:S02]  /*17180*/  IMAD.MOV.U32 R79, RZ, RZ, R78 ;  /* 0x000000ffff4f7224 */ /* 0x000fe400078e004e */
.L_x_8091:
[----:B------:R-:W-:Y:S05]  /*17190*/  BSYNC B1 ;  /* 0x0000000000017941 */ /* 0x000fea0003800000 */
.L_x_8089:
        /* <DEDUP_REMOVED lines=11> */
.L_x_8093:
[----:B------:R-:W-:Y:S01]  /*17250*/  MOV R7, R8 ;  /* 0x0000000800077202 */ /* 0x000fe20000000f00 */
[----:B------:R-:W-:Y:S02]  /*17260*/  IMAD.MOV.U32 R9, RZ, RZ, R10 ;  /* 0x000000ffff097224 */ /* 0x000fe400078e000a */
[----:B------:R-:W-:Y:S02]  /*17270*/  IMAD.MOV.U32 R142, RZ, RZ, R141 ;  /* 0x000000ffff8e7224 */ /* 0x000fe400078e008d */
[----:B------:R-:W-:Y:S02]  /*17280*/  IMAD.MOV.U32 R78, RZ, RZ, R77 ;  /* 0x000000ffff4e7224 */ /* 0x000fe400078e004d */
.L_x_8094:
[----:B------:R-:W-:Y:S05]  /*17290*/  BSYNC B1 ;  /* 0x0000000000017941 */ /* 0x000fea0003800000 */
.L_x_8092:
        /* <DEDUP_REMOVED lines=11> */
.L_x_8096:
[----:B------:R-:W-:Y:S01]  /*17350*/  MOV R8, R7 ;  /* 0x0000000700087202 */ /* 0x000fe20000000f00 */
[----:B------:R-:W-:Y:S02]  /*17360*/  IMAD.MOV.U32 R10, RZ, RZ, R9 ;  /* 0x000000ffff0a7224 */ /* 0x000fe400078e0009 */
[----:B------:R-:W-:Y:S02]  /*17370*/  IMAD.MOV.U32 R141, RZ, RZ, R140 ;  /* 0x000000ffff8d7224 */ /* 0x000fe400078e008c */
[----:B------:R-:W-:Y:S02]  /*17380*/  IMAD.MOV.U32 R77, RZ, RZ, R76 ;  /* 0x000000ffff4d7224 */ /* 0x000fe400078e004c */
.L_x_8097:
[----:B------:R-:W-:Y:S05]  /*17390*/  BSYNC B1 ;  /* 0x0000000000017941 */ /* 0x000fea0003800000 */
.L_x_8095:
        /* <DEDUP_REMOVED lines=11> */
.L_x_8099:
[----:B------:R-:W-:Y:S01]  /*17450*/  MOV R7, R8 ;  /* 0x0000000800077202 */ /* 0x000fe20000000f00 */
[----:B------:R-:W-:Y:S02]  /*17460*/  IMAD.MOV.U32 R9, RZ, RZ, R10 ;  /* 0x000000ffff097224 */ /* 0x000fe400078e000a */
[----:B------:R-:W-:Y:S02]  /*17470*/  IMAD.MOV.U32 R140, RZ, RZ, R147 ;  /* 0x000000ffff8c7224 */ /* 0x000fe400078e0093 */
[----:B------:R-:W-:Y:S02]  /*17480*/  IMAD.MOV.U32 R76, RZ, RZ, R83 ;  /* 0x000000ffff4c7224 */ /* 0x000fe400078e0053 */
.L_x_8100:
[----:B------:R-:W-:Y:S05]  /*17490*/  BSYNC B1 ;  /* 0x0000000000017941 */ /* 0x000fea0003800000 */
.L_x_8098:
        /* <DEDUP_REMOVED lines=11> */
.L_x_8102:
[----:B------:R-:W-:Y:S01]  /*17550*/  MOV R8, R7 ;  /* 0x0000000700087202 */ /* 0x000fe20000000f00 */
[----:B------:R-:W-:Y:S02]  /*17560*/  IMAD.MOV.U32 R10, RZ, RZ, R9 ;  /* 0x000000ffff0a7224 */ /* 0x000fe400078e0009 */
[----:B------:R-:W-:Y:S02]  /*17570*/  IMAD.MOV.U32 R147, RZ, RZ, R146 ;  /* 0x000000ffff937224 */ /* 0x000fe400078e0092 */
[----:B------:R-:W-:Y:S02]  /*17580*/  IMAD.MOV.U32 R83, RZ, RZ, R82 ;  /* 0x000000ffff537224 */ /* 0x000fe400078e0052 */
.L_x_8103:
[----:B------:R-:W-:Y:S05]  /*17590*/  BSYNC B1 ;  /* 0x0000000000017941 */ /* 0x000fea0003800000 */
.L_x_8101:
        /* <DEDUP_REMOVED lines=11> */
.L_x_8105:
[----:B------:R-:W-:Y:S01]  /*17650*/  MOV R7, R8 ;  /* 0x0000000800077202 */ /* 0x000fe20000000f00 */
[----:B------:R-:W-:Y:S02]  /*17660*/  IMAD.MOV.U32 R9, RZ, RZ, R10 ;  /* 0x000000ffff097224 */ /* 0x000fe400078e000a */
[----:B------:R-:W-:Y:S02]  /*17670*/  IMAD.MOV.U32 R146, RZ, RZ, R145 ;  /* 0x000000ffff927224 */ /* 0x000fe400078e0091 */
[----:B------:R-:W-:Y:S02]  /*17680*/  IMAD.MOV.U32 R82, RZ, RZ, R81 ;  /* 0x000000ffff527224 */ /* 0x000fe400078e0051 */
.L_x_8106:
[----:B------:R-:W-:Y:S05]  /*17690*/  BSYNC B1 ;  /* 0x0000000000017941 */ /* 0x000fea0003800000 */
.L_x_8104:
        /* <DEDUP_REMOVED lines=11> */
.L_x_8108:
[----:B------:R-:W-:Y:S01]  /*17750*/  MOV R8, R7 ;  /* 0x0000000700087202 */ /* 0x000fe20000000f00 */
[----:B------:R-:W-:Y:S02]  /*17760*/  IMAD.MOV.U32 R10, RZ, RZ, R9 ;  /* 0x000000ffff0a7224 */ /* 0x000fe400078e0009 */
[----:B------:R-:W-:Y:S02]  /*17770*/  IMAD.MOV.U32 R145, RZ, RZ, R144 ;  /* 0x000000ffff917224 */ /* 0x000fe400078e0090 */
[----:B------:R-:W-:Y:S02]  /*17780*/  IMAD.MOV.U32 R81, RZ, RZ, R80 ;  /* 0x000000ffff517224 */ /* 0x000fe400078e0050 */
.L_x_8109:
[----:B------:R-:W-:Y:S05]  /*17790*/  BSYNC B1 ;  /* 0x0000000000017941 */ /* 0x000fea0003800000 */
.L_x_8107:
        /* <DEDUP_REMOVED lines=11> */
.L_x_8111:
[----:B------:R-:W-:Y:S01]  /*17850*/  MOV R7, R8 ;  /* 0x0000000800077202 */ /* 0x000fe20000000f00 */
[----:B------:R-:W-:Y:S02]  /*17860*/  IMAD.MOV.U32 R9, RZ, RZ, R10 ;  /* 0x000000ffff097224 */ /* 0x000fe400078e000a */
[----:B------:R-:W-:Y:S02]  /*17870*/  IMAD.MOV.U32 R144, RZ, RZ, R151 ;  /* 0x000000ffff907224 */ /* 0x000fe400078e0097 */
[----:B------:R-:W-:Y:S02]  /*17880*/  IMAD.MOV.U32 R80, RZ, RZ, R87 ;  /* 0x000000ffff507224 */ /* 0x000fe400078e0057 */
.L_x_8112:
[----:B------:R-:W-:Y:S05]  /*17890*/  BSYNC B1 ;  /* 0x0000000000017941 */ /* 0x000fea0003800000 */
.L_x_8110:
        /* <DEDUP_REMOVED lines=11> */
.L_x_8114:
[----:B------:R-:W-:Y:S01]  /*17950*/  MOV R8, R7 ;  /* 0x0000000700087202 */ /* 0x000fe20000000f00 */
[----:B------:R-:W-:Y:S02]  /*17960*/  IMAD.MOV.U32 R10, RZ, RZ, R9 ;  /* 0x000000ffff0a7224 */ /* 0x000fe400078e0009 */
[----:B------:R-:W-:Y:S02]  /*17970*/  IMAD.MOV.U32 R151, RZ, RZ, R150 ;  /* 0x000000ffff977224 */ /* 0x000fe400078e0096 */
[----:B------:R-:W-:Y:S02]  /*17980*/  IMAD.MOV.U32 R87, RZ, RZ, R86 ;  /* 0x000000ffff577224 */ /* 0x000fe400078e0056 */
.L_x_8115:
[----:B------:R-:W-:Y:S05]  /*17990*/  BSYNC B1 ;  /* 0x0000000000017941 */ /* 0x000fea0003800000 */
.L_x_8113:
        /* <DEDUP_REMOVED lines=11> */
.L_x_8117:
[----:B------:R-:W-:Y:S01]  /*17a50*/  MOV R7, R8 ;  /* 0x0000000800077202 */ /* 0x000fe20000000f00 */
[----:B------:R-:W-:Y:S02]  /*17a60*/  IMAD.MOV.U32 R9, RZ, RZ, R10 ;  /* 0x000000ffff097224 */ /* 0x000fe400078e000a */
[----:B------:R-:W-:Y:S02]  /*17a70*/  IMAD.MOV.U32 R150, RZ, RZ, R149 ;  /* 0x000000ffff967224 */ /* 0x000fe400078e0095 */
[----:B------:R-:W-:Y:S02]  /*17a80*/  IMAD.MOV.U32 R86, RZ, RZ, R85 ;  /* 0x000000ffff567224 */ /* 0x000fe400078e0055 */
.L_x_8118:
[----:B------:R-:W-:Y:S05]  /*17a90*/  BSYNC B1 ;  /* 0x0000000000017941 */ /* 0x000fea0003800000 */
.L_x_8116:
        /* <DEDUP_REMOVED lines=11> */
.L_x_8120:
[----:B------:R-:W-:Y:S01]  /*17b50*/  MOV R8, R7 ;  /* 0x0000000700087202 */ /* 0x000fe20000000f00 */
[----:B------:R-:W-:Y:S02]  /*17b60*/  IMAD.MOV.U32 R10, RZ, RZ, R9 ;  /* 0x000000ffff0a7224 */ /* 0x000fe400078e0009 */
[----:B------:R-:W-:Y:S02]  /*17b70*/  IMAD.MOV.U32 R149, RZ, RZ, R148 ;  /* 0x000000ffff957224 */ /* 0x000fe400078e0094 */
[----:B------:R-:W-:Y:S02]  /*17b80*/  IMAD.MOV.U32 R85, RZ, RZ, R84 ;  /* 0x000000ffff557224 */ /* 0x000fe400078e0054 */
.L_x_8121:
[----:B------:R-:W-:Y:S05]  /*17b90*/  BSYNC B1 ;  /* 0x0000000000017941 */ /* 0x000fea0003800000 */
.L_x_8119:
        /* <DEDUP_REMOVED lines=11> */
.L_x_8123:
[----:B------:R-:W-:Y:S01]  /*17c50*/  MOV R7, R8 ;  /* 0x0000000800077202 */ /* 0x000fe20000000f00 */
[----:B------:R-:W-:Y:S02]  /*17c60*/  IMAD.MOV.U32 R9, RZ, RZ, R10 ;  /* 0x000000ffff097224 */ /* 0x000fe400078e000a */
[----:B------:R-:W-:Y:S02]  /*17c70*/  IMAD.MOV.U32 R84, RZ, RZ, R91 ;  /* 0x000000ffff547224 */ /* 0x000fe400078e005b */
[----:B------:R-:W-:Y:S02]  /*17c80*/  IMAD.MOV.U32 R148, RZ, RZ, R3 ;  /* 0x000000ffff947224 */ /* 0x000fe400078e0003 */
.L_x_8124:
[----:B------:R-:W-:Y:S05]  /*17c90*/  BSYNC B1 ;  /* 0x0000000000017941 */ /* 0x000fea0003800000 */
.L_x_8122:
        /* <DEDUP_REMOVED lines=11> */
.L_x_8126:
[----:B------:R-:W-:Y:S01]  /*17d50*/  MOV R11, R7 ;  /* 0x00000007000b7202 */ /* 0x000fe20000000f00 */
[----:B------:R-:W-:Y:S02]  /*17d60*/  IMAD.MOV.U32 R8, RZ, RZ, R9 ;  /* 0x000000ffff087224 */ /* 0x000fe400078e0009 */
[----:B------:R-:W-:Y:S02]  /*17d70*/  IMAD.MOV.U32 R3, RZ, RZ, R2 ;  /* 0x000000ffff037224 */ /* 0x000fe400078e0002 */
[----:B------:R-:W-:Y:S02]  /*17d80*/  IMAD.MOV.U32 R91, RZ, RZ, R90 ;  /* 0x000000ffff5b7224 */ /* 0x000fe400078e005a */
.L_x_8127:
[----:B------:R-:W-:Y:S05]  /*17d90*/  BSYNC B1 ;  /* 0x0000000000017941 */ /* 0x000fea0003800000 */
.L_x_8125:
        /* <DEDUP_REMOVED lines=11> */
.L_x_8129:
[----:B------:R-:W-:Y:S01]  /*17e50*/  IMAD.MOV.U32 R2, RZ, RZ, R152 ;  /* 0x000000ffff027224 */ /* 0x000fe200078e0098 */
[-C--:B------:R-:W-:Y:S01]  /*17e60*/  MOV R7, R11.reuse ;  /* 0x0000000b00077202 */ /* 0x080fe20000000f00 */
[----:B------:R-:W-:Y:S01]  /*17e70*/  IMAD.MOV.U32 R90, RZ, RZ, R89 ;  /* 0x000000ffff5a7224 */ /* 0x000fe200078e0059 */
[----:B------:R-:W-:Y:S01]  /*17e80*/  MOV R152, R11 ;  /* 0x0000000b00987202 */ /* 0x000fe20000000f00 */
[--C-:B------:R-:W-:Y:S02]  /*17e90*/  IMAD.MOV.U32 R9, RZ, RZ, R8.reuse ;  /* 0x000000ffff097224 */ /* 0x100fe400078e0008 */
[----:B------:R-:W-:Y:S02]  /*17ea0*/  IMAD.MOV.U32 R89, RZ, RZ, R8 ;  /* 0x000000ffff597224 */ /* 0x000fe400078e0008 */
.L_x_8130:
[----:B------:R-:W-:Y:S05]  /*17eb0*/  BSYNC B1 ;  /* 0x0000000000017941 */ /* 0x000fea0003800000 */
.L_x_8128:
[----:B------:R-:W-:Y:S01]  /*17ec0*/  IADD3 R5, R5, 0x4, RZ ;  /* 0x0000000405057810 */ /* 0x000fe20007ffe0ff */
[----:B------:R-:W-:Y:S01]  /*17ed0*/  @!P1 CALL.REL.NOINC `(.L_x_8131) ;  /* 0x0000001000009944 */ /* 0x000fe20003c00000 */
[----:B------:R-:W-:Y:S05]  /*17ee0*/  BRA `(.L_x_8132) ;  /* 0xffffc02000007947 */ /* 0x000fea000383ffff */
.L_x_8131:
[----:B------:R-:W-:Y:S02]  /*17ef0*/  IMAD.MOV.U32 R152, RZ, RZ, R7 ;  /* 0x000000ffff987224 */ /* 0x000fe400078e0007 */
[----:B------:R-:W-:Y:S02]  /*17f00*/  IMAD.MOV.U32 R89, RZ, RZ, R9 ;  /* 0x000000ffff597224 */ /* 0x000fe400078e0009 */
.L_x_7941:
[----:B------:R-:W-:Y:S05]  /*17f10*/  BSYNC B0 ;  /* 0x0000000000007941 */ /* 0x000fea0003800000 */
.L_x_7940:
        /* <DEDUP_REMOVED lines=197> */
.L_x_8325:
        /* <DEDUP_REMOVED lines=20> */
.L_x_8136:
[----:B------:R-:W-:Y:S02]  /*18cb0*/  IMAD.MOV.U32 R7, RZ, RZ, R88 ;  /* 0x000000ffff077224 */ /* 0x000fe400078e0058 */
[----:B------:R-:W-:Y:S01]  /*18cc0*/  IMAD.MOV.U32 R9, RZ, RZ, R0 ;  /* 0x000000ffff097224 */ /* 0x000fe200078e0000 */
[----:B------:R-:W-:Y:S01]  /*18cd0*/  MOV R0, R31 ;  /* 0x0000001f00007202 */ /* 0x000fe20000000f00 */
[----:B------:R-:W-:Y:S02]  /*18ce0*/  IMAD.MOV.U32 R88, RZ, RZ, R95 ;  /* 0x000000ffff587224 */ /* 0x000fe400078e005f */
.L_x_8137:
[----:B------:R-:W-:Y:S05]  /*18cf0*/  BSYNC B1 ;  /* 0x0000000000017941 */ /* 0x000fea0003800000 */
.L_x_8135:
        /* <DEDUP_REMOVED lines=11> */
.L_x_8139:
[----:B------:R-:W-:Y:S01]  /*18db0*/  IMAD.MOV.U32 R8, RZ, RZ, R7 ;  /* 0x000000ffff087224 */ /* 0x000fe200078e0007 */
[----:B------:R-:W-:Y:S01]  /*18dc0*/  MOV R95, R94 ;  /* 0x0000005e005f7202 */ /* 0x000fe20000000f00 */
[----:B------:R-:W-:Y:S02]  /*18dd0*/  IMAD.MOV.U32 R10, RZ, RZ, R9 ;  /* 0x000000ffff0a7224 */ /* 0x000fe400078e0009 */
[----:B------:R-:W-:Y:S02]  /*18de0*/  IMAD.MOV.U32 R31, RZ, RZ, R30 ;  /* 0x000000ffff1f7224 */ /* 0x000fe400078e001e */
.L_x_8140:
[----:B------:R-:W-:Y:S05]  /*18df0*/  BSYNC B1 ;  /* 0x0000000000017941 */ /* 0x000fea0003800000 */
.L_x_8138:
        /* <DEDUP_REMOVED lines=11> */
.L_x_8142:
[----:B------:R-:W-:Y:S01]  /*18eb0*/  IMAD.MOV.U32 R7, RZ, RZ, R8 ;  /* 0x000000ffff077224 */ /* 0x000fe200078e0008 */
[----:B------:R-:W-:Y:S01]  /*18ec0*/  MOV R94, R93 ;  /* 0x0000005d005e7202 */ /* 0x000fe20000000f00 */
[----:B------:R-:W-:Y:S02]  /*18ed0*/  IMAD.MOV.U32 R9, RZ, RZ, R10 ;  /* 0x000000ffff097224 */ /* 0x000fe400078e000a */
[----:B------:R-:W-:Y:S02]  /*18ee0*/  IMAD.MOV.U32 R30, RZ, RZ, R29 ;  /* 0x000000ffff1e7224 */ /* 0x000fe400078e001d */
.L_x_8143:
[----:B------:R-:W-:Y:S05]  /*18ef0*/  BSYNC B1 ;  /* 0x0000000000017941 */ /* 0x000fea0003800000 */
.L_x_8141:
        /* <DEDUP_REMOVED lines=11> */
.L_x_8145:
[----:B------:R-:W-:Y:S01]  /*18fb0*/  MOV R8, R7 ;  /* 0x0000000700087202 */ /* 0x000fe20000000f00 */
[----:B------:R-:W-:Y:S01]  /*18fc0*/  IMAD.MOV.U32 R10, RZ, RZ, R9 ;  /* 0x000000ffff0a7224 */ /* 0x000fe200078e0009 */
[----:B------:R-:W-:Y:S01]  /*18fd0*/  MOV R29, R28 ;  /* 0x0000001c001d7202 */ /* 0x000fe20000000f00 */
[----:B------:R-:W-:Y:S02]  /*18fe0*/  IMAD.MOV.U32 R93, RZ, RZ, R92 ;  /* 0x000000ffff5d7224 */ /* 0x000fe400078e005c */
.L_x_8146:
[----:B------:R-:W-:Y:S05]  /*18ff0*/  BSYNC B1 ;  /* 0x0000000000017941 */ /* 0x000fea0003800000 */
.L_x_8144:
        /* <DEDUP_REMOVED lines=11> */
.L_x_8148:
[----:B------:R-:W-:Y:S01]  /*190b0*/  IMAD.MOV.U32 R7, RZ, RZ, R8 ;  /* 0x000000ffff077224 */ /* 0x000fe200078e0008 */
[----:B------:R-:W-:Y:S01]  /*190c0*/  MOV R9, R10 ;  /* 0x0000000a00097202 */ /* 0x000fe20000000f00 */
[----:B------:R-:W-:Y:S02]  /*190d0*/  IMAD.MOV.U32 R92, RZ, RZ, R99 ;  /* 0x000000ffff5c7224 */ /* 0x000fe400078e0063 */
[----:B------:R-:W-:Y:S02]  /*190e0*/  IMAD.MOV.U32 R28, RZ, RZ, R35 ;  /* 0x000000ffff1c7224 */ /* 0x000fe400078e0023 */
.L_x_8149:
[----:B------:R-:W-:Y:S05]  /*190f0*/  BSYNC B1 ;  /* 0x0000000000017941 */ /* 0x000fea0003800000 */
.L_x_8147:
        /* <DEDUP_REMOVED lines=8> */
[----:B------:R-:W-:Y:S02]  /*19180*/  ISETP.GE.OR P0, PT, R7, R98, P0 ;  /* 0x000000620700720c */ /* 0x000fe40000706670 */
[----:B------:R-:W-:-:S11]  /*19190*/  MOV R35, R9 ;  /* 0x0000000900237202 */ /* 0x000fd60000000f00 */
[----:B------:R-:W-:Y:S05]  /*191a0*/  @P0 BRA `(.L_x_8152) ;  /* 0x0000004000000947 */ /* 0x000fea0003800000 */
.L_x_8151:
[----:B------:R-:W-:Y:S01]  /*191b0*/  IMAD.MOV.U32 R8, RZ, RZ, R7 ;  /* 0x000000ffff087224 */ /* 0x000fe200078e0007 */
[----:B------:R-:W-:Y:S01]  /*191c0*/  MOV R99, R98 ;  /* 0x0000006200637202 */ /* 0x000fe20000000f00 */
[----:B------:R-:W-:Y:S02]  /*191d0*/  IMAD.MOV.U32 R10, RZ, RZ, R9 ;  /* 0x000000ffff0a7224 */ /* 0x000fe400078e0009 */
[----:B------:R-:W-:Y:S02]  /*191e0*/  IMAD.MOV.U32 R35, RZ, RZ, R34 ;  /* 0x000000ffff237224 */ /* 0x000fe400078e0022 */
.L_x_8152:
[----:B------:R-:W-:Y:S05]  /*191f0*/  BSYNC B1 ;  /* 0x0000000000017941 */ /* 0x000fea0003800000 */
.L_x_8150:
        /* <DEDUP_REMOVED lines=11> */
.L_x_8154:
[----:B------:R-:W-:Y:S01]  /*192b0*/  MOV R7, R8 ;  /* 0x0000000800077202 */ /* 0x000fe20000000f00 */
[----:B------:R-:W-:Y:S01]  /*192c0*/  IMAD.MOV.U32 R9, RZ, RZ, R10 ;  /* 0x000000ffff097224 */ /* 0x000fe200078e000a */
[----:B------:R-:W-:Y:S01]  /*192d0*/  MOV R34, R33 ;  /* 0x0000002100227202 */ /* 0x000fe20000000f00 */
[----:B------:R-:W-:Y:S02]  /*192e0*/  IMAD.MOV.U32 R98, RZ, RZ, R97 ;  /* 0x000000ffff627224 */ /* 0x000fe400078e0061 */
.L_x_8155:
[----:B------:R-:W-:Y:S05]  /*192f0*/  BSYNC B1 ;  /* 0x0000000000017941 */ /* 0x000fea0003800000 */
.L_x_8153:
        /* <DEDUP_REMOVED lines=11> */
.L_x_8157:
[----:B------:R-:W-:Y:S01]  /*193b0*/  IMAD.MOV.U32 R8, RZ, RZ, R7 ;  /* 0x000000ffff087224 */ /* 0x000fe200078e0007 */
[----:B------:R-:W-:Y:S01]  /*193c0*/  MOV R10, R9 ;  /* 0x00000009000a7202 */ /* 0x000fe20000000f00 */
[----:B------:R-:W-:Y:S02]  /*193d0*/  IMAD.MOV.U32 R97, RZ, RZ, R96 ;  /* 0x000000ffff617224 */ /* 0x000fe400078e0060 */
[----:B------:R-:W-:Y:S02]  /*193e0*/  IMAD.MOV.U32 R33, RZ, RZ, R32 ;  /* 0x000000ffff217224 */ /* 0x000fe400078e0020 */
.L_x_8158:
[----:B------:R-:W-:Y:S05]  /*193f0*/  BSYNC B1 ;  /* 0x0000000000017941 */ /* 0x000fea0003800000 */
.L_x_8156:
        /* <DEDUP_REMOVED lines=11> */
.L_x_8160:
[----:B------:R-:W-:Y:S01]  /*194b0*/  IMAD.MOV.U32 R7, RZ, RZ, R8 ;  /* 0x000000ffff077224 */ /* 0x000fe200078e0008 */
[----:B------:R-:W-:Y:S01]  /*194c0*/  MOV R96, R103 ;  /* 0x0000006700607202 */ /* 0x000fe20000000f00 */
[----:B------:R-:W-:Y:S02]  /*194d0*/  IMAD.MOV.U32 R9, RZ, RZ, R10 ;  /* 0x000000ffff097224 */ /* 0x000fe400078e000a */
[----:B------:R-:W-:Y:S02]  /*194e0*/  IMAD.MOV.U32 R32, RZ, RZ, R39 ;  /* 0x000000ffff207224 */ /* 0x000fe400078e0027 */
.L_x_8161:
[----:B------:R-:W-:Y:S05]  /*194f0*/  BSYNC B1 ;  /* 0x0000000000017941 */ /* 0x000fea0003800000 */
.L_x_8159:
        /* <DEDUP_REMOVED lines=11> */
.L_x_8163:
[----:B------:R-:W-:Y:S01]  /*195b0*/  MOV R8, R7 ;  /* 0x0000000700087202 */ /* 0x000fe20000000f00 */
[----:B------:R-:W-:Y:S01]  /*195c0*/  IMAD.MOV.U32 R10, RZ, RZ, R9 ;  /* 0x000000ffff0a7224 */ /* 0x000fe200078e0009 */
[----:B------:R-:W-:Y:S01]  /*195d0*/  MOV R39, R38 ;  /* 0x0000002600277202 */ /* 0x000fe20000000f00 */
[----:B------:R-:W-:Y:S02]  /*195e0*/  IMAD.MOV.U32 R103, RZ, RZ, R102 ;  /* 0x000000ffff677224 */ /* 0x000fe400078e0066 */
.L_x_8164:
[----:B------:R-:W-:Y:S05]  /*195f0*/  BSYNC B1 ;  /* 0x0000000000017941 */ /* 0x000fea0003800000 */
.L_x_8162:
        /* <DEDUP_REMOVED lines=11> */
.L_x_8166:
[----:B------:R-:W-:Y:S01]  /*196b0*/  IMAD.MOV.U32 R7, RZ, RZ, R8 ;  /* 0x000000ffff077224 */ /* 0x000fe200078e0008 */
[----:B------:R-:W-:Y:S01]  /*196c0*/  MOV R9, R10 ;  /* 0x0000000a00097202 */ /* 0x000fe20000000f00 */
[----:B------:R-:W-:Y:S02]  /*196d0*/  IMAD.MOV.U32 R102, RZ, RZ, R101 ;  /* 0x000000ffff667224 */ /* 0x000fe400078e0065 */
[----:B------:R-:W-:Y:S02]  /*196e0*/  IMAD.MOV.U32 R38, RZ, RZ, R37 ;  /* 0x000000ffff267224 */ /* 0x000fe400078e0025 */
.L_x_8167:
[----:B------:R-:W-:Y:S05]  /*196f0*/  BSYNC B1 ;  /* 0x0000000000017941 */ /* 0x000fea0003800000 */
.L_x_8165:
        /* <DEDUP_REMOVED lines=11> */
.L_x_8169:
[----:B------:R-:W-:Y:S01]  /*197b0*/  IMAD.MOV.U32 R8, RZ, RZ, R7 ;  /* 0x000000ffff087224 */ /* 0x000fe200078e0007 */
[----:B------:R-:W-:Y:S01]  /*197c0*/  MOV R101, R100 ;  /* 0x0000006400657202 */ /* 0x000fe20000000f00 */
[----:B------:R-:W-:Y:S02]  /*197d0*/  IMAD.MOV.U32 R10, RZ, RZ, R9 ;  /* 0x000000ffff0a7224 */ /* 0x000fe400078e0009 */
[----:B------:R-:W-:Y:S02]  /*197e0*/  IMAD.MOV.U32 R37, RZ, RZ, R36 ;  /* 0x000000ffff257224 */ /* 0x000fe400078e0024 */
.L_x_8170:
[----:B------:R-:W-:Y:S05]  /*197f0*/  BSYNC B1 ;  /* 0x0000000000017941 */ /* 0x000fea0003800000 */
.L_x_8168:
        /* <DEDUP_REMOVED lines=11> */
.L_x_8172:
[----:B------:R-:W-:Y:S01]  /*198b0*/  MOV R7, R8 ;  /* 0x0000000800077202 */ /* 0x000fe20000000f00 */
[----:B------:R-:W-:Y:S01]  /*198c0*/  IMAD.MOV.U32 R9, RZ, RZ, R10 ;  /* 0x000000ffff097224 */ /* 0x000fe200078e000a */
[----:B------:R-:W-:Y:S01]  /*198d0*/  MOV R36, R43 ;  /* 0x0000002b00247202 */ /* 0x000fe20000000f00 */
[----:B------:R-:W-:Y:S02]  /*198e0*/  IMAD.MOV.U32 R100, RZ, RZ, R107 ;  /* 0x000000ffff647224 */ /* 0x000fe400078e006b */
.L_x_8173:
[----:B------:R-:W-:Y:S05]  /*198f0*/  BSYNC B1 ;  /* 0x0000000000017941 */ /* 0x000fea0003800000 */
.L_x_8171:
        /* <DEDUP_REMOVED lines=11> */
.L_x_8175:
[----:B------:R-:W-:Y:S01]  /*199b0*/  IMAD.MOV.U32 R8, RZ, RZ, R7 ;  /* 0x000000ffff087224 */ /* 0x000fe200078e0007 */
[----:B------:R-:W-:Y:S01]  /*199c0*/  MOV R10, R9 ;  /* 0x00000009000a7202 */ /* 0x000fe20000000f00 */
[----:B------:R-:W-:Y:S02]  /*199d0*/  IMAD.MOV.U32 R107, RZ, RZ, R106 ;  /* 0x000000ffff6b7224 */ /* 0x000fe400078e006a */
[----:B------:R-:W-:Y:S02]  /*199e0*/  IMAD.MOV.U32 R43, RZ, RZ, R42 ;  /* 0x000000ffff2b7224 */ /* 0x000fe400078e002a */
.L_x_8176:
[----:B------:R-:W-:Y:S05]  /*199f0*/  BSYNC B1 ;  /* 0x0000000000017941 */ /* 0x000fea0003800000 */
.L_x_8174:
        /* <DEDUP_REMOVED lines=11> */
.L_x_8178:
[----:B------:R-:W-:Y:S01]  /*19ab0*/  IMAD.MOV.U32 R7, RZ, RZ, R8 ;  /* 0x000000ffff077224 */ /* 0x000fe200078e0008 */
[----:B------:R-:W-:Y:S01]  /*19ac0*/  MOV R106, R105 ;  /* 0x00000069006a7202 */ /* 0x000fe20000000f00 */
[----:B------:R-:W-:Y:S02]  /*19ad0*/  IMAD.MOV.U32 R9, RZ, RZ, R10 ;  /* 0x000000ffff097224 */ /* 0x000fe400078e000a */
[----:B------:R-:W-:Y:S02]  /*19ae0*/  IMAD.MOV.U32 R42, RZ, RZ, R41 ;  /* 0x000000ffff2a7224 */ /* 0x000fe400078e0029 */
.L_x_8179:
[----:B------:R-:W-:Y:S05]  /*19af0*/  BSYNC B1 ;  /* 0x0000000000017941 */ /* 0x000fea0003800000 */
.L_x_8177:
        /* <DEDUP_REMOVED lines=11> */
.L_x_8181:
[----:B------:R-:W-:Y:S01]  /*19bb0*/  MOV R8, R7 ;  /* 0x0000000700087202 */ /* 0x000fe20000000f00 */
[----:B------:R-:W-:Y:S01]  /*19bc0*/  IMAD.MOV.U32 R10, RZ, RZ, R9 ;  /* 0x000000ffff0a7224 */ /* 0x000fe200078e0009 */
[----:B------:R-:W-:Y:S01]  /*19bd0*/  MOV R41, R40 ;  /* 0x0000002800297202 */ /* 0x000fe20000000f00 */
[----:B------:R-:W-:Y:S02]  /*19be0*/  IMAD.MOV.U32 R105, RZ, RZ, R104 ;  /* 0x000000ffff697224 */ /* 0x000fe400078e0068 */
.L_x_8182:
[----:B------:R-:W-:Y:S05]  /*19bf0*/  BSYNC B1 ;  /* 0x0000000000017941 */ /* 0x000fea0003800000 */
.L_x_8180:
        /* <DEDUP_REMOVED lines=11> */
.L_x_8184:
[----:B------:R-:W-:Y:S01]  /*19cb0*/  IMAD.MOV.U32 R7, RZ, RZ, R8 ;  /* 0x000000ffff077224 */ /* 0x000fe200078e0008 */
[----:B------:R-:W-:Y:S01]  /*19cc0*/  MOV R9, R10 ;  /* 0x0000000a00097202 */ /* 0x000fe20000000f00 */
[----:B------:R-:W-:Y:S02]  /*19cd0*/  IMAD.MOV.U32 R104, RZ, RZ, R111 ;  /* 0x000000ffff687224 */ /* 0x000fe400078e006f */
[----:B------:R-:W-:Y:S02]  /*19ce0*/  IMAD.MOV.U32 R40, RZ, RZ, R47 ;  /* 0x000000ffff287224 */ /* 0x000fe400078e002f */
.L_x_8185:
[----:B------:R-:W-:Y:S05]  /*19cf0*/  BSYNC B1 ;  /* 0x0000000000017941 */ /* 0x000fea0003800000 */
.L_x_8183:
        /* <DEDUP_REMOVED lines=11> */
.L_x_8187:
[----:B------:R-:W-:Y:S01]  /*19db0*/  IMAD.MOV.U32 R8, RZ, RZ, R7 ;  /* 0x000000ffff087224 */ /* 0x000fe200078e0007 */
[----:B------:R-:W-:Y:S01]  /*19dc0*/  MOV R111, R110 ;  /* 0x0000006e006f7202 */ /* 0x000fe20000000f00 */
[----:B------:R-:W-:Y:S02]  /*19dd0*/  IMAD.MOV.U32 R10, RZ, RZ, R9 ;  /* 0x000000ffff0a7224 */ /* 0x000fe400078e0009 */
[----:B------:R-:W-:Y:S02]  /*19de0*/  IMAD.MOV.U32 R47, RZ, RZ, R46 ;  /* 0x000000ffff2f7224 */ /* 0x000fe400078e002e */
.L_x_8188:
[----:B------:R-:W-:Y:S05]  /*19df0*/  BSYNC B1 ;  /* 0x0000000000017941 */ /* 0x000fea0003800000 */
.L_x_8186:
        /* <DEDUP_REMOVED lines=11> */
.L_x_8190:
[----:B------:R-:W-:Y:S01]  /*19eb0*/  MOV R7, R8 ;  /* 0x0000000800077202 */ /* 0x000fe20000000f00 */
[----:B------:R-:W-:Y:S01]  /*19ec0*/  IMAD.MOV.U32 R9, RZ, RZ, R10 ;  /* 0x000000ffff097224 */ /* 0x000fe200078e000a */
[----:B------:R-:W-:Y:S01]  /*19ed0*/  MOV R46, R45 ;  /* 0x0000002d002e7202 */ /* 0x000fe20000000f00 */
[----:B------:R-:W-:Y:S02]  /*19ee0*/  IMAD.MOV.U32 R110, RZ, RZ, R109 ;  /* 0x000000ffff6e7224 */ /* 0x000fe400078e006d */
.L_x_8191:
[----:B------:R-:W-:Y:S05]  /*19ef0*/  BSYNC B1 ;  /* 0x0000000000017941 */ /* 0x000fea0003800000 */
.L_x_8189:
        /* <DEDUP_REMOVED lines=11> */
.L_x_8193:
[----:B------:R-:W-:Y:S01]  /*19fb0*/  IMAD.MOV.U32 R8, RZ, RZ, R7 ;  /* 0x000000ffff087224 */ /* 0x000fe200078e0007 */
[----:B------:R-:W-:Y:S01]  /*19fc0*/  MOV R10, R9 ;  /* 0x00000009000a7202 */ /* 0x000fe20000000f00 */
[----:B------:R-:W-:Y:S02]  /*19fd0*/  IMAD.MOV.U32 R109, RZ, RZ, R108 ;  /* 0x000000ffff6d7224 */ /* 0x000fe400078e006c */
[----:B------:R-:W-:Y:S02]  /*19fe0*/  IMAD.MOV.U32 R45, RZ, RZ, R44 ;  /* 0x000000ffff2d7224 */ /* 0x000fe400078e002c */
.L_x_8194:
[----:B------:R-:W-:Y:S05]  /*19ff0*/  BSYNC B1 ;  /* 0x0000000000017941 */ /* 0x000fea0003800000 */
.L_x_8192:
        /* <DEDUP_REMOVED lines=11> */
.L_x_8196:
[----:B------:R-:W-:Y:S01]  /*1a0b0*/  IMAD.MOV.U32 R7, RZ, RZ, R8 ;  /* 0x000000ffff077224 */ /* 0x000fe200078e0008 */
[----:B------:R-:W-:Y:S01]  /*1a0c0*/  MOV R108, R115 ;  /* 0x00000073006c7202 */ /* 0x000fe20000000f00 */
[----:B------:R-:W-:Y:S02]  /*1a0d0*/  IMAD.MOV.U32 R9, RZ, RZ, R10 ;  /* 0x000000ffff097224 */ /* 0x000fe400078e000a */
[----:B------:R-:W-:Y:S02]  /*1a0e0*/  IMAD.MOV.U32 R44, RZ, RZ, R51 ;  /* 0x000000ffff2c7224 */ /* 0x000fe400078e0033 */
.L_x_8197:
[----:B------:R-:W-:Y:S05]  /*1a0f0*/  BSYNC B1 ;  /* 0x0000000000017941 */ /* 0x000fea0003800000 */
.L_x_8195:
        /* <DEDUP_REMOVED lines=11> */
.L_x_8199:
[----:B------:R-:W-:Y:S01]  /*1a1b0*/  MOV R8, R7 ;  /* 0x0000000700087202 */ /* 0x000fe20000000f00 */
[----:B------:R-:W-:Y:S01]  /*1a1c0*/  IMAD.MOV.U32 R10, RZ, RZ, R9 ;  /* 0x000000ffff0a7224 */ /* 0x000fe200078e0009 */
[----:B------:R-:W-:Y:S01]  /*1a1d0*/  MOV R51, R50 ;  /* 0x0000003200337202 */ /* 0x000fe20000000f00 */
[----:B------:R-:W-:Y:S02]  /*1a1e0*/  IMAD.MOV.U32 R115, RZ, RZ, R114 ;  /* 0x000000ffff737224 */ /* 0x000fe400078e0072 */
.L_x_8200:
[----:B------:R-:W-:Y:S05]  /*1a1f0*/  BSYNC B1 ;  /* 0x0000000000017941 */ /* 0x000fea0003800000 */
.L_x_8198:
        /* <DEDUP_REMOVED lines=11> */
.L_x_8202:
[----:B------:R-:W-:Y:S01]  /*1a2b0*/  IMAD.MOV.U32 R7, RZ, RZ, R8 ;  /* 0x000000ffff077224 */ /* 0x000fe200078e0008 */
[----:B------:R-:W-:Y:S01]  /*1a2c0*/  MOV R9, R10 ;  /* 0x0000000a00097202 */ /* 0x000fe20000000f00 */
[----:B------:R-:W-:Y:S02]  /*1a2d0*/  IMAD.MOV.U32 R114, RZ, RZ, R113 ;  /* 0x000000ffff727224 */ /* 0x000fe400078e0071 */
[----:B------:R-:W-:Y:S02]  /*1a2e0*/  IMAD.MOV.U32 R50, RZ, RZ, R49 ;  /* 0x000000ffff327224 */ /* 0x000fe400078e0031 */
.L_x_8203:
[----:B------:R-:W-:Y:S05]  /*1a2f0*/  BSYNC B1 ;  /* 0x0000000000017941 */ /* 0x000fea0003800000 */
.L_x_8201:
        /* <DEDUP_REMOVED lines=11> */
.L_x_8205:
[----:B------:R-:W-:Y:S01]  /*1a3b0*/  IMAD.MOV.U32 R8, RZ, RZ, R7 ;  /* 0x000000ffff087224 */ /* 0x000fe200078e0007 */
[----:B------:R-:W-:Y:S01]  /*1a3c0*/  MOV R113, R112 ;  /* 0x0000007000717202 */ /* 0x000fe20000000f00 */
[----:B------:R-:W-:Y:S02]  /*1a3d0*/  IMAD.MOV.U32 R10, RZ, RZ, R9 ;  /* 0x000000ffff0a7224 */ /* 0x000fe400078e0009 */
[----:B------:R-:W-:Y:S02]  /*1a3e0*/  IMAD.MOV.U32 R49, RZ, RZ, R48 ;  /* 0x000000ffff317224 */ /* 0x000fe400078e0030 */
.L_x_8206:
[----:B------:R-:W-:Y:S05]  /*1a3f0*/  BSYNC B1 ;  /* 0x0000000000017941 */ /* 0x000fea0003800000 */
.L_x_8204:
        /* <DEDUP_REMOVED lines=11> */
.L_x_8208:
[----:B------:R-:W-:Y:S01]  /*1a4b0*/  MOV R7, R8 ;  /* 0x0000000800077202 */ /* 0x000fe20000000f00 */
[----:B------:R-:W-:Y:S01]  /*1a4c0*/  IMAD.MOV.U32 R9, RZ, RZ, R10 ;  /* 0x000000ffff097224 */ /* 0x000fe200078e000a */
[----:B------:R-:W-:Y:S01]  /*1a4d0*/  MOV R48, R55 ;  /* 0x0000003700307202 */ /* 0x000fe20000000f00 */
[----:B------:R-:W-:Y:S02]  /*1a4e0*/  IMAD.MOV.U32 R112, RZ, RZ, R119 ;  /* 0x000000ffff707224 */ /* 0x000fe400078e0077 */
.L_x_8209:
[----:B------:R-:W-:Y:S05]  /*1a4f0*/  BSYNC B1 ;  /* 0x0000000000017941 */ /* 0x000fea0003800000 */
.L_x_8207:
        /* <DEDUP_REMOVED lines=11> */
.L_x_8211:
[----:B------:R-:W-:Y:S01]  /*1a5b0*/  IMAD.MOV.U32 R8, RZ, RZ, R7 ;  /* 0x000000ffff087224 */ /* 0x000fe200078e0007 */
[----:B------:R-:W-:Y:S01]  /*1a5c0*/  MOV R10, R9 ;  /* 0x00000009000a7202 */ /* 0x000fe20000000f00 */
[----:B------:R-:W-:Y:S02]  /*1a5d0*/  IMAD.MOV.U32 R119, RZ, RZ, R118 ;  /* 0x000000ffff777224 */ /* 0x000fe400078e0076 */
[----:B------:R-:W-:Y:S02]  /*1a5e0*/  IMAD.MOV.U32 R55, RZ, RZ, R54 ;  /* 0x000000ffff377224 */ /* 0x000fe400078e0036 */
.L_x_8212:
[----:B------:R-:W-:Y:S05]  /*1a5f0*/  BSYNC B1 ;  /* 0x0000000000017941 */ /* 0x000fea0003800000 */
.L_x_8210:
        /* <DEDUP_REMOVED lines=11> */
.L_x_8214:
[----:B------:R-:W-:Y:S01]  /*1a6b0*/  IMAD.MOV.U32 R7, RZ, RZ, R8 ;  /* 0x000000ffff077224 */ /* 0x000fe200078e0008 */
[----:B------:R-:W-:Y:S01]  /*1a6c0*/  MOV R118, R117 ;  /* 0x0000007500767202 */ /* 0x000fe20000000f00 */
[----:B------:R-:W-:Y:S02]  /*1a6d0*/  IMAD.MOV.U32 R9, RZ, RZ, R10 ;  /* 0x000000ffff097224 */ /* 0x000fe400078e000a */
[----:B------:R-:W-:Y:S02]  /*1a6e0*/  IMAD.MOV.U32 R54, RZ, RZ, R53 ;  /* 0x000000ffff367224 */ /* 0x000fe400078e0035 */
.L_x_8215:
[----:B------:R-:W-:Y:S05]  /*1a6f0*/  BSYNC B1 ;  /* 0x0000000000017941 */ /* 0x000fea0003800000 */
.L_x_8213:
        /* <DEDUP_REMOVED lines=11> */
.L_x_8217:
[----:B------:R-:W-:Y:S01]  /*1a7b0*/  MOV R8, R7 ;  /* 0x0000000700087202 */ /* 0x000fe20000000f00 */
[----:B------:R-:W-:Y:S01]  /*1a7c0*/  IMAD.MOV.U32 R10, RZ, RZ, R9 ;  /* 0x000000ffff0a7224 */ /* 0x000fe200078e0009 */
[----:B------:R-:W-:Y:S01]  /*1a7d0*/  MOV R53, R52 ;  /* 0x0000003400357202 */ /* 0x000fe20000000f00 */
[----:B------:R-:W-:Y:S02]  /*1a7e0*/  IMAD.MOV.U32 R117, RZ, RZ, R116 ;  /* 0x000000ffff757224 */ /* 0x000fe400078e0074 */
.L_x_8218:
[----:B------:R-:W-:Y:S05]  /*1a7f0*/  BSYNC B1 ;  /* 0x0000000000017941 */ /* 0x000fea0003800000 */
.L_x_8216:
        /* <DEDUP_REMOVED lines=11> */
.L_x_8220:
[----:B------:R-:W-:Y:S01]  /*1a8b0*/  IMAD.MOV.U32 R7, RZ, RZ, R8 ;  /* 0x000000ffff077224 */ /* 0x000fe200078e0008 */
[----:B------:R-:W-:Y:S01]  /*1a8c0*/  MOV R9, R10 ;  /* 0x0000000a00097202 */ /* 0x000fe20000000f00 */
[----:B------:R-:W-:Y:S02]  /*1a8d0*/  IMAD.MOV.U32 R116, RZ, RZ, R123 ;  /* 0x000000ffff747224 */ /* 0x000fe400078e007b */
[----:B------:R-:W-:Y:S02]  /*1a8e0*/  IMAD.MOV.U32 R52, RZ, RZ, R59 ;  /* 0x000000ffff347224 */ /* 0x000fe400078e003b */
.L_x_8221:
[----:B------:R-:W-:Y:S05]  /*1a8f0*/  BSYNC B1 ;  /* 0x0000000000017941 */ /* 0x000fea0003800000 */
.L_x_8219:
        /* <DEDUP_REMOVED lines=11> */
.L_x_8223:
[----:B------:R-:W-:Y:S01]  /*1a9b0*/  IMAD.MOV.U32 R8, RZ, RZ, R7 ;  /* 0x000000ffff087224 */ /* 0x000fe200078e0007 */
[----:B------:R-:W-:Y:S01]  /*1a9c0*/  MOV R123, R122 ;  /* 0x0000007a007b7202 */ /* 0x000fe20000000f00 */
[----:B------:R-:W-:Y:S02]  /*1a9d0*/  IMAD.MOV.U32 R10, RZ, RZ, R9 ;  /* 0x000000ffff0a7224 */ /* 0x000fe400078e0009 */
[----:B------:R-:W-:Y:S02]  /*1a9e0*/  IMAD.MOV.U32 R59, RZ, RZ, R58 ;  /* 0x000000ffff3b7224 */ /* 0x000fe400078e003a */
.L_x_8224:
[----:B------:R-:W-:Y:S05]  /*1a9f0*/  BSYNC B1 ;  /* 0x0000000000017941 */ /* 0x000fea0003800000 */
.L_x_8222:
        /* <DEDUP_REMOVED lines=11> */
.L_x_8226:
[----:B------:R-:W-:Y:S01]  /*1aab0*/  MOV R7, R8 ;  /* 0x0000000800077202 */ /* 0x000fe20000000f00 */
[----:B------:R-:W-:Y:S01]  /*1aac0*/  IMAD.MOV.U32 R9, RZ, RZ, R10 ;  /* 0x000000ffff097224 */ /* 0x000fe200078e000a */
[----:B------:R-:W-:Y:S01]  /*1aad0*/  MOV R58, R57 ;  /* 0x00000039003a7202 */ /* 0x000fe20000000f00 */
[----:B------:R-:W-:Y:S02]  /*1aae0*/  IMAD.MOV.U32 R122, RZ, RZ, R121 ;  /* 0x000000ffff7a7224 */ /* 0x000fe400078e0079 */
.L_x_8227:
[----:B------:R-:W-:Y:S05]  /*1aaf0*/  BSYNC B1 ;  /* 0x0000000000017941 */ /* 0x000fea0003800000 */
.L_x_8225:
        /* <DEDUP_REMOVED lines=11> */
.L_x_8229:
[----:B------:R-:W-:Y:S01]  /*1abb0*/  IMAD.MOV.U32 R8, RZ, RZ, R7 ;  /* 0x000000ffff087224 */ /* 0x000fe200078e0007 */
[----:B------:R-:W-:Y:S01]  /*1abc0*/  MOV R10, R9 ;  /* 0x00000009000a7202 */ /* 0x000fe20000000f00 */
[----:B------:R-:W-:Y:S02]  /*1abd0*/  IMAD.MOV.U32 R121, RZ, RZ, R120 ;  /* 0x000000ffff797224 */ /* 0x000fe400078e0078 */
[----:B------:R-:W-:Y:S02]  /*1abe0*/  IMAD.MOV.U32 R57, RZ, RZ, R56 ;  /* 0x000000ffff397224 */ /* 0x000fe400078e0038 */
.L_x_8230:
[----:B------:R-:W-:Y:S05]  /*1abf0*/  BSYNC B1 ;  /* 0x0000000000017941 */ /* 0x000fea0003800000 */
.L_x_8228:
        /* <DEDUP_REMOVED lines=11> */
.L_x_8232:
[----:B------:R-:W-:Y:S01]  /*1acb0*/  IMAD.MOV.U32 R7, RZ, RZ, R8 ;  /* 0x000000ffff077224 */ /* 0x000fe200078e0008 */
[----:B------:R-:W-:Y:S01]  /*1acc0*/  MOV R120, R127 ;  /* 0x0000007f00787202 */ /* 0x000fe20000000f00 */
[----:B------:R-:W-:Y:S02]  /*1acd0*/  IMAD.MOV.U32 R9, RZ, RZ, R10 ;  /* 0x000000ffff097224 */ /* 0x000fe400078e000a */
[----:B------:R-:W-:Y:S02]  /*1ace0*/  IMAD.MOV.U32 R56, RZ, RZ, R63 ;  /* 0x000000ffff387224 */ /* 0x000fe400078e003f */
.L_x_8233:
[----:B------:R-:W-:Y:S05]  /*1acf0*/  BSYNC B1 ;  /* 0x0000000000017941 */ /* 0x000fea0003800000 */
.L_x_8231:
        /* <DEDUP_REMOVED lines=11> */
.L_x_8235:
[----:B------:R-:W-:Y:S01]  /*1adb0*/  MOV R8, R7 ;  /* 0x0000000700087202 */ /* 0x000fe20000000f00 */
[----:B------:R-:W-:Y:S01]  /*1adc0*/  IMAD.MOV.U32 R10, RZ, RZ, R9 ;  /* 0x000000ffff0a7224 */ /* 0x000fe200078e0009 */
[----:B------:R-:W-:Y:S01]  /*1add0*/  MOV R63, R62 ;  /* 0x0000003e003f7202 */ /* 0x000fe20000000f00 */
[----:B------:R-:W-:Y:S02]  /*1ade0*/  IMAD.MOV.U32 R127, RZ, RZ, R126 ;  /* 0x000000ffff7f7224 */ /* 0x000fe400078e007e */
.L_x_8236:
[----:B------:R-:W-:Y:S05]  /*1adf0*/  BSYNC B1 ;  /* 0x0000000000017941 */ /* 0x000fea0003800000 */
.L_x_8234:
        /* <DEDUP_REMOVED lines=11> */
.L_x_8238:
[----:B------:R-:W-:Y:S01]  /*1aeb0*/  IMAD.MOV.U32 R7, RZ, RZ, R8 ;  /* 0x000000ffff077224 */ /* 0x000fe200078e0008 */
[----:B------:R-:W-:Y:S01]  /*1aec0*/  MOV R9, R10 ;  /* 0x0000000a00097202 */ /* 0x000fe20000000f00 */
[----:B------:R-:W-:Y:S02]  /*1aed0*/  IMAD.MOV.U32 R126, RZ, RZ, R125 ;  /* 0x000000ffff7e7224 */ /* 0x000fe400078e007d */
[----:B------:R-:W-:Y:S02]  /*1aee0*/  IMAD.MOV.U32 R62, RZ, RZ, R61 ;  /* 0x000000ffff3e7224 */ /* 0x000fe400078e003d */
.L_x_8239:
[----:B------:R-:W-:Y:S05]  /*1aef0*/  BSYNC B1 ;  /* 0x0000000000017941 */ /* 0x000fea0003800000 */
.L_x_8237:
        /* <DEDUP_REMOVED lines=11> */
.L_x_8241:
[----:B------:R-:W-:Y:S01]  /*1afb0*/  IMAD.MOV.U32 R8, RZ, RZ, R7 ;  /* 0x000000ffff087224 */ /* 0x000fe200078e0007 */
[----:B------:R-:W-:Y:S01]  /*1afc0*/  MOV R125, R124 ;  /* 0x0000007c007d7202 */ /* 0x000fe20000000f00 */
[----:B------:R-:W-:Y:S02]  /*1afd0*/  IMAD.MOV.U32 R10, RZ, RZ, R9 ;  /* 0x000000ffff0a7224 */ /* 0x000fe400078e0009 */
[----:B------:R-:W-:Y:S02]  /*1afe0*/  IMAD.MOV.U32 R61, RZ, RZ, R60 ;  /* 0x000000ffff3d7224 */ /* 0x000fe400078e003c */
.L_x_8242:
[----:B------:R-:W-:Y:S05]  /*1aff0*/  BSYNC B1 ;  /* 0x0000000000017941 */ /* 0x000fea0003800000 */
.L_x_8240:
        /* <DEDUP_REMOVED lines=11> */
.L_x_8244:
[----:B------:R-:W-:Y:S01]  /*1b0b0*/  MOV R7, R8 ;  /* 0x0000000800077202 */ /* 0x000fe20000000f00 */
[----:B------:R-:W-:Y:S01]  /*1b0c0*/  IMAD.MOV.U32 R9, RZ, RZ, R10 ;  /* 0x000000ffff097224 */ /* 0x000fe200078e000a */
[----:B------:R-:W-:Y:S01]  /*1b0d0*/  MOV R60, R67 ;  /* 0x00000043003c7202 */ /* 0x000fe20000000f00 */
[----:B------:R-:W-:Y:S02]  /*1b0e0*/  IMAD.MOV.U32 R124, RZ, RZ, R131 ;  /* 0x000000ffff7c7224 */ /* 0x000fe400078e0083 */
.L_x_8245:
[----:B------:R-:W-:Y:S05]  /*1b0f0*/  BSYNC B1 ;  /* 0x0000000000017941 */ /* 0x000fea0003800000 */
.L_x_8243:
        /* <DEDUP_REMOVED lines=11> */
.L_x_8247:
[----:B------:R-:W-:Y:S01]  /*1b1b0*/  IMAD.MOV.U32 R8, RZ, RZ, R7 ;  /* 0x000000ffff087224 */ /* 0x000fe200078e0007 */
[----:B------:R-:W-:Y:S01]  /*1b1c0*/  MOV R10, R9 ;  /* 0x00000009000a7202 */ /* 0x000fe20000000f00 */
[----:B------:R-:W-:Y:S02]  /*1b1d0*/  IMAD.MOV.U32 R131, RZ, RZ, R130 ;  /* 0x000000ffff837224 */ /* 0x000fe400078e0082 */
[----:B------:R-:W-:Y:S02]  /*1b1e0*/  IMAD.MOV.U32 R67, RZ, RZ, R66 ;  /* 0x000000ffff437224 */ /* 0x000fe400078e0042 */
.L_x_8248:
[----:B------:R-:W-:Y:S05]  /*1b1f0*/  BSYNC B1 ;  /* 0x0000000000017941 */ /* 0x000fea0003800000 */
.L_x_8246:
        /* <DEDUP_REMOVED lines=11> */
.L_x_8250:
[----:B------:R-:W-:Y:S01]  /*1b2b0*/  IMAD.MOV.U32 R7, RZ, RZ, R8 ;  /* 0x000000ffff077224 */ /* 0x000fe200078e0008 */
[----:B------:R-:W-:Y:S01]  /*1b2c0*/  MOV R130, R129 ;  /* 0x0000008100827202 */ /* 0x000fe20000000f00 */
[----:B------:R-:W-:Y:S02]  /*1b2d0*/  IMAD.MOV.U32 R9, RZ, RZ, R10 ;  /* 0x000000ffff097224 */ /* 0x000fe400078e000a */
[----:B------:R-:W-:Y:S02]  /*1b2e0*/  IMAD.MOV.U32 R66, RZ, RZ, R65 ;  /* 0x000000ffff427224 */ /* 0x000fe400078e0041 */
.L_x_8251:
[----:B------:R-:W-:Y:S05]  /*1b2f0*/  BSYNC B1 ;  /* 0x0000000000017941 */ /* 0x000fea0003800000 */
.L_x_8249:
        /* <DEDUP_REMOVED lines=11> */
.L_x_8253:
[----:B------:R-:W-:Y:S01]  /*1b3b0*/  MOV R8, R7 ;  /* 0x0000000700087202 */ /* 0x000fe20000000f00 */
[----:B------:R-:W-:Y:S01]  /*1b3c0*/  IMAD.MOV.U32 R10, RZ, RZ, R9 ;  /* 0x000000ffff0a7224 */ /* 0x000fe200078e0009 */
[----:B------:R-:W-:Y:S01]  /*1b3d0*/  MOV R65, R64 ;  /* 0x0000004000417202 */ /* 0x000fe20000000f00 */
[----:B------:R-:W-:Y:S02]  /*1b3e0*/  IMAD.MOV.U32 R129, RZ, RZ, R128 ;  /* 0x000000ffff817224 */ /* 0x000fe400078e0080 */
.L_x_8254:
[----:B------:R-:W-:Y:S05]  /*1b3f0*/  BSYNC B1 ;  /* 0x0000000000017941 */ /* 0x000fea0003800000 */
.L_x_8252:
        /* <DEDUP_REMOVED lines=11> */
.L_x_8256:
[----:B------:R-:W-:Y:S01]  /*1b4b0*/  IMAD.MOV.U32 R7, RZ, RZ, R8 ;  /* 0x000000ffff077224 */ /* 0x000fe200078e0008 */
[----:B------:R-:W-:Y:S01]  /*1b4c0*/  MOV R9, R10 ;  /* 0x0000000a00097202 */ /* 0x000fe20000000f00 */
[----:B------:R-:W-:Y:S02]  /*1b4d0*/  IMAD.MOV.U32 R128, RZ, RZ, R135 ;  /* 0x000000ffff807224 */ /* 0x000fe400078e0087 */
[----:B------:R-:W-:Y:S02]  /*1b4e0*/  IMAD.MOV.U32 R64, RZ, RZ, R71 ;  /* 0x000000ffff407224 */ /* 0x000fe400078e0047 */
.L_x_8257:
[----:B------:R-:W-:Y:S05]  /*1b4f0*/  BSYNC B1 ;  /* 0x0000000000017941 */ /* 0x000fea0003800000 */
.L_x_8255:
        /* <DEDUP_REMOVED lines=11> */
.L_x_8259:
[----:B------:R-:W-:Y:S01]  /*1b5b0*/  IMAD.MOV.U32 R8, RZ, RZ, R7 ;  /* 0x000000ffff087224 */ /* 0x000fe200078e0007 */
[----:B------:R-:W-:Y:S01]  /*1b5c0*/  MOV R135, R134 ;  /* 0x0000008600877202 */ /* 0x000fe20000000f00 */
[----:B------:R-:W-:Y:S02]  /*1b5d0*/  IMAD.MOV.U32 R10, RZ, RZ, R9 ;  /* 0x000000ffff0a7224 */ /* 0x000fe400078e0009 */
[----:B------:R-:W-:Y:S02]  /*1b5e0*/  IMAD.MOV.U32 R71, RZ, RZ, R70 ;  /* 0x000000ffff477224 */ /* 0x000fe400078e0046 */
.L_x_8260:
[----:B------:R-:W-:Y:S05]  /*1b5f0*/  BSYNC B1 ;  /* 0x0000000000017941 */ /* 0x000fea0003800000 */
.L_x_8258:
        /* <DEDUP_REMOVED lines=11> */
.L_x_8262:
[----:B------:R-:W-:Y:S01]  /*1b6b0*/  MOV R7, R8 ;  /* 0x0000000800077202 */ /* 0x000fe20000000f00 */
[----:B------:R-:W-:Y:S01]  /*1b6c0*/  IMAD.MOV.U32 R9, RZ, RZ, R10 ;  /* 0x000000ffff097224 */ /* 0x000fe200078e000a */
[----:B------:R-:W-:Y:S01]  /*1b6d0*/  MOV R70, R69 ;  /* 0x0000004500467202 */ /* 0x000fe20000000f00 */
[----:B------:R-:W-:Y:S02]  /*1b6e0*/  IMAD.MOV.U32 R134, RZ, RZ, R133 ;  /* 0x000000ffff867224 */ /* 0x000fe400078e0085 */
.L_x_8263:
[----:B------:R-:W-:Y:S05]  /*1b6f0*/  BSYNC B1 ;  /* 0x0000000000017941 */ /* 0x000fea0003800000 */
.L_x_8261:
        /* <DEDUP_REMOVED lines=11> */
.L_x_8265:
[----:B------:R-:W-:Y:S01]  /*1b7b0*/  IMAD.MOV.U32 R8, RZ, RZ, R7 ;  /* 0x000000ffff087224 */ /* 0x000fe200078e0007 */
[----:B------:R-:W-:Y:S01]  /*1b7c0*/  MOV R10, R9 ;  /* 0x00000009000a7202 */ /* 0x000fe20000000f00 */
[----:B------:R-:W-:Y:S02]  /*1b7d0*/  IMAD.MOV.U32 R133, RZ, RZ, R132 ;  /* 0x000000ffff857224 */ /* 0x000fe400078e0084 */
[----:B------:R-:W-:Y:S02]  /*1b7e0*/  IMAD.MOV.U32 R69, RZ, RZ, R68 ;  /* 0x000000ffff457224 */ /* 0x000fe400078e0044 */
.L_x_8266:
[----:B------:R-:W-:Y:S05]  /*1b7f0*/  BSYNC B1 ;  /* 0x0000000000017941 */ /* 0x000fea0003800000 */
.L_x_8264:
        /* <DEDUP_REMOVED lines=11> */
.L_x_8268:
[----:B------:R-:W-:Y:S01]  /*1b8b0*/  IMAD.MOV.U32 R7, RZ, RZ, R8 ;  /* 0x000000ffff077224 */ /* 0x000fe200078e0008 */
[----:B------:R-:W-:Y:S01]  /*1b8c0*/  MOV R132, R139 ;  /* 0x0000008b00847202 */ /* 0x000fe20000000f00 */
[----:B------:R-:W-:Y:S02]  /*1b8d0*/  IMAD.MOV.U32 R9, RZ, RZ, R10 ;  /* 0x000000ffff097224 */ /* 0x000fe400078e000a */
[----:B------:R-:W-:Y:S02]  /*1b8e0*/  IMAD.MOV.U32 R68, RZ, RZ, R75 ;  /* 0x000000ffff447224 */ /* 0x000fe400078e004b */
.L_x_8269:
[----:B------:R-:W-:Y:S05]  /*1b8f0*/  BSYNC B1 ;  /* 0x0000000000017941 */ /* 0x000fea0003800000 */
.L_x_8267:
        /* <DEDUP_REMOVED lines=11> */
.L_x_8271:
[----:B------:R-:W-:Y:S01]  /*1b9b0*/  MOV R8, R7 ;  /* 0x0000000700087202 */ /* 0x000fe20000000f00 */
[----:B------:R-:W-:Y:S01]  /*1b9c0*/  IMAD.MOV.U32 R10, RZ, RZ, R9 ;  /* 0x000000ffff0a7224 */ /* 0x000fe200078e0009 */
[----:B------:R-:W-:Y:S01]  /*1b9d0*/  MOV R75, R74 ;  /* 0x0000004a004b7202 */ /* 0x000fe20000000f00 */
[----:B------:R-:W-:Y:S02]  /*1b9e0*/  IMAD.MOV.U32 R139, RZ, RZ, R138 ;  /* 0x000000ffff8b7224 */ /* 0x000fe400078e008a */
.L_x_8272:
[----:B------:R-:W-:Y:S05]  /*1b9f0*/  BSYNC B1 ;  /* 0x0000000000017941 */ /* 0x000fea0003800000 */
.L_x_8270:
        /* <DEDUP_REMOVED lines=11> */
.L_x_8274:
[----:B------:R-:W-:Y:S01]  /*1bab0*/  IMAD.MOV.U32 R7, RZ, RZ, R8 ;  /* 0x000000ffff077224 */ /* 0x000fe200078e0008 */
[----:B------:R-:W-:Y:S01]  /*1bac0*/  MOV R9, R10 ;  /* 0x0000000a00097202 */ /* 0x000fe20000000f00 */
[----:B------:R-:W-:Y:S02]  /*1bad0*/  IMAD.MOV.U32 R138, RZ, RZ, R137 ;  /* 0x000000ffff8a7224 */ /* 0x000fe400078e0089 */
[----:B------:R-:W-:Y:S02]  /*1bae0*/  IMAD.MOV.U32 R74, RZ, RZ, R73 ;  /* 0x000000ffff4a7224 */ /* 0x000fe400078e0049 */
.L_x_8275:
[----:B------:R-:W-:Y:S05]  /*1baf0*/  BSYNC B1 ;  /* 0x0000000000017941 */ /* 0x000fea0003800000 */
.L_x_8273:
        /* <DEDUP_REMOVED lines=11> */
.L_x_8277:
[----:B------:R-:W-:Y:S01]  /*1bbb0*/  IMAD.MOV.U32 R8, RZ, RZ, R7 ;  /* 0x000000ffff087224 */ /* 0x000fe200078e0007 */
[----:B------:R-:W-:Y:S01]  /*1bbc0*/  MOV R137, R136 ;  /* 0x0000008800897202 */ /* 0x000fe20000000f00 */
[----:B------:R-:W-:Y:S02]  /*1bbd0*/  IMAD.MOV.U32 R10, RZ, RZ, R9 ;  /* 0x000000ffff0a7224 */ /* 0x000fe400078e0009 */
[----:B------:R-:W-:Y:S02]  /*1bbe0*/  IMAD.MOV.U32 R73, RZ, RZ, R72 ;  /* 0x000000ffff497224 */ /* 0x000fe400078e0048 */
.L_x_8278:
[----:B------:R-:W-:Y:S05]  /*1bbf0*/  BSYNC B1 ;  /* 0x0000000000017941 */ /* 0x000fea0003800000 */
.L_x_8276:
        /* <DEDUP_REMOVED lines=11> */
.L_x_8280:
[----:B------:R-:W-:Y:S01]  /*1bcb0*/  MOV R7, R8 ;  /* 0x0000000800077202 */ /* 0x000fe20000000f00 */
[----:B------:R-:W-:Y:S01]  /*1bcc0*/  IMAD.MOV.U32 R9, RZ, RZ, R10 ;  /* 0x000000ffff097224 */ /* 0x000fe200078e000a */
[----:B------:R-:W-:Y:S01]  /*1bcd0*/  MOV R72, R79 ;  /* 0x0000004f00487202 */ /* 0x000fe20000000f00 */
[----:B------:R-:W-:Y:S02]  /*1bce0*/  IMAD.MOV.U32 R136, RZ, RZ, R143 ;  /* 0x000000ffff887224 */ /* 0x000fe400078e008f */
.L_x_8281:
[----:B------:R-:W-:Y:S05]  /*1bcf0*/  BSYNC B1 ;  /* 0x0000000000017941 */ /* 0x000fea0003800000 */
.L_x_8279:
        /* <DEDUP_REMOVED lines=11> */
.L_x_8283:
[----:B------:R-:W-:Y:S01]  /*1bdb0*/  IMAD.MOV.U32 R8, RZ, RZ, R7 ;  /* 0x000000ffff087224 */ /* 0x000fe200078e0007 */
[----:B------:R-:W-:Y:S01]  /*1bdc0*/  MOV R10, R9 ;  /* 0x00000009000a7202 */ /* 0x000fe20000000f00 */
[----:B------:R-:W-:Y:S02]  /*1bdd0*/  IMAD.MOV.U32 R143, RZ, RZ, R142 ;  /* 0x000000ffff8f7224 */ /* 0x000fe400078e008e */
[----:B------:R-:W-:Y:S02]  /*1bde0*/  IMAD.MOV.U32 R79, RZ, RZ, R78 ;  /* 0x000000ffff4f7224 */ /* 0x000fe400078e004e */
.L_x_8284:
[----:B------:R-:W-:Y:S05]  /*1bdf0*/  BSYNC B1 ;  /* 0x0000000000017941 */ /* 0x000fea0003800000 */
.L_x_8282:
        /* <DEDUP_REMOVED lines=11> */
.L_x_8286:
[----:B------:R-:W-:Y:S01]  /*1beb0*/  IMAD.MOV.U32 R7, RZ, RZ, R8 ;  /* 0x000000ffff077224 */ /* 0x000fe200078e0008 */
[----:B------:R-:W-:Y:S01]  /*1bec0*/  MOV R142, R141 ;  /* 0x0000008d008e7202 */ /* 0x000fe20000000f00 */
[----:B------:R-:W-:Y:S02]  /*1bed0*/  IMAD.MOV.U32 R9, RZ, RZ, R10 ;  /* 0x000000ffff097224 */ /* 0x000fe400078e000a */
[----:B------:R-:W-:Y:S02]  /*1bee0*/  IMAD.MOV.U32 R78, RZ, RZ, R77 ;  /* 0x000000ffff4e7224 */ /* 0x000fe400078e004d */
.L_x_8287:
[----:B------:R-:W-:Y:S05]  /*1bef0*/  BSYNC B1 ;  /* 0x0000000000017941 */ /* 0x000fea0003800000 */
.L_x_8285:
        /* <DEDUP_REMOVED lines=11> */
.L_x_8289:
[----:B------:R-:W-:Y:S01]  /*1bfb0*/  MOV R8, R7 ;  /* 0x0000000700087202 */ /* 0x000fe20000000f00 */
[----:B------:R-:W-:Y:S01]  /*1bfc0*/  IMAD.MOV.U32 R10, RZ, RZ, R9 ;  /* 0x000000ffff0a7224 */ /* 0x000fe200078e0009 */
[----:B------:R-:W-:Y:S01]  /*1bfd0*/  MOV R77, R76 ;  /* 0x0000004c004d7202 */ /* 0x000fe20000000f00 */
[----:B------:R-:W-:Y:S02]  /*1bfe0*/  IMAD.MOV.U32 R141, RZ, RZ, R140 ;  /* 0x000000ffff8d7224 */ /* 0x000fe400078e008c */
.L_x_8290:
[----:B------:R-:W-:Y:S05]  /*1bff0*/  BSYNC B1 ;  /* 0x0000000000017941 */ /* 0x000fea0003800000 */
.L_x_8288:
        /* <DEDUP_REMOVED lines=11> */
.L_x_8292:
[----:B------:R-:W-:Y:S01]  /*1c0b0*/  IMAD.MOV.U32 R7, RZ, RZ, R8 ;  /* 0x000000ffff077224 */ /* 0x000fe200078e0008 */
[----:B------:R-:W-:Y:S01]  /*1c0c0*/  MOV R9, R10 ;  /* 0x0000000a00097202 */ /* 0x000fe20000000f00 */
[----:B------:R-:W-:Y:S02]  /*1c0d0*/  IMAD.MOV.U32 R140, RZ, RZ, R147 ;  /* 0x000000ffff8c7224 */ /* 0x000fe400078e0093 */
[----:B------:R-:W-:Y:S02]  /*1c0e0*/  IMAD.MOV.U32 R76, RZ, RZ, R83 ;  /* 0x000000ffff4c7224 */ /* 0x000fe400078e0053 */
.L_x_8293:
[----:B------:R-:W-:Y:S05]  /*1c0f0*/  BSYNC B1 ;  /* 0x0000000000017941 */ /* 0x000fea0003800000 */
.L_x_8291:
        /* <DEDUP_REMOVED lines=11> */
.L_x_8295:
[----:B------:R-:W-:Y:S01]  /*1c1b0*/  IMAD.MOV.U32 R8, RZ, RZ, R7 ;  /* 0x000000ffff087224 */ /* 0x000fe200078e0007 */
[----:B------:R-:W-:Y:S01]  /*1c1c0*/  MOV R147, R146 ;  /* 0x0000009200937202 */ /* 0x000fe20000000f00 */
[----:B------:R-:W-:Y:S02]  /*1c1d0*/  IMAD.MOV.U32 R10, RZ, RZ, R9 ;  /* 0x000000ffff0a7224 */ /* 0x000fe400078e0009 */
[----:B------:R-:W-:Y:S02]  /*1c1e0*/  IMAD.MOV.U32 R83, RZ, RZ, R82 ;  /* 0x000000ffff537224 */ /* 0x000fe400078e0052 */
.L_x_8296:
[----:B------:R-:W-:Y:S05]  /*1c1f0*/  BSYNC B1 ;  /* 0x0000000000017941 */ /* 0x000fea0003800000 */
.L_x_8294:
        /* <DEDUP_REMOVED lines=11> */
.L_x_8298:
[----:B------:R-:W-:Y:S01]  /*1c2b0*/  MOV R7, R8 ;  /* 0x0000000800077202 */ /* 0x000fe20000000f00 */
[----:B------:R-:W-:Y:S01]  /*1c2c0*/  IMAD.MOV.U32 R9, RZ, RZ, R10 ;  /* 0x000000ffff097224 */ /* 0x000fe200078e000a */
[----:B------:R-:W-:Y:S01]  /*1c2d0*/  MOV R82, R81 ;  /* 0x0000005100527202 */ /* 0x000fe20000000f00 */
[----:B------:R-:W-:Y:S02]  /*1c2e0*/  IMAD.MOV.U32 R146, RZ, RZ, R145 ;  /* 0x000000ffff927224 */ /* 0x000fe400078e0091 */
.L_x_8299:
[----:B------:R-:W-:Y:S05]  /*1c2f0*/  BSYNC B1 ;  /* 0x0000000000017941 */ /* 0x000fea0003800000 */
.L_x_8297:
        /* <DEDUP_REMOVED lines=11> */
.L_x_8301:
[----:B------:R-:W-:Y:S01]  /*1c3b0*/  IMAD.MOV.U32 R8, RZ, RZ, R7 ;  /* 0x000000ffff087224 */ /* 0x000fe200078e0007 */
[----:B------:R-:W-:Y:S01]  /*1c3c0*/  MOV R10, R9 ;  /* 0x00000009000a7202 */ /* 0x000fe20000000f00 */
[----:B------:R-:W-:Y:S02]  /*1c3d0*/  IMAD.MOV.U32 R145, RZ, RZ, R144 ;  /* 0x000000ffff917224 */ /* 0x000fe400078e0090 */
[----:B------:R-:W-:Y:S02]  /*1c3e0*/  IMAD.MOV.U32 R81, RZ, RZ, R80 ;  /* 0x000000ffff517224 */ /* 0x000fe400078e0050 */
.L_x_8302:
[----:B------:R-:W-:Y:S05]  /*1c3f0*/  BSYNC B1 ;  /* 0x0000000000017941 */ /* 0x000fea0003800000 */
.L_x_8300:
        /* <DEDUP_REMOVED lines=11> */
.L_x_8304:
[----:B------:R-:W-:Y:S01]  /*1c4b0*/  IMAD.MOV.U32 R7, RZ, RZ, R8 ;  /* 0x000000ffff077224 */ /* 0x000fe200078e0008 */
[----:B------:R-:W-:Y:S01]  /*1c4c0*/  MOV R144, R151 ;  /* 0x0000009700907202 */ /* 0x000fe20000000f00 */
[----:B------:R-:W-:Y:S02]  /*1c4d0*/  IMAD.MOV.U32 R9, RZ, RZ, R10 ;  /* 0x000000ffff097224 */ /* 0x000fe400078e000a */
[----:B------:R-:W-:Y:S02]  /*1c4e0*/  IMAD.MOV.U32 R80, RZ, RZ, R87 ;  /* 0x000000ffff507224 */ /* 0x000fe400078e0057 */
.L_x_8305:
[----:B------:R-:W-:Y:S05]  /*1c4f0*/  BSYNC B1 ;  /* 0x0000000000017941 */ /* 0x000fea0003800000 */
.L_x_8303:
        /* <DEDUP_REMOVED lines=11> */
.L_x_8307:
[----:B------:R-:W-:Y:S01]  /*1c5b0*/  MOV R8, R7 ;  /* 0x0000000700087202 */ /* 0x000fe20000000f00 */
[----:B------:R-:W-:Y:S01]  /*1c5c0*/  IMAD.MOV.U32 R10, RZ, RZ, R9 ;  /* 0x000000ffff0a7224 */ /* 0x000fe200078e0009 */
[----:B------:R-:W-:Y:S01]  /*1c5d0*/  MOV R87, R86 ;  /* 0x0000005600577202 */ /* 0x000fe20000000f00 */
[----:B------:R-:W-:Y:S02]  /*1c5e0*/  IMAD.MOV.U32 R151, RZ, RZ, R150 ;  /* 0x000000ffff977224 */ /* 0x000fe400078e0096 */
.L_x_8308:
[----:B------:R-:W-:Y:S05]  /*1c5f0*/  BSYNC B1 ;  /* 0x0000000000017941 */ /* 0x000fea0003800000 */
.L_x_8306:
        /* <DEDUP_REMOVED lines=11> */
.L_x_8310:
[----:B------:R-:W-:Y:S01]  /*1c6b0*/  IMAD.MOV.U32 R7, RZ, RZ, R8 ;  /* 0x000000ffff077224 */ /* 0x000fe200078e0008 */
[----:B------:R-:W-:Y:S01]  /*1c6c0*/  MOV R9, R10 ;  /* 0x0000000a00097202 */ /* 0x000fe20000000f00 */
[----:B------:R-:W-:Y:S02]  /*1c6d0*/  IMAD.MOV.U32 R150, RZ, RZ, R149 ;  /* 0x000000ffff967224 */ /* 0x000fe400078e0095 */
[----:B------:R-:W-:Y:S02]  /*1c6e0*/  IMAD.MOV.U32 R86, RZ, RZ, R85 ;  /* 0x000000ffff567224 */ /* 0x000fe400078e0055 */
.L_x_8311:
[----:B------:R-:W-:Y:S05]  /*1c6f0*/  BSYNC B1 ;  /* 0x0000000000017941 */ /* 0x000fea0003800000 */
.L_x_8309:
        /* <DEDUP_REMOVED lines=11> */
.L_x_8313:
[----:B------:R-:W-:Y:S01]  /*1c7b0*/  IMAD.MOV.U32 R8, RZ, RZ, R7 ;  /* 0x000000ffff087224 */ /* 0x000fe200078e0007 */
[----:B------:R-:W-:Y:S01]  /*1c7c0*/  MOV R149, R148 ;  /* 0x0000009400957202 */ /* 0x000fe20000000f00 */
[----:B------:R-:W-:Y:S02]  /*1c7d0*/  IMAD.MOV.U32 R10, RZ, RZ, R9 ;  /* 0x000000ffff0a7224 */ /* 0x000fe400078e0009 */
[----:B------:R-:W-:Y:S02]  /*1c7e0*/  IMAD.MOV.U32 R85, RZ, RZ, R84 ;  /* 0x000000ffff557224 */ /* 0x000fe400078e0054 */
.L_x_8314:
[----:B------:R-:W-:Y:S05]  /*1c7f0*/  BSYNC B1 ;  /* 0x0000000000017941 */ /* 0x000fea0003800000 */
.L_x_8312:
        /* <DEDUP_REMOVED lines=11> */
.L_x_8316:
[----:B------:R-:W-:Y:S01]  /*1c8b0*/  MOV R7, R8 ;  /* 0x0000000800077202 */ /* 0x000fe20000000f00 */
[----:B------:R-:W-:Y:S01]  /*1c8c0*/  IMAD.MOV.U32 R9, RZ, RZ, R10 ;  /* 0x000000ffff097224 */ /* 0x000fe200078e000a */
[----:B------:R-:W-:Y:S01]  /*1c8d0*/  MOV R148, R3 ;  /* 0x0000000300947202 */ /* 0x000fe20000000f00 */
[----:B------:R-:W-:Y:S02]  /*1c8e0*/  IMAD.MOV.U32 R84, RZ, RZ, R91 ;  /* 0x000000ffff547224 */ /* 0x000fe400078e005b */
.L_x_8317:
[----:B------:R-:W-:Y:S05]  /*1c8f0*/  BSYNC B1 ;  /* 0x0000000000017941 */ /* 0x000fea0003800000 */
.L_x_8315:
        /* <DEDUP_REMOVED lines=11> */
.L_x_8319:
[----:B------:R-:W-:Y:S01]  /*1c9b0*/  IMAD.MOV.U32 R11, RZ, RZ, R7 ;  /* 0x000000ffff0b7224 */ /* 0x000fe200078e0007 */
[----:B------:R-:W-:Y:S01]  /*1c9c0*/  MOV R8, R9 ;  /* 0x0000000900087202 */ /* 0x000fe20000000f00 */
[----:B------:R-:W-:Y:S02]  /*1c9d0*/  IMAD.MOV.U32 R3, RZ, RZ, R2 ;  /* 0x000000ffff037224 */ /* 0x000fe400078e0002 */
[----:B------:R-:W-:Y:S02]  /*1c9e0*/  IMAD.MOV.U32 R91, RZ, RZ, R90 ;  /* 0x000000ffff5b7224 */ /* 0x000fe400078e005a */
.L_x_8320:
[----:B------:R-:W-:Y:S05]  /*1c9f0*/  BSYNC B1 ;  /* 0x0000000000017941 */ /* 0x000fea0003800000 */
.L_x_8318:
        /* <DEDUP_REMOVED lines=11> */
.L_x_8322:
[----:B------:R-:W-:Y:S01]  /*1cab0*/  MOV R2, R152 ;  /* 0x0000009800027202 */ /* 0x000fe20000000f00 */
[----:B------:R-:W-:Y:S01]  /*1cac0*/  IMAD.MOV.U32 R90, RZ, RZ, R89 ;  /* 0x000000ffff5a7224 */ /* 0x000fe200078e0059 */
[----:B------:R-:W-:Y:S01]  /*1cad0*/  MOV R89, R8 ;  /* 0x0000000800597202 */ /* 0x000fe20000000f00 */
[--C-:B------:R-:W-:Y:S02]  /*1cae0*/  IMAD.MOV.U32 R7, RZ, RZ, R11.reuse ;  /* 0x000000ffff077224 */ /* 0x100fe400078e000b */
[----:B------:R-:W-:Y:S02]  /*1caf0*/  IMAD.MOV.U32 R9, RZ, RZ, R8 ;  /* 0x000000ffff097224 */ /* 0x000fe400078e0008 */
[----:B------:R-:W-:Y:S02]  /*1cb00*/  IMAD.MOV.U32 R152, RZ, RZ, R11 ;  /* 0x000000ffff987224 */ /* 0x000fe400078e000b */
.L_x_8323:
[----:B------:R-:W-:Y:S05]  /*1cb10*/  BSYNC B1 ;  /* 0x0000000000017941 */ /* 0x000fea0003800000 */
.L_x_8321:
[----:B------:R-:W-:Y:S01]  /*1cb20*/  IADD3 R5, R5, 0x4, RZ ;  /* 0x0000000405057810 */ /* 0x000fe20007ffe0ff */
[----:B------:R-:W-:Y:S01]  /*1cb30*/  @!P1 CALL.REL.NOINC `(.L_x_8324) ;  /* 0x0000001000009944 */ /* 0x000fe20003c00000 */
[----:B------:R-:W-:Y:S05]  /*1cb40*/  BRA `(.L_x_8325) ;  /* 0xffffc02000007947 */ /* 0x000fea000383ffff */
.L_x_8324:
[----:B------:R-:W-:Y:S02]  /*1cb50*/  IMAD.MOV.U32 R152, RZ, RZ, R7 ;  /* 0x000000ffff987224 */ /* 0x000fe400078e0007 */
[----:B------:R-:W-:-:S02]  /*1cb60*/  IMAD.MOV.U32 R89, RZ, RZ, R9 ;  /* 0x000000ffff597224 */ /* 0x000fc400078e0009 */
.L_x_8134:
[----:B------:R-:W-:Y:S05]  /*1cb70*/  BSYNC B0 ;  /* 0x0000000000007941 */ /* 0x000fea0003800000 */
.L_x_8133:
        /* <DEDUP_REMOVED lines=196> */
[----:B------:R-:W-:Y:S01]  /*1d7c0*/  MOV R4, R1 ;  /* 0x0000000100047202 */ /* 0x000fe20000000f00 */
[----:B0-----:R-:W-:-:S04]  /*1d7d0*/  IMAD.MOV.U32 R6, RZ, RZ, RZ ;  /* 0x000000ffff067224 */ /* 0x001fc800078e00ff */
.L_x_8518:
        /* <DEDUP_REMOVED lines=20> */
.L_x_8329:
[----:B------:R-:W-:Y:S01]  /*1d920*/  MOV R7, R88 ;  /* 0x0000005800077202 */ /* 0x000fe20000000f00 */
[----:B------:R-:W-:Y:S01]  /*1d930*/  IMAD.MOV.U32 R9, RZ, RZ, R0 ;  /* 0x000000ffff097224 */ /* 0x000fe200078e0000 */
[----:B------:R-:W-:Y:S01]  /*1d940*/  MOV R88, R95 ;  /* 0x0000005f00587202 */ /* 0x000fe20000000f00 */
[----:B------:R-:W-:Y:S02]  /*1d950*/  IMAD.MOV.U32 R0, RZ, RZ, R31 ;  /* 0x000000ffff007224 */ /* 0x000fe400078e001f */
.L_x_8330:
[----:B------:R-:W-:Y:S05]  /*1d960*/  BSYNC B1 ;  /* 0x0000000000017941 */ /* 0x000fea0003800000 */
.L_x_8328:
        /* <DEDUP_REMOVED lines=11> */
.L_x_8332:
[----:B------:R-:W-:Y:S01]  /*1da20*/  IMAD.MOV.U32 R8, RZ, RZ, R7 ;  /* 0x000000ffff087224 */ /* 0x000fe200078e0007 */
[----:B------:R-:W-:Y:S01]  /*1da30*/  MOV R10, R9 ;  /* 0x00000009000a7202 */ /* 0x000fe20000000f00 */
[----:B------:R-:W-:Y:S02]  /*1da40*/  IMAD.MOV.U32 R95, RZ, RZ, R94 ;  /* 0x000000ffff5f7224 */ /* 0x000fe400078e005e */
[----:B------:R-:W-:Y:S02]  /*1da50*/  IMAD.MOV.U32 R31, RZ, RZ, R30 ;  /* 0x000000ffff1f7224 */ /* 0x000fe400078e001e */
.L_x_8333:
[----:B------:R-:W-:Y:S05]  /*1da60*/  BSYNC B1 ;  /* 0x0000000000017941 */ /* 0x000fea0003800000 */
.L_x_8331:
        /* <DEDUP_REMOVED lines=11> */
.L_x_8335:
[----:B------:R-:W-:Y:S01]  /*1db20*/  IMAD.MOV.U32 R7, RZ, RZ, R8 ;  /* 0x000000ffff077224 */ /* 0x000fe200078e0008 */
[----:B------:R-:W-:Y:S01]  /*1db30*/  MOV R94, R93 ;  /* 0x0000005d005e7202 */ /* 0x000fe20000000f00 */
[----:B------:R-:W-:Y:S02]  /*1db40*/  IMAD.MOV.U32 R9, RZ, RZ, R10 ;  /* 0x000000ffff097224 */ /* 0x000fe400078e000a */
[----:B------:R-:W-:Y:S02]  /*1db50*/  IMAD.MOV.U32 R30, RZ, RZ, R29 ;  /* 0x000000ffff1e7224 */ /* 0x000fe400078e001d */
.L_x_8336:
[----:B------:R-:W-:Y:S05]  /*1db60*/  BSYNC B1 ;  /* 0x0000000000017941 */ /* 0x000fea0003800000 */
.L_x_8334:
        /* <DEDUP_REMOVED lines=11> */
.L_x_8338:
[----:B------:R-:W-:Y:S01]  /*1dc20*/  MOV R8, R7 ;  /* 0x0000000700087202 */ /* 0x000fe20000000f00 */
[----:B------:R-:W-:Y:S01]  /*1dc30*/  IMAD.MOV.U32 R10, RZ, RZ, R9 ;  /* 0x000000ffff0a7224 */ /* 0x000fe200078e0009 */
[----:B------:R-:W-:Y:S01]  /*1dc40*/  MOV R29, R28 ;  /* 0x0000001c001d7202 */ /* 0x000fe20000000f00 */
[----:B------:R-:W-:Y:S02]  /*1dc50*/  IMAD.MOV.U32 R93, RZ, RZ, R92 ;  /* 0x000000ffff5d7224 */ /* 0x000fe400078e005c */
.L_x_8339:
[----:B------:R-:W-:Y:S05]  /*1dc60*/  BSYNC B1 ;  /* 0x0000000000017941 */ /* 0x000fea0003800000 */
.L_x_8337:
        /* <DEDUP_REMOVED lines=11> */
.L_x_8341:
[----:B------:R-:W-:Y:S01]  /*1dd20*/  IMAD.MOV.U32 R7, RZ, RZ, R8 ;  /* 0x000000ffff077224 */ /* 0x000fe200078e0008 */
[----:B------:R-:W-:Y:S01]  /*1dd30*/  MOV R9, R10 ;  /* 0x0000000a00097202 */ /* 0x000fe20000000f00 */
[----:B------:R-:W-:Y:S02]  /*1dd40*/  IMAD.MOV.U32 R92, RZ, RZ, R99 ;  /* 0x000000ffff5c7224 */ /* 0x000fe400078e0063 */
[----:B------:R-:W-:Y:S02]  /*1dd50*/  IMAD.MOV.U32 R28, RZ, RZ, R35 ;  /* 0x000000ffff1c7224 */ /* 0x000fe400078e0023 */
.L_x_8342:
[----:B------:R-:W-:Y:S05]  /*1dd60*/  BSYNC B1 ;  /* 0x0000000000017941 */ /* 0x000fea0003800000 */
.L_x_8340:
        /* <DEDUP_REMOVED lines=11> */
.L_x_8344:
[----:B------:R-:W-:Y:S01]  /*1de20*/  IMAD.MOV.U32 R8, RZ, RZ, R7 ;  /* 0x000000ffff087224 */ /* 0x000fe200078e0007 */
[----:B------:R-:W-:Y:S01]  /*1de30*/  MOV R99, R98 ;  /* 0x0000006200637202 */ /* 0x000fe20000000f00 */
[----:B------:R-:W-:Y:S02]  /*1de40*/  IMAD.MOV.U32 R10, RZ, RZ, R9 ;  /* 0x000000ffff0a7224 */ /* 0x000fe400078e0009 */
[----:B------:R-:W-:Y:S02]  /*1de50*/  IMAD.MOV.U32 R35, RZ, RZ, R34 ;  /* 0x000000ffff237224 */ /* 0x000fe400078e0022 */
.L_x_8345:
[----:B------:R-:W-:Y:S05]  /*1de60*/  BSYNC B1 ;  /* 0x0000000000017941 */ /* 0x000fea0003800000 */
.L_x_8343:
        /* <DEDUP_REMOVED lines=11> */
.L_x_8347:
[----:B------:R-:W-:Y:S01]  /*1df20*/  MOV R7, R8 ;  /* 0x0000000800077202 */ /* 0x000fe20000000f00 */
[----:B------:R-:W-:Y:S01]  /*1df30*/  IMAD.MOV.U32 R9, RZ, RZ, R10 ;  /* 0x000000ffff097224 */ /* 0x000fe200078e000a */
[----:B------:R-:W-:Y:S01]  /*1df40*/  MOV R34, R33 ;  /* 0x0000002100227202 */ /* 0x000fe20000000f00 */
[----:B------:R-:W-:Y:S02]  /*1df50*/  IMAD.MOV.U32 R98, RZ, RZ, R97 ;  /* 0x000000ffff627224 */ /* 0x000fe400078e0061 */
.L_x_8348:
[----:B------:R-:W-:Y:S05]  /*1df60*/  BSYNC B1 ;  /* 0x0000000000017941 */ /* 0x000fea0003800000 */
.L_x_8346:
        /* <DEDUP_REMOVED lines=11> */
.L_x_8350:
[----:B------:R-:W-:Y:S01]  /*1e020*/  IMAD.MOV.U32 R8, RZ, RZ, R7 ;  /* 0x000000ffff087224 */ /* 0x000fe200078e0007 */
[----:B------:R-:W-:Y:S01]  /*1e030*/  MOV R10, R9 ;  /* 0x00000009000a7202 */ /* 0x000fe20000000f00 */
[----:B------:R-:W-:Y:S02]  /*1e040*/  IMAD.MOV.U32 R97, RZ, RZ, R96 ;  /* 0x000000ffff617224 */ /* 0x000fe400078e0060 */
[----:B------:R-:W-:Y:S02]  /*1e050*/  IMAD.MOV.U32 R33, RZ, RZ, R32 ;  /* 0x000000ffff217224 */ /* 0x000fe400078e0020 */
.L_x_8351:
[----:B------:R-:W-:Y:S05]  /*1e060*/  BSYNC B1 ;  /* 0x0000000000017941 */ /* 0x000fea0003800000 */
.L_x_8349:
        /* <DEDUP_REMOVED lines=11> */
.L_x_8353:
[----:B------:R-:W-:Y:S01]  /*1e120*/  IMAD.MOV.U32 R7, RZ, RZ, R8 ;  /* 0x000000ffff077224 */ /* 0x000fe200078e0008 */
[----:B------:R-:W-:Y:S01]  /*1e130*/  MOV R96, R103 ;  /* 0x0000006700607202 */ /* 0x000fe20000000f00 */
[----:B------:R-:W-:Y:S02]  /*1e140*/  IMAD.MOV.U32 R9, RZ, RZ, R10 ;  /* 0x000000ffff097224 */ /* 0x000fe400078e000a */
[----:B------:R-:W-:Y:S02]  /*1e150*/  IMAD.MOV.U32 R32, RZ, RZ, R39 ;  /* 0x000000ffff207224 */ /* 0x000fe400078e0027 */
.L_x_8354:
[----:B------:R-:W-:Y:S05]  /*1e160*/  BSYNC B1 ;  /* 0x0000000000017941 */ /* 0x000fea0003800000 */
.L_x_8352:
        /* <DEDUP_REMOVED lines=11> */
.L_x_8356:
[----:B------:R-:W-:Y:S01]  /*1e220*/  MOV R8, R7 ;  /* 0x0000000700087202 */ /* 0x000fe20000000f00 */
[----:B------:R-:W-:Y:S01]  /*1e230*/  IMAD.MOV.U32 R10, RZ, RZ, R9 ;  /* 0x000000ffff0a7224 */ /* 0x000fe200078e0009 */
[----:B------:R-:W-:Y:S01]  /*1e240*/  MOV R39, R38 ;  /* 0x0000002600277202 */ /* 0x000fe20000000f00 */
[----:B------:R-:W-:Y:S02]  /*1e250*/  IMAD.MOV.U32 R103, RZ, RZ, R102 ;  /* 0x000000ffff677224 */ /* 0x000fe400078e0066 */
.L_x_8357:
[----:B------:R-:W-:Y:S05]  /*1e260*/  BSYNC B1 ;  /* 0x0000000000017941 */ /* 0x000fea0003800000 */
.L_x_8355:
        /* <DEDUP_REMOVED lines=11> */
.L_x_8359:
[----:B------:R-:W-:Y:S01]  /*1e320*/  IMAD.MOV.U32 R7, RZ, RZ, R8 ;  /* 0x000000ffff077224 */ /* 0x000fe200078e0008 */
[----:B------:R-:W-:Y:S01]  /*1e330*/  MOV R9, R10 ;  /* 0x0000000a00097202 */ /* 0x000fe20000000f00 */
[----:B------:R-:W-:Y:S02]  /*1e340*/  IMAD.MOV.U32 R102, RZ, RZ, R101 ;  /* 0x000000ffff667224 */ /* 0x000fe400078e0065 */
[----:B------:R-:W-:Y:S02]  /*1e350*/  IMAD.MOV.U32 R38, RZ, RZ, R37 ;  /* 0x000000ffff267224 */ /* 0x000fe400078e0025 */
.L_x_8360:
[----:B------:R-:W-:Y:S05]  /*1e360*/  BSYNC B1 ;  /* 0x0000000000017941 */ /* 0x000fea0003800000 */
.L_x_8358:
        /* <DEDUP_REMOVED lines=11> */
.L_x_8362:
[----:B------:R-:W-:Y:S01]  /*1e420*/  IMAD.MOV.U32 R8, RZ, RZ, R7 ;  /* 0x000000ffff087224 */ /* 0x000fe200078e0007 */
[----:B------:R-:W-:Y:S01]  /*1e430*/  MOV R101, R100 ;  /* 0x0000006400657202 */ /* 0x000fe20000000f00 */
[----:B------:R-:W-:Y:S02]  /*1e440*/  IMAD.MOV.U32 R10, RZ, RZ, R9 ;  /* 0x000000ffff0a7224 */ /* 0x000fe400078e0009 */
[----:B------:R-:W-:Y:S02]  /*1e450*/  IMAD.MOV.U32 R37, RZ, RZ, R36 ;  /* 0x000000ffff257224 */ /* 0x000fe400078e0024 */
.L_x_8363:
[----:B------:R-:W-:Y:S05]  /*1e460*/  BSYNC B1 ;  /* 0x0000000000017941 */ /* 0x000fea0003800000 */
.L_x_8361:
        /* <DEDUP_REMOVED lines=11> */
.L_x_8365:
[----:B------:R-:W-:Y:S01]  /*1e520*/  MOV R7, R8 ;  /* 0x0000000800077202 */ /* 0x000fe20000000f00 */
[----:B------:R-:W-:Y:S01]  /*1e530*/  IMAD.MOV.U32 R9, RZ, RZ, R10 ;  /* 0x000000ffff097224 */ /* 0x000fe200078e000a */
[----:B------:R-:W-:Y:S01]  /*1e540*/  MOV R36, R43 ;  /* 0x0000002b00247202 */ /* 0x000fe20000000f00 */
[----:B------:R-:W-:Y:S02]  /*1e550*/  IMAD.MOV.U32 R100, RZ, RZ, R107 ;  /* 0x000000ffff647224 */ /* 0x000fe400078e006b */
.L_x_8366:
[----:B------:R-:W-:Y:S05]  /*1e560*/  BSYNC B1 ;  /* 0x0000000000017941 */ /* 0x000fea0003800000 */
.L_x_8364:
        /* <DEDUP_REMOVED lines=11> */
.L_x_8368:
[----:B------:R-:W-:Y:S01]  /*1e620*/  IMAD.MOV.U32 R8, RZ, RZ, R7 ;  /* 0x000000ffff087224 */ /* 0x000fe200078e0007 */
[----:B------:R-:W-:Y:S01]  /*1e630*/  MOV R10, R9 ;  /* 0x00000009000a7202 */ /* 0x000fe20000000f00 */
[----:B------:R-:W-:Y:S02]  /*1e640*/  IMAD.MOV.U32 R107, RZ, RZ, R106 ;  /* 0x000000ffff6b7224 */ /* 0x000fe400078e006a */
[----:B------:R-:W-:Y:S02]  /*1e650*/  IMAD.MOV.U32 R43, RZ, RZ, R42 ;  /* 0x000000ffff2b7224 */ /* 0x000fe400078e002a */
.L_x_8369:
[----:B------:R-:W-:Y:S05]  /*1e660*/  BSYNC B1 ;  /* 0x0000000000017941 */ /* 0x000fea0003800000 */
.L_x_8367:
        /* <DEDUP_REMOVED lines=11> */
.L_x_8371:
[----:B------:R-:W-:Y:S01]  /*1e720*/  IMAD.MOV.U32 R7, RZ, RZ, R8 ;  /* 0x000000ffff077224 */ /* 0x000fe200078e0008 */
[----:B------:R-:W-:Y:S01]  /*1e730*/  MOV R106, R105 ;  /* 0x00000069006a7202 */ /* 0x000fe20000000f00 */
[----:B------:R-:W-:Y:S02]  /*1e740*/  IMAD.MOV.U32 R9, RZ, RZ, R10 ;  /* 0x000000ffff097224 */ /* 0x000fe400078e000a */
[----:B------:R-:W-:Y:S02]  /*1e750*/  IMAD.MOV.U32 R42, RZ, RZ, R41 ;  /* 0x000000ffff2a7224 */ /* 0x000fe400078e0029 */
.L_x_8372:
[----:B------:R-:W-:Y:S05]  /*1e760*/  BSYNC B1 ;  /* 0x0000000000017941 */ /* 0x000fea0003800000 */
.L_x_8370:
        /* <DEDUP_REMOVED lines=11> */
.L_x_8374:
[----:B------:R-:W-:Y:S01]  /*1e820*/  MOV R8, R7 ;  /* 0x0000000700087202 */ /* 0x000fe20000000f00 */
[----:B------:R-:W-:Y:S01]  /*1e830*/  IMAD.MOV.U32 R10, RZ, RZ, R9 ;  /* 0x000000ffff0a7224 */ /* 0x000fe200078e0009 */
[----:B------:R-:W-:Y:S01]  /*1e840*/  MOV R41, R40 ;  /* 0x0000002800297202 */ /* 0x000fe20000000f00 */
[----:B------:R-:W-:Y:S02]  /*1e850*/  IMAD.MOV.U32 R105, RZ, RZ, R104 ;  /* 0x000000ffff697224 */ /* 0x000fe400078e0068 */
.L_x_8375:
[----:B------:R-:W-:Y:S05]  /*1e860*/  BSYNC B1 ;  /* 0x0000000000017941 */ /* 0x000fea0003800000 */
.L_x_8373:
        /* <DEDUP_REMOVED lines=11> */
.L_x_8377:
[----:B------:R-:W-:Y:S01]  /*1e920*/  IMAD.MOV.U32 R7, RZ, RZ, R8 ;  /* 0x000000ffff077224 */ /* 0x000fe200078e0008 */
[----:B------:R-:W-:Y:S01]  /*1e930*/  MOV R9, R10 ;  /* 0x0000000a00097202 */ /* 0x000fe20000000f00 */
[----:B------:R-:W-:Y:S02]  /*1e940*/  IMAD.MOV.U32 R104, RZ, RZ, R111 ;  /* 0x000000ffff687224 */ /* 0x000fe400078e006f */
[----:B------:R-:W-:Y:S02]  /*1e950*/  IMAD.MOV.U32 R40, RZ, RZ, R47 ;  /* 0x000000ffff287224 */ /* 0x000fe400078e002f */
.L_x_8378:
[----:B------:R-:W-:Y:S05]  /*1e960*/  BSYNC B1 ;  /* 0x0000000000017941 */ /* 0x000fea0003800000 */
.L_x_8376:
        /* <DEDUP_REMOVED lines=11> */
.L_x_8380:
[----:B------:R-:W-:Y:S01]  /*1ea20*/  IMAD.MOV.U32 R8, RZ, RZ, R7 ;  /* 0x000000ffff087224 */ /* 0x000fe200078e0007 */
[----:B------:R-:W-:Y:S01]  /*1ea30*/  MOV R111, R110 ;  /* 0x0000006e006f7202 */ /* 0x000fe20000000f00 */
[----:B------:R-:W-:Y:S02]  /*1ea40*/  IMAD.MOV.U32 R10, RZ, RZ, R9 ;  /* 0x000000ffff0a7224 */ /* 0x000fe400078e0009 */
[----:B------:R-:W-:Y:S02]  /*1ea50*/  IMAD.MOV.U32 R47, RZ, RZ, R46 ;  /* 0x000000ffff2f7224 */ /* 0x000fe400078e002e */
.L_x_8381:
[----:B------:R-:W-:Y:S05]  /*1ea60*/  BSYNC B1 ;  /* 0x0000000000017941 */ /* 0x000fea0003800000 */
.L_x_8379:
        /* <DEDUP_REMOVED lines=11> */
.L_x_8383:
[----:B------:R-:W-:Y:S01]  /*1eb20*/  MOV R7, R8 ;  /* 0x0000000800077202 */ /* 0x000fe20000000f00 */
[----:B------:R-:W-:Y:S01]  /*1eb30*/  IMAD.MOV.U32 R9, RZ, RZ, R10 ;  /* 0x000000ffff097224 */ /* 0x000fe200078e000a */
[----:B------:R-:W-:Y:S01]  /*1eb40*/  MOV R46, R45 ;  /* 0x0000002d002e7202 */ /* 0x000fe20000000f00 */
[----:B------:R-:W-:Y:S02]  /*1eb50*/  IMAD.MOV.U32 R110, RZ, RZ, R109 ;  /* 0x000000ffff6e7224 */ /* 0x000fe400078e006d */
.L_x_8384:
[----:B------:R-:W-:Y:S05]  /*1eb60*/  BSYNC B1 ;  /* 0x0000000000017941 */ /* 0x000fea0003800000 */
.L_x_8382:
        /* <DEDUP_REMOVED lines=11> */
.L_x_8386:
[----:B------:R-:W-:Y:S01]  /*1ec20*/  IMAD.MOV.U32 R8, RZ, RZ, R7 ;  /* 0x000000ffff087224 */ /* 0x000fe200078e0007 */
[----:B------:R-:W-:Y:S01]  /*1ec30*/  MOV R10, R9 ;  /* 0x00000009000a7202 */ /* 0x000fe20000000f00 */
[----:B------:R-:W-:Y:S02]  /*1ec40*/  IMAD.MOV.U32 R109, RZ, RZ, R108 ;  /* 0x000000ffff6d7224 */ /* 0x000fe400078e006c */
[----:B------:R-:W-:Y:S02]  /*1ec50*/  IMAD.MOV.U32 R45, RZ, RZ, R44 ;  /* 0x000000ffff2d7224 */ /* 0x000fe400078e002c */
.L_x_8387:
[----:B------:R-:W-:Y:S05]  /*1ec60*/  BSYNC B1 ;  /* 0x0000000000017941 */ /* 0x000fea0003800000 */
.L_x_8385:
        /* <DEDUP_REMOVED lines=11> */
.L_x_8389:
[----:B------:R-:W-:Y:S01]  /*1ed20*/  IMAD.MOV.U32 R7, RZ, RZ, R8 ;  /* 0x000000ffff077224 */ /* 0x000fe200078e0008 */
[----:B------:R-:W-:Y:S01]  /*1ed30*/  MOV R108, R115 ;  /* 0x00000073006c7202 */ /* 0x000fe20000000f00 */
[----:B------:R-:W-:Y:S02]  /*1ed40*/  IMAD.MOV.U32 R9, RZ, RZ, R10 ;  /* 0x000000ffff097224 */ /* 0x000fe400078e000a */
[----:B------:R-:W-:Y:S02]  /*1ed50*/  IMAD.MOV.U32 R44, RZ, RZ, R51 ;  /* 0x000000ffff2c7224 */ /* 0x000fe400078e0033 */
.L_x_8390:
[----:B------:R-:W-:Y:S05]  /*1ed60*/  BSYNC B1 ;  /* 0x0000000000017941 */ /* 0x000fea0003800000 */
.L_x_8388:
        /* <DEDUP_REMOVED lines=11> */
.L_x_8392:
[----:B------:R-:W-:Y:S01]  /*1ee20*/  MOV R8, R7 ;  /* 0x0000000700087202 */ /* 0x000fe20000000f00 */
[----:B------:R-:W-:Y:S01]  /*1ee30*/  IMAD.MOV.U32 R10, RZ, RZ, R9 ;  /* 0x000000ffff0a7224 */ /* 0x000fe200078e0009 */
[----:B------:R-:W-:Y:S01]  /*1ee40*/  MOV R51, R50 ;  /* 0x0000003200337202 */ /* 0x000fe20000000f00 */
[----:B------:R-:W-:Y:S02]  /*1ee50*/  IMAD.MOV.U32 R115, RZ, RZ, R114 ;  /* 0x000000ffff737224 */ /* 0x000fe400078e0072 */
.L_x_8393:
[----:B------:R-:W-:Y:S05]  /*1ee60*/  BSYNC B1 ;  /* 0x0000000000017941 */ /* 0x000fea0003800000 */
.L_x_8391:
        /* <DEDUP_REMOVED lines=11> */
.L_x_8395:
[----:B------:R-:W-:Y:S01]  /*1ef20*/  IMAD.MOV.U32 R7, RZ, RZ, R8 ;  /* 0x000000ffff077224 */ /* 0x000fe200078e0008 */
[----:B------:R-:W-:Y:S01]  /*1ef30*/  MOV R9, R10 ;  /* 0x0000000a00097202 */ /* 0x000fe20000000f00 */
[----:B------:R-:W-:Y:S02]  /*1ef40*/  IMAD.MOV.U32 R114, RZ, RZ, R113 ;  /* 0x000000ffff727224 */ /* 0x000fe400078e0071 */
[----:B------:R-:W-:Y:S02]  /*1ef50*/  IMAD.MOV.U32 R50, RZ, RZ, R49 ;  /* 0x000000ffff327224 */ /* 0x000fe400078e0031 */
.L_x_8396:
[----:B------:R-:W-:Y:S05]  /*1ef60*/  BSYNC B1 ;  /* 0x0000000000017941 */ /* 0x000fea0003800000 */
.L_x_8394:
        /* <DEDUP_REMOVED lines=11> */
.L_x_8398:
[----:B------:R-:W-:Y:S01]  /*1f020*/  IMAD.MOV.U32 R8, RZ, RZ, R7 ;  /* 0x000000ffff087224 */ /* 0x000fe200078e0007 */
[----:B------:R-:W-:Y:S01]  /*1f030*/  MOV R113, R112 ;  /* 0x0000007000717202 */ /* 0x000fe20000000f00 */
[----:B------:R-:W-:Y:S02]  /*1f040*/  IMAD.MOV.U32 R10, RZ, RZ, R9 ;  /* 0x000000ffff0a7224 */ /* 0x000fe400078e0009 */
[----:B------:R-:W-:Y:S02]  /*1f050*/  IMAD.MOV.U32 R49, RZ, RZ, R48 ;  /* 0x000000ffff317224 */ /* 0x000fe400078e0030 */
.L_x_8399:
[----:B------:R-:W-:Y:S05]  /*1f060*/  BSYNC B1 ;  /* 0x0000000000017941 */ /* 0x000fea0003800000 */
.L_x_8397:
        /* <DEDUP_REMOVED lines=11> */
.L_x_8401:
[----:B------:R-:W-:Y:S01]  /*1f120*/  MOV R7, R8 ;  /* 0x0000000800077202 */ /* 0x000fe20000000f00 */
[----:B------:R-:W-:Y:S01]  /*1f130*/  IMAD.MOV.U32 R9, RZ, RZ, R10 ;  /* 0x000000ffff097224 */ /* 0x000fe200078e000a */
[----:B------:R-:W-:Y:S01]  /*1f140*/  MOV R48, R55 ;  /* 0x0000003700307202 */ /* 0x000fe20000000f00 */
[----:B------:R-:W-:Y:S02]  /*1f150*/  IMAD.MOV.U32 R112, RZ, RZ, R119 ;  /* 0x000000ffff707224 */ /* 0x000fe400078e0077 */
.L_x_8402:
[----:B------:R-:W-:Y:S05]  /*1f160*/  BSYNC B1 ;  /* 0x0000000000017941 */ /* 0x000fea0003800000 */
.L_x_8400:
        /* <DEDUP_REMOVED lines=11> */
.L_x_8404:
[----:B------:R-:W-:Y:S01]  /*1f220*/  IMAD.MOV.U32 R8, RZ, RZ, R7 ;  /* 0x000000ffff087224 */ /* 0x000fe200078e0007 */
[----:B------:R-:W-:Y:S01]  /*1f230*/  MOV R10, R9 ;  /* 0x00000009000a7202 */ /* 0x000fe20000000f00 */
[----:B------:R-:W-:Y:S02]  /*1f240*/  IMAD.MOV.U32 R119, RZ, RZ, R118 ;  /* 0x000000ffff777224 */ /* 0x000fe400078e0076 */
[----:B------:R-:W-:Y:S02]  /*1f250*/  IMAD.MOV.U32 R55, RZ, RZ, R54 ;  /* 0x000000ffff377224 */ /* 0x000fe400078e0036 */
.L_x_8405:
[----:B------:R-:W-:Y:S05]  /*1f260*/  BSYNC B1 ;  /* 0x0000000000017941 */ /* 0x000fea0003800000 */
.L_x_8403:
        /* <DEDUP_REMOVED lines=11> */
.L_x_8407:
[----:B------:R-:W-:Y:S01]  /*1f320*/  IMAD.MOV.U32 R7, RZ, RZ, R8 ;  /* 0x000000ffff077224 */ /* 0x000fe200078e0008 */
[----:B------:R-:W-:Y:S01]  /*1f330*/  MOV R118, R117 ;  /* 0x0000007500767202 */ /* 0x000fe20000000f00 */
[----:B------:R-:W-:Y:S02]  /*1f340*/  IMAD.MOV.U32 R9, RZ, RZ, R10 ;  /* 0x000000ffff097224 */ /* 0x000fe400078e000a */
[----:B------:R-:W-:Y:S02]  /*1f350*/  IMAD.MOV.U32 R54, RZ, RZ, R53 ;  /* 0x000000ffff367224 */ /* 0x000fe400078e0035 */
.L_x_8408:
[----:B------:R-:W-:Y:S05]  /*1f360*/  BSYNC B1 ;  /* 0x0000000000017941 */ /* 0x000fea0003800000 */
.L_x_8406:
        /* <DEDUP_REMOVED lines=11> */
.L_x_8410:
[----:B------:R-:W-:Y:S01]  /*1f420*/  MOV R8, R7 ;  /* 0x0000000700087202 */ /* 0x000fe20000000f00 */
[----:B------:R-:W-:Y:S01]  /*1f430*/  IMAD.MOV.U32 R10, RZ, RZ, R9 ;  /* 0x000000ffff0a7224 */ /* 0x000fe200078e0009 */
[----:B------:R-:W-:Y:S01]  /*1f440*/  MOV R53, R52 ;  /* 0x0000003400357202 */ /* 0x000fe20000000f00 */
[----:B------:R-:W-:Y:S02]  /*1f450*/  IMAD.MOV.U32 R117, RZ, RZ, R116 ;  /* 0x000000ffff757224 */ /* 0x000fe400078e0074 */
.L_x_8411:
[----:B------:R-:W-:Y:S05]  /*1f460*/  BSYNC B1 ;  /* 0x0000000000017941 */ /* 0x000fea0003800000 */
.L_x_8409:
        /* <DEDUP_REMOVED lines=11> */
.L_x_8413:
[----:B------:R-:W-:Y:S01]  /*1f520*/  IMAD.MOV.U32 R7, RZ, RZ, R8 ;  /* 0x000000ffff077224 */ /* 0x000fe200078e0008 */
[----:B------:R-:W-:Y:S01]  /*1f530*/  MOV R9, R10 ;  /* 0x0000000a00097202 */ /* 0x000fe20000000f00 */
[----:B------:R-:W-:Y:S02]  /*1f540*/  IMAD.MOV.U32 R116, RZ, RZ, R123 ;  /* 0x000000ffff747224 */ /* 0x000fe400078e007b */
[----:B------:R-:W-:Y:S02]  /*1f550*/  IMAD.MOV.U32 R52, RZ, RZ, R59 ;  /* 0x000000ffff347224 */ /* 0x000fe400078e003b */
.L_x_8414:
[----:B------:R-:W-:Y:S05]  /*1f560*/  BSYNC B1 ;  /* 0x0000000000017941 */ /* 0x000fea0003800000 */
.L_x_8412:
        /* <DEDUP_REMOVED lines=11> */
.L_x_8416:
[----:B------:R-:W-:Y:S01]  /*1f620*/  IMAD.MOV.U32 R8, RZ, RZ, R7 ;  /* 0x000000ffff087224 */ /* 0x000fe200078e0007 */
[----:B------:R-:W-:Y:S01]  /*1f630*/  MOV R123, R122 ;  /* 0x0000007a007b7202 */ /* 0x000fe20000000f00 */
[----:B------:R-:W-:Y:S02]  /*1f640*/  IMAD.MOV.U32 R10, RZ, RZ, R9 ;  /* 0x000000ffff0a7224 */ /* 0x000fe400078e0009 */
[----:B------:R-:W-:Y:S02]  /*1f650*/  IMAD.MOV.U32 R59, RZ, RZ, R58 ;  /* 0x000000ffff3b7224 */ /* 0x000fe400078e003a */
.L_x_8417:
[----:B------:R-:W-:Y:S05]  /*1f660*/  BSYNC B1 ;  /* 0x0000000000017941 */ /* 0x000fea0003800000 */
.L_x_8415:
        /* <DEDUP_REMOVED lines=11> */
.L_x_8419:
[----:B------:R-:W-:Y:S01]  /*1f720*/  MOV R7, R8 ;  /* 0x0000000800077202 */ /* 0x000fe20000000f00 */
[----:B------:R-:W-:Y:S01]  /*1f730*/  IMAD.MOV.U32 R9, RZ, RZ, R10 ;  /* 0x000000ffff097224 */ /* 0x000fe200078e000a */
[----:B------:R-:W-:Y:S01]  /*1f740*/  MOV R58, R57 ;  /* 0x00000039003a7202 */ /* 0x000fe20000000f00 */
[----:B------:R-:W-:Y:S02]  /*1f750*/  IMAD.MOV.U32 R122, RZ, RZ, R121 ;  /* 0x000000ffff7a7224 */ /* 0x000fe400078e0079 */
.L_x_8420:
[----:B------:R-:W-:Y:S05]  /*1f760*/  BSYNC B1 ;  /* 0x0000000000017941 */ /* 0x000fea0003800000 */
.L_x_8418:
        /* <DEDUP_REMOVED lines=11> */
.L_x_8422:
[----:B------:R-:W-:Y:S01]  /*1f820*/  IMAD.MOV.U32 R8, RZ, RZ, R7 ;  /* 0x000000ffff087224 */ /* 0x000fe200078e0007 */
[----:B------:R-:W-:Y:S01]  /*1f830*/  MOV R10, R9 ;  /* 0x00000009000a7202 */ /* 0x000fe20000000f00 */
[----:B------:R-:W-:Y:S02]  /*1f840*/  IMAD.MOV.U32 R121, RZ, RZ, R120 ;  /* 0x000000ffff797224 */ /* 0x000fe400078e0078 */
[----:B------:R-:W-:Y:S02]  /*1f850*/  IMAD.MOV.U32 R57, RZ, RZ, R56 ;  /* 0x000000ffff397224 */ /* 0x000fe400078e0038 */
.L_x_8423:
[----:B------:R-:W-:Y:S05]  /*1f860*/  BSYNC B1 ;  /* 0x0000000000017941 */ /* 0x000fea0003800000 */
.L_x_8421:
        /* <DEDUP_REMOVED lines=11> */
.L_x_8425:
[----:B------:R-:W-:Y:S01]  /*1f920*/  IMAD.MOV.U32 R7, RZ, RZ, R8 ;  /* 0x000000ffff077224 */ /* 0x000fe200078e0008 */
[----:B------:R-:W-:Y:S01]  /*1f930*/  MOV R120, R127 ;  /* 0x0000007f00787202 */ /* 0x000fe20000000f00 */
[----:B------:R-:W-:Y:S02]  /*1f940*/  IMAD.MOV.U32 R9, RZ, RZ, R10 ;  /* 0x000000ffff097224 */ /* 0x000fe400078e000a */
[----:B------:R-:W-:Y:S02]  /*1f950*/  IMAD.MOV.U32 R56, RZ, RZ, R63 ;  /* 0x000000ffff387224 */ /* 0x000fe400078e003f */
.L_x_8426:
[----:B------:R-:W-:Y:S05]  /*1f960*/  BSYNC B1 ;  /* 0x0000000000017941 */ /* 0x000fea0003800000 */
.L_x_8424:
        /* <DEDUP_REMOVED lines=11> */
.L_x_8428:
[----:B------:R-:W-:Y:S01]  /*1fa20*/  MOV R8, R7 ;  /* 0x0000000700087202 */ /* 0x000fe20000000f00 */
[----:B------:R-:W-:Y:S01]  /*1fa30*/  IMAD.MOV.U32 R10, RZ, RZ, R9 ;  /* 0x000000ffff0a7224 */ /* 0x000fe200078e0009 */
[----:B------:R-:W-:Y:S01]  /*1fa40*/  MOV R63, R62 ;  /* 0x0000003e003f7202 */ /* 0x000fe20000000f00 */
[----:B------:R-:W-:Y:S02]  /*1fa50*/  IMAD.MOV.U32 R127, RZ, RZ, R126 ;  /* 0x000000ffff7f7224 */ /* 0x000fe400078e007e */
.L_x_8429:
[----:B------:R-:W-:Y:S05]  /*1fa60*/  BSYNC B1 ;  /* 0x0000000000017941 */ /* 0x000fea0003800000 */
.L_x_8427:
        /* <DEDUP_REMOVED lines=11> */
.L_x_8431:
[----:B------:R-:W-:Y:S01]  /*1fb20*/  IMAD.MOV.U32 R7, RZ, RZ, R8 ;  /* 0x000000ffff077224 */ /* 0x000fe200078e0008 */
[----:B------:R-:W-:Y:S01]  /*1fb30*/  MOV R9, R10 ;  /* 0x0000000a00097202 */ /* 0x000fe20000000f00 */
[----:B------:R-:W-:Y:S02]  /*1fb40*/  IMAD.MOV.U32 R126, RZ, RZ, R125 ;  /* 0x000000ffff7e7224 */ /* 0x000fe400078e007d */
[----:B------:R-:W-:Y:S02]  /*1fb50*/  IMAD.MOV.U32 R62, RZ, RZ, R61 ;  /* 0x000000ffff3e7224 */ /* 0x000fe400078e003d */
.L_x_8432:
[----:B------:R-:W-:Y:S05]  /*1fb60*/  BSYNC B1 ;  /* 0x0000000000017941 */ /* 0x000fea0003800000 */
.L_x_8430:
        /* <DEDUP_REMOVED lines=11> */
.L_x_8434:
[----:B------:R-:W-:Y:S01]  /*1fc20*/  IMAD.MOV.U32 R8, RZ, RZ, R7 ;  /* 0x000000ffff087224 */ /* 0x000fe200078e0007 */
[----:B------:R-:W-:Y:S01]  /*1fc30*/  MOV R125, R124 ;  /* 0x0000007c007d7202 */ /* 0x000fe20000000f00 */
[----:B------:R-:W-:Y:S02]  /*1fc40*/  IMAD.MOV.U32 R10, RZ, RZ, R9 ;  /* 0x000000ffff0a7224 */ /* 0x000fe400078e0009 */
[----:B------:R-:W-:Y:S02]  /*1fc50*/  IMAD.MOV.U32 R61, RZ, RZ, R60 ;  /* 0x000000ffff3d7224 */ /* 0x000fe400078e003c */
.L_x_8435:
[----:B------:R-:W-:Y:S05]  /*1fc60*/  BSYNC B1 ;  /* 0x0000000000017941 */ /* 0x000fea0003800000 */
.L_x_8433:
        /* <DEDUP_REMOVED lines=11> */
.L_x_8437:
[----:B------:R-:W-:Y:S01]  /*1fd20*/  MOV R7, R8 ;  /* 0x0000000800077202 */ /* 0x000fe20000000f00 */
[----:B------:R-:W-:Y:S01]  /*1fd30*/  IMAD.MOV.U32 R9, RZ, RZ, R10 ;  /* 0x000000ffff097224 */ /* 0x000fe200078e000a */
[----:B------:R-:W-:Y:S01]  /*1fd40*/  MOV R60, R67 ;  /* 0x00000043003c7202 */ /* 0x000fe20000000f00 */
[----:B------:R-:W-:Y:S02]  /*1fd50*/  IMAD.MOV.U32 R124, RZ, RZ, R131 ;  /* 0x000000ffff7c7224 */ /* 0x000fe400078e0083 */
.L_x_8438:
[----:B------:R-:W-:Y:S05]  /*1fd60*/  BSYNC B1 ;  /* 0x0000000000017941 */ /* 0x000fea0003800000 */
.L_x_8436:
        /* <DEDUP_REMOVED lines=11> */
.L_x_8440:
[----:B------:R-:W-:Y:S01]  /*1fe20*/  IMAD.MOV.U32 R8, RZ, RZ, R7 ;  /* 0x000000ffff087224 */ /* 0x000fe200078e0007 */
[----:B------:R-:W-:Y:S01]  /*1fe30*/  MOV R10, R9 ;  /* 0x00000009000a7202 */ /* 0x000fe20000000f00 */
[----:B------:R-:W-:Y:S02]  /*1fe40*/  IMAD.MOV.U32 R131, RZ, RZ, R130 ;  /* 0x000000ffff837224 */ /* 0x000fe400078e0082 */
[----:B------:R-:W-:Y:S02]  /*1fe50*/  IMAD.MOV.U32 R67, RZ, RZ, R66 ;  /* 0x000000ffff437224 */ /* 0x000fe400078e0042 */
.L_x_8441:
[----:B------:R-:W-:Y:S05]  /*1fe60*/  BSYNC B1 ;  /* 0x0000000000017941 */ /* 0x000fea0003800000 */
.L_x_8439:
        /* <DEDUP_REMOVED lines=11> */
.L_x_8443:
[----:B------:R-:W-:Y:S01]  /*1ff20*/  IMAD.MOV.U32 R7, RZ, RZ, R8 ;  /* 0x000000ffff077224 */ /* 0x000fe200078e0008 */
[----:B------:R-:W-:Y:S01]  /*1ff30*/  MOV R130, R129 ;  /* 0x0000008100827202 */ /* 0x000fe20000000f00 */
[----:B------:R-:W-:Y:S02]  /*1ff40*/  IMAD.MOV.U32 R9, RZ, RZ, R10 ;  /* 0x000000ffff097224 */ /* 0x000fe400078e000a */
[----:B------:R-:W-:Y:S02]  /*1ff50*/  IMAD.MOV.U32 R66, RZ, RZ, R65 ;  /* 0x000000ffff427224 */ /* 0x000fe400078e0041 */
.L_x_8444:
[----:B------:R-:W-:Y:S05]  /*1ff60*/  BSYNC B1 ;  /* 0x0000000000017941 */ /* 0x000fea0003800000 */
.L_x_8442:
        /* <DEDUP_REMOVED lines=11> */
.L_x_8446:
[----:B------:R-:W-:Y:S01]  /*20020*/  MOV R8, R7 ;  /* 0x0000000700087202 */ /* 0x000fe20000000f00 */
[----:B------:R-:W-:Y:S01]  /*20030*/  IMAD.MOV.U32 R10, RZ, RZ, R9 ;  /* 0x000000ffff0a7224 */ /* 0x000fe200078e0009 */
[----:B------:R-:W-:Y:S01]  /*20040*/  MOV R65, R64 ;  /* 0x0000004000417202 */ /* 0x000fe20000000f00 */
[----:B------:R-:W-:Y:S02]  /*20050*/  IMAD.MOV.U32 R129, RZ, RZ, R128 ;  /* 0x000000ffff817224 */ /* 0x000fe400078e0080 */
.L_x_8447:
[----:B------:R-:W-:Y:S05]  /*20060*/  BSYNC B1 ;  /* 0x0000000000017941 */ /* 0x000fea0003800000 */
.L_x_8445:
        /* <DEDUP_REMOVED lines=11> */
.L_x_8449:
[----:B------:R-:W-:Y:S01]  /*20120*/  IMAD.MOV.U32 R7, RZ, RZ, R8 ;  /* 0x000000ffff077224 */ /* 0x000fe200078e0008 */
[----:B------:R-:W-:Y:S01]  /*20130*/  MOV R9, R10 ;  /* 0x0000000a00097202 */ /* 0x000fe20000000f00 */
[----:B------:R-:W-:Y:S02]  /*20140*/  IMAD.MOV.U32 R128, RZ, RZ, R135 ;  /* 0x000000ffff807224 */ /* 0x000fe400078e0087 */
[----:B------:R-:W-:Y:S02]  /*20150*/  IMAD.MOV.U32 R64, RZ, RZ, R71 ;  /* 0x000000ffff407224 */ /* 0x000fe400078e0047 */
.L_x_8450:
[----:B------:R-:W-:Y:S05]  /*20160*/  BSYNC B1 ;  /* 0x0000000000017941 */ /* 0x000fea0003800000 */
.L_x_8448:
        /* <DEDUP_REMOVED lines=11> */
.L_x_8452:
[----:B------:R-:W-:Y:S01]  /*20220*/  IMAD.MOV.U32 R8, RZ, RZ, R7 ;  /* 0x000000ffff087224 */ /* 0x000fe200078e0007 */
[----:B------:R-:W-:Y:S01]  /*20230*/  MOV R135, R134 ;  /* 0x0000008600877202 */ /* 0x000fe20000000f00 */
[----:B------:R-:W-:Y:S02]  /*20240*/  IMAD.MOV.U32 R10, RZ, RZ, R9 ;  /* 0x000000ffff0a7224 */ /* 0x000fe400078e0009 */
[----:B------:R-:W-:Y:S02]  /*20250*/  IMAD.MOV.U32 R71, RZ, RZ, R70 ;  /* 0x000000ffff477224 */ /* 0x000fe400078e0046 */
.L_x_8453:
[----:B------:R-:W-:Y:S05]  /*20260*/  BSYNC B1 ;  /* 0x0000000000017941 */ /* 0x000fea0003800000 */
.L_x_8451:
        /* <DEDUP_REMOVED lines=11> */
.L_x_8455:
[----:B------:R-:W-:Y:S01]  /*20320*/  MOV R7, R8 ;  /* 0x0000000800077202 */ /* 0x000fe20000000f00 */
[----:B------:R-:W-:Y:S01]  /*20330*/  IMAD.MOV.U32 R9, RZ, RZ, R10 ;  /* 0x000000ffff097224 */ /* 0x000fe200078e000a */
[----:B------:R-:W-:Y:S01]  /*20340*/  MOV R70, R69 ;  /* 0x0000004500467202 */ /* 0x000fe20000000f00 */
[----:B------:R-:W-:Y:S02]  /*20350*/  IMAD.MOV.U32 R134, RZ, RZ, R133 ;  /* 0x000000ffff867224 */ /* 0x000fe400078e0085 */
.L_x_8456:
[----:B------:R-:W-:Y:S05]  /*20360*/  BSYNC B1 ;  /* 0x0000000000017941 */ /* 0x000fea0003800000 */
.L_x_8454:
        /* <DEDUP_REMOVED lines=11> */
.L_x_8458:
[----:B------:R-:W-:Y:S01]  /*20420*/  IMAD.MOV.U32 R8, RZ, RZ, R7 ;  /* 0x000000ffff087224 */ /* 0x000fe200078e0007 */
[----:B------:R-:W-:Y:S01]  /*20430*/  MOV R10, R9 ;  /* 0x00000009000a7202 */ /* 0x000fe20000000f00 */
[----:B------:R-:W-:Y:S02]  /*20440*/  IMAD.MOV.U32 R133, RZ, RZ, R132 ;  /* 0x000000ffff857224 */ /* 0x000fe400078e0084 */
[----:B------:R-:W-:Y:S02]  /*20450*/  IMAD.MOV.U32 R69, RZ, RZ, R68 ;  /* 0x000000ffff457224 */ /* 0x000fe400078e0044 */
.L_x_8459:
[----:B------:R-:W-:Y:S05]  /*20460*/  BSYNC B1 ;  /* 0x0000000000017941 */ /* 0x000fea0003800000 */
.L_x_8457:
        /* <DEDUP_REMOVED lines=11> */
.L_x_8461:
[----:B------:R-:W-:Y:S01]  /*20520*/  IMAD.MOV.U32 R7, RZ, RZ, R8 ;  /* 0x000000ffff077224 */ /* 0x000fe200078e0008 */
[----:B------:R-:W-:Y:S01]  /*20530*/  MOV R132, R139 ;  /* 0x0000008b00847202 */ /* 0x000fe20000000f00 */
[----:B------:R-:W-:Y:S02]  /*20540*/  IMAD.MOV.U32 R9, RZ, RZ, R10 ;  /* 0x000000ffff097224 */ /* 0x000fe400078e000a */
[----:B------:R-:W-:Y:S02]  /*20550*/  IMAD.MOV.U32 R68, RZ, RZ, R75 ;  /* 0x000000ffff447224 */ /* 0x000fe400078e004b */
.L_x_8462:
[----:B------:R-:W-:Y:S05]  /*20560*/  BSYNC B1 ;  /* 0x0000000000017941 */ /* 0x000fea0003800000 */
.L_x_8460:
        /* <DEDUP_REMOVED lines=11> */
.L_x_8464:
[----:B------:R-:W-:Y:S01]  /*20620*/  MOV R8, R7 ;  /* 0x0000000700087202 */ /* 0x000fe20000000f00 */
[----:B------:R-:W-:Y:S01]  /*20630*/  IMAD.MOV.U32 R10, RZ, RZ, R9 ;  /* 0x000000ffff0a7224 */ /* 0x000fe200078e0009 */
[----:B------:R-:W-:Y:S01]  /*20640*/  MOV R75, R74 ;  /* 0x0000004a004b7202 */ /* 0x000fe20000000f00 */
[----:B------:R-:W-:Y:S02]  /*20650*/  IMAD.MOV.U32 R139, RZ, RZ, R138 ;  /* 0x000000ffff8b7224 */ /* 0x000fe400078e008a */
.L_x_8465:
[----:B------:R-:W-:Y:S05]  /*20660*/  BSYNC B1 ;  /* 0x0000000000017941 */ /* 0x000fea0003800000 */
.L_x_8463:
        /* <DEDUP_REMOVED lines=11> */
.L_x_8467:
[----:B------:R-:W-:Y:S01]  /*20720*/  IMAD.MOV.U32 R7, RZ, RZ, R8 ;  /* 0x000000ffff077224 */ /* 0x000fe200078e0008 */
[----:B------:R-:W-:Y:S01]  /*20730*/  MOV R9, R10 ;  /* 0x0000000a00097202 */ /* 0x000fe20000000f00 */
[----:B------:R-:W-:Y:S02]  /*20740*/  IMAD.MOV.U32 R138, RZ, RZ, R137 ;  /* 0x000000ffff8a7224 */ /* 0x000fe400078e0089 */
[----:B------:R-:W-:Y:S02]  /*20750*/  IMAD.MOV.U32 R74, RZ, RZ, R73 ;  /* 0x000000ffff4a7224 */ /* 0x000fe400078e0049 */
.L_x_8468:
[----:B------:R-:W-:Y:S05]  /*20760*/  BSYNC B1 ;  /* 0x0000000000017941 */ /* 0x000fea0003800000 */
.L_x_8466:
        /* <DEDUP_REMOVED lines=11> */
.L_x_8470:
[----:B------:R-:W-:Y:S01]  /*20820*/  IMAD.MOV.U32 R8, RZ, RZ, R7 ;  /* 0x000000ffff087224 */ /* 0x000fe200078e0007 */
[----:B------:R-:W-:Y:S01]  /*20830*/  MOV R137, R136 ;  /* 0x0000008800897202 */ /* 0x000fe20000000f00 */
[----:B------:R-:W-:Y:S02]  /*20840*/  IMAD.MOV.U32 R10, RZ, RZ, R9 ;  /* 0x000000ffff0a7224 */ /* 0x000fe400078e0009 */
[----:B------:R-:W-:Y:S02]  /*20850*/  IMAD.MOV.U32 R73, RZ, RZ, R72 ;  /* 0x000000ffff497224 */ /* 0x000fe400078e0048 */
.L_x_8471:
[----:B------:R-:W-:Y:S05]  /*20860*/  BSYNC B1 ;  /* 0x0000000000017941 */ /* 0x000fea0003800000 */
.L_x_8469:
        /* <DEDUP_REMOVED lines=11> */
.L_x_8473:
[----:B------:R-:W-:Y:S01]  /*20920*/  MOV R7, R8 ;  /* 0x0000000800077202 */ /* 0x000fe20000000f00 */
[----:B------:R-:W-:Y:S01]  /*20930*/  IMAD.MOV.U32 R9, RZ, RZ, R10 ;  /* 0x000000ffff097224 */ /* 0x000fe200078e000a */
[----:B------:R-:W-:Y:S01]  /*20940*/  MOV R72, R79 ;  /* 0x0000004f00487202 */ /* 0x000fe20000000f00 */
[----:B------:R-:W-:Y:S02]  /*20950*/  IMAD.MOV.U32 R136, RZ, RZ, R143 ;  /* 0x000000ffff887224 */ /* 0x000fe400078e008f */
.L_x_8474:
[----:B------:R-:W-:Y:S05]  /*20960*/  BSYNC B1 ;  /* 0x0000000000017941 */ /* 0x000fea0003800000 */
.L_x_8472:
        /* <DEDUP_REMOVED lines=11> */
.L_x_8476:
[----:B------:R-:W-:Y:S01]  /*20a20*/  IMAD.MOV.U32 R8, RZ, RZ, R7 ;  /* 0x000000ffff087224 */ /* 0x000fe200078e0007 */
[----:B------:R-:W-:Y:S01]  /*20a30*/  MOV R10, R9 ;  /* 0x00000009000a7202 */ /* 0x000fe20000000f00 */
[----:B------:R-:W-:Y:S02]  /*20a40*/  IMAD.MOV.U32 R143, RZ, RZ, R142 ;  /* 0x000000ffff8f7224 */ /* 0x000fe400078e008e */
[----:B------:R-:W-:Y:S02]  /*20a50*/  IMAD.MOV.U32 R79, RZ, RZ, R78 ;  /* 0x000000ffff4f7224 */ /* 0x000fe400078e004e */
.L_x_8477:
[----:B------:R-:W-:Y:S05]  /*20a60*/  BSYNC B1 ;  /* 0x0000000000017941 */ /* 0x000fea0003800000 */
.L_x_8475:
        /* <DEDUP_REMOVED lines=11> */
.L_x_8479:
[----:B------:R-:W-:Y:S01]  /*20b20*/  IMAD.MOV.U32 R7, RZ, RZ, R8 ;  /* 0x000000ffff077224 */ /* 0x000fe200078e0008 */
[----:B------:R-:W-:Y:S01]  /*20b30*/  MOV R142, R141 ;  /* 0x0000008d008e7202 */ /* 0x000fe20000000f00 */
[----:B------:R-:W-:Y:S02]  /*20b40*/  IMAD.MOV.U32 R9, RZ, RZ, R10 ;  /* 0x000000ffff097224 */ /* 0x000fe400078e000a */
[----:B------:R-:W-:Y:S02]  /*20b50*/  IMAD.MOV.U32 R78, RZ, RZ, R77 ;  /* 0x000000ffff4e7224 */ /* 0x000fe400078e004d */
.L_x_8480:
[----:B------:R-:W-:Y:S05]  /*20b60*/  BSYNC B1 ;  /* 0x0000000000017941 */ /* 0x000fea0003800000 */
.L_x_8478:
        /* <DEDUP_REMOVED lines=11> */
.L_x_8482:
[----:B------:R-:W-:Y:S01]  /*20c20*/  MOV R8, R7 ;  /* 0x0000000700087202 */ /* 0x000fe20000000f00 */
[----:B------:R-:W-:Y:S01]  /*20c30*/  IMAD.MOV.U32 R10, RZ, RZ, R9 ;  /* 0x000000ffff0a7224 */ /* 0x000fe200078e0009 */
[----:B------:R-:W-:Y:S01]  /*20c40*/  MOV R77, R76 ;  /* 0x0000004c004d7202 */ /* 0x000fe20000000f00 */
[----:B------:R-:W-:Y:S02]  /*20c50*/  IMAD.MOV.U32 R141, RZ, RZ, R140 ;  /* 0x000000ffff8d7224 */ /* 0x000fe400078e008c */
.L_x_8483:
[----:B------:R-:W-:Y:S05]  /*20c60*/  BSYNC B1 ;  /* 0x0000000000017941 */ /* 0x000fea0003800000 */
.L_x_8481:
        /* <DEDUP_REMOVED lines=11> */
.L_x_8485:
[----:B------:R-:W-:Y:S01]  /*20d20*/  IMAD.MOV.U32 R7, RZ, RZ, R8 ;  /* 0x000000ffff077224 */ /* 0x000fe200078e0008 */
[----:B------:R-:W-:Y:S01]  /*20d30*/  MOV R9, R10 ;  /* 0x0000000a00097202 */ /* 0x000fe20000000f00 */
[----:B------:R-:W-:Y:S02]  /*20d40*/  IMAD.MOV.U32 R140, RZ, RZ, R147 ;  /* 0x000000ffff8c7224 */ /* 0x000fe400078e0093 */
[----:B------:R-:W-:Y:S02]  /*20d50*/  IMAD.MOV.U32 R76, RZ, RZ, R83 ;  /* 0x000000ffff4c7224 */ /* 0x000fe400078e0053 */
.L_x_8486:
[----:B------:R-:W-:Y:S05]  /*20d60*/  BSYNC B1 ;  /* 0x0000000000017941 */ /* 0x000fea0003800000 */
.L_x_8484:
        /* <DEDUP_REMOVED lines=11> */
.L_x_8488:
[----:B------:R-:W-:Y:S01]  /*20e20*/  IMAD.MOV.U32 R8, RZ, RZ, R7 ;  /* 0x000000ffff087224 */ /* 0x000fe200078e0007 */
[----:B------:R-:W-:Y:S01]  /*20e30*/  MOV R147, R146 ;  /* 0x0000009200937202 */ /* 0x000fe20000000f00 */
[----:B------:R-:W-:Y:S02]  /*20e40*/  IMAD.MOV.U32 R10, RZ, RZ, R9 ;  /* 0x000000ffff0a7224 */ /* 0x000fe400078e0009 */
[----:B------:R-:W-:Y:S02]  /*20e50*/  IMAD.MOV.U32 R83, RZ, RZ, R82 ;  /* 0x000000ffff537224 */ /* 0x000fe400078e0052 */
.L_x_8489:
[----:B------:R-:W-:Y:S05]  /*20e60*/  BSYNC B1 ;  /* 0x0000000000017941 */ /* 0x000fea0003800000 */
.L_x_8487:
        /* <DEDUP_REMOVED lines=11> */
.L_x_8491:
[----:B------:R-:W-:Y:S01]  /*20f20*/  MOV R7, R8 ;  /* 0x0000000800077202 */ /* 0x000fe20000000f00 */
[----:B------:R-:W-:Y:S01]  /*20f30*/  IMAD.MOV.U32 R9, RZ, RZ, R10 ;  /* 0x000000ffff097224 */ /* 0x000fe200078e000a */
[----:B------:R-:W-:Y:S01]  /*20f40*/  MOV R82, R81 ;  /* 0x0000005100527202 */ /* 0x000fe20000000f00 */
[----:B------:R-:W-:Y:S02]  /*20f50*/  IMAD.MOV.U32 R146, RZ, RZ, R145 ;  /* 0x000000ffff927224 */ /* 0x000fe400078e0091 */
.L_x_8492:
[----:B------:R-:W-:Y:S05]  /*20f60*/  BSYNC B1 ;  /* 0x0000000000017941 */ /* 0x000fea0003800000 */
.L_x_8490:
        /* <DEDUP_REMOVED lines=11> */
.L_x_8494:
[----:B------:R-:W-:Y:S01]  /*21020*/  IMAD.MOV.U32 R8, RZ, RZ, R7 ;  /* 0x000000ffff087224 */ /* 0x000fe200078e0007 */
[----:B------:R-:W-:Y:S01]  /*21030*/  MOV R10, R9 ;  /* 0x00000009000a7202 */ /* 0x000fe20000000f00 */
[----:B------:R-:W-:Y:S02]  /*21040*/  IMAD.MOV.U32 R145, RZ, RZ, R144 ;  /* 0x000000ffff917224 */ /* 0x000fe400078e0090 */
[----:B------:R-:W-:Y:S02]  /*21050*/  IMAD.MOV.U32 R81, RZ, RZ, R80 ;  /* 0x000000ffff517224 */ /* 0x000fe400078e0050 */
.L_x_8495:
[----:B------:R-:W-:Y:S05]  /*21060*/  BSYNC B1 ;  /* 0x0000000000017941 */ /* 0x000fea0003800000 */
.L_x_8493:
        /* <DEDUP_REMOVED lines=11> */
.L_x_8497:
[----:B------:R-:W-:Y:S01]  /*21120*/  IMAD.MOV.U32 R7, RZ, RZ, R8 ;  /* 0x000000ffff077224 */ /* 0x000fe200078e0008 */
[----:B------:R-:W-:Y:S01]  /*21130*/  MOV R144, R151 ;  /* 0x0000009700907202 */ /* 0x000fe20000000f00 */
[----:B------:R-:W-:Y:S02]  /*21140*/  IMAD.MOV.U32 R9, RZ, RZ, R10 ;  /* 0x000000ffff097224 */ /* 0x000fe400078e000a */
[----:B------:R-:W-:Y:S02]  /*21150*/  IMAD.MOV.U32 R80, RZ, RZ, R87 ;  /* 0x000000ffff507224 */ /* 0x000fe400078e0057 */
.L_x_8498:
[----:B------:R-:W-:Y:S05]  /*21160*/  BSYNC B1 ;  /* 0x0000000000017941 */ /* 0x000fea0003800000 */
.L_x_8496:
        /* <DEDUP_REMOVED lines=11> */
.L_x_8500:
[----:B------:R-:W-:Y:S01]  /*21220*/  MOV R8, R7 ;  /* 0x0000000700087202 */ /* 0x000fe20000000f00 */
[----:B------:R-:W-:Y:S01]  /*21230*/  IMAD.MOV.U32 R10, RZ, RZ, R9 ;  /* 0x000000ffff0a7224 */ /* 0x000fe200078e0009 */
[----:B------:R-:W-:Y:S01]  /*21240*/  MOV R87, R86 ;  /* 0x0000005600577202 */ /* 0x000fe20000000f00 */
[----:B------:R-:W-:Y:S02]  /*21250*/  IMAD.MOV.U32 R151, RZ, RZ, R150 ;  /* 0x000000ffff977224 */ /* 0x000fe400078e0096 */
.L_x_8501:
[----:B------:R-:W-:Y:S05]  /*21260*/  BSYNC B1 ;  /* 0x0000000000017941 */ /* 0x000fea0003800000 */
.L_x_8499:
        /* <DEDUP_REMOVED lines=11> */
.L_x_8503:
[----:B------:R-:W-:Y:S01]  /*21320*/  IMAD.MOV.U32 R7, RZ, RZ, R8 ;  /* 0x000000ffff077224 */ /* 0x000fe200078e0008 */
[----:B------:R-:W-:Y:S01]  /*21330*/  MOV R9, R10 ;  /* 0x0000000a00097202 */ /* 0x000fe20000000f00 */
[----:B------:R-:W-:Y:S02]  /*21340*/  IMAD.MOV.U32 R150, RZ, RZ, R149 ;  /* 0x000000ffff967224 */ /* 0x000fe400078e0095 */
[----:B------:R-:W-:Y:S02]  /*21350*/  IMAD.MOV.U32 R86, RZ, RZ, R85 ;  /* 0x000000ffff567224 */ /* 0x000fe400078e0055 */
.L_x_8504:
[----:B------:R-:W-:Y:S05]  /*21360*/  BSYNC B1 ;  /* 0x0000000000017941 */ /* 0x000fea0003800000 */
.L_x_8502:
        /* <DEDUP_REMOVED lines=11> */
.L_x_8506:
[----:B------:R-:W-:Y:S01]  /*21420*/  IMAD.MOV.U32 R8, RZ, RZ, R7 ;  /* 0x000000ffff087224 */ /* 0x000fe200078e0007 */
[----:B------:R-:W-:Y:S01]  /*21430*/  MOV R149, R148 ;  /* 0x0000009400957202 */ /* 0x000fe20000000f00 */
[----:B------:R-:W-:Y:S02]  /*21440*/  IMAD.MOV.U32 R10, RZ, RZ, R9 ;  /* 0x000000ffff0a7224 */ /* 0x000fe400078e0009 */
[----:B------:R-:W-:Y:S02]  /*21450*/  IMAD.MOV.U32 R85, RZ, RZ, R84 ;  /* 0x000000ffff557224 */ /* 0x000fe400078e0054 */
.L_x_8507:
[----:B------:R-:W-:Y:S05]  /*21460*/  BSYNC B1 ;  /* 0x0000000000017941 */ /* 0x000fea0003800000 */
.L_x_8505:
        /* <DEDUP_REMOVED lines=11> */
.L_x_8509:
[----:B------:R-:W-:Y:S01]  /*21520*/  MOV R7, R8 ;  /* 0x0000000800077202 */ /* 0x000fe20000000f00 */
[----:B------:R-:W-:Y:S01]  /*21530*/  IMAD.MOV.U32 R9, RZ, RZ, R10 ;  /* 0x000000ffff097224 */ /* 0x000fe200078e000a */
[----:B------:R-:W-:Y:S01]  /*21540*/  MOV R148, R3 ;  /* 0x0000000300947202 */ /* 0x000fe20000000f00 */
[----:B------:R-:W-:Y:S02]  /*21550*/  IMAD.MOV.U32 R84, RZ, RZ, R91 ;  /* 0x000000ffff547224 */ /* 0x000fe400078e005b */
.L_x_8510:
[----:B------:R-:W-:Y:S05]  /*21560*/  BSYNC B1 ;  /* 0x0000000000017941 */ /* 0x000fea0003800000 */
.L_x_8508:
        /* <DEDUP_REMOVED lines=11> */
.L_x_8512:
[----:B------:R-:W-:Y:S01]  /*21620*/  IMAD.MOV.U32 R11, RZ, RZ, R7 ;  /* 0x000000ffff0b7224 */ /* 0x000fe200078e0007 */
[----:B------:R-:W-:Y:S01]  /*21630*/  MOV R8, R9 ;  /* 0x0000000900087202 */ /* 0x000fe20000000f00 */
[----:B------:R-:W-:Y:S02]  /*21640*/  IMAD.MOV.U32 R3, RZ, RZ, R2 ;  /* 0x000000ffff037224 */ /* 0x000fe400078e0002 */
[----:B------:R-:W-:Y:S02]  /*21650*/  IMAD.MOV.U32 R91, RZ, RZ, R90 ;  /* 0x000000ffff5b7224 */ /* 0x000fe400078e005a */
.L_x_8513:
[----:B------:R-:W-:Y:S05]  /*21660*/  BSYNC B1 ;  /* 0x0000000000017941 */ /* 0x000fea0003800000 */
.L_x_8511:
        /* <DEDUP_REMOVED lines=11> */
.L_x_8515:
[----:B------:R-:W-:Y:S01]  /*21720*/  MOV R2, R152 ;  /* 0x0000009800027202 */ /* 0x000fe20000000f00 */
[----:B------:R-:W-:Y:S01]  /*21730*/  IMAD.MOV.U32 R90, RZ, RZ, R89 ;  /* 0x000000ffff5a7224 */ /* 0x000fe200078e0059 */
[----:B------:R-:W-:Y:S01]  /*21740*/  MOV R89, R8 ;  /* 0x0000000800597202 */ /* 0x000fe20000000f00 */
[--C-:B------:R-:W-:Y:S02]  /*21750*/  IMAD.MOV.U32 R7, RZ, RZ, R11.reuse ;  /* 0x000000ffff077224 */ /* 0x100fe400078e000b */
[----:B------:R-:W-:Y:S02]  /*21760*/  IMAD.MOV.U32 R9, RZ, RZ, R8 ;  /* 0x000000ffff097224 */ /* 0x000fe400078e0008 */
[----:B------:R-:W-:Y:S02]  /*21770*/  IMAD.MOV.U32 R152, RZ, RZ, R11 ;  /* 0x000000ffff987224 */ /* 0x000fe400078e000b */
.L_x_8516:
[----:B------:R-:W-:Y:S05]  /*21780*/  BSYNC B1 ;  /* 0x0000000000017941 */ /* 0x000fea0003800000 */
.L_x_8514:
[----:B------:R-:W-:Y:S01]  /*21790*/  IADD3 R4, R4, 0x4, RZ ;  /* 0x0000000404047810 */ /* 0x000fe20007ffe0ff */
[----:B------:R-:W-:Y:S01]  /*217a0*/  @!P1 CALL.REL.NOINC `(.L_x_8517) ;  /* 0x0000001000009944 */ /* 0x000fe20003c00000 */
[----:B------:R-:W-:Y:S05]  /*217b0*/  BRA `(.L_x_8518) ;  /* 0xffffc02000007947 */ /* 0x000fea000383ffff */
.L_x_8517:
[----:B------:R-:W-:Y:S02]  /*217c0*/  IMAD.MOV.U32 R152, RZ, RZ, R7 ;  /* 0x000000ffff987224 */ /* 0x000fe400078e0007 */
[----:B------:R-:W-:-:S02]  /*217d0*/  IMAD.MOV.U32 R89, RZ, RZ, R9 ;  /* 0x000000ffff597224 */ /* 0x000fc400078e0009 */
.L_x_8327:
[----:B------:R-:W-:Y:S05]  /*217e0*/  BSYNC B0 ;  /* 0x0000000000007941 */ /* 0x000fea0003800000 */
.L_x_8326:
[----:B0-----:R-:W0:Y:S01]  /*217f0*/  S2R R6, SR_TID.X ;  /* 0x0000000000067919 */ /* 0x001e220000002100 */
[----:B-1----:R-:W-:Y:S01]  /*21800*/  ISETP.NE.AND P0, PT, R5, RZ, PT ;  /* 0x000000ff0500720c */ /* 0x002fe20003f05270 */
[----:B------:R-:W-:-:S12]  /*21810*/  BSSY B0, `(.L_x_8519) ;  /* 0x0000029000007945 */ /* 0x000fd80003800000 */
[----:B------:R-:W-:Y:S05]  /*21820*/  @P0 BRA `(.L_x_8520) ;  /* 0x0000027000000947 */ /* 0x000fea0003800000 */
[----:B------:R-:W1:Y:S02]  /*21830*/  S2R R5, SR_TID.X ;  /* 0x0000000000057919 */ /* 0x000e640000002100 */
[----:B-1----:R-:W-:-:S04]  /*21840*/  SHF.R.S32.HI R4, RZ, 0x1f, R5 ;  /* 0x0000001fff047819 */ /* 0x002fc80000011405 */
[----:B------:R-:W-:-:S04]  /*21850*/  LEA.HI R4, R4, R5, RZ, 0x5 ;  /* 0x0000000504047211 */ /* 0x000fc800078f28ff */
[----:B------:R-:W-:-:S04]  /*21860*/  SHF.L.U32 R4, R4, 0x4, RZ ;  /* 0x0000000404047819 */ /* 0x000fc800000006ff */
[----:B------:R-:W-:-:S05]  /*21870*/  LOP3.LUT R5, R4, 0xfffffe00, RZ, 0xc0, !PT ;  /* 0xfffffe0004057812 */ /* 0x000fca00078ec0ff */
[----:B------:R1:W-:Y:S04]  /*21880*/  STS [R5+0x4], R152 ;  /* 0x0000049805007388 */ /* 0x0003e80000000800 */
[----:B------:R1:W-:Y:S04]  /*21890*/  STS.64 [R5+0x8], R2 ;  /* 0x0000080205007388 */ /* 0x0003e80000000a00 */
[----:B------:R1:W-:Y:S04]  /*218a0*/  STS.128 [R5+0x10], R148 ;  /* 0x0000109405007388 */ /* 0x0003e80000000c00 */
        /* <DEDUP_REMOVED lines=30> */
[----:B------:R1:W-:Y:S02]  /*21a90*/  STS [R5+0x200], R0 ;  /* 0x0002000005007388 */ /* 0x0003e40000000800 */
.L_x_8520:
[----:B------:R-:W-:Y:S05]  /*21aa0*/  BSYNC B0 ;  /* 0x0000000000007941 */ /* 0x000fea0003800000 */
.L_x_8519:
[----:B------:R-:W-:Y:S01]  /*21ab0*/  BAR.SYNC.DEFER_BLOCKING 0x0 ;  /* 0x0000000000007b1d */ /* 0x000fe20000010000 */
[----:B0-----:R-:W-:-:S05]  /*21ac0*/  ISETP.NE.AND P2, PT, R6, RZ, PT ;  /* 0x000000ff0600720c */ /* 0x001fca0003f45270 */
[----:B------:R-:W-:Y:S08]  /*21ad0*/  BSSY B0, `(.L_x_8521) ;  /* 0x00004e4000007945 */ /* 0x000ff00003800000 */
[----:B------:R-:W-:Y:S05]  /*21ae0*/  @P2 BRA `(.L_x_8522) ;  /* 0x00004e2000002947 */ /* 0x000fea0003800000 */
[----:B------:R-:W0:Y:S04]  /*21af0*/  LDS.128 R8, [0x200] ;  /* 0x00020000ff087984 */ /* 0x000e280000000c00 */
[----:B------:R-:W2:Y:S04]  /*21b00*/  LDS.128 R12, [0x210] ;  /* 0x00021000ff0c7984 */ /* 0x000ea80000000c00 */
[----:B------:R-:W3:Y:S04]  /*21b10*/  LDS.128 R20, [0x220] ;  /* 0x00022000ff147984 */ /* 0x000ee80000000c00 */
[----:B-1----:R-:W1:Y:S04]  /*21b20*/  LDS.128 R4, [0x230] ;  /* 0x00023000ff047984 */ /* 0x002e680000000c00 */
[----:B------:R-:W4:Y:S04]  /*21b30*/  LDS.128 R24, [0x240] ;  /* 0x00024000ff187984 */ /* 0x000f280000000c00 */
[----:B------:R-:W-:Y:S01]  /*21b40*/  LDS.128 R16, [0x260] ;  /* 0x00026000ff107984 */ /* 0x000fe20000000c00 */
[----:B0-----:R-:W-:Y:S01]  /*21b50*/  IMAD.MOV.U32 R154, RZ, RZ, R9 ;  /* 0x000000ffff9a7224 */ /* 0x001fe200078e0009 */
[----:B------:R-:W-:Y:S01]  /*21b60*/  MOV R156, R11 ;  /* 0x0000000b009c7202 */ /* 0x000fe20000000f00 */
[----:B------:R-:W-:-:S02]  /*21b70*/  IMAD.MOV.U32 R155, RZ, RZ, R10 ;  /* 0x000000ffff9b7224 */ /* 0x000fc400078e000a */
[----:B--2---:R-:W-:Y:S01]  /*21b80*/  IMAD.MOV.U32 R157, RZ, RZ, R12 ;  /* 0x000000ffff9d7224 */ /* 0x004fe200078e000c */
[----:B------:R-:W0:Y:S01]  /*21b90*/  LDS.128 R8, [0x250] ;  /* 0x00025000ff087984 */ /* 0x000e220000000c00 */
[----:B------:R-:W-:Y:S01]  /*21ba0*/  IMAD.MOV.U32 R12, RZ, RZ, R13 ;  /* 0x000000ffff0c7224 */ /* 0x000fe200078e000d */
[----:B------:R-:W-:Y:S01]  /*21bb0*/  MOV R13, R14 ;  /* 0x0000000e000d7202 */ /* 0x000fe20000000f00 */
[----:B------:R-:W-:Y:S01]  /*21bc0*/  IMAD.MOV.U32 R14, RZ, RZ, R15 ;  /* 0x000000ffff0e7224 */ /* 0x000fe200078e000f */
[----:B------:R2:W-:Y:S01]  /*21bd0*/  STL.64 [R1], R154 ;  /* 0x0000009a01007387 */ /* 0x0005e20000100a00 */
[----:B---3--:R-:W-:Y:S01]  /*21be0*/  IMAD.MOV.U32 R15, RZ, RZ, R20 ;  /* 0x000000ffff0f7224 */ /* 0x008fe200078e0014 */
[----:B------:R-:W-:Y:S01]  /*21bf0*/  MOV R158, R21 ;  /* 0x00000015009e7202 */ /* 0x000fe20000000f00 */
[----:B------:R-:W-:Y:S01]  /*21c00*/  IMAD.MOV.U32 R159, RZ, RZ, R22 ;  /* 0x000000ffff9f7224 */ /* 0x000fe200078e0016 */
[----:B------:R3:W-:Y:S01]  /*21c10*/  STL.64 [R1+0x8], R156 ;  /* 0x0000089c01007387 */ /* 0x0007e20000100a00 */
[----:B-1----:R-:W-:Y:S01]  /*21c20*/  MOV R160, R7 ;  /* 0x0000000700a07202 */ /* 0x002fe20000000f00 */
[----:B----4-:R-:W-:-:S02]  /*21c30*/  IMAD.MOV.U32 R161, RZ, RZ, R24 ;  /* 0x000000ffffa17224 */ /* 0x010fc400078e0018 */
[----:B------:R-:W-:Y:S01]  /*21c40*/  STL.64 [R1+0x10], R12 ;  /* 0x0000100c01007387 */ /* 0x000fe20000100a00 */
[----:B------:R-:W-:Y:S01]  /*21c50*/  IMAD.MOV.U32 R162, RZ, RZ, R25 ;  /* 0x000000ffffa27224 */ /* 0x000fe200078e0019 */
[----:B------:R-:W-:Y:S01]  /*21c60*/  MOV R163, R26 ;  /* 0x0000001a00a37202 */ /* 0x000fe20000000f00 */
[----:B--2---:R-:W-:Y:S01]  /*21c70*/  IMAD.MOV.U32 R154, RZ, RZ, R23 ;  /* 0x000000ffff9a7224 */ /* 0x004fe200078e0017 */
[----:B------:R-:W-:Y:S01]  /*21c80*/  MOV R155, R4 ;  /* 0x00000004009b7202 */ /* 0x000fe20000000f00 */
[----:B------:R-:W1:Y:S01]  /*21c90*/  LDS.128 R20, [0x270] ;  /* 0x00027000ff147984 */ /* 0x000e620000000c00 */
[----:B---3--:R-:W-:Y:S02]  /*21ca0*/  IMAD.MOV.U32 R156, RZ, RZ, R5 ;  /* 0x000000ffff9c7224 */ /* 0x008fe400078e0005 */
[----:B------:R-:W-:Y:S01]  /*21cb0*/  IMAD.MOV.U32 R157, RZ, RZ, R6 ;  /* 0x000000ffff9d7224 */ /* 0x000fe200078e0006 */
[----:B------:R-:W-:Y:S04]  /*21cc0*/  STL.64 [R1+0x18], R14 ;  /* 0x0000180e01007387 */ /* 0x000fe80000100a00 */
[----:B------:R-:W2:Y:S04]  /*21cd0*/  LDS.128 R4, [0x280] ;  /* 0x00028000ff047984 */ /* 0x000ea80000000c00 */
[----:B------:R-:W3:Y:S04]  /*21ce0*/  LDS.128 R12, [0x290] ;  /* 0x00029000ff0c7984 */ /* 0x000ee80000000c00 */
[----:B------:R4:W-:Y:S04]  /*21cf0*/  STL.64 [R1+0x20], R158 ;  /* 0x0000209e01007387 */ /* 0x0009e80000100a00 */
[----:B------:R5:W-:Y:S04]  /*21d00*/  STL.64 [R1+0x28], R154 ;  /* 0x0000289a01007387 */ /* 0x000be80000100a00 */
[----:B------:R1:W-:Y:S01]  /*21d10*/  STL.64 [R1+0x30], R156 ;  /* 0x0000309c01007387 */ /* 0x0003e20000100a00 */
[----:B----4-:R-:W-:-:S03]  /*21d20*/  IMAD.MOV.U32 R158, RZ, RZ, R27 ;  /* 0x000000ffff9e7224 */ /* 0x010fc600078e001b */
[----:B------:R4:W-:Y:S01]  /*21d30*/  STL.64 [R1+0x40], R162 ;  /* 0x000040a201007387 */ /* 0x0009e20000100a00 */
[----:B0-----:R-:W-:Y:S01]  /*21d40*/  IMAD.MOV.U32 R159, RZ, RZ, R8 ;  /* 0x000000ffff9f7224 */ /* 0x001fe200078e0008 */
[----:B-----5:R-:W-:Y:S02]  /*21d50*/  MOV R154, R9 ;  /* 0x00000009009a7202 */ /* 0x020fe40000000f00 */
[----:B------:R-:W0:Y:S01]  /*21d60*/  LDS.128 R24, [0x2a0] ;  /* 0x0002a000ff187984 */ /* 0x000e220000000c00 */
[----:B------:R-:W-:Y:S02]  /*21d70*/  IMAD.MOV.U32 R155, RZ, RZ, R10 ;  /* 0x000000ffff9b7224 */ /* 0x000fe400078e000a */
[----:B-1----:R-:W-:Y:S01]  /*21d80*/  IMAD.MOV.U32 R156, RZ, RZ, R11 ;  /* 0x000000ffff9c7224 */ /* 0x002fe200078e000b */
[----:B------:R-:W-:Y:S01]  /*21d90*/  MOV R157, R16 ;  /* 0x00000010009d7202 */ /* 0x000fe20000000f00 */
[----:B------:R-:W1:Y:S01]  /*21da0*/  LDS.128 R8, [0x2b0] ;  /* 0x0002b000ff087984 */ /* 0x000e620000000c00 */
[----:B----4-:R-:W-:-:S03]  /*21db0*/  IMAD.MOV.U32 R163, RZ, RZ, R20 ;  /* 0x000000ffffa37224 */ /* 0x010fc600078e0014 */
[----:B------:R4:W-:Y:S01]  /*21dc0*/  STL.64 [R1+0x38], R160 ;  /* 0x000038a001007387 */ /* 0x0009e20000100a00 */
[----:B------:R-:W-:Y:S01]  /*21dd0*/  MOV R162, R19 ;  /* 0x0000001300a27202 */ /* 0x000fe20000000f00 */
[----:B------:R-:W-:Y:S01]  /*21de0*/  IMAD.MOV.U32 R20, RZ, RZ, R21 ;  /* 0x000000ffff147224 */ /* 0x000fe200078e0015 */
[----:B------:R-:W-:Y:S01]  /*21df0*/  MOV R21, R22 ;  /* 0x0000001600157202 */ /* 0x000fe20000000f00 */
[----:B------:R2:W-:Y:S04]  /*21e00*/  STL.64 [R1+0x48], R158 ;  /* 0x0000489e01007387 */ /* 0x0005e80000100a00 */
[----:B------:R5:W-:Y:S04]  /*21e10*/  STL.64 [R1+0x50], R154 ;  /* 0x0000509a01007387 */ /* 0x000be80000100a00 */
[----:B------:R5:W-:Y:S01]  /*21e20*/  STL.64 [R1+0x58], R156 ;  /* 0x0000589c01007387 */ /* 0x000be20000100a00 */
[----:B----4-:R-:W-:-:S02]  /*21e30*/  IMAD.MOV.U32 R160, RZ, RZ, R17 ;  /* 0x000000ffffa07224 */ /* 0x010fc400078e0011 */
[----:B------:R-:W-:Y:S01]  /*21e40*/  IMAD.MOV.U32 R161, RZ, RZ, R18 ;  /* 0x000000ffffa17224 */ /* 0x000fe200078e0012 */
[----:B------:R-:W-:Y:S01]  /*21e50*/  STL.64 [R1+0x70], R20 ;  /* 0x0000701401007387 */ /* 0x000fe20000100a00 */
[----:B--2---:R-:W-:Y:S01]  /*21e60*/  IMAD.MOV.U32 R158, RZ, RZ, R7 ;  /* 0x000000ffff9e7224 */ /* 0x004fe200078e0007 */
[----:B---3--:R-:W-:Y:S01]  /*21e70*/  MOV R159, R12 ;  /* 0x0000000c009f7202 */ /* 0x008fe20000000f00 */
[----:B------:R-:W-:Y:S01]  /*21e80*/  IMAD.MOV.U32 R12, RZ, RZ, R13 ;  /* 0x000000ffff0c7224 */ /* 0x000fe200078e000d */
[----:B------:R-:W2:Y:S01]  /*21e90*/  LDS.128 R16, [0x2c0] ;  /* 0x0002c000ff107984 */ /* 0x000ea20000000c00 */
[----:B-----5:R-:W-:Y:S02]  /*21ea0*/  IMAD.MOV.U32 R155, RZ, RZ, R4 ;  /* 0x000000ffff9b7224 */ /* 0x020fe400078e0004 */
[----:B------:R-:W-:Y:S01]  /*21eb0*/  IMAD.MOV.U32 R154, RZ, RZ, R23 ;  /* 0x000000ffff9a7224 */ /* 0x000fe200078e0017 */
[----:B------:R-:W-:Y:S01]  /*21ec0*/  MOV R156, R5 ;  /* 0x00000005009c7202 */ /* 0x000fe20000000f00 */
[----:B------:R-:W-:Y:S01]  /*21ed0*/  IMAD.MOV.U32 R157, RZ, RZ, R6 ;  /* 0x000000ffff9d7224 */ /* 0x000fe200078e0006 */
[----:B------:R-:W-:Y:S01]  /*21ee0*/  LDS.128 R20, [0x2e0] ;  /* 0x0002e000ff147984 */ /* 0x000fe20000000c00 */
[----:B------:R-:W-:-:S03]  /*21ef0*/  IMAD.MOV.U32 R13, RZ, RZ, R14 ;  /* 0x000000ffff0d7224 */ /* 0x000fc600078e000e */
[----:B------:R-:W3:Y:S04]  /*21f00*/  LDS.128 R4, [0x2d0] ;  /* 0x0002d000ff047984 */ /* 0x000ee80000000c00 */
[----:B------:R4:W-:Y:S04]  /*21f10*/  STL.64 [R1+0x60], R160 ;  /* 0x000060a001007387 */ /* 0x0009e80000100a00 */
[----:B------:R-:W-:Y:S04]  /*21f20*/  STL.64 [R1+0x90], R12 ;  /* 0x0000900c01007387 */ /* 0x000fe80000100a00 */
[----:B------:R5:W-:Y:S01]  /*21f30*/  STL.64 [R1+0x78], R154 ;  /* 0x0000789a01007387 */ /* 0x000be20000100a00 */
[----:B----4-:R-:W-:-:S03]  /*21f40*/  MOV R160, R15 ;  /* 0x0000000f00a07202 */ /* 0x010fc60000000f00 */
[----:B------:R4:W-:Y:S01]  /*21f50*/  STL.64 [R1+0x80], R156 ;  /* 0x0000809c01007387 */ /* 0x0009e20000100a00 */
[----:B0-----:R-:W-:-:S03]  /*21f60*/  IMAD.MOV.U32 R161, RZ, RZ, R24 ;  /* 0x000000ffffa17224 */ /* 0x001fc600078e0018 */
[----:B------:R-:W-:Y:S01]  /*21f70*/  LDS.128 R12, [0x300] ;  /* 0x00030000ff0c7984 */ /* 0x000fe20000000c00 */
[----:B-----5:R-:W-:Y:S01]  /*21f80*/  IMAD.MOV.U32 R154, RZ, RZ, R25 ;  /* 0x000000ffff9a7224 */ /* 0x020fe200078e0019 */
[----:B------:R-:W-:Y:S02]  /*21f90*/  MOV R155, R26 ;  /* 0x0000001a009b7202 */ /* 0x000fe40000000f00 */
[----:B------:R0:W-:Y:S01]  /*21fa0*/  STL.64 [R1+0x88], R158 ;  /* 0x0000889e01007387 */ /* 0x0001e20000100a00 */
[----:B----4-:R-:W-:-:S03]  /*21fb0*/  IMAD.MOV.U32 R156, RZ, RZ, R27 ;  /* 0x000000ffff9c7224 */ /* 0x010fc600078e001b */
[----:B------:R3:W-:Y:S01]  /*21fc0*/  STL.64 [R1+0x98], R160 ;  /* 0x000098a001007387 */ /* 0x0007e20000100a00 */
[----:B-1----:R-:W-:Y:S01]  /*21fd0*/  IMAD.MOV.U32 R157, RZ, RZ, R8 ;  /* 0x000000ffff9d7224 */ /* 0x002fe200078e0008 */
[----:B------:R-:W-:Y:S01]  /*21fe0*/  MOV R8, R9 ;  /* 0x0000000900087202 */ /* 0x000fe20000000f00 */
[----:B------:R-:W-:Y:S01]  /*21ff0*/  IMAD.MOV.U32 R9, RZ, RZ, R10 ;  /* 0x000000ffff097224 */ /* 0x000fe200078e000a */
[----:B------:R-:W1:Y:S01]  /*22000*/  LDS.128 R24, [0x2f0] ;  /* 0x0002f000ff187984 */ /* 0x000e620000000c00 */
[----:B------:R-:W-:Y:S01]  /*22010*/  IMAD.MOV.U32 R10, RZ, RZ, R11 ;  /* 0x000000ffff0a7224 */ /* 0x000fe200078e000b */
[----:B--2---:R-:W-:Y:S02]  /*22020*/  MOV R11, R16 ;  /* 0x00000010000b7202 */ /* 0x004fe40000000f00 */
[----:B------:R2:W-:Y:S01]  /*22030*/  STL.64 [R1+0xa0], R154 ;  /* 0x0000a09a01007387 */ /* 0x0005e20000100a00 */
[----:B0-----:R-:W-:Y:S02]  /*22040*/  IMAD.MOV.U32 R158, RZ, RZ, R17 ;  /* 0x000000ffff9e7224 */ /* 0x001fe400078e0011 */
[----:B------:R-:W-:Y:S01]  /*22050*/  IMAD.MOV.U32 R159, RZ, RZ, R18 ;  /* 0x000000ffff9f7224 */ /* 0x000fe200078e0012 */
[----:B------:R0:W-:Y:S01]  /*22060*/  STL.64 [R1+0xa8], R156 ;  /* 0x0000a89c01007387 */ /* 0x0001e20000100a00 */
[----:B---3--:R-:W-:-:S02]  /*22070*/  IMAD.MOV.U32 R160, RZ, RZ, R7 ;  /* 0x000000ffffa07224 */ /* 0x008fc400078e0007 */
[----:B------:R-:W-:Y:S01]  /*22080*/  IMAD.MOV.U32 R161, RZ, RZ, R20 ;  /* 0x000000ffffa17224 */ /* 0x000fe200078e0014 */
[----:B------:R3:W-:Y:S01]  /*22090*/  STL.64 [R1+0x68], R162 ;  /* 0x000068a201007387 */ /* 0x0007e20000100a00 */
[----:B--2---:R-:W-:Y:S01]  /*220a0*/  MOV R154, R19 ;  /* 0x00000013009a7202 */ /* 0x004fe20000000f00 */
[----:B------:R-:W-:Y:S02]  /*220b0*/  IMAD.MOV.U32 R155, RZ, RZ, R4 ;  /* 0x000000ffff9b7224 */ /* 0x000fe400078e0004 */
[----:B------:R-:W2:Y:S01]  /*220c0*/  LDS.128 R16, [0x310] ;  /* 0x00031000ff107984 */ /* 0x000ea20000000c00 */
[----:B0-----:R-:W-:Y:S01]  /*220d0*/  IMAD.MOV.U32 R156, RZ, RZ, R5 ;  /* 0x000000ffff9c7224 */ /* 0x001fe200078e0005 */
[----:B------:R-:W-:Y:S02]  /*220e0*/  MOV R157, R6 ;  /* 0x00000006009d7202 */ /* 0x000fe40000000f00 */
[----:B------:R0:W-:Y:S01]  /*220f0*/  STL.64 [R1+0xc0], R158 ;  /* 0x0000c09e01007387 */ /* 0x0001e20000100a00 */
[----:B---3--:R-:W-:Y:S01]  /*22100*/  MOV R162, R21 ;  /* 0x0000001500a27202 */ /* 0x008fe20000000f00 */
[----:B------:R-:W-:-:S02]  /*22110*/  IMAD.MOV.U32 R163, RZ, RZ, R22 ;  /* 0x000000ffffa37224 */ /* 0x000fc400078e0016 */
[----:B------:R-:W3:Y:S04]  /*22120*/  LDS.128 R4, [0x320] ;  /* 0x00032000ff047984 */ /* 0x000ee80000000c00 */
[----:B------:R-:W-:Y:S04]  /*22130*/  STL.64 [R1+0xb0], R8 ;  /* 0x0000b00801007387 */ /* 0x000fe80000100a00 */
[----:B------:R-:W-:Y:S01]  /*22140*/  STL.64 [R1+0xb8], R10 ;  /* 0x0000b80a01007387 */ /* 0x000fe20000100a00 */
[----:B0-----:R-:W-:-:S03]  /*22150*/  IMAD.MOV.U32 R158, RZ, RZ, R23 ;  /* 0x000000ffff9e7224 */ /* 0x001fc600078e0017 */
[----:B------:R-:W0:Y:S01]  /*22160*/  LDS.128 R8, [0x330] ;  /* 0x00033000ff087984 */ /* 0x000e220000000c00 */
[----:B-1----:R-:W-:-:S03]  /*22170*/  MOV R159, R24 ;  /* 0x00000018009f7202 */ /* 0x002fc60000000f00 */
[----:B------:R-:W1:Y:S04]  /*22180*/  LDS.128 R20, [0x340] ;  /* 0x00034000ff147984 */ /* 0x000e680000000c00 */
[----:B------:R4:W-:Y:S04]  /*22190*/  STL.64 [R1+0xd0], R156 ;  /* 0x0000d09c01007387 */ /* 0x0009e80000100a00 */
[----:B------:R5:W-:Y:S04]  /*221a0*/  STL.64 [R1+0xc8], R154 ;  /* 0x0000c89a01007387 */ /* 0x000be80000100a00 */
[----:B------:R2:W-:Y:S01]  /*221b0*/  STL.64 [R1+0xd8], R160 ;  /* 0x0000d8a001007387 */ /* 0x0005e20000100a00 */
[----:B----4-:R-:W-:Y:S01]  /*221c0*/  IMAD.MOV.U32 R157, RZ, RZ, R12 ;  /* 0x000000ffff9d7224 */ /* 0x010fe200078e000c */
[----:B------:R-:W-:Y:S01]  /*221d0*/  MOV R156, R27 ;  /* 0x0000001b009c7202 */ /* 0x000fe20000000f00 */
[----:B------:R-:W-:Y:S01]  /*221e0*/  IMAD.MOV.U32 R12, RZ, RZ, R13 ;  /* 0x000000ffff0c7224 */ /* 0x000fe200078e000d */
[----:B------:R-:W-:Y:S01]  /*221f0*/  MOV R13, R14 ;  /* 0x0000000e000d7202 */ /* 0x000fe20000000f00 */
[----:B-----5:R-:W-:Y:S01]  /*22200*/  IMAD.MOV.U32 R154, RZ, RZ, R25 ;  /* 0x000000ffff9a7224 */ /* 0x020fe200078e0019 */
[----:B------:R4:W-:Y:S01]  /*22210*/  STL.64 [R1+0xe8], R158 ;  /* 0x0000e89e01007387 */ /* 0x0009e20000100a00 */
[----:B------:R-:W-:-:S02]  /*22220*/  IMAD.MOV.U32 R155, RZ, RZ, R26 ;  /* 0x000000ffff9b7224 */ /* 0x000fc400078e001a */
[----:B--2---:R-:W-:Y:S01]  /*22230*/  IMAD.MOV.U32 R160, RZ, RZ, R15 ;  /* 0x000000ffffa07224 */ /* 0x004fe200078e000f */
[----:B------:R-:W2:Y:S01]  /*22240*/  LDS.128 R24, [0x350] ;  /* 0x00035000ff187984 */ /* 0x000ea20000000c00 */
[----:B------:R-:W-:-:S03]  /*22250*/  IMAD.MOV.U32 R161, RZ, RZ, R16 ;  /* 0x000000ffffa17224 */ /* 0x000fc600078e0010 */
[----:B------:R-:W-:Y:S04]  /*22260*/  STL.64 [R1+0x100], R12 ;  /* 0x0001000c01007387 */ /* 0x000fe80000100a00 */
[----:B------:R-:W5:Y:S01]  /*22270*/  LDS.128 R12, [0x360] ;  /* 0x00036000ff0c7984 */ /* 0x000f620000000c00 */
[----:B----4-:R-:W-:Y:S01]  /*22280*/  MOV R158, R17 ;  /* 0x00000011009e7202 */ /* 0x010fe20000000f00 */
[----:B------:R-:W-:Y:S02]  /*22290*/  IMAD.MOV.U32 R159, RZ, RZ, R18 ;  /* 0x000000ffff9f7224 */ /* 0x000fe400078e0012 */
[----:B------:R4:W-:Y:S04]  /*222a0*/  STL.64 [R1+0xf0], R154 ;  /* 0x0000f09a01007387 */ /* 0x0009e80000100a00 */
[----:B------:R0:W-:Y:S04]  /*222b0*/  STL.64 [R1+0xf8], R156 ;  /* 0x0000f89c01007387 */ /* 0x0001e80000100a00 */
[----:B------:R1:W-:Y:S01]  /*222c0*/  STL.64 [R1+0xe0], R162 ;  /* 0x0000e0a201007387 */ /* 0x0003e20000100a00 */
[----:B----4-:R-:W-:Y:S01]  /*222d0*/  IMAD.MOV.U32 R154, RZ, RZ, R19 ;  /* 0x000000ffff9a7224 */ /* 0x010fe200078e0013 */
[----:B---3--:R-:W-:-:S02]  /*222e0*/  MOV R155, R4 ;  /* 0x00000004009b7202 */ /* 0x008fc40000000f00 */
[----:B------:R-:W3:Y:S01]  /*222f0*/  LDS.128 R16, [0x370] ;  /* 0x00037000ff107984 */ /* 0x000ee20000000c00 */
[----:B0-----:R-:W-:Y:S02]  /*22300*/  IMAD.MOV.U32 R156, RZ, RZ, R5 ;  /* 0x000000ffff9c7224 */ /* 0x001fe400078e0005 */
[----:B------:R-:W-:Y:S01]  /*22310*/  IMAD.MOV.U32 R157, RZ, RZ, R6 ;  /* 0x000000ffff9d7224 */ /* 0x000fe200078e0006 */
[----:B------:R0:W-:Y:S01]  /*22320*/  STL.64 [R1+0x110], R158 ;  /* 0x0001109e01007387 */ /* 0x0001e20000100a00 */
[----:B-1----:R-:W-:Y:S01]  /*22330*/  MOV R162, R7 ;  /* 0x0000000700a27202 */ /* 0x002fe20000000f00 */
[----:B------:R-:W-:Y:S02]  /*22340*/  IMAD.MOV.U32 R163, RZ, RZ, R8 ;  /* 0x000000ffffa37224 */ /* 0x000fe400078e0008 */
[----:B------:R1:W-:Y:S01]  /*22350*/  STL.64 [R1+0x118], R154 ;  /* 0x0001189a01007387 */ /* 0x0003e20000100a00 */
[----:B------:R-:W-:Y:S01]  /*22360*/  IMAD.MOV.U32 R8, RZ, RZ, R9 ;  /* 0x000000ffff087224 */ /* 0x000fe200078e0009 */
[----:B------:R-:W-:-:S02]  /*22370*/  MOV R9, R10 ;  /* 0x0000000a00097202 */ /* 0x000fc40000000f00 */
[----:B------:R4:W-:Y:S04]  /*22380*/  STL.64 [R1+0x120], R156 ;  /* 0x0001209c01007387 */ /* 0x0009e80000100a00 */
[----:B------:R-:W3:Y:S01]  /*22390*/  LDS.128 R4, [0x380] ;  /* 0x00038000ff047984 */ /* 0x000ee20000000c00 */
[----:B0-----:R-:W-:Y:S02]  /*223a0*/  IMAD.MOV.U32 R159, RZ, RZ, R20 ;  /* 0x000000ffff9f7224 */ /* 0x001fe400078e0014 */
[----:B------:R-:W-:Y:S01]  /*223b0*/  IMAD.MOV.U32 R158, RZ, RZ, R11 ;  /* 0x000000ffff9e7224 */ /* 0x000fe200078e000b */
[----:B-1----:R-:W-:Y:S01]  /*223c0*/  MOV R154, R21 ;  /* 0x00000015009a7202 */ /* 0x002fe20000000f00 */
[----:B------:R-:W-:Y:S01]  /*223d0*/  IMAD.MOV.U32 R155, RZ, RZ, R22 ;  /* 0x000000ffff9b7224 */ /* 0x000fe200078e0016 */
[----:B------:R-:W-:Y:S01]  /*223e0*/  STL.64 [R1+0x130], R8 ;  /* 0x0001300801007387 */ /* 0x000fe20000100a00 */
[----:B----4-:R-:W-:Y:S01]  /*223f0*/  IMAD.MOV.U32 R156, RZ, RZ, R23 ;  /* 0x000000ffff9c7224 */ /* 0x010fe200078e0017 */
[----:B--2---:R-:W-:-:S02]  /*22400*/  MOV R157, R24 ;  /* 0x00000018009d7202 */ /* 0x004fc40000000f00 */
[----:B------:R-:W0:Y:S01]  /*22410*/  LDS.128 R20, [0x390] ;  /* 0x00039000ff147984 */ /* 0x000e220000000c00 */
[----:B------:R-:W-:Y:S02]  /*22420*/  IMAD.MOV.U32 R24, RZ, RZ, R25 ;  /* 0x000000ffff187224 */ /* 0x000fe400078e0019 */
[----:B------:R-:W-:Y:S01]  /*22430*/  IMAD.MOV.U32 R25, RZ, RZ, R26 ;  /* 0x000000ffff197224 */ /* 0x000fe200078e001a */
[----:B------:R-:W1:Y:S01]  /*22440*/  LDS.128 R8, [0x3a0] ;  /* 0x0003a000ff087984 */ /* 0x000e620000000c00 */
[----:B------:R-:W-:Y:S01]  /*22450*/  MOV R26, R27 ;  /* 0x0000001b001a7202 */ /* 0x000fe20000000f00 */
[----:B-----5:R-:W-:Y:S02]  /*22460*/  IMAD.MOV.U32 R27, RZ, RZ, R12 ;  /* 0x000000ffff1b7224 */ /* 0x020fe400078e000c */
[----:B------:R2:W-:Y:S04]  /*22470*/  STL.64 [R1+0x108], R160 ;  /* 0x000108a001007387 */ /* 0x0005e80000100a00 */
[----:B------:R4:W-:Y:S04]  /*22480*/  STL.64 [R1+0x138], R158 ;  /* 0x0001389e01007387 */ /* 0x0009e80000100a00 */
[----:B------:R5:W-:Y:S01]  /*22490*/  STL.64 [R1+0x140], R154 ;  /* 0x0001409a01007387 */ /* 0x000be20000100a00 */
[----:B--2---:R-:W-:-:S03]  /*224a0*/  IMAD.MOV.U32 R160, RZ, RZ, R15 ;  /* 0x000000ffffa07224 */ /* 0x004fc600078e000f */
[----:B------:R2:W-:Y:S01]  /*224b0*/  STL.64 [R1+0x148], R156 ;  /* 0x0001489c01007387 */ /* 0x0005e20000100a00 */
[----:B---3--:R-:W-:Y:S02]  /*224c0*/  IMAD.MOV.U32 R161, RZ, RZ, R16 ;  /* 0x000000ffffa17224 */ /* 0x008fe400078e0010 */
[----:B----4-:R-:W-:Y:S01]  /*224d0*/  IMAD.MOV.U32 R158, RZ, RZ, R13 ;  /* 0x000000ffff9e7224 */ /* 0x010fe200078e000d */
[----:B------:R-:W-:Y:S01]  /*224e0*/  MOV R159, R14 ;  /* 0x0000000e009f7202 */ /* 0x000fe20000000f00 */
[----:B------:R3:W-:Y:S01]  /*224f0*/  STL.64 [R1+0x128], R162 ;  /* 0x000128a201007387 */ /* 0x0007e20000100a00 */
[----:B-----5:R-:W-:Y:S01]  /*22500*/  MOV R154, R17 ;  /* 0x00000011009a7202 */ /* 0x020fe20000000f00 */
[----:B------:R-:W-:Y:S02]  /*22510*/  IMAD.MOV.U32 R155, RZ, RZ, R18 ;  /* 0x000000ffff9b7224 */ /* 0x000fe400078e0012 */
[----:B------:R-:W4:Y:S01]  /*22520*/  LDS.128 R12, [0x3b0] ;  /* 0x0003b000ff0c7984 */ /* 0x000f220000000c00 */
[----:B--2---:R-:W-:-:S03]  /*22530*/  IMAD.MOV.U32 R156, RZ, RZ, R19 ;  /* 0x000000ffff9c7224 */ /* 0x004fc600078e0013 */
[----:B------:R2:W-:Y:S01]  /*22540*/  STL.64 [R1+0x160], R158 ;  /* 0x0001609e01007387 */ /* 0x0005e20000100a00 */
[----:B------:R-:W-:-:S03]  /*22550*/  MOV R157, R4 ;  /* 0x00000004009d7202 */ /* 0x000fc60000000f00 */
[----:B------:R-:W5:Y:S01]  /*22560*/  LDS.128 R16, [0x3c0] ;  /* 0x0003c000ff107984 */ /* 0x000f620000000c00 */
[----:B---3--:R-:W-:Y:S02]  /*22570*/  IMAD.MOV.U32 R162, RZ, RZ, R5 ;  /* 0x000000ffffa27224 */ /* 0x008fe400078e0005 */
[----:B------:R-:W-:Y:S01]  /*22580*/  IMAD.MOV.U32 R163, RZ, RZ, R6 ;  /* 0x000000ffffa37224 */ /* 0x000fe200078e0006 */
[----:B------:R3:W-:Y:S01]  /*22590*/  STL.64 [R1+0x168], R160 ;  /* 0x000168a001007387 */ /* 0x0007e20000100a00 */
[----:B0-----:R-:W-:Y:S02]  /*225a0*/  IMAD.MOV.U32 R164, RZ, RZ, R23 ;  /* 0x000000ffffa47224 */ /* 0x001fe400078e0017 */
[----:B-1----:R-:W-:Y:S01]  /*225b0*/  IMAD.MOV.U32 R165, RZ, RZ, R8 ;  /* 0x000000ffffa57224 */ /* 0x002fe200078e0008 */
[----:B--2---:R-:W-:Y:S01]  /*225c0*/  MOV R158, R7 ;  /* 0x00000007009e7202 */ /* 0x004fe20000000f00 */
[----:B------:R-:W-:Y:S01]  /*225d0*/  IMAD.MOV.U32 R159, RZ, RZ, R20 ;  /* 0x000000ffff9f7224 */ /* 0x000fe200078e0014 */
[----:B------:R-:W0:Y:S04]  /*225e0*/  LDS.128 R4, [0x3d0] ;  /* 0x0003d000ff047984 */ /* 0x000e280000000c00 */
[----:B------:R-:W-:Y:S01]  /*225f0*/  STL.64 [R1+0x150], R24 ;  /* 0x0001501801007387 */ /* 0x000fe20000100a00 */
[----:B---3--:R-:W-:Y:S01]  /*22600*/  IMAD.MOV.U32 R160, RZ, RZ, R21 ;  /* 0x000000ffffa07224 */ /* 0x008fe200078e0015 */
[----:B------:R-:W-:-:S02]  /*22610*/  MOV R161, R22 ;  /* 0x0000001600a17202 */ /* 0x000fc40000000f00 */
[----:B------:R-:W-:Y:S04]  /*22620*/  STL.64 [R1+0x158], R26 ;  /* 0x0001581a01007387 */ /* 0x000fe80000100a00 */
[----:B------:R-:W1:Y:S04]  /*22630*/  LDS.128 R20, [0x3f0] ;  /* 0x0003f000ff147984 */ /* 0x000e680000000c00 */
[----:B------:R-:W2:Y:S04]  /*22640*/  LDS.128 R24, [0x3e0] ;  /* 0x0003e000ff187984 */ /* 0x000ea80000000c00 */
[----:B------:R3:W-:Y:S04]  /*22650*/  STL.64 [R1+0x170], R154 ;  /* 0x0001709a01007387 */ /* 0x0007e80000100a00 */
[----:B------:R-:W-:Y:S04]  /*22660*/  STL.64 [R1+0x178], R156 ;  /* 0x0001789c01007387 */ /* 0x000fe80000100a00 */
[----:B------:R-:W-:Y:S01]  /*22670*/  STL.64 [R1+0x180], R162 ;  /* 0x000180a201007387 */ /* 0x000fe20000100a00 */
[----:B---3--:R-:W-:Y:S01]  /*22680*/  MOV R154, R9 ;  /* 0x00000009009a7202 */ /* 0x008fe20000000f00 */
[----:B------:R-:W-:-:S02]  /*22690*/  IMAD.MOV.U32 R155, RZ, RZ, R10 ;  /* 0x000000ffff9b7224 */ /* 0x000fc400078e000a */
[----:B------:R-:W3:Y:S01]  /*226a0*/  LDS R9, [0x400] ;  /* 0x00040000ff097984 */ /* 0x000ee20000000800 */
[----:B------:R-:W-:Y:S01]  /*226b0*/  IMAD.MOV.U32 R10, RZ, RZ, R11 ;  /* 0x000000ffff0a7224 */ /* 0x000fe200078e000b */
[----:B----4-:R-:W-:Y:S01]  /*226c0*/  MOV R11, R12 ;  /* 0x0000000c000b7202 */ /* 0x010fe20000000f00 */
[----:B------:R-:W-:Y:S01]  /*226d0*/  IMAD.MOV.U32 R12, RZ, RZ, R13 ;  /* 0x000000ffff0c7224 */ /* 0x000fe200078e000d */
[----:B------:R-:W-:Y:S01]  /*226e0*/  STL.64 [R1+0x188], R158 ;  /* 0x0001889e01007387 */ /* 0x000fe20000100a00 */
[----:B------:R-:W-:Y:S01]  /*226f0*/  IMAD.MOV.U32 R13, RZ, RZ, R14 ;  /* 0x000000ffff0d7224 */ /* 0x000fe200078e000e */
[----:B------:R-:W-:Y:S01]  /*22700*/  MOV R14, R15 ;  /* 0x0000000f000e7202 */ /* 0x000fe20000000f00 */
[----:B-----5:R-:W-:Y:S01]  /*22710*/  IMAD.MOV.U32 R15, RZ, RZ, R16 ;  /* 0x000000ffff0f7224 */ /* 0x020fe200078e0010 */
[----:B------:R4:W-:Y:S01]  /*22720*/  STL.64 [R1+0x1a8], R10 ;  /* 0x0001a80a01007387 */ /* 0x0009e20000100a00 */
[----:B------:R-:W-:Y:S01]  /*22730*/  IMAD.MOV.U32 R16, RZ, RZ, R17 ;  /* 0x000000ffff107224 */ /* 0x000fe200078e0011 */
[----:B------:R-:W-:Y:S01]  /*22740*/  MOV R17, R18 ;  /* 0x0000001200117202 */ /* 0x000fe20000000f00 */
[----:B------:R-:W-:Y:S01]  /*22750*/  IMAD.MOV.U32 R18, RZ, RZ, R19 ;  /* 0x000000ffff127224 */ /* 0x000fe200078e0013 */
[----:B------:R5:W-:Y:S01]  /*22760*/  STL.64 [R1+0x1b0], R12 ;  /* 0x0001b00c01007387 */ /* 0x000be20000100a00 */
[----:B0-----:R-:W-:Y:S01]  /*22770*/  IMAD.MOV.U32 R19, RZ, RZ, R4 ;  /* 0x000000ffff137224 */ /* 0x001fe200078e0004 */
[----:B------:R-:W-:Y:S01]  /*22780*/  MOV R4, R5 ;  /* 0x0000000500047202 */ /* 0x000fe20000000f00 */
[----:B------:R-:W-:Y:S01]  /*22790*/  IMAD.MOV.U32 R5, RZ, RZ, R6 ;  /* 0x000000ffff057224 */ /* 0x000fe200078e0006 */
[----:B------:R-:W-:Y:S01]  /*227a0*/  STL.64 [R1+0x190], R160 ;  /* 0x000190a001007387 */ /* 0x000fe20000100a00 */
[----:B------:R-:W-:-:S02]  /*227b0*/  IMAD.MOV.U32 R6, RZ, RZ, R7 ;  /* 0x000000ffff067224 */ /* 0x000fc400078e0007 */
[----:B-1----:R-:W-:Y:S01]  /*227c0*/  IMAD.MOV.U32 R8, RZ, RZ, R23 ;  /* 0x000000ffff087224 */ /* 0x002fe200078e0017 */
[----:B------:R-:W-:Y:S01]  /*227d0*/  STL.64 [R1+0x198], R164 ;  /* 0x000198a401007387 */ /* 0x000fe20000100a00 */
[----:B--2---:R-:W-:Y:S01]  /*227e0*/  MOV R7, R24 ;  /* 0x0000001800077202 */ /* 0x004fe20000000f00 */
[----:B----4-:R-:W-:Y:S01]  /*227f0*/  IMAD.MOV.U32 R10, RZ, RZ, R25 ;  /* 0x000000ffff0a7224 */ /* 0x010fe200078e0019 */
[----:B-----5:R-:W-:Y:S01]  /*22800*/  MOV R12, R27 ;  /* 0x0000001b000c7202 */ /* 0x020fe20000000f00 */
[----:B------:R-:W-:Y:S01]  /*22810*/  IMAD.MOV.U32 R13, RZ, RZ, R20 ;  /* 0x000000ffff0d7224 */ /* 0x000fe200078e0014 */
[----:B------:R-:W-:Y:S01]  /*22820*/  STL.64 [R1+0x1a0], R154 ;  /* 0x0001a09a01007387 */ /* 0x000fe20000100a00 */
[----:B------:R-:W-:Y:S01]  /*22830*/  IMAD.MOV.U32 R20, RZ, RZ, R21 ;  /* 0x000000ffff147224 */ /* 0x000fe200078e0015 */
[----:B------:R-:W-:Y:S01]  /*22840*/  MOV R21, R22 ;  /* 0x0000001600157202 */ /* 0x000fe20000000f00 */
[----:B------:R-:W-:Y:S01]  /*22850*/  IMAD.MOV.U32 R11, RZ, RZ, R26 ;  /* 0x000000ffff0b7224 */ /* 0x000fe200078e001a */
[----:B------:R-:W-:Y:S04]  /*22860*/  STL.64 [R1+0x1b8], R14 ;  /* 0x0001b80e01007387 */ /* 0x000fe80000100a00 */
[----:B------:R-:W-:Y:S04]  /*22870*/  STL.64 [R1+0x1c0], R16 ;  /* 0x0001c01001007387 */ /* 0x000fe80000100a00 */
[----:B------:R-:W-:Y:S04]  /*22880*/  STL.64 [R1+0x1c8], R18 ;  /* 0x0001c81201007387 */ /* 0x000fe80000100a00 */
[----:B------:R-:W-:Y:S04]  /*22890*/  STL.64 [R1+0x1d8], R6 ;  /* 0x0001d80601007387 */ /* 0x000fe80000100a00 */
[----:B------:R-:W-:Y:S04]  /*228a0*/  STL.64 [R1+0x1e0], R10 ;  /* 0x0001e00a01007387 */ /* 0x000fe80000100a00 */
[----:B------:R-:W-:Y:S04]  /*228b0*/  STL.64 [R1+0x1e8], R12 ;  /* 0x0001e80c01007387 */ /* 0x000fe80000100a00 */
[----:B------:R-:W-:Y:S04]  /*228c0*/  STL.64 [R1+0x1f0], R20 ;  /* 0x0001f01401007387 */ /* 0x000fe80000100a00 */
[----:B---3--:R-:W-:Y:S04]  /*228d0*/  STL.64 [R1+0x1f8], R8 ;  /* 0x0001f80801007387 */ /* 0x008fe80000100a00 */
[----:B------:R0:W-:Y:S02]  /*228e0*/  STL.64 [R1+0x1d0], R4 ;  /* 0x0001d00401007387 */ /* 0x0001e40000100a00 */
[----:B0-----:R-:W-:Y:S01]  /*228f0*/  HFMA2.MMA R4, -RZ, RZ, 0, 0 ;  /* 0x00000000ff047435 */ /* 0x001fe200000001ff */
[----:B------:R-:W-:-:S05]  /*22900*/  IMAD.MOV.U32 R5, RZ, RZ, R1 ;  /* 0x000000ffff057224 */ /* 0x000fca00078e0001 */
.L_x_8713:
        /* <DEDUP_REMOVED lines=20> */
.L_x_8524:
[----:B------:R-:W-:Y:S01]  /*22a50*/  IMAD.MOV.U32 R7, RZ, RZ, R88 ;  /* 0x000000ffff077224 */ /* 0x000fe200078e0058 */
[----:B------:R-:W-:Y:S01]  /*22a60*/  MOV R9, R0 ;  /* 0x0000000000097202 */ /* 0x000fe20000000f00 */
[----:B------:R-:W-:Y:S02]  /*22a70*/  IMAD.MOV.U32 R0, RZ, RZ, R31 ;  /* 0x000000ffff007224 */ /* 0x000fe400078e001f */
[----:B------:R-:W-:Y:S02]  /*22a80*/  IMAD.MOV.U32 R88, RZ, RZ, R95 ;  /* 0x000000ffff587224 */ /* 0x000fe400078e005f */
.L_x_8525:
[----:B------:R-:W-:Y:S05]  /*22a90*/  BSYNC B1 ;  /* 0x0000000000017941 */ /* 0x000fea0003800000 */
.L_x_8523:
        /* <DEDUP_REMOVED lines=11> */
.L_x_8527:
[----:B------:R-:W-:Y:S01]  /*22b50*/  IMAD.MOV.U32 R6, RZ, RZ, R7 ;  /* 0x000000ffff067224 */ /* 0x000fe200078e0007 */
[----:B------:R-:W-:Y:S01]  /*22b60*/  MOV R95, R94 ;  /* 0x0000005e005f7202 */ /* 0x000fe20000000f00 */
[----:B------:R-:W-:Y:S02]  /*22b70*/  IMAD.MOV.U32 R8, RZ, RZ, R9 ;  /* 0x000000ffff087224 */ /* 0x000fe400078e0009 */
[----:B------:R-:W-:Y:S02]  /*22b80*/  IMAD.MOV.U32 R31, RZ, RZ, R30 ;  /* 0x000000ffff1f7224 */ /* 0x000fe400078e001e */
.L_x_8528:
[----:B------:R-:W-:Y:S05]  /*22b90*/  BSYNC B1 ;  /* 0x0000000000017941 */ /* 0x000fea0003800000 */
.L_x_8526:
        /* <DEDUP_REMOVED lines=11> */
.L_x_8530:
[----:B------:R-:W-:Y:S01]  /*22c50*/  MOV R7, R6 ;  /* 0x0000000600077202 */ /* 0x000fe20000000f00 */
[----:B------:R-:W-:Y:S01]  /*22c60*/  IMAD.MOV.U32 R9, RZ, RZ, R8 ;  /* 0x000000ffff097224 */ /* 0x000fe200078e0008 */
[----:B------:R-:W-:Y:S01]  /*22c70*/  MOV R30, R29 ;  /* 0x0000001d001e7202 */ /* 0x000fe20000000f00 */
[----:B------:R-:W-:Y:S02]  /*22c80*/  IMAD.MOV.U32 R94, RZ, RZ, R93 ;  /* 0x000000ffff5e7224 */ /* 0x000fe400078e005d */
.L_x_8531:
[----:B------:R-:W-:Y:S05]  /*22c90*/  BSYNC B1 ;  /* 0x0000000000017941 */ /* 0x000fea0003800000 */
.L_x_8529:
        /* <DEDUP_REMOVED lines=11> */
.L_x_8533:
[----:B------:R-:W-:Y:S01]  /*22d50*/  IMAD.MOV.U32 R6, RZ, RZ, R7 ;  /* 0x000000ffff067224 */ /* 0x000fe200078e0007 */
[----:B------:R-:W-:Y:S01]  /*22d60*/  MOV R8, R9 ;  /* 0x0000000900087202 */ /* 0x000fe20000000f00 */
[----:B------:R-:W-:Y:S02]  /*22d70*/  IMAD.MOV.U32 R93, RZ, RZ, R92 ;  /* 0x000000ffff5d7224 */ /* 0x000fe400078e005c */
[----:B------:R-:W-:Y:S02]  /*22d80*/  IMAD.MOV.U32 R29, RZ, RZ, R28 ;  /* 0x000000ffff1d7224 */ /* 0x000fe400078e001c */
.L_x_8534:
[----:B------:R-:W-:Y:S05]  /*22d90*/  BSYNC B1 ;  /* 0x0000000000017941 */ /* 0x000fea0003800000 */
.L_x_8532:
        /* <DEDUP_REMOVED lines=11> */
.L_x_8536:
[----:B------:R-:W-:Y:S01]  /*22e50*/  IMAD.MOV.U32 R7, RZ, RZ, R6 ;  /* 0x000000ffff077224 */ /* 0x000fe200078e0006 */
[----:B------:R-:W-:Y:S01]  /*22e60*/  MOV R92, R99 ;  /* 0x00000063005c7202 */ /* 0x000fe20000000f00 */
[----:B------:R-:W-:Y:S02]  /*22e70*/  IMAD.MOV.U32 R9, RZ, RZ, R8 ;  /* 0x000000ffff097224 */ /* 0x000fe400078e0008 */
[----:B------:R-:W-:Y:S02]  /*22e80*/  IMAD.MOV.U32 R28, RZ, RZ, R35 ;  /* 0x000000ffff1c7224 */ /* 0x000fe400078e0023 */
.L_x_8537:
[----:B------:R-:W-:Y:S05]  /*22e90*/  BSYNC B1 ;  /* 0x0000000000017941 */ /* 0x000fea0003800000 */
.L_x_8535:
        /* <DEDUP_REMOVED lines=11> */
.L_x_8539:
[----:B------:R-:W-:Y:S01]  /*22f50*/  MOV R6, R7 ;  /* 0x0000000700067202 */ /* 0x000fe20000000f00 */
[----:B------:R-:W-:Y:S01]  /*22f60*/  IMAD.MOV.U32 R8, RZ, RZ, R9 ;  /* 0x000000ffff087224 */ /* 0x000fe200078e0009 */
[----:B------:R-:W-:Y:S01]  /*22f70*/  MOV R35, R34 ;  /* 0x0000002200237202 */ /* 0x000fe20000000f00 */
[----:B------:R-:W-:Y:S02]  /*22f80*/  IMAD.MOV.U32 R99, RZ, RZ, R98 ;  /* 0x000000ffff637224 */ /* 0x000fe400078e0062 */
.L_x_8540:
[----:B------:R-:W-:Y:S05]  /*22f90*/  BSYNC B1 ;  /* 0x0000000000017941 */ /* 0x000fea0003800000 */
.L_x_8538:
        /* <DEDUP_REMOVED lines=11> */
.L_x_8542:
[----:B------:R-:W-:Y:S01]  /*23050*/  IMAD.MOV.U32 R7, RZ, RZ, R6 ;  /* 0x000000ffff077224 */ /* 0x000fe200078e0006 */
[----:B------:R-:W-:Y:S01]  /*23060*/  MOV R9, R8 ;  /* 0x0000000800097202 */ /* 0x000fe20000000f00 */
[----:B------:R-:W-:Y:S02]  /*23070*/  IMAD.MOV.U32 R98, RZ, RZ, R97 ;  /* 0x000000ffff627224 */ /* 0x000fe400078e0061 */
[----:B------:R-:W-:Y:S02]  /*23080*/  IMAD.MOV.U32 R34, RZ, RZ, R33 ;  /* 0x000000ffff227224 */ /* 0x000fe400078e0021 */
.L_x_8543:
[----:B------:R-:W-:Y:S05]  /*23090*/  BSYNC B1 ;  /* 0x0000000000017941 */ /* 0x000fea0003800000 */
.L_x_8541:
        /* <DEDUP_REMOVED lines=11> */
.L_x_8545:
[----:B------:R-:W-:Y:S01]  /*23150*/  IMAD.MOV.U32 R6, RZ, RZ, R7 ;  /* 0x000000ffff067224 */ /* 0x000fe200078e0007 */
[----:B------:R-:W-:Y:S01]  /*23160*/  MOV R97, R96 ;  /* 0x0000006000617202 */ /* 0x000fe20000000f00 */
[----:B------:R-:W-:Y:S02]  /*23170*/  IMAD.MOV.U32 R8, RZ, RZ, R9 ;  /* 0x000000ffff087224 */ /* 0x000fe400078e0009 */
[----:B------:R-:W-:Y:S02]  /*23180*/  IMAD.MOV.U32 R33, RZ, RZ, R32 ;  /* 0x000000ffff217224 */ /* 0x000fe400078e0020 */
.L_x_8546:
[----:B------:R-:W-:Y:S05]  /*23190*/  BSYNC B1 ;  /* 0x0000000000017941 */ /* 0x000fea0003800000 */
.L_x_8544:
        /* <DEDUP_REMOVED lines=11> */
.L_x_8548:
[----:B------:R-:W-:Y:S01]  /*23250*/  MOV R7, R6 ;  /* 0x0000000600077202 */ /* 0x000fe20000000f00 */
[----:B------:R-:W-:Y:S01]  /*23260*/  IMAD.MOV.U32 R9, RZ, RZ, R8 ;  /* 0x000000ffff097224 */ /* 0x000fe200078e0008 */
[----:B------:R-:W-:Y:S01]  /*23270*/  MOV R32, R39 ;  /* 0x0000002700207202 */ /* 0x000fe20000000f00 */
[----:B------:R-:W-:Y:S02]  /*23280*/  IMAD.MOV.U32 R96, RZ, RZ, R103 ;  /* 0x000000ffff607224 */ /* 0x000fe400078e0067 */
.L_x_8549:
[----:B------:R-:W-:Y:S05]  /*23290*/  BSYNC B1 ;  /* 0x0000000000017941 */ /* 0x000fea0003800000 */
.L_x_8547:
        /* <DEDUP_REMOVED lines=11> */
.L_x_8551:
[----:B------:R-:W-:Y:S01]  /*23350*/  IMAD.MOV.U32 R6, RZ, RZ, R7 ;  /* 0x000000ffff067224 */ /* 0x000fe200078e0007 */
[----:B------:R-:W-:Y:S01]  /*23360*/  MOV R8, R9 ;  /* 0x0000000900087202 */ /* 0x000fe20000000f00 */
[----:B------:R-:W-:Y:S02]  /*23370*/  IMAD.MOV.U32 R103, RZ, RZ, R102 ;  /* 0x000000ffff677224 */ /* 0x000fe400078e0066 */
[----:B------:R-:W-:Y:S02]  /*23380*/  IMAD.MOV.U32 R39, RZ, RZ, R38 ;  /* 0x000000ffff277224 */ /* 0x000fe400078e0026 */
.L_x_8552:
[----:B------:R-:W-:Y:S05]  /*23390*/  BSYNC B1 ;  /* 0x0000000000017941 */ /* 0x000fea0003800000 */
.L_x_8550:
        /* <DEDUP_REMOVED lines=11> */
.L_x_8554:
[----:B------:R-:W-:Y:S01]  /*23450*/  IMAD.MOV.U32 R7, RZ, RZ, R6 ;  /* 0x000000ffff077224 */ /* 0x000fe200078e0006 */
[----:B------:R-:W-:Y:S01]  /*23460*/  MOV R102, R101 ;  /* 0x0000006500667202 */ /* 0x000fe20000000f00 */
[----:B------:R-:W-:Y:S02]  /*23470*/  IMAD.MOV.U32 R9, RZ, RZ, R8 ;  /* 0x000000ffff097224 */ /* 0x000fe400078e0008 */
[----:B------:R-:W-:Y:S02]  /*23480*/  IMAD.MOV.U32 R38, RZ, RZ, R37 ;  /* 0x000000ffff267224 */ /* 0x000fe400078e0025 */
.L_x_8555:
[----:B------:R-:W-:Y:S05]  /*23490*/  BSYNC B1 ;  /* 0x0000000000017941 */ /* 0x000fea0003800000 */
.L_x_8553:
        /* <DEDUP_REMOVED lines=11> */
.L_x_8557:
[----:B------:R-:W-:Y:S01]  /*23550*/  MOV R6, R7 ;  /* 0x0000000700067202 */ /* 0x000fe20000000f00 */
[----:B------:R-:W-:Y:S01]  /*23560*/  IMAD.MOV.U32 R8, RZ, RZ, R9 ;  /* 0x000000ffff087224 */ /* 0x000fe200078e0009 */
[----:B------:R-:W-:Y:S01]  /*23570*/  MOV R37, R36 ;  /* 0x0000002400257202 */ /* 0x000fe20000000f00 */
[----:B------:R-:W-:Y:S02]  /*23580*/  IMAD.MOV.U32 R101, RZ, RZ, R100 ;  /* 0x000000ffff657224 */ /* 0x000fe400078e0064 */
.L_x_8558:
[----:B------:R-:W-:Y:S05]  /*23590*/  BSYNC B1 ;  /* 0x0000000000017941 */ /* 0x000fea0003800000 */
.L_x_8556:
        /* <DEDUP_REMOVED lines=11> */
.L_x_8560:
[----:B------:R-:W-:Y:S01]  /*23650*/  IMAD.MOV.U32 R7, RZ, RZ, R6 ;  /* 0x000000ffff077224 */ /* 0x000fe200078e0006 */
[----:B------:R-:W-:Y:S01]  /*23660*/  MOV R9, R8 ;  /* 0x0000000800097202 */ /* 0x000fe20000000f00 */
[----:B------:R-:W-:Y:S02]  /*23670*/  IMAD.MOV.U32 R100, RZ, RZ, R107 ;  /* 0x000000ffff647224 */ /* 0x000fe400078e006b */
[----:B------:R-:W-:Y:S02]  /*23680*/  IMAD.MOV.U32 R36, RZ, RZ, R43 ;  /* 0x000000ffff247224 */ /* 0x000fe400078e002b */
.L_x_8561:
[----:B------:R-:W-:Y:S05]  /*23690*/  BSYNC B1 ;  /* 0x0000000000017941 */ /* 0x000fea0003800000 */
.L_x_8559:
        /* <DEDUP_REMOVED lines=11> */
.L_x_8563:
[----:B------:R-:W-:Y:S01]  /*23750*/  IMAD.MOV.U32 R6, RZ, RZ, R7 ;  /* 0x000000ffff067224 */ /* 0x000fe200078e0007 */
[----:B------:R-:W-:Y:S01]  /*23760*/  MOV R107, R106 ;  /* 0x0000006a006b7202 */ /* 0x000fe20000000f00 */
[----:B------:R-:W-:Y:S02]  /*23770*/  IMAD.MOV.U32 R8, RZ, RZ, R9 ;  /* 0x000000ffff087224 */ /* 0x000fe400078e0009 */
[----:B------:R-:W-:Y:S02]  /*23780*/  IMAD.MOV.U32 R43, RZ, RZ, R42 ;  /* 0x000000ffff2b7224 */ /* 0x000fe400078e002a */
.L_x_8564:
[----:B------:R-:W-:Y:S05]  /*23790*/  BSYNC B1 ;  /* 0x0000000000017941 */ /* 0x000fea0003800000 */
.L_x_8562:
        /* <DEDUP_REMOVED lines=11> */
.L_x_8566:
[----:B------:R-:W-:Y:S01]  /*23850*/  MOV R7, R6 ;  /* 0x0000000600077202 */ /* 0x000fe20000000f00 */
[----:B------:R-:W-:Y:S01]  /*23860*/  IMAD.MOV.U32 R9, RZ, RZ, R8 ;  /* 0x000000ffff097224 */ /* 0x000fe200078e0008 */
[----:B------:R-:W-:Y:S01]  /*23870*/  MOV R42, R41 ;  /* 0x00000029002a7202 */ /* 0x000fe20000000f00 */
[----:B------:R-:W-:Y:S02]  /*23880*/  IMAD.MOV.U32 R106, RZ, RZ, R105 ;  /* 0x000000ffff6a7224 */ /* 0x000fe400078e0069 */
.L_x_8567:
[----:B------:R-:W-:Y:S05]  /*23890*/  BSYNC B1 ;  /* 0x0000000000017941 */ /* 0x000fea0003800000 */
.L_x_8565:
        /* <DEDUP_REMOVED lines=11> */
.L_x_8569:
[----:B------:R-:W-:Y:S01]  /*23950*/  IMAD.MOV.U32 R6, RZ, RZ, R7 ;  /* 0x000000ffff067224 */ /* 0x000fe200078e0007 */
[----:B------:R-:W-:Y:S01]  /*23960*/  MOV R8, R9 ;  /* 0x0000000900087202 */ /* 0x000fe20000000f00 */
[----:B------:R-:W-:Y:S02]  /*23970*/  IMAD.MOV.U32 R105, RZ, RZ, R104 ;  /* 0x000000ffff697224 */ /* 0x000fe400078e0068 */
[----:B------:R-:W-:Y:S02]  /*23980*/  IMAD.MOV.U32 R41, RZ, RZ, R40 ;  /* 0x000000ffff297224 */ /* 0x000fe400078e0028 */
.L_x_8570:
[----:B------:R-:W-:Y:S05]  /*23990*/  BSYNC B1 ;  /* 0x0000000000017941 */ /* 0x000fea0003800000 */
.L_x_8568:
        /* <DEDUP_REMOVED lines=11> */
.L_x_8572:
[----:B------:R-:W-:Y:S01]  /*23a50*/  IMAD.MOV.U32 R7, RZ, RZ, R6 ;  /* 0x000000ffff077224 */ /* 0x000fe200078e0006 */
[----:B------:R-:W-:Y:S01]  /*23a60*/  MOV R104, R111 ;  /* 0x0000006f00687202 */ /* 0x000fe20000000f00 */
[----:B------:R-:W-:Y:S02]  /*23a70*/  IMAD.MOV.U32 R9, RZ, RZ, R8 ;  /* 0x000000ffff097224 */ /* 0x000fe400078e0008 */
[----:B------:R-:W-:Y:S02]  /*23a80*/  IMAD.MOV.U32 R40, RZ, RZ, R47 ;  /* 0x000000ffff287224 */ /* 0x000fe400078e002f */
.L_x_8573:
[----:B------:R-:W-:Y:S05]  /*23a90*/  BSYNC B1 ;  /* 0x0000000000017941 */ /* 0x000fea0003800000 */
.L_x_8571:
        /* <DEDUP_REMOVED lines=11> */
.L_x_8575:
[----:B------:R-:W-:Y:S01]  /*23b50*/  MOV R6, R7 ;  /* 0x0000000700067202 */ /* 0x000fe20000000f00 */
[----:B------:R-:W-:Y:S01]  /*23b60*/  IMAD.MOV.U32 R8, RZ, RZ, R9 ;  /* 0x000000ffff087224 */ /* 0x000fe200078e0009 */
[----:B------:R-:W-:Y:S01]  /*23b70*/  MOV R47, R46 ;  /* 0x0000002e002f7202 */ /* 0x000fe20000000f00 */
[----:B------:R-:W-:Y:S02]  /*23b80*/  IMAD.MOV.U32 R111, RZ, RZ, R110 ;  /* 0x000000ffff6f7224 */ /* 0x000fe400078e006e */
.L_x_8576:
[----:B------:R-:W-:Y:S05]  /*23b90*/  BSYNC B1 ;  /* 0x0000000000017941 */ /* 0x000fea0003800000 */
.L_x_8574:
        /* <DEDUP_REMOVED lines=11> */
.L_x_8578:
[----:B------:R-:W-:Y:S01]  /*23c50*/  IMAD.MOV.U32 R7, RZ, RZ, R6 ;  /* 0x000000ffff077224 */ /* 0x000fe200078e0006 */
[----:B------:R-:W-:Y:S01]  /*23c60*/  MOV R9, R8 ;  /* 0x0000000800097202 */ /* 0x000fe20000000f00 */
[----:B------:R-:W-:Y:S02]  /*23c70*/  IMAD.MOV.U32 R110, RZ, RZ, R109 ;  /* 0x000000ffff6e7224 */ /* 0x000fe400078e006d */
[----:B------:R-:W-:Y:S02]  /*23c80*/  IMAD.MOV.U32 R46, RZ, RZ, R45 ;  /* 0x000000ffff2e7224 */ /* 0x000fe400078e002d */
.L_x_8579:
[----:B------:R-:W-:Y:S05]  /*23c90*/  BSYNC B1 ;  /* 0x0000000000017941 */ /* 0x000fea0003800000 */
.L_x_8577:
        /* <DEDUP_REMOVED lines=11> */
.L_x_8581:
[----:B------:R-:W-:Y:S01]  /*23d50*/  IMAD.MOV.U32 R6, RZ, RZ, R7 ;  /* 0x000000ffff067224 */ /* 0x000fe200078e0007 */
[----:B------:R-:W-:Y:S01]  /*23d60*/  MOV R109, R108 ;  /* 0x0000006c006d7202 */ /* 0x000fe20000000f00 */
[----:B------:R-:W-:Y:S02]  /*23d70*/  IMAD.MOV.U32 R8, RZ, RZ, R9 ;  /* 0x000000ffff087224 */ /* 0x000fe400078e0009 */
[----:B------:R-:W-:Y:S02]  /*23d80*/  IMAD.MOV.U32 R45, RZ, RZ, R44 ;  /* 0x000000ffff2d7224 */ /* 0x000fe400078e002c */
.L_x_8582:
[----:B------:R-:W-:Y:S05]  /*23d90*/  BSYNC B1 ;  /* 0x0000000000017941 */ /* 0x000fea0003800000 */
.L_x_8580:
        /* <DEDUP_REMOVED lines=11> */
.L_x_8584:
[----:B------:R-:W-:Y:S01]  /*23e50*/  MOV R7, R6 ;  /* 0x0000000600077202 */ /* 0x000fe20000000f00 */
[----:B------:R-:W-:Y:S01]  /*23e60*/  IMAD.MOV.U32 R9, RZ, RZ, R8 ;  /* 0x000000ffff097224 */ /* 0x000fe200078e0008 */
[----:B------:R-:W-:Y:S01]  /*23e70*/  MOV R44, R51 ;  /* 0x00000033002c7202 */ /* 0x000fe20000000f00 */
[----:B------:R-:W-:Y:S02]  /*23e80*/  IMAD.MOV.U32 R108, RZ, RZ, R115 ;  /* 0x000000ffff6c7224 */ /* 0x000fe400078e0073 */
.L_x_8585:
[----:B------:R-:W-:Y:S05]  /*23e90*/  BSYNC B1 ;  /* 0x0000000000017941 */ /* 0x000fea0003800000 */
.L_x_8583:
        /* <DEDUP_REMOVED lines=11> */
.L_x_8587:
[----:B------:R-:W-:Y:S01]  /*23f50*/  IMAD.MOV.U32 R6, RZ, RZ, R7 ;  /* 0x000000ffff067224 */ /* 0x000fe200078e0007 */
[----:B------:R-:W-:Y:S01]  /*23f60*/  MOV R8, R9 ;  /* 0x0000000900087202 */ /* 0x000fe20000000f00 */
[----:B------:R-:W-:Y:S02]  /*23f70*/  IMAD.MOV.U32 R115, RZ, RZ, R114 ;  /* 0x000000ffff737224 */ /* 0x000fe400078e0072 */
[----:B------:R-:W-:Y:S02]  /*23f80*/  IMAD.MOV.U32 R51, RZ, RZ, R50 ;  /* 0x000000ffff337224 */ /* 0x000fe400078e0032 */
.L_x_8588:
[----:B------:R-:W-:Y:S05]  /*23f90*/  BSYNC B1 ;  /* 0x0000000000017941 */ /* 0x000fea0003800000 */
.L_x_8586:
        /* <DEDUP_REMOVED lines=11> */
.L_x_8590:
[----:B------:R-:W-:Y:S01]  /*24050*/  IMAD.MOV.U32 R7, RZ, RZ, R6 ;  /* 0x000000ffff077224 */ /* 0x000fe200078e0006 */
[----:B------:R-:W-:Y:S01]  /*24060*/  MOV R114, R113 ;  /* 0x0000007100727202 */ /* 0x000fe20000000f00 */
[----:B------:R-:W-:Y:S02]  /*24070*/  IMAD.MOV.U32 R9, RZ, RZ, R8 ;  /* 0x000000ffff097224 */ /* 0x000fe400078e0008 */
[----:B------:R-:W-:Y:S02]  /*24080*/  IMAD.MOV.U32 R50, RZ, RZ, R49 ;  /* 0x000000ffff327224 */ /* 0x000fe400078e0031 */
.L_x_8591:
[----:B------:R-:W-:Y:S05]  /*24090*/  BSYNC B1 ;  /* 0x0000000000017941 */ /* 0x000fea0003800000 */
.L_x_8589:
        /* <DEDUP_REMOVED lines=11> */
.L_x_8593:
[----:B------:R-:W-:Y:S01]  /*24150*/  MOV R6, R7 ;  /* 0x0000000700067202 */ /* 0x000fe20000000f00 */
[----:B------:R-:W-:Y:S01]  /*24160*/  IMAD.MOV.U32 R8, RZ, RZ, R9 ;  /* 0x000000ffff087224 */ /* 0x000fe200078e0009 */
[----:B------:R-:W-:Y:S01]  /*24170*/  MOV R49, R48 ;  /* 0x0000003000317202 */ /* 0x000fe20000000f00 */
[----:B------:R-:W-:Y:S02]  /*24180*/  IMAD.MOV.U32 R113, RZ, RZ, R112 ;  /* 0x000000ffff717224 */ /* 0x000fe400078e0070 */
.L_x_8594:
[----:B------:R-:W-:Y:S05]  /*24190*/  BSYNC B1 ;  /* 0x0000000000017941 */ /* 0x000fea0003800000 */
.L_x_8592:
        /* <DEDUP_REMOVED lines=11> */
.L_x_8596:
[----:B------:R-:W-:Y:S01]  /*24250*/  IMAD.MOV.U32 R7, RZ, RZ, R6 ;  /* 0x000000ffff077224 */ /* 0x000fe200078e0006 */
[----:B------:R-:W-:Y:S01]  /*24260*/  MOV R9, R8 ;  /* 0x0000000800097202 */ /* 0x000fe20000000f00 */
[----:B------:R-:W-:Y:S02]  /*24270*/  IMAD.MOV.U32 R112, RZ, RZ, R119 ;  /* 0x000000ffff707224 */ /* 0x000fe400078e0077 */
[----:B------:R-:W-:Y:S02]  /*24280*/  IMAD.MOV.U32 R48, RZ, RZ, R55 ;  /* 0x000000ffff307224 */ /* 0x000fe400078e0037 */
.L_x_8597:
[----:B------:R-:W-:Y:S05]  /*24290*/  BSYNC B1 ;  /* 0x0000000000017941 */ /* 0x000fea0003800000 */
.L_x_8595:
        /* <DEDUP_REMOVED lines=11> */
.L_x_8599:
[----:B------:R-:W-:Y:S01]  /*24350*/  IMAD.MOV.U32 R6, RZ, RZ, R7 ;  /* 0x000000ffff067224 */ /* 0x000fe200078e0007 */
[----:B------:R-:W-:Y:S01]  /*24360*/  MOV R119, R118 ;  /* 0x0000007600777202 */ /* 0x000fe20000000f00 */
[----:B------:R-:W-:Y:S02]  /*24370*/  IMAD.MOV.U32 R8, RZ, RZ, R9 ;  /* 0x000000ffff087224 */ /* 0x000fe400078e0009 */
[----:B------:R-:W-:Y:S02]  /*24380*/  IMAD.MOV.U32 R55, RZ, RZ, R54 ;  /* 0x000000ffff377224 */ /* 0x000fe400078e0036 */
.L_x_8600:
[----:B------:R-:W-:Y:S05]  /*24390*/  BSYNC B1 ;  /* 0x0000000000017941 */ /* 0x000fea0003800000 */
.L_x_8598:
        /* <DEDUP_REMOVED lines=11> */
.L_x_8602:
[----:B------:R-:W-:Y:S01]  /*24450*/  MOV R7, R6 ;  /* 0x0000000600077202 */ /* 0x000fe20000000f00 */
[----:B------:R-:W-:Y:S01]  /*24460*/  IMAD.MOV.U32 R9, RZ, RZ, R8 ;  /* 0x000000ffff097224 */ /* 0x000fe200078e0008 */
[----:B------:R-:W-:Y:S01]  /*24470*/  MOV R54, R53 ;  /* 0x0000003500367202 */ /* 0x000fe20000000f00 */
[----:B------:R-:W-:Y:S02]  /*24480*/  IMAD.MOV.U32 R118, RZ, RZ, R117 ;  /* 0x000000ffff767224 */ /* 0x000fe400078e0075 */
.L_x_8603:
[----:B------:R-:W-:Y:S05]  /*24490*/  BSYNC B1 ;  /* 0x0000000000017941 */ /* 0x000fea0003800000 */
.L_x_8601:
        /* <DEDUP_REMOVED lines=11> */
.L_x_8605:
[----:B------:R-:W-:Y:S01]  /*24550*/  IMAD.MOV.U32 R6, RZ, RZ, R7 ;  /* 0x000000ffff067224 */ /* 0x000fe200078e0007 */
[----:B------:R-:W-:Y:S01]  /*24560*/  MOV R8, R9 ;  /* 0x0000000900087202 */ /* 0x000fe20000000f00 */
[----:B------:R-:W-:Y:S02]  /*24570*/  IMAD.MOV.U32 R117, RZ, RZ, R116 ;  /* 0x000000ffff757224 */ /* 0x000fe400078e0074 */
[----:B------:R-:W-:Y:S02]  /*24580*/  IMAD.MOV.U32 R53, RZ, RZ, R52 ;  /* 0x000000ffff357224 */ /* 0x000fe400078e0034 */
.L_x_8606:
[----:B------:R-:W-:Y:S05]  /*24590*/  BSYNC B1 ;  /* 0x0000000000017941 */ /* 0x000fea0003800000 */
.L_x_8604:
        /* <DEDUP_REMOVED lines=11> */
.L_x_8608:
[----:B------:R-:W-:Y:S01]  /*24650*/  IMAD.MOV.U32 R7, RZ, RZ, R6 ;  /* 0x000000ffff077224 */ /* 0x000fe200078e0006 */
[----:B------:R-:W-:Y:S01]  /*24660*/  MOV R116, R123 ;  /* 0x0000007b00747202 */ /* 0x000fe20000000f00 */
[----:B------:R-:W-:Y:S02]  /*24670*/  IMAD.MOV.U32 R9, RZ, RZ, R8 ;  /* 0x000000ffff097224 */ /* 0x000fe400078e0008 */
[----:B------:R-:W-:Y:S02]  /*24680*/  IMAD.MOV.U32 R52, RZ, RZ, R59 ;  /* 0x000000ffff347224 */ /* 0x000fe400078e003b */
.L_x_8609:
[----:B------:R-:W-:Y:S05]  /*24690*/  BSYNC B1 ;  /* 0x0000000000017941 */ /* 0x000fea0003800000 */
.L_x_8607:
        /* <DEDUP_REMOVED lines=11> */
.L_x_8611:
[----:B------:R-:W-:Y:S01]  /*24750*/  MOV R6, R7 ;  /* 0x0000000700067202 */ /* 0x000fe20000000f00 */
[----:B------:R-:W-:Y:S01]  /*24760*/  IMAD.MOV.U32 R8, RZ, RZ, R9 ;  /* 0x000000ffff087224 */ /* 0x000fe200078e0009 */
[----:B------:R-:W-:Y:S01]  /*24770*/  MOV R59, R58 ;  /* 0x0000003a003b7202 */ /* 0x000fe20000000f00 */
[----:B------:R-:W-:Y:S02]  /*24780*/  IMAD.MOV.U32 R123, RZ, RZ, R122 ;  /* 0x000000ffff7b7224 */ /* 0x000fe400078e007a */
.L_x_8612:
[----:B------:R-:W-:Y:S05]  /*24790*/  BSYNC B1 ;  /* 0x0000000000017941 */ /* 0x000fea0003800000 */
.L_x_8610:
        /* <DEDUP_REMOVED lines=11> */
.L_x_8614:
[----:B------:R-:W-:Y:S01]  /*24850*/  IMAD.MOV.U32 R7, RZ, RZ, R6 ;  /* 0x000000ffff077224 */ /* 0x000fe200078e0006 */
[----:B------:R-:W-:Y:S01]  /*24860*/  MOV R9, R8 ;  /* 0x0000000800097202 */ /* 0x000fe20000000f00 */
[----:B------:R-:W-:Y:S02]  /*24870*/  IMAD.MOV.U32 R122, RZ, RZ, R121 ;  /* 0x000000ffff7a7224 */ /* 0x000fe400078e0079 */
[----:B------:R-:W-:Y:S02]  /*24880*/  IMAD.MOV.U32 R58, RZ, RZ, R57 ;  /* 0x000000ffff3a7224 */ /* 0x000fe400078e0039 */
.L_x_8615:
[----:B------:R-:W-:Y:S05]  /*24890*/  BSYNC B1 ;  /* 0x0000000000017941 */ /* 0x000fea0003800000 */
.L_x_8613:
        /* <DEDUP_REMOVED lines=11> */
.L_x_8617:
[----:B------:R-:W-:Y:S01]  /*24950*/  IMAD.MOV.U32 R6, RZ, RZ, R7 ;  /* 0x000000ffff067224 */ /* 0x000fe200078e0007 */
[----:B------:R-:W-:Y:S01]  /*24960*/  MOV R121, R120 ;  /* 0x0000007800797202 */ /* 0x000fe20000000f00 */
[----:B------:R-:W-:Y:S02]  /*24970*/  IMAD.MOV.U32 R8, RZ, RZ, R9 ;  /* 0x000000ffff087224 */ /* 0x000fe400078e0009 */
[----:B------:R-:W-:Y:S02]  /*24980*/  IMAD.MOV.U32 R57, RZ, RZ, R56 ;  /* 0x000000ffff397224 */ /* 0x000fe400078e0038 */
.L_x_8618:
[----:B------:R-:W-:Y:S05]  /*24990*/  BSYNC B1 ;  /* 0x0000000000017941 */ /* 0x000fea0003800000 */
.L_x_8616:
        /* <DEDUP_REMOVED lines=11> */
.L_x_8620:
[----:B------:R-:W-:Y:S01]  /*24a50*/  MOV R7, R6 ;  /* 0x0000000600077202 */ /* 0x000fe20000000f00 */
[----:B------:R-:W-:Y:S01]  /*24a60*/  IMAD.MOV.U32 R9, RZ, RZ, R8 ;  /* 0x000000ffff097224 */ /* 0x000fe200078e0008 */
[----:B------:R-:W-:Y:S01]  /*24a70*/  MOV R56, R63 ;  /* 0x0000003f00387202 */ /* 0x000fe20000000f00 */
[----:B------:R-:W-:Y:S02]  /*24a80*/  IMAD.MOV.U32 R120, RZ, RZ, R127 ;  /* 0x000000ffff787224 */ /* 0x000fe400078e007f */
.L_x_8621:
[----:B------:R-:W-:Y:S05]  /*24a90*/  BSYNC B1 ;  /* 0x0000000000017941 */ /* 0x000fea0003800000 */
.L_x_8619:
        /* <DEDUP_REMOVED lines=11> */
.L_x_8623:
[----:B------:R-:W-:Y:S01]  /*24b50*/  IMAD.MOV.U32 R6, RZ, RZ, R7 ;  /* 0x000000ffff067224 */ /* 0x000fe200078e0007 */
[----:B------:R-:W-:Y:S01]  /*24b60*/  MOV R8, R9 ;  /* 0x0000000900087202 */ /* 0x000fe20000000f00 */
[----:B------:R-:W-:Y:S02]  /*24b70*/  IMAD.MOV.U32 R127, RZ, RZ, R126 ;  /* 0x000000ffff7f7224 */ /* 0x000fe400078e007e */
[----:B------:R-:W-:Y:S02]  /*24b80*/  IMAD.MOV.U32 R63, RZ, RZ, R62 ;  /* 0x000000ffff3f7224 */ /* 0x000fe400078e003e */
.L_x_8624:
[----:B------:R-:W-:Y:S05]  /*24b90*/  BSYNC B1 ;  /* 0x0000000000017941 */ /* 0x000fea0003800000 */
.L_x_8622:
        /* <DEDUP_REMOVED lines=11> */
.L_x_8626:
[----:B------:R-:W-:Y:S01]  /*24c50*/  IMAD.MOV.U32 R7, RZ, RZ, R6 ;  /* 0x000000ffff077224 */ /* 0x000fe200078e0006 */
[----:B------:R-:W-:Y:S01]  /*24c60*/  MOV R126, R125 ;  /* 0x0000007d007e7202 */ /* 0x000fe20000000f00 */
[----:B------:R-:W-:Y:S02]  /*24c70*/  IMAD.MOV.U32 R9, RZ, RZ, R8 ;  /* 0x000000ffff097224 */ /* 0x000fe400078e0008 */
[----:B------:R-:W-:Y:S02]  /*24c80*/  IMAD.MOV.U32 R62, RZ, RZ, R61 ;  /* 0x000000ffff3e7224 */ /* 0x000fe400078e003d */
.L_x_8627:
[----:B------:R-:W-:Y:S05]  /*24c90*/  BSYNC B1 ;  /* 0x0000000000017941 */ /* 0x000fea0003800000 */
.L_x_8625:
        /* <DEDUP_REMOVED lines=11> */
.L_x_8629:
[----:B------:R-:W-:Y:S01]  /*24d50*/  MOV R6, R7 ;  /* 0x0000000700067202 */ /* 0x000fe20000000f00 */
[----:B------:R-:W-:Y:S01]  /*24d60*/  IMAD.MOV.U32 R8, RZ, RZ, R9 ;  /* 0x000000ffff087224 */ /* 0x000fe200078e0009 */
[----:B------:R-:W-:Y:S01]  /*24d70*/  MOV R61, R60 ;  /* 0x0000003c003d7202 */ /* 0x000fe20000000f00 */
[----:B------:R-:W-:Y:S02]  /*24d80*/  IMAD.MOV.U32 R125, RZ, RZ, R124 ;  /* 0x000000ffff7d7224 */ /* 0x000fe400078e007c */
.L_x_8630:
[----:B------:R-:W-:Y:S05]  /*24d90*/  BSYNC B1 ;  /* 0x0000000000017941 */ /* 0x000fea0003800000 */
.L_x_8628:
        /* <DEDUP_REMOVED lines=11> */
.L_x_8632:
[----:B------:R-:W-:Y:S01]  /*24e50*/  IMAD.MOV.U32 R7, RZ, RZ, R6 ;  /* 0x000000ffff077224 */ /* 0x000fe200078e0006 */
[----:B------:R-:W-:Y:S01]  /*24e60*/  MOV R9, R8 ;  /* 0x0000000800097202 */ /* 0x000fe20000000f00 */
[----:B------:R-:W-:Y:S02]  /*24e70*/  IMAD.MOV.U32 R124, RZ, RZ, R131 ;  /* 0x000000ffff7c7224 */ /* 0x000fe400078e0083 */
[----:B------:R-:W-:Y:S02]  /*24e80*/  IMAD.MOV.U32 R60, RZ, RZ, R67 ;  /* 0x000000ffff3c7224 */ /* 0x000fe400078e0043 */
.L_x_8633:
[----:B------:R-:W-:Y:S05]  /*24e90*/  BSYNC B1 ;  /* 0x0000000000017941 */ /* 0x000fea0003800000 */
.L_x_8631:
        /* <DEDUP_REMOVED lines=11> */
.L_x_8635:
[----:B------:R-:W-:Y:S01]  /*24f50*/  IMAD.MOV.U32 R6, RZ, RZ, R7 ;  /* 0x000000ffff067224 */ /* 0x000fe200078e0007 */
[----:B------:R-:W-:Y:S01]  /*24f60*/  MOV R131, R130 ;  /* 0x0000008200837202 */ /* 0x000fe20000000f00 */
[----:B------:R-:W-:Y:S02]  /*24f70*/  IMAD.MOV.U32 R8, RZ, RZ, R9 ;  /* 0x000000ffff087224 */ /* 0x000fe400078e0009 */
[----:B------:R-:W-:Y:S02]  /*24f80*/  IMAD.MOV.U32 R67, RZ, RZ, R66 ;  /* 0x000000ffff437224 */ /* 0x000fe400078e0042 */
.L_x_8636:
[----:B------:R-:W-:Y:S05]  /*24f90*/  BSYNC B1 ;  /* 0x0000000000017941 */ /* 0x000fea0003800000 */
.L_x_8634:
        /* <DEDUP_REMOVED lines=11> */
.L_x_8638:
[----:B------:R-:W-:Y:S01]  /*25050*/  MOV R7, R6 ;  /* 0x0000000600077202 */ /* 0x000fe20000000f00 */
[----:B------:R-:W-:Y:S01]  /*25060*/  IMAD.MOV.U32 R9, RZ, RZ, R8 ;  /* 0x000000ffff097224 */ /* 0x000fe200078e0008 */
[----:B------:R-:W-:Y:S01]  /*25070*/  MOV R66, R65 ;  /* 0x0000004100427202 */ /* 0x000fe20000000f00 */
[----:B------:R-:W-:Y:S02]  /*25080*/  IMAD.MOV.U32 R130, RZ, RZ, R129 ;  /* 0x000000ffff827224 */ /* 0x000fe400078e0081 */
.L_x_8639:
[----:B------:R-:W-:Y:S05]  /*25090*/  BSYNC B1 ;  /* 0x0000000000017941 */ /* 0x000fea0003800000 */
.L_x_8637:
        /* <DEDUP_REMOVED lines=11> */
.L_x_8641:
[----:B------:R-:W-:Y:S01]  /*25150*/  IMAD.MOV.U32 R6, RZ, RZ, R7 ;  /* 0x000000ffff067224 */ /* 0x000fe200078e0007 */
[----:B------:R-:W-:Y:S01]  /*25160*/  MOV R8, R9 ;  /* 0x0000000900087202 */ /* 0x000fe20000000f00 */
[----:B------:R-:W-:Y:S02]  /*25170*/  IMAD.MOV.U32 R129, RZ, RZ, R128 ;  /* 0x000000ffff817224 */ /* 0x000fe400078e0080 */
[----:B------:R-:W-:Y:S02]  /*25180*/  IMAD.MOV.U32 R65, RZ, RZ, R64 ;  /* 0x000000ffff417224 */ /* 0x000fe400078e0040 */
.L_x_8642:
[----:B------:R-:W-:Y:S05]  /*25190*/  BSYNC B1 ;  /* 0x0000000000017941 */ /* 0x000fea0003800000 */
.L_x_8640:
        /* <DEDUP_REMOVED lines=11> */
.L_x_8644:
[----:B------:R-:W-:Y:S01]  /*25250*/  IMAD.MOV.U32 R7, RZ, RZ, R6 ;  /* 0x000000ffff077224 */ /* 0x000fe200078e0006 */
[----:B------:R-:W-:Y:S01]  /*25260*/  MOV R128, R135 ;  /* 0x0000008700807202 */ /* 0x000fe20000000f00 */
[----:B------:R-:W-:Y:S02]  /*25270*/  IMAD.MOV.U32 R9, RZ, RZ, R8 ;  /* 0x000000ffff097224 */ /* 0x000fe400078e0008 */
[----:B------:R-:W-:Y:S02]  /*25280*/  IMAD.MOV.U32 R64, RZ, RZ, R71 ;  /* 0x000000ffff407224 */ /* 0x000fe400078e0047 */
.L_x_8645:
[----:B------:R-:W-:Y:S05]  /*25290*/  BSYNC B1 ;  /* 0x0000000000017941 */ /* 0x000fea0003800000 */
.L_x_8643:
        /* <DEDUP_REMOVED lines=11> */
.L_x_8647:
[----:B------:R-:W-:Y:S01]  /*25350*/  MOV R6, R7 ;  /* 0x0000000700067202 */ /* 0x000fe20000000f00 */
[----:B------:R-:W-:Y:S01]  /*25360*/  IMAD.MOV.U32 R8, RZ, RZ, R9 ;  /* 0x000000ffff087224 */ /* 0x000fe200078e0009 */
[----:B------:R-:W-:Y:S01]  /*25370*/  MOV R71, R70 ;  /* 0x0000004600477202 */ /* 0x000fe20000000f00 */
[----:B------:R-:W-:Y:S02]  /*25380*/  IMAD.MOV.U32 R135, RZ, RZ, R134 ;  /* 0x000000ffff877224 */ /* 0x000fe400078e0086 */
.L_x_8648:
[----:B------:R-:W-:Y:S05]  /*25390*/  BSYNC B1 ;  /* 0x0000000000017941 */ /* 0x000fea0003800000 */
.L_x_8646:
        /* <DEDUP_REMOVED lines=11> */
.L_x_8650:
[----:B------:R-:W-:Y:S01]  /*25450*/  IMAD.MOV.U32 R7, RZ, RZ, R6 ;  /* 0x000000ffff077224 */ /* 0x000fe200078e0006 */
[----:B------:R-:W-:Y:S01]  /*25460*/  MOV R9, R8 ;  /* 0x0000000800097202 */ /* 0x000fe20000000f00 */
[----:B------:R-:W-:Y:S02]  /*25470*/  IMAD.MOV.U32 R134, RZ, RZ, R133 ;  /* 0x000000ffff867224 */ /* 0x000fe400078e0085 */
[----:B------:R-:W-:Y:S02]  /*25480*/  IMAD.MOV.U32 R70, RZ, RZ, R69 ;  /* 0x000000ffff467224 */ /* 0x000fe400078e0045 */
.L_x_8651:
[----:B------:R-:W-:Y:S05]  /*25490*/  BSYNC B1 ;  /* 0x0000000000017941 */ /* 0x000fea0003800000 */
.L_x_8649:
        /* <DEDUP_REMOVED lines=11> */
.L_x_8653:
[----:B------:R-:W-:Y:S01]  /*25550*/  IMAD.MOV.U32 R6, RZ, RZ, R7 ;  /* 0x000000ffff067224 */ /* 0x000fe200078e0007 */
[----:B------:R-:W-:Y:S01]  /*25560*/  MOV R133, R132 ;  /* 0x0000008400857202 */ /* 0x000fe20000000f00 */
[----:B------:R-:W-:Y:S02]  /*25570*/  IMAD.MOV.U32 R8, RZ, RZ, R9 ;  /* 0x000000ffff087224 */ /* 0x000fe400078e0009 */
[----:B------:R-:W-:Y:S02]  /*25580*/  IMAD.MOV.U32 R69, RZ, RZ, R68 ;  /* 0x000000ffff457224 */ /* 0x000fe400078e0044 */
.L_x_8654:
[----:B------:R-:W-:Y:S05]  /*25590*/  BSYNC B1 ;  /* 0x0000000000017941 */ /* 0x000fea0003800000 */
.L_x_8652:
        /* <DEDUP_REMOVED lines=11> */
.L_x_8656:
[----:B------:R-:W-:Y:S01]  /*25650*/  MOV R7, R6 ;  /* 0x0000000600077202 */ /* 0x000fe20000000f00 */
[----:B------:R-:W-:Y:S01]  /*25660*/  IMAD.MOV.U32 R9, RZ, RZ, R8 ;  /* 0x000000ffff097224 */ /* 0x000fe200078e0008 */
[----:B------:R-:W-:Y:S01]  /*25670*/  MOV R68, R75 ;  /* 0x0000004b00447202 */ /* 0x000fe20000000f00 */
[----:B------:R-:W-:Y:S02]  /*25680*/  IMAD.MOV.U32 R132, RZ, RZ, R139 ;  /* 0x000000ffff847224 */ /* 0x000fe400078e008b */
.L_x_8657:
[----:B------:R-:W-:Y:S05]  /*25690*/  BSYNC B1 ;  /* 0x0000000000017941 */ /* 0x000fea0003800000 */
.L_x_8655:
        /* <DEDUP_REMOVED lines=11> */
.L_x_8659:
[----:B------:R-:W-:Y:S01]  /*25750*/  IMAD.MOV.U32 R6, RZ, RZ, R7 ;  /* 0x000000ffff067224 */ /* 0x000fe200078e0007 */
[----:B------:R-:W-:Y:S01]  /*25760*/  MOV R8, R9 ;  /* 0x0000000900087202 */ /* 0x000fe20000000f00 */
[----:B------:R-:W-:Y:S02]  /*25770*/  IMAD.MOV.U32 R139, RZ, RZ, R138 ;  /* 0x000000ffff8b7224 */ /* 0x000fe400078e008a */
[----:B------:R-:W-:Y:S02]  /*25780*/  IMAD.MOV.U32 R75, RZ, RZ, R74 ;  /* 0x000000ffff4b7224 */ /* 0x000fe400078e004a */
.L_x_8660:
[----:B------:R-:W-:Y:S05]  /*25790*/  BSYNC B1 ;  /* 0x0000000000017941 */ /* 0x000fea0003800000 */
.L_x_8658:
        /* <DEDUP_REMOVED lines=11> */
.L_x_8662:
[----:B------:R-:W-:Y:S01]  /*25850*/  IMAD.MOV.U32 R7, RZ, RZ, R6 ;  /* 0x000000ffff077224 */ /* 0x000fe200078e0006 */
[----:B------:R-:W-:Y:S01]  /*25860*/  MOV R138, R137 ;  /* 0x00000089008a7202 */ /* 0x000fe20000000f00 */
[----:B------:R-:W-:Y:S02]  /*25870*/  IMAD.MOV.U32 R9, RZ, RZ, R8 ;  /* 0x000000ffff097224 */ /* 0x000fe400078e0008 */
[----:B------:R-:W-:Y:S02]  /*25880*/  IMAD.MOV.U32 R74, RZ, RZ, R73 ;  /* 0x000000ffff4a7224 */ /* 0x000fe400078e0049 */
.L_x_8663:
[----:B------:R-:W-:Y:S05]  /*25890*/  BSYNC B1 ;  /* 0x0000000000017941 */ /* 0x000fea0003800000 */
.L_x_8661:
        /* <DEDUP_REMOVED lines=11> */
.L_x_8665:
[----:B------:R-:W-:Y:S01]  /*25950*/  MOV R6, R7 ;  /* 0x0000000700067202 */ /* 0x000fe20000000f00 */
[----:B------:R-:W-:Y:S01]  /*25960*/  IMAD.MOV.U32 R8, RZ, RZ, R9 ;  /* 0x000000ffff087224 */ /* 0x000fe200078e0009 */
[----:B------:R-:W-:Y:S01]  /*25970*/  MOV R73, R72 ;  /* 0x0000004800497202 */ /* 0x000fe20000000f00 */
[----:B------:R-:W-:Y:S02]  /*25980*/  IMAD.MOV.U32 R137, RZ, RZ, R136 ;  /* 0x000000ffff897224 */ /* 0x000fe400078e0088 */
.L_x_8666:
[----:B------:R-:W-:Y:S05]  /*25990*/  BSYNC B1 ;  /* 0x0000000000017941 */ /* 0x000fea0003800000 */
.L_x_8664:
        /* <DEDUP_REMOVED lines=11> */
.L_x_8668:
[----:B------:R-:W-:Y:S01]  /*25a50*/  IMAD.MOV.U32 R7, RZ, RZ, R6 ;  /* 0x000000ffff077224 */ /* 0x000fe200078e0006 */
[----:B------:R-:W-:Y:S01]  /*25a60*/  MOV R9, R8 ;  /* 0x0000000800097202 */ /* 0x000fe20000000f00 */
[----:B------:R-:W-:Y:S02]  /*25a70*/  IMAD.MOV.U32 R136, RZ, RZ, R143 ;  /* 0x000000ffff887224 */ /* 0x000fe400078e008f */
[----:B------:R-:W-:Y:S02]  /*25a80*/  IMAD.MOV.U32 R72, RZ, RZ, R79 ;  /* 0x000000ffff487224 */ /* 0x000fe400078e004f */
.L_x_8669:
[----:B------:R-:W-:Y:S05]  /*25a90*/  BSYNC B1 ;  /* 0x0000000000017941 */ /* 0x000fea0003800000 */
.L_x_8667:
        /* <DEDUP_REMOVED lines=11> */
.L_x_8671:
[----:B------:R-:W-:Y:S01]  /*25b50*/  IMAD.MOV.U32 R6, RZ, RZ, R7 ;  /* 0x000000ffff067224 */ /* 0x000fe200078e0007 */
[----:B------:R-:W-:Y:S01]  /*25b60*/  MOV R143, R142 ;  /* 0x0000008e008f7202 */ /* 0x000fe20000000f00 */
[----:B------:R-:W-:Y:S02]  /*25b70*/  IMAD.MOV.U32 R8, RZ, RZ, R9 ;  /* 0x000000ffff087224 */ /* 0x000fe400078e0009 */
[----:B------:R-:W-:Y:S02]  /*25b80*/  IMAD.MOV.U32 R79, RZ, RZ, R78 ;  /* 0x000000ffff4f7224 */ /* 0x000fe400078e004e */
.L_x_8672:
[----:B------:R-:W-:Y:S05]  /*25b90*/  BSYNC B1 ;  /* 0x0000000000017941 */ /* 0x000fea0003800000 */
.L_x_8670:
        /* <DEDUP_REMOVED lines=11> */
.L_x_8674:
[----:B------:R-:W-:Y:S01]  /*25c50*/  MOV R7, R6 ;  /* 0x0000000600077202 */ /* 0x000fe20000000f00 */
[----:B------:R-:W-:Y:S01]  /*25c60*/  IMAD.MOV.U32 R9, RZ, RZ, R8 ;  /* 0x000000ffff097224 */ /* 0x000fe200078e0008 */
[----:B------:R-:W-:Y:S01]  /*25c70*/  MOV R78, R77 ;  /* 0x0000004d004e7202 */ /* 0x000fe20000000f00 */
[----:B------:R-:W-:Y:S02]  /*25c80*/  IMAD.MOV.U32 R142, RZ, RZ, R141 ;  /* 0x000000ffff8e7224 */ /* 0x000fe400078e008d */
.L_x_8675:
[----:B------:R-:W-:Y:S05]  /*25c90*/  BSYNC B1 ;  /* 0x0000000000017941 */ /* 0x000fea0003800000 */
.L_x_8673:
        /* <DEDUP_REMOVED lines=11> */
.L_x_8677:
[----:B------:R-:W-:Y:S01]  /*25d50*/  IMAD.MOV.U32 R6, RZ, RZ, R7 ;  /* 0x000000ffff067224 */ /* 0x000fe200078e0007 */
[----:B------:R-:W-:Y:S01]  /*25d60*/  MOV R8, R9 ;  /* 0x0000000900087202 */ /* 0x000fe20000000f00 */
[----:B------:R-:W-:Y:S02]  /*25d70*/  IMAD.MOV.U32 R141, RZ, RZ, R140 ;  /* 0x000000ffff8d7224 */ /* 0x000fe400078e008c */
[----:B------:R-:W-:Y:S02]  /*25d80*/  IMAD.MOV.U32 R77, RZ, RZ, R76 ;  /* 0x000000ffff4d7224 */ /* 0x000fe400078e004c */
.L_x_8678:
[----:B------:R-:W-:Y:S05]  /*25d90*/  BSYNC B1 ;  /* 0x0000000000017941 */ /* 0x000fea0003800000 */
.L_x_8676:
        /* <DEDUP_REMOVED lines=11> */
.L_x_8680:
[----:B------:R-:W-:Y:S01]  /*25e50*/  IMAD.MOV.U32 R7, RZ, RZ, R6 ;  /* 0x000000ffff077224 */ /* 0x000fe200078e0006 */
[----:B------:R-:W-:Y:S01]  /*25e60*/  MOV R140, R147 ;  /* 0x00000093008c7202 */ /* 0x000fe20000000f00 */
[----:B------:R-:W-:Y:S02]  /*25e70*/  IMAD.MOV.U32 R9, RZ, RZ, R8 ;  /* 0x000000ffff097224 */ /* 0x000fe400078e0008 */
[----:B------:R-:W-:Y:S02]  /*25e80*/  IMAD.MOV.U32 R76, RZ, RZ, R83 ;  /* 0x000000ffff4c7224 */ /* 0x000fe400078e0053 */
.L_x_8681:
[----:B------:R-:W-:Y:S05]  /*25e90*/  BSYNC B1 ;  /* 0x0000000000017941 */ /* 0x000fea0003800000 */
.L_x_8679:
        /* <DEDUP_REMOVED lines=11> */
.L_x_8683:
[----:B------:R-:W-:Y:S01]  /*25f50*/  MOV R6, R7 ;  /* 0x0000000700067202 */ /* 0x000fe20000000f00 */
[----:B------:R-:W-:Y:S01]  /*25f60*/  IMAD.MOV.U32 R8, RZ, RZ, R9 ;  /* 0x000000ffff087224 */ /* 0x000fe200078e0009 */
[----:B------:R-:W-:Y:S01]  /*25f70*/  MOV R83, R82 ;  /* 0x0000005200537202 */ /* 0x000fe20000000f00 */
[----:B------:R-:W-:Y:S02]  /*25f80*/  IMAD.MOV.U32 R147, RZ, RZ, R146 ;  /* 0x000000ffff937224 */ /* 0x000fe400078e0092 */
.L_x_8684:
[----:B------:R-:W-:Y:S05]  /*25f90*/  BSYNC B1 ;  /* 0x0000000000017941 */ /* 0x000fea0003800000 */
.L_x_8682:
        /* <DEDUP_REMOVED lines=11> */
.L_x_8686:
[----:B------:R-:W-:Y:S01]  /*26050*/  IMAD.MOV.U32 R7, RZ, RZ, R6 ;  /* 0x000000ffff077224 */ /* 0x000fe200078e0006 */
[----:B------:R-:W-:Y:S01]  /*26060*/  MOV R9, R8 ;  /* 0x0000000800097202 */ /* 0x000fe20000000f00 */
[----:B------:R-:W-:Y:S02]  /*26070*/  IMAD.MOV.U32 R146, RZ, RZ, R145 ;  /* 0x000000ffff927224 */ /* 0x000fe400078e0091 */
[----:B------:R-:W-:Y:S02]  /*26080*/  IMAD.MOV.U32 R82, RZ, RZ, R81 ;  /* 0x000000ffff527224 */ /* 0x000fe400078e0051 */
.L_x_8687:
[----:B------:R-:W-:Y:S05]  /*26090*/  BSYNC B1 ;  /* 0x0000000000017941 */ /* 0x000fea0003800000 */
.L_x_8685:
        /* <DEDUP_REMOVED lines=11> */
.L_x_8689:
[----:B------:R-:W-:Y:S01]  /*26150*/  IMAD.MOV.U32 R6, RZ, RZ, R7 ;  /* 0x000000ffff067224 */ /* 0x000fe200078e0007 */
[----:B------:R-:W-:Y:S01]  /*26160*/  MOV R145, R144 ;  /* 0x0000009000917202 */ /* 0x000fe20000000f00 */
[----:B------:R-:W-:Y:S02]  /*26170*/  IMAD.MOV.U32 R8, RZ, RZ, R9 ;  /* 0x000000ffff087224 */ /* 0x000fe400078e0009 */
[----:B------:R-:W-:Y:S02]  /*26180*/  IMAD.MOV.U32 R81, RZ, RZ, R80 ;  /* 0x000000ffff517224 */ /* 0x000fe400078e0050 */
.L_x_8690:
[----:B------:R-:W-:Y:S05]  /*26190*/  BSYNC B1 ;  /* 0x0000000000017941 */ /* 0x000fea0003800000 */
.L_x_8688:
        /* <DEDUP_REMOVED lines=11> */
.L_x_8692:
[----:B------:R-:W-:Y:S01]  /*26250*/  MOV R7, R6 ;  /* 0x0000000600077202 */ /* 0x000fe20000000f00 */
[----:B------:R-:W-:Y:S01]  /*26260*/  IMAD.MOV.U32 R9, RZ, RZ, R8 ;  /* 0x000000ffff097224 */ /* 0x000fe200078e0008 */
[----:B------:R-:W-:Y:S01]  /*26270*/  MOV R80, R87 ;  /* 0x0000005700507202 */ /* 0x000fe20000000f00 */
[----:B------:R-:W-:Y:S02]  /*26280*/  IMAD.MOV.U32 R144, RZ, RZ, R151 ;  /* 0x000000ffff907224 */ /* 0x000fe400078e0097 */
.L_x_8693:
[----:B------:R-:W-:Y:S05]  /*26290*/  BSYNC B1 ;  /* 0x0000000000017941 */ /* 0x000fea0003800000 */
.L_x_8691:
        /* <DEDUP_REMOVED lines=11> */
.L_x_8695:
[----:B------:R-:W-:Y:S01]  /*26350*/  IMAD.MOV.U32 R6, RZ, RZ, R7 ;  /* 0x000000ffff067224 */ /* 0x000fe200078e0007 */
[----:B------:R-:W-:Y:S01]  /*26360*/  MOV R8, R9 ;  /* 0x0000000900087202 */ /* 0x000fe20000000f00 */
[----:B------:R-:W-:Y:S02]  /*26370*/  IMAD.MOV.U32 R151, RZ, RZ, R150 ;  /* 0x000000ffff977224 */ /* 0x000fe400078e0096 */
[----:B------:R-:W-:Y:S02]  /*26380*/  IMAD.MOV.U32 R87, RZ, RZ, R86 ;  /* 0x000000ffff577224 */ /* 0x000fe400078e0056 */
.L_x_8696:
[----:B------:R-:W-:Y:S05]  /*26390*/  BSYNC B1 ;  /* 0x0000000000017941 */ /* 0x000fea0003800000 */
.L_x_8694:
        /* <DEDUP_REMOVED lines=11> */
.L_x_8698:
[----:B------:R-:W-:Y:S01]  /*26450*/  IMAD.MOV.U32 R7, RZ, RZ, R6 ;  /* 0x000000ffff077224 */ /* 0x000fe200078e0006 */
[----:B------:R-:W-:Y:S01]  /*26460*/  MOV R150, R149 ;  /* 0x0000009500967202 */ /* 0x000fe20000000f00 */
[----:B------:R-:W-:Y:S02]  /*26470*/  IMAD.MOV.U32 R9, RZ, RZ, R8 ;  /* 0x000000ffff097224 */ /* 0x000fe400078e0008 */
[----:B------:R-:W-:Y:S02]  /*26480*/  IMAD.MOV.U32 R86, RZ, RZ, R85 ;  /* 0x000000ffff567224 */ /* 0x000fe400078e0055 */
.L_x_8699:
[----:B------:R-:W-:Y:S05]  /*26490*/  BSYNC B1 ;  /* 0x0000000000017941 */ /* 0x000fea0003800000 */
.L_x_8697:
        /* <DEDUP_REMOVED lines=11> */
.L_x_8701:
[----:B------:R-:W-:Y:S01]  /*26550*/  MOV R6, R7 ;  /* 0x0000000700067202 */ /* 0x000fe20000000f00 */
[----:B------:R-:W-:Y:S01]  /*26560*/  IMAD.MOV.U32 R8, RZ, RZ, R9 ;  /* 0x000000ffff087224 */ /* 0x000fe200078e0009 */
[----:B------:R-:W-:Y:S01]  /*26570*/  MOV R85, R84 ;  /* 0x0000005400557202 */ /* 0x000fe20000000f00 */
[----:B------:R-:W-:Y:S02]  /*26580*/  IMAD.MOV.U32 R149, RZ, RZ, R148 ;  /* 0x000000ffff957224 */ /* 0x000fe400078e0094 */
.L_x_8702:
[----:B------:R-:W-:Y:S05]  /*26590*/  BSYNC B1 ;  /* 0x0000000000017941 */ /* 0x000fea0003800000 */
.L_x_8700:
        /* <DEDUP_REMOVED lines=11> */
.L_x_8704:
[----:B------:R-:W-:Y:S01]  /*26650*/  IMAD.MOV.U32 R7, RZ, RZ, R6 ;  /* 0x000000ffff077224 */ /* 0x000fe200078e0006 */
[----:B------:R-:W-:Y:S01]  /*26660*/  MOV R9, R8 ;  /* 0x0000000800097202 */ /* 0x000fe20000000f00 */
[----:B------:R-:W-:Y:S02]  /*26670*/  IMAD.MOV.U32 R84, RZ, RZ, R91 ;  /* 0x000000ffff547224 */ /* 0x000fe400078e005b */
[----:B------:R-:W-:Y:S02]  /*26680*/  IMAD.MOV.U32 R148, RZ, RZ, R3 ;  /* 0x000000ffff947224 */ /* 0x000fe400078e0003 */
.L_x_8705:
[----:B------:R-:W-:Y:S05]  /*26690*/  BSYNC B1 ;  /* 0x0000000000017941 */ /* 0x000fea0003800000 */
.L_x_8703:
        /* <DEDUP_REMOVED lines=11> */
.L_x_8707:
[----:B------:R-:W-:Y:S01]  /*26750*/  IMAD.MOV.U32 R11, RZ, RZ, R7 ;  /* 0x000000ffff0b7224 */ /* 0x000fe200078e0007 */
[----:B------:R-:W-:Y:S01]  /*26760*/  MOV R3, R2 ;  /* 0x0000000200037202 */ /* 0x000fe20000000f00 */
[----:B------:R-:W-:Y:S02]  /*26770*/  IMAD.MOV.U32 R6, RZ, RZ, R9 ;  /* 0x000000ffff067224 */ /* 0x000fe400078e0009 */
[----:B------:R-:W-:Y:S02]  /*26780*/  IMAD.MOV.U32 R91, RZ, RZ, R90 ;  /* 0x000000ffff5b7224 */ /* 0x000fe400078e005a */
.L_x_8708:
[----:B------:R-:W-:Y:S05]  /*26790*/  BSYNC B1 ;  /* 0x0000000000017941 */ /* 0x000fea0003800000 */
.L_x_8706:
        /* <DEDUP_REMOVED lines=11> */
.L_x_8710:
[----:B------:R-:W-:Y:S01]  /*26850*/  IMAD.MOV.U32 R2, RZ, RZ, R152 ;  /* 0x000000ffff027224 */ /* 0x000fe200078e0098 */
[----:B------:R-:W-:Y:S01]  /*26860*/  MOV R90, R89 ;  /* 0x00000059005a7202 */ /* 0x000fe20000000f00 */
[--C-:B------:R-:W-:Y:S01]  /*26870*/  IMAD.MOV.U32 R8, RZ, RZ, R6.reuse ;  /* 0x000000ffff087224 */ /* 0x100fe200078e0006 */
[----:B------:R-:W-:Y:S01]  /*26880*/  MOV R7, R11 ;  /* 0x0000000b00077202 */ /* 0x000fe20000000f00 */
[----:B------:R-:W-:Y:S02]  /*26890*/  IMAD.MOV.U32 R152, RZ, RZ, R11 ;  /* 0x000000ffff987224 */ /* 0x000fe400078e000b */
[----:B------:R-:W-:Y:S02]  /*268a0*/  IMAD.MOV.U32 R89, RZ, RZ, R6 ;  /* 0x000000ffff597224 */ /* 0x000fe400078e0006 */
.L_x_8711:
[----:B------:R-:W-:Y:S05]  /*268b0*/  BSYNC B1 ;  /* 0x0000000000017941 */ /* 0x000fea0003800000 */
.L_x_8709:
[----:B------:R-:W-:Y:S01]  /*268c0*/  IADD3 R5, R5, 0x4, RZ ;  /* 0x0000000405057810 */ /* 0x000fe20007ffe0ff */
[----:B------:R-:W-:Y:S01]  /*268d0*/  @!P3 CALL.REL.NOINC `(.L_x_8712) ;  /* 0x000000100000b944 */ /* 0x000fe20003c00000 */
[----:B------:R-:W-:Y:S05]  /*268e0*/  BRA `(.L_x_8713) ;  /* 0xffffc02000007947 */ /* 0x000fea000383ffff */
.L_x_8712:
[----:B------:R-:W-:Y:S01]  /*268f0*/  MOV R152, R7 ;  /* 0x0000000700987202 */ /* 0x000fe20000000f00 */
[----:B------:R-:W-:Y:S02]  /*26900*/  IMAD.MOV.U32 R89, RZ, RZ, R8 ;  /* 0x000000ffff597224 */ /* 0x000fe400078e0008 */
.L_x_8522:
[----:B------:R-:W-:Y:S05]  /*26910*/  BSYNC B0 ;  /* 0x0000000000007941 */ /* 0x000fea0003800000 */
.L_x_8521:
[----:B------:R-:W-:Y:S05]  /*26920*/  @P2 EXIT ;  /* 0x000000000000294d */ /* 0x000fea0003800000 */
[----:B------:R-:W0:Y:S01]  /*26930*/  S2R R20, SR_CTAID.X ;  /* 0x0000000000147919 */ /* 0x000e220000002500 */
[----:B------:R-:W-:Y:S01]  /*26940*/  HFMA2.MMA R21, -RZ, RZ, 0, 2.384185791015625e-07 ;  /* 0x00000004ff157435 */ /* 0x000fe200000001ff */
[----:B------:R-:W-:-:S04]  /*26950*/  IMAD.MOV.U32 R4, RZ, RZ, c[0x0][0x18c] ;  /* 0x00006300ff047624 */ /* 0x000fc800078e00ff */
[C---:B------:R-:W-:Y:S02]  /*26960*/  FFMA.FTZ R24, R4.reuse, 51, R36 ;  /* 0x424c000004187823 */ /* 0x040fe40000010024 */
[C---:B-1----:R-:W-:Y:S02]  /*26970*/  FFMA.FTZ R36, R4.reuse, 60, R29 ;  /* 0x4270000004247823 */ /* 0x042fe4000001001d */
[C---:B------:R-:W-:Y:S02]  /*26980*/  FFMA.FTZ R26, R4.reuse, 53, R38 ;  /* 0x42540000041a7823 */ /* 0x040fe40000010026 */
[----:B------:R-:W-:Y:S02]  /*26990*/  FFMA.FTZ R29, RZ, c[0x0][0x18c], R89 ;  /* 0x00006300ff1d7a23 */ /* 0x000fe40000010059 */
[----:B------:R-:W-:Y:S02]  /*269a0*/  FFMA.FTZ R38, R4, 62, R31 ;  /* 0x4278000004267823 */ /* 0x000fe4000001001f */
[----:B------:R-:W-:-:S02]  /*269b0*/  FADD.FTZ R31, R90, c[0x0][0x18c] ;  /* 0x000063005a1f7621 */ /* 0x000fc40000010000 */
[C---:B------:R-:W-:Y:S02]  /*269c0*/  FFMA.FTZ R91, R4.reuse, 2, R91 ;  /* 0x40000000045b7823 */ /* 0x040fe4000001005b */
[C---:B------:R-:W-:Y:S02]  /*269d0*/  FFMA.FTZ R5, R4.reuse, 3, R84 ;  /* 0x4040000004057823 */ /* 0x040fe40000010054 */
[----:B------:R-:W-:Y:S02]  /*269e0*/  FFMA.FTZ R6, R4, 4, R85 ;  /* 0x4080000004067823 */ /* 0x000fe40000010055 */
[----:B0-----:R-:W-:Y:S02]  /*269f0*/  IMAD.SHL.U32 R20, R20, 0x40, RZ ;  /* 0x0000004014147824 */ /* 0x001fe400078e00ff */
[----:B------:R-:W-:Y:S02]  /*26a00*/  FFMA.FTZ R7, R4, 5, R86 ;  /* 0x40a0000004077823 */ /* 0x000fe40000010056 */
[----:B------:R-:W-:-:S04]  /*26a10*/  IMAD.WIDE R18, R20, R21, c[0x0][0x168] ;  /* 0x00005a0014127625 */ /* 0x000fc800078e0215 */
[----:B------:R-:W-:Y:S01]  /*26a20*/  IMAD.WIDE R20, R20, R21, c[0x0][0x170] ;  /* 0x00005c0014147625 */ /* 0x000fe200078e0215 */
[----:B------:R-:W-:Y:S03]  /*26a30*/  STG.E [R18.64], R152 ;  /* 0x0000009812007986 */ /* 0x000fe6000c101904 */
[C---:B------:R-:W-:Y:S01]  /*26a40*/  FFMA.FTZ R8, R4.reuse, 6, R87 ;  /* 0x40c0000004087823 */ /* 0x040fe20000010057 */
[----:B------:R-:W-:Y:S01]  /*26a50*/  STG.E [R20.64], R29 ;  /* 0x0000001d14007986 */ /* 0x000fe2000c101904 */
[C---:B------:R-:W-:Y:S02]  /*26a60*/  FFMA.FTZ R9, R4.reuse, 7, R80 ;  /* 0x40e0000004097823 */ /* 0x040fe40000010050 */
[C---:B------:R-:W-:Y:S01]  /*26a70*/  FFMA.FTZ R10, R4.reuse, 8, R81 ;  /* 0x41000000040a7823 */ /* 0x040fe20000010051 */
[----:B------:R-:W-:Y:S01]  /*26a80*/  STG.E [R18.64+0x4], R2 ;  /* 0x0000040212007986 */ /* 0x000fe2000c101904 */
[----:B------:R-:W-:-:S02]  /*26a90*/  FFMA.FTZ R11, R4, 9, R82 ;  /* 0x41100000040b7823 */ /* 0x000fc40000010052 */
[C---:B------:R-:W-:Y:S01]  /*26aa0*/  FFMA.FTZ R12, R4.reuse, 10, R83 ;  /* 0x41200000040c7823 */ /* 0x040fe20000010053 */
[----:B------:R-:W-:Y:S01]  /*26ab0*/  STG.E [R20.64+0x4], R31 ;  /* 0x0000041f14007986 */ /* 0x000fe2000c101904 */
[C---:B------:R-:W-:Y:S02]  /*26ac0*/  FFMA.FTZ R13, R4.reuse, 11, R76 ;  /* 0x41300000040d7823 */ /* 0x040fe4000001004c */
[C---:B------:R-:W-:Y:S01]  /*26ad0*/  FFMA.FTZ R14, R4.reuse, 12, R77 ;  /* 0x41400000040e7823 */ /* 0x040fe2000001004d */
[----:B------:R-:W-:Y:S01]  /*26ae0*/  STG.E [R18.64+0x8], R3 ;  /* 0x0000080312007986 */ /* 0x000fe2000c101904 */
        /* <DEDUP_REMOVED lines=69> */
[----:B------:R-:W-:-:S03]  /*26f40*/  FFMA.FTZ R89, R4, 63, R0 ;  /* 0x427c000004597823 */ /* 0x000fc60000010000 */
        /* <DEDUP_REMOVED lines=101> */
.L_x_8714:
        /* <DEDUP_REMOVED lines=14> */
.L_x_20578:


//--------------------- .text._ZN17fastertransformer20batch_topK_kernel_v2IfLi32ELi32EEEvPiPT_S1_ --------------------------
	.section	.text._ZN17fastertransformer20batch_topK_kernel_v2IfLi32ELi32EEEvPiPT_S1_,"ax",@progbits
	.sectioninfo	@"SHI_REGISTERS=80"
	.align	128
        .global         _ZN17fastertransformer20batch_topK_kernel_v2IfLi32ELi32EEEvPiPT_S1_
        .type           _ZN17fastertransformer20batch_topK_kernel_v2IfLi32ELi32EEEvPiPT_S1_,@function
        .size           _ZN17fastertransformer20batch_topK_kernel_v2IfLi32ELi32EEEvPiPT_S1_,(.L_x_20579 - _ZN17fastertransformer20batch_topK_kernel_v2IfLi32ELi32EEEvPiPT_S1_)
        .other          _ZN17fastertransformer20batch_topK_kernel_v2IfLi32ELi32EEEvPiPT_S1_,@"STO_CUDA_ENTRY STV_DEFAULT"
_ZN17fastertransformer20batch_topK_kernel_v2IfLi32ELi32EEEvPiPT_S1_:
.text._ZN17fastertransformer20batch_topK_kernel_v2IfLi32ELi32EEEvPiPT_S1_:
[----:B------:R-:W-:Y:S02]  /*0000*/  IMAD.MOV.U32 R1, RZ, RZ, c[0x0][0x28] ;  /* 0x00000a00ff017624 */ /* 0x000fe400078e00ff */
[----:B------:R-:W0:Y:S01]  /*0010*/  S2R R22, SR_CTAID.X ;  /* 0x0000000000167919 */ /* 0x000e220000002500 */
[----:B------:R-:W-:Y:S01]  /*0020*/  IMAD.MOV.U32 R23, RZ, RZ, 0x4 ;  /* 0x00000004ff177424 */ /* 0x000fe200078e00ff */
[----:B------:R-:W-:Y:S01]  /*0030*/  ULDC.64 UR4, c[0x0][0x118] ;  /* 0x0000460000047ab9 */ /* 0x000fe20000000a00 */
[----:B------:R-:W-:Y:S01]  /*0040*/  IADD3 R1, R1, -0x100, RZ ;  /* 0xffffff0001017810 */ /* 0x000fe20007ffe0ff */
[----:B------:R-:W0:Y:S02]  /*0050*/  S2R R3, SR_TID.X ;  /* 0x0000000000037919 */ /* 0x000e240000002100 */
[----:B0-----:R-:W-:-:S04]  /*0060*/  IMAD R22, R22, 0x400, R3 ;  /* 0x0000040016167824 */ /* 0x001fc800078e0203 */
[----:B------:R-:W-:-:S04]  /*0070*/  IMAD.WIDE R26, R22, R23, c[0x0][0x168] ;  /* 0x00005a00161a7625 */ /* 0x000fc800078e0217 */
[----:B------:R-:W-:Y:S01]  /*0080*/  IMAD.WIDE R22, R22, R23, c[0x0][0x160] ;  /* 0x0000580016167625 */ /* 0x000fe200078e0217 */
[----:B------:R-:W2:Y:S04]  /*0090*/  LDG.E R0, [R26.64+0x80] ;  /* 0x000080041a007981 */ /* 0x000ea8000c1e1900 */
[----:B------:R-:W2:Y:S04]  /*00a0*/  LDG.E R61, [R26.64] ;  /* 0x000000041a3d7981 */ /* 0x000ea8000c1e1900 */
[----:B------:R-:W3:Y:S04]  /*00b0*/  LDG.E R70, [R22.64] ;  /* 0x0000000416467981 */ /* 0x000ee8000c1e1900 */
[----:B------:R0:W5:Y:S01]  /*00c0*/  LDG.E R3, [R22.64+0x80] ;  /* 0x0000800416037981 */ /* 0x000162000c1e1900 */
[----:B------:R-:W-:Y:S01]  /*00d0*/  BSSY B0, `(.L_x_8715) ;  /* 0x000000d000007945 */ /* 0x000fe20003800000 */
[----:B--2---:R-:W-:-:S04]  /*00e0*/  FSETP.GT.FTZ.AND P0, PT, R0, R61, PT ;  /* 0x0000003d0000720b */ /* 0x004fc80003f14000 */
[----:B---3--:R-:W-:-:S13]  /*00f0*/  ISETP.EQ.OR P0, PT, R70, -0x1, P0 ;  /* 0xffffffff4600780c */ /* 0x008fda0000702670 */
[----:B------:R-:W-:Y:S05]  /*0100*/  @P0 BRA `(.L_x_8716) ;  /* 0x0000005000000947 */ /* 0x000fea0003800000 */
[----:B0-----:R-:W-:Y:S01]  /*0110*/  FSETP.NEU.FTZ.AND P0, PT, R0, R61, PT ;  /* 0x0000003d0000720b */ /* 0x001fe20003f1d000 */
[----:B------:R-:W-:Y:S02]  /*0120*/  IMAD.MOV.U32 R2, RZ, RZ, R0 ;  /* 0x000000ffff027224 */ /* 0x000fe400078e0000 */
[----:B-----5:R-:W-:Y:S01]  /*0130*/  IMAD.MOV.U32 R5, RZ, RZ, R3 ;  /* 0x000000ffff057224 */ /* 0x020fe200078e0003 */
[----:B------:R-:W-:-:S13]  /*0140*/  ISETP.GE.OR P0, PT, R3, R70, P0 ;  /* 0x000000460300720c */ /* 0x000fda0000706670 */
[----:B------:R-:W-:Y:S05]  /*0150*/  @P0 BRA `(.L_x_8717) ;  /* 0x0000004000000947 */ /* 0x000fea0003800000 */
.L_x_8716:
[----:B0-----:R-:W-:Y:S01]  /*0160*/  MOV R2, R61 ;  /* 0x0000003d00027202 */ /* 0x001fe20000000f00 */
[----:B------:R-:W-:Y:S02]  /*0170*/  IMAD.MOV.U32 R5, RZ, RZ, R70 ;  /* 0x000000ffff057224 */ /* 0x000fe400078e0046 */
[----:B-----5:R-:W-:Y:S02]  /*0180*/  IMAD.MOV.U32 R70, RZ, RZ, R3 ;  /* 0x000000ffff467224 */ /* 0x020fe400078e0003 */
[----:B------:R-:W-:Y:S02]  /*0190*/  IMAD.MOV.U32 R61, RZ, RZ, R0 ;  /* 0x000000ffff3d7224 */ /* 0x000fe400078e0000 */
.L_x_8717:
[----:B------:R-:W-:Y:S05]  /*01a0*/  BSYNC B0 ;  /* 0x0000000000007941 */ /* 0x000fea0003800000 */
.L_x_8715:
[----:B------:R-:W2:Y:S04]  /*01b0*/  LDG.E R3, [R26.64+0x100] ;  /* 0x000100041a037981 */ /* 0x000ea8000c1e1900 */
[----:B------:R0:W5:Y:S01]  /*01c0*/  LDG.E R0, [R22.64+0x100] ;  /* 0x0001000416007981 */ /* 0x000162000c1e1900 */
[----:B------:R-:W-:Y:S01]  /*01d0*/  BSSY B0, `(.L_x_8718) ;  /* 0x000000d000007945 */ /* 0x000fe20003800000 */
[----:B--2---:R-:W-:-:S04]  /*01e0*/  FSETP.GT.FTZ.AND P0, PT, R3, R2, PT ;  /* 0x000000020300720b */ /* 0x004fc80003f14000 */
[----:B------:R-:W-:-:S13]  /*01f0*/  ISETP.EQ.OR P0, PT, R5, -0x1, P0 ;  /* 0xffffffff0500780c */ /* 0x000fda0000702670 */
[----:B------:R-:W-:Y:S05]  /*0200*/  @P0 BRA `(.L_x_8719) ;  /* 0x0000005000000947 */ /* 0x000fea0003800000 */
[----:B0-----:R-:W-:Y:S01]  /*0210*/  FSETP.NEU.FTZ.AND P0, PT, R3, R2, PT ;  /* 0x000000020300720b */ /* 0x001fe20003f1d000 */
[----:B------:R-:W-:Y:S02]  /*0220*/  IMAD.MOV.U32 R4, RZ, RZ, R3 ;  /* 0x000000ffff047224 */ /* 0x000fe400078e0003 */
[----:B-----5:R-:W-:Y:S01]  /*0230*/  IMAD.MOV.U32 R6, RZ, RZ, R0 ;  /* 0x000000ffff067224 */ /* 0x020fe200078e0000 */
[----:B------:R-:W-:-:S13]  /*0240*/  ISETP.GE.OR P0, PT, R0, R5, P0 ;  /* 0x000000050000720c */ /* 0x000fda0000706670 */
[----:B------:R-:W-:Y:S05]  /*0250*/  @P0 BRA `(.L_x_8720) ;  /* 0x0000004000000947 */ /* 0x000fea0003800000 */
.L_x_8719:
[----:B0-----:R-:W-:Y:S01]  /*0260*/  MOV R4, R2 ;  /* 0x0000000200047202 */ /* 0x001fe20000000f00 */
[----:B------:R-:W-:Y:S02]  /*0270*/  IMAD.MOV.U32 R6, RZ, RZ, R5 ;  /* 0x000000ffff067224 */ /* 0x000fe400078e0005 */
[----:B------:R-:W-:Y:S02]  /*0280*/  IMAD.MOV.U32 R2, RZ, RZ, R3 ;  /* 0x000000ffff027224 */ /* 0x000fe400078e0003 */
[----:B-----5:R-:W-:Y:S02]  /*0290*/  IMAD.MOV.U32 R5, RZ, RZ, R0 ;  /* 0x000000ffff057224 */ /* 0x020fe400078e0000 */
.L_x_8720:
[----:B------:R-:W-:Y:S05]  /*02a0*/  BSYNC B0 ;  /* 0x0000000000007941 */ /* 0x000fea0003800000 */
.L_x_8718:
        /* <DEDUP_REMOVED lines=9> */
.L_x_8722:
[----:B------:R-:W-:Y:S01]  /*0340*/  MOV R0, R61 ;  /* 0x0000003d00007202 */ /* 0x000fe20000000f00 */
[----:B------:R-:W-:Y:S02]  /*0350*/  IMAD.MOV.U32 R3, RZ, RZ, R70 ;  /* 0x000000ffff037224 */ /* 0x000fe400078e0046 */
[----:B------:R-:W-:Y:S02]  /*0360*/  IMAD.MOV.U32 R70, RZ, RZ, R5 ;  /* 0x000000ffff467224 */ /* 0x000fe400078e0005 */
[----:B------:R-:W-:Y:S02]  /*0370*/  IMAD.MOV.U32 R61, RZ, RZ, R2 ;  /* 0x000000ffff3d7224 */ /* 0x000fe400078e0002 */
.L_x_8723:
[----:B------:R-:W-:Y:S05]  /*0380*/  BSYNC B0 ;  /* 0x0000000000007941 */ /* 0x000fea0003800000 */
.L_x_8721:
        /* <DEDUP_REMOVED lines=11> */
.L_x_8725:
[----:B0-----:R-:W-:Y:S01]  /*0440*/  MOV R2, R4 ;  /* 0x0000000400027202 */ /* 0x001fe20000000f00 */
[----:B------:R-:W-:Y:S02]  /*0450*/  IMAD.MOV.U32 R8, RZ, RZ, R6 ;  /* 0x000000ffff087224 */ /* 0x000fe400078e0006 */
[----:B------:R-:W-:Y:S02]  /*0460*/  IMAD.MOV.U32 R4, RZ, RZ, R7 ;  /* 0x000000ffff047224 */ /* 0x000fe400078e0007 */
[----:B-----5:R-:W-:Y:S02]  /*0470*/  IMAD.MOV.U32 R6, RZ, RZ, R5 ;  /* 0x000000ffff067224 */ /* 0x020fe400078e0005 */
.L_x_8726:
[----:B------:R-:W-:Y:S05]  /*0480*/  BSYNC B0 ;  /* 0x0000000000007941 */ /* 0x000fea0003800000 */
.L_x_8724:
        /* <DEDUP_REMOVED lines=9> */
.L_x_8728:
[----:B------:R-:W-:Y:S01]  /*0520*/  MOV R5, R0 ;  /* 0x0000000000057202 */ /* 0x000fe20000000f00 */
[----:B------:R-:W-:Y:S02]  /*0530*/  IMAD.MOV.U32 R7, RZ, RZ, R3 ;  /* 0x000000ffff077224 */ /* 0x000fe400078e0003 */
[----:B------:R-:W-:Y:S02]  /*0540*/  IMAD.MOV.U32 R0, RZ, RZ, R4 ;  /* 0x000000ffff007224 */ /* 0x000fe400078e0004 */
[----:B------:R-:W-:Y:S02]  /*0550*/  IMAD.MOV.U32 R3, RZ, RZ, R6 ;  /* 0x000000ffff037224 */ /* 0x000fe400078e0006 */
.L_x_8729:
[----:B------:R-:W-:Y:S05]  /*0560*/  BSYNC B0 ;  /* 0x0000000000007941 */ /* 0x000fea0003800000 */
.L_x_8727:
        /* <DEDUP_REMOVED lines=9> */
.L_x_8731:
[----:B------:R-:W-:Y:S01]  /*0600*/  MOV R4, R61 ;  /* 0x0000003d00047202 */ /* 0x000fe20000000f00 */
[----:B------:R-:W-:Y:S02]  /*0610*/  IMAD.MOV.U32 R6, RZ, RZ, R70 ;  /* 0x000000ffff067224 */ /* 0x000fe400078e0046 */
[----:B------:R-:W-:Y:S02]  /*0620*/  IMAD.MOV.U32 R70, RZ, RZ, R3 ;  /* 0x000000ffff467224 */ /* 0x000fe400078e0003 */
[----:B------:R-:W-:Y:S02]  /*0630*/  IMAD.MOV.U32 R61, RZ, RZ, R0 ;  /* 0x000000ffff3d7224 */ /* 0x000fe400078e0000 */
.L_x_8732:
[----:B------:R-:W-:Y:S05]  /*0640*/  BSYNC B0 ;  /* 0x0000000000007941 */ /* 0x000fea0003800000 */
.L_x_8730:
        /* <DEDUP_REMOVED lines=11> */
.L_x_8734:
[----:B0-----:R-:W-:Y:S01]  /*0700*/  MOV R0, R2 ;  /* 0x0000000200007202 */ /* 0x001fe20000000f00 */
[----:B------:R-:W-:Y:S02]  /*0710*/  IMAD.MOV.U32 R10, RZ, RZ, R8 ;  /* 0x000000ffff0a7224 */ /* 0x000fe400078e0008 */
[----:B------:R-:W-:Y:S02]  /*0720*/  IMAD.MOV.U32 R2, RZ, RZ, R9 ;  /* 0x000000ffff027224 */ /* 0x000fe400078e0009 */
[----:B-----5:R-:W-:Y:S02]  /*0730*/  IMAD.MOV.U32 R8, RZ, RZ, R3 ;  /* 0x000000ffff087224 */ /* 0x020fe400078e0003 */
.L_x_8735:
[----:B------:R-:W-:Y:S05]  /*0740*/  BSYNC B0 ;  /* 0x0000000000007941 */ /* 0x000fea0003800000 */
.L_x_8733:
        /* <DEDUP_REMOVED lines=9> */
.L_x_8737:
[----:B------:R-:W-:Y:S01]  /*07e0*/  MOV R3, R5 ;  /* 0x0000000500037202 */ /* 0x000fe20000000f00 */
[----:B------:R-:W-:Y:S02]  /*07f0*/  IMAD.MOV.U32 R9, RZ, RZ, R7 ;  /* 0x000000ffff097224 */ /* 0x000fe400078e0007 */
[----:B------:R-:W-:Y:S02]  /*0800*/  IMAD.MOV.U32 R5, RZ, RZ, R2 ;  /* 0x000000ffff057224 */ /* 0x000fe400078e0002 */
[----:B------:R-:W-:Y:S02]  /*0810*/  IMAD.MOV.U32 R7, RZ, RZ, R8 ;  /* 0x000000ffff077224 */ /* 0x000fe400078e0008 */
.L_x_8738:
[----:B------:R-:W-:Y:S05]  /*0820*/  BSYNC B0 ;  /* 0x0000000000007941 */ /* 0x000fea0003800000 */
.L_x_8736:
        /* <DEDUP_REMOVED lines=9> */
.L_x_8740:
[----:B------:R-:W-:Y:S01]  /*08c0*/  MOV R2, R4 ;  /* 0x0000000400027202 */ /* 0x000fe20000000f00 */
[----:B------:R-:W-:Y:S02]  /*08d0*/  IMAD.MOV.U32 R8, RZ, RZ, R6 ;  /* 0x000000ffff087224 */ /* 0x000fe400078e0006 */
[----:B------:R-:W-:Y:S02]  /*08e0*/  IMAD.MOV.U32 R4, RZ, RZ, R5 ;  /* 0x000000ffff047224 */ /* 0x000fe400078e0005 */
[----:B------:R-:W-:Y:S02]  /*08f0*/  IMAD.MOV.U32 R6, RZ, RZ, R7 ;  /* 0x000000ffff067224 */ /* 0x000fe400078e0007 */
.L_x_8741:
[----:B------:R-:W-:Y:S05]  /*0900*/  BSYNC B0 ;  /* 0x0000000000007941 */ /* 0x000fea0003800000 */
.L_x_8739:
        /* <DEDUP_REMOVED lines=9> */
.L_x_8743:
[----:B------:R-:W-:Y:S01]  /*09a0*/  MOV R5, R61 ;  /* 0x0000003d00057202 */ /* 0x000fe20000000f00 */
[----:B------:R-:W-:Y:S02]  /*09b0*/  IMAD.MOV.U32 R7, RZ, RZ, R70 ;  /* 0x000000ffff077224 */ /* 0x000fe400078e0046 */
[----:B------:R-:W-:Y:S02]  /*09c0*/  IMAD.MOV.U32 R70, RZ, RZ, R6 ;  /* 0x000000ffff467224 */ /* 0x000fe400078e0006 */
[----:B------:R-:W-:Y:S02]  /*09d0*/  IMAD.MOV.U32 R61, RZ, RZ, R4 ;  /* 0x000000ffff3d7224 */ /* 0x000fe400078e0004 */
.L_x_8744:
[----:B------:R-:W-:Y:S05]  /*09e0*/  BSYNC B0 ;  /* 0x0000000000007941 */ /* 0x000fea0003800000 */
.L_x_8742:
        /* <DEDUP_REMOVED lines=11> */
.L_x_8746:
[----:B0-----:R-:W-:Y:S01]  /*0aa0*/  MOV R4, R0 ;  /* 0x0000000000047202 */ /* 0x001fe20000000f00 */
[----:B------:R-:W-:Y:S02]  /*0ab0*/  IMAD.MOV.U32 R6, RZ, RZ, R10 ;  /* 0x000000ffff067224 */ /* 0x000fe400078e000a */
[----:B------:R-:W-:Y:S02]  /*0ac0*/  IMAD.MOV.U32 R0, RZ, RZ, R13 ;  /* 0x000000ffff007224 */ /* 0x000fe400078e000d */
[----:B-----5:R-:W-:Y:S02]  /*0ad0*/  IMAD.MOV.U32 R10, RZ, RZ, R11 ;  /* 0x000000ffff0a7224 */ /* 0x020fe400078e000b */
.L_x_8747:
[----:B------:R-:W-:Y:S05]  /*0ae0*/  BSYNC B0 ;  /* 0x0000000000007941 */ /* 0x000fea0003800000 */
.L_x_8745:
        /* <DEDUP_REMOVED lines=9> */
.L_x_8749:
[----:B------:R-:W-:Y:S01]  /*0b80*/  MOV R11, R3 ;  /* 0x00000003000b7202 */ /* 0x000fe20000000f00 */
[----:B------:R-:W-:Y:S02]  /*0b90*/  IMAD.MOV.U32 R13, RZ, RZ, R9 ;  /* 0x000000ffff0d7224 */ /* 0x000fe400078e0009 */
[----:B------:R-:W-:Y:S02]  /*0ba0*/  IMAD.MOV.U32 R3, RZ, RZ, R0 ;  /* 0x000000ffff037224 */ /* 0x000fe400078e0000 */
[----:B------:R-:W-:Y:S02]  /*0bb0*/  IMAD.MOV.U32 R9, RZ, RZ, R10 ;  /* 0x000000ffff097224 */ /* 0x000fe400078e000a */
.L_x_8750:
[----:B------:R-:W-:Y:S05]  /*0bc0*/  BSYNC B0 ;  /* 0x0000000000007941 */ /* 0x000fea0003800000 */
.L_x_8748:
        /* <DEDUP_REMOVED lines=9> */
.L_x_8752:
[----:B------:R-:W-:Y:S01]  /*0c60*/  MOV R0, R2 ;  /* 0x0000000200007202 */ /* 0x000fe20000000f00 */
[----:B------:R-:W-:Y:S02]  /*0c70*/  IMAD.MOV.U32 R10, RZ, RZ, R8 ;  /* 0x000000ffff0a7224 */ /* 0x000fe400078e0008 */
[----:B------:R-:W-:Y:S02]  /*0c80*/  IMAD.MOV.U32 R2, RZ, RZ, R3 ;  /* 0x000000ffff027224 */ /* 0x000fe400078e0003 */
[----:B------:R-:W-:Y:S02]  /*0c90*/  IMAD.MOV.U32 R8, RZ, RZ, R9 ;  /* 0x000000ffff087224 */ /* 0x000fe400078e0009 */
.L_x_8753:
[----:B------:R-:W-:Y:S05]  /*0ca0*/  BSYNC B0 ;  /* 0x0000000000007941 */ /* 0x000fea0003800000 */
.L_x_8751:
        /* <DEDUP_REMOVED lines=9> */
.L_x_8755:
[----:B------:R-:W-:Y:S01]  /*0d40*/  MOV R3, R5 ;  /* 0x0000000500037202 */ /* 0x000fe20000000f00 */
[----:B------:R-:W-:Y:S02]  /*0d50*/  IMAD.MOV.U32 R9, RZ, RZ, R7 ;  /* 0x000000ffff097224 */ /* 0x000fe400078e0007 */
[----:B------:R-:W-:Y:S02]  /*0d60*/  IMAD.MOV.U32 R5, RZ, RZ, R2 ;  /* 0x000000ffff057224 */ /* 0x000fe400078e0002 */
[----:B------:R-:W-:Y:S02]  /*0d70*/  IMAD.MOV.U32 R7, RZ, RZ, R8 ;  /* 0x000000ffff077224 */ /* 0x000fe400078e0008 */
.L_x_8756:
[----:B------:R-:W-:Y:S05]  /*0d80*/  BSYNC B0 ;  /* 0x0000000000007941 */ /* 0x000fea0003800000 */
.L_x_8754:
        /* <DEDUP_REMOVED lines=9> */
.L_x_8758:
[----:B------:R-:W-:Y:S01]  /*0e20*/  MOV R2, R61 ;  /* 0x0000003d00027202 */ /* 0x000fe20000000f00 */
[----:B------:R-:W-:Y:S02]  /*0e30*/  IMAD.MOV.U32 R8, RZ, RZ, R70 ;  /* 0x000000ffff087224 */ /* 0x000fe400078e0046 */
[----:B------:R-:W-:Y:S02]  /*0e40*/  IMAD.MOV.U32 R70, RZ, RZ, R7 ;  /* 0x000000ffff467224 */ /* 0x000fe400078e0007 */
[----:B------:R-:W-:Y:S02]  /*0e50*/  IMAD.MOV.U32 R61, RZ, RZ, R5 ;  /* 0x000000ffff3d7224 */ /* 0x000fe400078e0005 */
.L_x_8759:
[----:B------:R-:W-:Y:S05]  /*0e60*/  BSYNC B0 ;  /* 0x0000000000007941 */ /* 0x000fea0003800000 */
.L_x_8757:
        /* <DEDUP_REMOVED lines=11> */
.L_x_8761:
[----:B0-----:R-:W-:Y:S01]  /*0f20*/  MOV R12, R4 ;  /* 0x00000004000c7202 */ /* 0x001fe20000000f00 */
[----:B------:R-:W-:Y:S02]  /*0f30*/  IMAD.MOV.U32 R14, RZ, RZ, R6 ;  /* 0x000000ffff0e7224 */ /* 0x000fe400078e0006 */
[----:B------:R-:W-:Y:S02]  /*0f40*/  IMAD.MOV.U32 R4, RZ, RZ, R7 ;  /* 0x000000ffff047224 */ /* 0x000fe400078e0007 */
[----:B-----5:R-:W-:Y:S02]  /*0f50*/  IMAD.MOV.U32 R6, RZ, RZ, R5 ;  /* 0x000000ffff067224 */ /* 0x020fe400078e0005 */
.L_x_8762:
[----:B------:R-:W-:Y:S05]  /*0f60*/  BSYNC B0 ;  /* 0x0000000000007941 */ /* 0x000fea0003800000 */
.L_x_8760:
        /* <DEDUP_REMOVED lines=9> */
.L_x_8764:
[----:B------:R-:W-:Y:S01]  /*1000*/  MOV R5, R11 ;  /* 0x0000000b00057202 */ /* 0x000fe20000000f00 */
[----:B------:R-:W-:Y:S02]  /*1010*/  IMAD.MOV.U32 R7, RZ, RZ, R13 ;  /* 0x000000ffff077224 */ /* 0x000fe400078e000d */
[----:B------:R-:W-:Y:S02]  /*1020*/  IMAD.MOV.U32 R11, RZ, RZ, R4 ;  /* 0x000000ffff0b7224 */ /* 0x000fe400078e0004 */
[----:B------:R-:W-:Y:S02]  /*1030*/  IMAD.MOV.U32 R13, RZ, RZ, R6 ;  /* 0x000000ffff0d7224 */ /* 0x000fe400078e0006 */
.L_x_8765:
[----:B------:R-:W-:Y:S05]  /*1040*/  BSYNC B0 ;  /* 0x0000000000007941 */ /* 0x000fea0003800000 */
.L_x_8763:
        /* <DEDUP_REMOVED lines=9> */
.L_x_8767:
[----:B------:R-:W-:Y:S01]  /*10e0*/  MOV R4, R0 ;  /* 0x0000000000047202 */ /* 0x000fe20000000f00 */
[----:B------:R-:W-:Y:S02]  /*10f0*/  IMAD.MOV.U32 R6, RZ, RZ, R10 ;  /* 0x000000ffff067224 */ /* 0x000fe400078e000a */
[----:B------:R-:W-:Y:S02]  /*1100*/  IMAD.MOV.U32 R0, RZ, RZ, R11 ;  /* 0x000000ffff007224 */ /* 0x000fe400078e000b */
[----:B------:R-:W-:Y:S02]  /*1110*/  IMAD.MOV.U32 R10, RZ, RZ, R13 ;  /* 0x000000ffff0a7224 */ /* 0x000fe400078e000d */
.L_x_8768:
[----:B------:R-:W-:Y:S05]  /*1120*/  BSYNC B0 ;  /* 0x0000000000007941 */ /* 0x000fea0003800000 */
.L_x_8766:
        /* <DEDUP_REMOVED lines=9> */
.L_x_8770:
[----:B------:R-:W-:Y:S01]  /*11c0*/  MOV R11, R3 ;  /* 0x00000003000b7202 */ /* 0x000fe20000000f00 */
[----:B------:R-:W-:Y:S02]  /*11d0*/  IMAD.MOV.U32 R13, RZ, RZ, R9 ;  /* 0x000000ffff0d7224 */ /* 0x000fe400078e0009 */
[----:B------:R-:W-:Y:S02]  /*11e0*/  IMAD.MOV.U32 R3, RZ, RZ, R0 ;  /* 0x000000ffff037224 */ /* 0x000fe400078e0000 */
[----:B------:R-:W-:Y:S02]  /*11f0*/  IMAD.MOV.U32 R9, RZ, RZ, R10 ;  /* 0x000000ffff097224 */ /* 0x000fe400078e000a */
.L_x_8771:
[----:B------:R-:W-:Y:S05]  /*1200*/  BSYNC B0 ;  /* 0x0000000000007941 */ /* 0x000fea0003800000 */
.L_x_8769:
        /* <DEDUP_REMOVED lines=9> */
.L_x_8773:
[----:B------:R-:W-:Y:S01]  /*12a0*/  MOV R0, R2 ;  /* 0x0000000200007202 */ /* 0x000fe20000000f00 */
[----:B------:R-:W-:Y:S02]  /*12b0*/  IMAD.MOV.U32 R10, RZ, RZ, R8 ;  /* 0x000000ffff0a7224 */ /* 0x000fe400078e0008 */
[----:B------:R-:W-:Y:S02]  /*12c0*/  IMAD.MOV.U32 R2, RZ, RZ, R3 ;  /* 0x000000ffff027224 */ /* 0x000fe400078e0003 */
[----:B------:R-:W-:Y:S02]  /*12d0*/  IMAD.MOV.U32 R8, RZ, RZ, R9 ;  /* 0x000000ffff087224 */ /* 0x000fe400078e0009 */
.L_x_8774:
[----:B------:R-:W-:Y:S05]  /*12e0*/  BSYNC B0 ;  /* 0x0000000000007941 */ /* 0x000fea0003800000 */
.L_x_8772:
        /* <DEDUP_REMOVED lines=9> */
.L_x_8776:
[----:B------:R-:W-:Y:S01]  /*1380*/  MOV R3, R61 ;  /* 0x0000003d00037202 */ /* 0x000fe20000000f00 */
[----:B------:R-:W-:Y:S02]  /*1390*/  IMAD.MOV.U32 R9, RZ, RZ, R70 ;  /* 0x000000ffff097224 */ /* 0x000fe400078e0046 */
[----:B------:R-:W-:Y:S02]  /*13a0*/  IMAD.MOV.U32 R70, RZ, RZ, R8 ;  /* 0x000000ffff467224 */ /* 0x000fe400078e0008 */
[----:B------:R-:W-:Y:S02]  /*13b0*/  IMAD.MOV.U32 R61, RZ, RZ, R2 ;  /* 0x000000ffff3d7224 */ /* 0x000fe400078e0002 */
.L_x_8777:
[----:B------:R-:W-:Y:S05]  /*13c0*/  BSYNC B0 ;  /* 0x0000000000007941 */ /* 0x000fea0003800000 */
.L_x_8775:
        /* <DEDUP_REMOVED lines=11> */
.L_x_8779:
[----:B0-----:R-:W-:Y:S01]  /*1480*/  MOV R2, R12 ;  /* 0x0000000c00027202 */ /* 0x001fe20000000f00 */
[----:B------:R-:W-:Y:S02]  /*1490*/  IMAD.MOV.U32 R8, RZ, RZ, R14 ;  /* 0x000000ffff087224 */ /* 0x000fe400078e000e */
[----:B------:R-:W-:Y:S02]  /*14a0*/  IMAD.MOV.U32 R12, RZ, RZ, R17 ;  /* 0x000000ffff0c7224 */ /* 0x000fe400078e0011 */
[----:B-----5:R-:W-:Y:S02]  /*14b0*/  IMAD.MOV.U32 R14, RZ, RZ, R15 ;  /* 0x000000ffff0e7224 */ /* 0x020fe400078e000f */
.L_x_8780:
[----:B------:R-:W-:Y:S05]  /*14c0*/  BSYNC B0 ;  /* 0x0000000000007941 */ /* 0x000fea0003800000 */
.L_x_8778:
        /* <DEDUP_REMOVED lines=9> */
.L_x_8782:
[----:B------:R-:W-:Y:S01]  /*1560*/  MOV R15, R5 ;  /* 0x00000005000f7202 */ /* 0x000fe20000000f00 */
[----:B------:R-:W-:Y:S02]  /*1570*/  IMAD.MOV.U32 R17, RZ, RZ, R7 ;  /* 0x000000ffff117224 */ /* 0x000fe400078e0007 */
[----:B------:R-:W-:Y:S02]  /*1580*/  IMAD.MOV.U32 R5, RZ, RZ, R12 ;  /* 0x000000ffff057224 */ /* 0x000fe400078e000c */
[----:B------:R-:W-:Y:S02]  /*1590*/  IMAD.MOV.U32 R7, RZ, RZ, R14 ;  /* 0x000000ffff077224 */ /* 0x000fe400078e000e */
.L_x_8783:
[----:B------:R-:W-:Y:S05]  /*15a0*/  BSYNC B0 ;  /* 0x0000000000007941 */ /* 0x000fea0003800000 */
.L_x_8781:
        /* <DEDUP_REMOVED lines=9> */
.L_x_8785:
[----:B------:R-:W-:Y:S01]  /*1640*/  MOV R12, R4 ;  /* 0x00000004000c7202 */ /* 0x000fe20000000f00 */
[----:B------:R-:W-:Y:S02]  /*1650*/  IMAD.MOV.U32 R14, RZ, RZ, R6 ;  /* 0x000000ffff0e7224 */ /* 0x000fe400078e0006 */
[----:B------:R-:W-:Y:S02]  /*1660*/  IMAD.MOV.U32 R4, RZ, RZ, R5 ;  /* 0x000000ffff047224 */ /* 0x000fe400078e0005 */
[----:B------:R-:W-:Y:S02]  /*1670*/  IMAD.MOV.U32 R6, RZ, RZ, R7 ;  /* 0x000000ffff067224 */ /* 0x000fe400078e0007 */
.L_x_8786:
[----:B------:R-:W-:Y:S05]  /*1680*/  BSYNC B0 ;  /* 0x0000000000007941 */ /* 0x000fea0003800000 */
.L_x_8784:
        /* <DEDUP_REMOVED lines=9> */
.L_x_8788:
[----:B------:R-:W-:Y:S01]  /*1720*/  MOV R5, R11 ;  /* 0x0000000b00057202 */ /* 0x000fe20000000f00 */
[----:B------:R-:W-:Y:S02]  /*1730*/  IMAD.MOV.U32 R7, RZ, RZ, R13 ;  /* 0x000000ffff077224 */ /* 0x000fe400078e000d */
[----:B------:R-:W-:Y:S02]  /*1740*/  IMAD.MOV.U32 R11, RZ, RZ, R4 ;  /* 0x000000ffff0b7224 */ /* 0x000fe400078e0004 */
[----:B------:R-:W-:Y:S02]  /*1750*/  IMAD.MOV.U32 R13, RZ, RZ, R6 ;  /* 0x000000ffff0d7224 */ /* 0x000fe400078e0006 */
.L_x_8789:
[----:B------:R-:W-:Y:S05]  /*1760*/  BSYNC B0 ;  /* 0x0000000000007941 */ /* 0x000fea0003800000 */
.L_x_8787:
        /* <DEDUP_REMOVED lines=9> */
.L_x_8791:
[----:B------:R-:W-:Y:S01]  /*1800*/  MOV R4, R0 ;  /* 0x0000000000047202 */ /* 0x000fe20000000f00 */
[----:B------:R-:W-:Y:S02]  /*1810*/  IMAD.MOV.U32 R6, RZ, RZ, R10 ;  /* 0x000000ffff067224 */ /* 0x000fe400078e000a */
[----:B------:R-:W-:Y:S02]  /*1820*/  IMAD.MOV.U32 R0, RZ, RZ, R11 ;  /* 0x000000ffff007224 */ /* 0x000fe400078e000b */
[----:B------:R-:W-:Y:S02]  /*1830*/  IMAD.MOV.U32 R10, RZ, RZ, R13 ;  /* 0x000000ffff0a7224 */ /* 0x000fe400078e000d */
.L_x_8792:
[----:B------:R-:W-:Y:S05]  /*1840*/  BSYNC B0 ;  /* 0x0000000000007941 */ /* 0x000fea0003800000 */
.L_x_8790:
        /* <DEDUP_REMOVED lines=9> */
.L_x_8794:
[----:B------:R-:W-:Y:S01]  /*18e0*/  MOV R11, R3 ;  /* 0x00000003000b7202 */ /* 0x000fe20000000f00 */
[----:B------:R-:W-:Y:S02]  /*18f0*/  IMAD.MOV.U32 R13, RZ, RZ, R9 ;  /* 0x000000ffff0d7224 */ /* 0x000fe400078e0009 */
[----:B------:R-:W-:Y:S02]  /*1900*/  IMAD.MOV.U32 R3, RZ, RZ, R0 ;  /* 0x000000ffff037224 */ /* 0x000fe400078e0000 */
[----:B------:R-:W-:Y:S02]  /*1910*/  IMAD.MOV.U32 R9, RZ, RZ, R10 ;  /* 0x000000ffff097224 */ /* 0x000fe400078e000a */
.L_x_8795:
[----:B------:R-:W-:Y:S05]  /*1920*/  BSYNC B0 ;  /* 0x0000000000007941 */ /* 0x000fea0003800000 */
.L_x_8793:
        /* <DEDUP_REMOVED lines=9> */
.L_x_8797:
[----:B------:R-:W-:Y:S01]  /*19c0*/  MOV R0, R61 ;  /* 0x0000003d00007202 */ /* 0x000fe20000000f00 */
[----:B------:R-:W-:Y:S02]  /*19d0*/  IMAD.MOV.U32 R10, RZ, RZ, R70 ;  /* 0x000000ffff0a7224 */ /* 0x000fe400078e0046 */
[----:B------:R-:W-:Y:S02]  /*19e0*/  IMAD.MOV.U32 R70, RZ, RZ, R9 ;  /* 0x000000ffff467224 */ /* 0x000fe400078e0009 */
[----:B------:R-:W-:Y:S02]  /*19f0*/  IMAD.MOV.U32 R61, RZ, RZ, R3 ;  /* 0x000000ffff3d7224 */ /* 0x000fe400078e0003 */
.L_x_8798:
[----:B------:R-:W-:Y:S05]  /*1a00*/  BSYNC B0 ;  /* 0x0000000000007941 */ /* 0x000fea0003800000 */
.L_x_8796:
        /* <DEDUP_REMOVED lines=11> */
.L_x_8800:
[----:B0-----:R-:W-:Y:S01]  /*1ac0*/  MOV R16, R2 ;  /* 0x0000000200107202 */ /* 0x001fe20000000f00 */
[----:B------:R-:W-:Y:S02]  /*1ad0*/  IMAD.MOV.U32 R18, RZ, RZ, R8 ;  /* 0x000000ffff127224 */ /* 0x000fe400078e0008 */
[----:B------:R-:W-:Y:S02]  /*1ae0*/  IMAD.MOV.U32 R2, RZ, RZ, R9 ;  /* 0x000000ffff027224 */ /* 0x000fe400078e0009 */
[----:B-----5:R-:W-:Y:S02]  /*1af0*/  IMAD.MOV.U32 R8, RZ, RZ, R3 ;  /* 0x000000ffff087224 */ /* 0x020fe400078e0003 */
.L_x_8801:
[----:B------:R-:W-:Y:S05]  /*1b00*/  BSYNC B0 ;  /* 0x0000000000007941 */ /* 0x000fea0003800000 */
.L_x_8799:
        /* <DEDUP_REMOVED lines=9> */
.L_x_8803:
[----:B------:R-:W-:Y:S01]  /*1ba0*/  MOV R3, R15 ;  /* 0x0000000f00037202 */ /* 0x000fe20000000f00 */
[----:B------:R-:W-:Y:S02]  /*1bb0*/  IMAD.MOV.U32 R9, RZ, RZ, R17 ;  /* 0x000000ffff097224 */ /* 0x000fe400078e0011 */
[----:B------:R-:W-:Y:S02]  /*1bc0*/  IMAD.MOV.U32 R15, RZ, RZ, R2 ;  /* 0x000000ffff0f7224 */ /* 0x000fe400078e0002 */
[----:B------:R-:W-:Y:S02]  /*1bd0*/  IMAD.MOV.U32 R17, RZ, RZ, R8 ;  /* 0x000000ffff117224 */ /* 0x000fe400078e0008 */
.L_x_8804:
[----:B------:R-:W-:Y:S05]  /*1be0*/  BSYNC B0 ;  /* 0x0000000000007941 */ /* 0x000fea0003800000 */
.L_x_8802:
        /* <DEDUP_REMOVED lines=9> */
.L_x_8806:
[----:B------:R-:W-:Y:S01]  /*1c80*/  MOV R2, R12 ;  /* 0x0000000c00027202 */ /* 0x000fe20000000f00 */
[----:B------:R-:W-:Y:S02]  /*1c90*/  IMAD.MOV.U32 R8, RZ, RZ, R14 ;  /* 0x000000ffff087224 */ /* 0x000fe400078e000e */
[----:B------:R-:W-:Y:S02]  /*1ca0*/  IMAD.MOV.U32 R12, RZ, RZ, R15 ;  /* 0x000000ffff0c7224 */ /* 0x000fe400078e000f */
[----:B------:R-:W-:Y:S02]  /*1cb0*/  IMAD.MOV.U32 R14, RZ, RZ, R17 ;  /* 0x000000ffff0e7224 */ /* 0x000fe400078e0011 */
.L_x_8807:
[----:B------:R-:W-:Y:S05]  /*1cc0*/  BSYNC B0 ;  /* 0x0000000000007941 */ /* 0x000fea0003800000 */
.L_x_8805:
        /* <DEDUP_REMOVED lines=9> */
.L_x_8809:
[----:B------:R-:W-:Y:S01]  /*1d60*/  MOV R15, R5 ;  /* 0x00000005000f7202 */ /* 0x000fe20000000f00 */
[----:B------:R-:W-:Y:S02]  /*1d70*/  IMAD.MOV.U32 R17, RZ, RZ, R7 ;  /* 0x000000ffff117224 */ /* 0x000fe400078e0007 */
[----:B------:R-:W-:Y:S02]  /*1d80*/  IMAD.MOV.U32 R5, RZ, RZ, R12 ;  /* 0x000000ffff057224 */ /* 0x000fe400078e000c */
[----:B------:R-:W-:Y:S02]  /*1d90*/  IMAD.MOV.U32 R7, RZ, RZ, R14 ;  /* 0x000000ffff077224 */ /* 0x000fe400078e000e */
.L_x_8810:
[----:B------:R-:W-:Y:S05]  /*1da0*/  BSYNC B0 ;  /* 0x0000000000007941 */ /* 0x000fea0003800000 */
.L_x_8808:
        /* <DEDUP_REMOVED lines=9> */
.L_x_8812:
[----:B------:R-:W-:Y:S01]  /*1e40*/  MOV R12, R4 ;  /* 0x00000004000c7202 */ /* 0x000fe20000000f00 */
[----:B------:R-:W-:Y:S02]  /*1e50*/  IMAD.MOV.U32 R14, RZ, RZ, R6 ;  /* 0x000000ffff0e7224 */ /* 0x000fe400078e0006 */
[----:B------:R-:W-:Y:S02]  /*1e60*/  IMAD.MOV.U32 R4, RZ, RZ, R5 ;  /* 0x000000ffff047224 */ /* 0x000fe400078e0005 */
[----:B------:R-:W-:Y:S02]  /*1e70*/  IMAD.MOV.U32 R6, RZ, RZ, R7 ;  /* 0x000000ffff067224 */ /* 0x000fe400078e0007 */
.L_x_8813:
[----:B------:R-:W-:Y:S05]  /*1e80*/  BSYNC B0 ;  /* 0x0000000000007941 */ /* 0x000fea0003800000 */
.L_x_8811:
        /* <DEDUP_REMOVED lines=9> */
.L_x_8815:
[----:B------:R-:W-:Y:S01]  /*1f20*/  MOV R5, R11 ;  /* 0x0000000b00057202 */ /* 0x000fe20000000f00 */
[----:B------:R-:W-:Y:S02]  /*1f30*/  IMAD.MOV.U32 R7, RZ, RZ, R13 ;  /* 0x000000ffff077224 */ /* 0x000fe400078e000d */
[----:B------:R-:W-:Y:S02]  /*1f40*/  IMAD.MOV.U32 R11, RZ, RZ, R4 ;  /* 0x000000ffff0b7224 */ /* 0x000fe400078e0004 */
[----:B------:R-:W-:Y:S02]  /*1f50*/  IMAD.MOV.U32 R13, RZ, RZ, R6 ;  /* 0x000000ffff0d7224 */ /* 0x000fe400078e0006 */
.L_x_8816:
[----:B------:R-:W-:Y:S05]  /*1f60*/  BSYNC B0 ;  /* 0x0000000000007941 */ /* 0x000fea0003800000 */
.L_x_8814:
        /* <DEDUP_REMOVED lines=9> */
.L_x_8818:
[----:B------:R-:W-:Y:S01]  /*2000*/  MOV R4, R0 ;  /* 0x0000000000047202 */ /* 0x000fe20000000f00 */
[----:B------:R-:W-:Y:S02]  /*2010*/  IMAD.MOV.U32 R6, RZ, RZ, R10 ;  /* 0x000000ffff067224 */ /* 0x000fe400078e000a */
[----:B------:R-:W-:Y:S02]  /*2020*/  IMAD.MOV.U32 R0, RZ, RZ, R11 ;  /* 0x000000ffff007224 */ /* 0x000fe400078e000b */
[----:B------:R-:W-:Y:S02]  /*2030*/  IMAD.MOV.U32 R10, RZ, RZ, R13 ;  /* 0x000000ffff0a7224 */ /* 0x000fe400078e000d */
.L_x_8819:
[----:B------:R-:W-:Y:S05]  /*2040*/  BSYNC B0 ;  /* 0x0000000000007941 */ /* 0x000fea0003800000 */
.L_x_8817:
        /* <DEDUP_REMOVED lines=9> */
.L_x_8821:
[----:B------:R-:W-:Y:S01]  /*20e0*/  MOV R11, R61 ;  /* 0x0000003d000b7202 */ /* 0x000fe20000000f00 */
[----:B------:R-:W-:Y:S02]  /*20f0*/  IMAD.MOV.U32 R13, RZ, RZ, R70 ;  /* 0x000000ffff0d7224 */ /* 0x000fe400078e0046 */
[----:B------:R-:W-:Y:S02]  /*2100*/  IMAD.MOV.U32 R70, RZ, RZ, R10 ;  /* 0x000000ffff467224 */ /* 0x000fe400078e000a */
[----:B------:R-:W-:Y:S02]  /*2110*/  IMAD.MOV.U32 R61, RZ, RZ, R0 ;  /* 0x000000ffff3d7224 */ /* 0x000fe400078e0000 */
.L_x_8822:
[----:B------:R-:W-:Y:S05]  /*2120*/  BSYNC B0 ;  /* 0x0000000000007941 */ /* 0x000fea0003800000 */
.L_x_8820:
        /* <DEDUP_REMOVED lines=11> */
.L_x_8824:
[----:B0-----:R-:W-:Y:S01]  /*21e0*/  MOV R0, R16 ;  /* 0x0000001000007202 */ /* 0x001fe20000000f00 */
[----:B------:R-:W-:Y:S02]  /*21f0*/  IMAD.MOV.U32 R10, RZ, RZ, R18 ;  /* 0x000000ffff0a7224 */ /* 0x000fe400078e0012 */
[----:B------:R-:W-:Y:S02]  /*2200*/  IMAD.MOV.U32 R16, RZ, RZ, R21 ;  /* 0x000000ffff107224 */ /* 0x000fe400078e0015 */
[----:B-----5:R-:W-:Y:S02]  /*2210*/  IMAD.MOV.U32 R18, RZ, RZ, R19 ;  /* 0x000000ffff127224 */ /* 0x020fe400078e0013 */
.L_x_8825:
[----:B------:R-:W-:Y:S05]  /*2220*/  BSYNC B0 ;  /* 0x0000000000007941 */ /* 0x000fea0003800000 */
.L_x_8823:
        /* <DEDUP_REMOVED lines=9> */
.L_x_8827:
[----:B------:R-:W-:Y:S01]  /*22c0*/  MOV R19, R3 ;  /* 0x0000000300137202 */ /* 0x000fe20000000f00 */
[----:B------:R-:W-:Y:S02]  /*22d0*/  IMAD.MOV.U32 R21, RZ, RZ, R9 ;  /* 0x000000ffff157224 */ /* 0x000fe400078e0009 */
[----:B------:R-:W-:Y:S02]  /*22e0*/  IMAD.MOV.U32 R3, RZ, RZ, R16 ;  /* 0x000000ffff037224 */ /* 0x000fe400078e0010 */
[----:B------:R-:W-:Y:S02]  /*22f0*/  IMAD.MOV.U32 R9, RZ, RZ, R18 ;  /* 0x000000ffff097224 */ /* 0x000fe400078e0012 */
.L_x_8828:
[----:B------:R-:W-:Y:S05]  /*2300*/  BSYNC B0 ;  /* 0x0000000000007941 */ /* 0x000fea0003800000 */
.L_x_8826:
        /* <DEDUP_REMOVED lines=9> */
.L_x_8830:
[----:B------:R-:W-:Y:S01]  /*23a0*/  MOV R16, R2 ;  /* 0x0000000200107202 */ /* 0x000fe20000000f00 */
[----:B------:R-:W-:Y:S02]  /*23b0*/  IMAD.MOV.U32 R18, RZ, RZ, R8 ;  /* 0x000000ffff127224 */ /* 0x000fe400078e0008 */
[----:B------:R-:W-:Y:S02]  /*23c0*/  IMAD.MOV.U32 R2, RZ, RZ, R3 ;  /* 0x000000ffff027224 */ /* 0x000fe400078e0003 */
[----:B------:R-:W-:Y:S02]  /*23d0*/  IMAD.MOV.U32 R8, RZ, RZ, R9 ;  /* 0x000000ffff087224 */ /* 0x000fe400078e0009 */
.L_x_8831:
[----:B------:R-:W-:Y:S05]  /*23e0*/  BSYNC B0 ;  /* 0x0000000000007941 */ /* 0x000fea0003800000 */
.L_x_8829:
        /* <DEDUP_REMOVED lines=9> */
.L_x_8833:
[----:B------:R-:W-:Y:S01]  /*2480*/  MOV R3, R15 ;  /* 0x0000000f00037202 */ /* 0x000fe20000000f00 */
[----:B------:R-:W-:Y:S02]  /*2490*/  IMAD.MOV.U32 R9, RZ, RZ, R17 ;  /* 0x000000ffff097224 */ /* 0x000fe400078e0011 */
[----:B------:R-:W-:Y:S02]  /*24a0*/  IMAD.MOV.U32 R15, RZ, RZ, R2 ;  /* 0x000000ffff0f7224 */ /* 0x000fe400078e0002 */
[----:B------:R-:W-:Y:S02]  /*24b0*/  IMAD.MOV.U32 R17, RZ, RZ, R8 ;  /* 0x000000ffff117224 */ /* 0x000fe400078e0008 */
.L_x_8834:
[----:B------:R-:W-:Y:S05]  /*24c0*/  BSYNC B0 ;  /* 0x0000000000007941 */ /* 0x000fea0003800000 */
.L_x_8832:
        /* <DEDUP_REMOVED lines=9> */
.L_x_8836:
[----:B------:R-:W-:Y:S01]  /*2560*/  MOV R2, R12 ;  /* 0x0000000c00027202 */ /* 0x000fe20000000f00 */
[----:B------:R-:W-:Y:S02]  /*2570*/  IMAD.MOV.U32 R8, RZ, RZ, R14 ;  /* 0x000000ffff087224 */ /* 0x000fe400078e000e */
[----:B------:R-:W-:Y:S02]  /*2580*/  IMAD.MOV.U32 R12, RZ, RZ, R15 ;  /* 0x000000ffff0c7224 */ /* 0x000fe400078e000f */
[----:B------:R-:W-:Y:S02]  /*2590*/  IMAD.MOV.U32 R14, RZ, RZ, R17 ;  /* 0x000000ffff0e7224 */ /* 0x000fe400078e0011 */
.L_x_8837:
[----:B------:R-:W-:Y:S05]  /*25a0*/  BSYNC B0 ;  /* 0x0000000000007941 */ /* 0x000fea0003800000 */
.L_x_8835:
        /* <DEDUP_REMOVED lines=9> */
.L_x_8839:
[----:B------:R-:W-:Y:S01]  /*2640*/  MOV R15, R5 ;  /* 0x00000005000f7202 */ /* 0x000fe20000000f00 */
[----:B------:R-:W-:Y:S02]  /*2650*/  IMAD.MOV.U32 R17, RZ, RZ, R7 ;  /* 0x000000ffff117224 */ /* 0x000fe400078e0007 */
[----:B------:R-:W-:Y:S02]  /*2660*/  IMAD.MOV.U32 R5, RZ, RZ, R12 ;  /* 0x000000ffff057224 */ /* 0x000fe400078e000c */
[----:B------:R-:W-:Y:S02]  /*2670*/  IMAD.MOV.U32 R7, RZ, RZ, R14 ;  /* 0x000000ffff077224 */ /* 0x000fe400078e000e */
.L_x_8840:
[----:B------:R-:W-:Y:S05]  /*2680*/  BSYNC B0 ;  /* 0x0000000000007941 */ /* 0x000fea0003800000 */
.L_x_8838:
        /* <DEDUP_REMOVED lines=9> */
.L_x_8842:
[----:B------:R-:W-:Y:S01]  /*2720*/  MOV R12, R4 ;  /* 0x00000004000c7202 */ /* 0x000fe20000000f00 */
[----:B------:R-:W-:Y:S02]  /*2730*/  IMAD.MOV.U32 R14, RZ, RZ, R6 ;  /* 0x000000ffff0e7224 */ /* 0x000fe400078e0006 */
[----:B------:R-:W-:Y:S02]  /*2740*/  IMAD.MOV.U32 R4, RZ, RZ, R5 ;  /* 0x000000ffff047224 */ /* 0x000fe400078e0005 */
[----:B------:R-:W-:Y:S02]  /*2750*/  IMAD.MOV.U32 R6, RZ, RZ, R7 ;  /* 0x000000ffff067224 */ /* 0x000fe400078e0007 */
.L_x_8843:
[----:B------:R-:W-:Y:S05]  /*2760*/  BSYNC B0 ;  /* 0x0000000000007941 */ /* 0x000fea0003800000 */
.L_x_8841:
        /* <DEDUP_REMOVED lines=9> */
.L_x_8845:
[----:B------:R-:W-:Y:S01]  /*2800*/  MOV R5, R11 ;  /* 0x0000000b00057202 */ /* 0x000fe20000000f00 */
[----:B------:R-:W-:Y:S02]  /*2810*/  IMAD.MOV.U32 R7, RZ, RZ, R13 ;  /* 0x000000ffff077224 */ /* 0x000fe400078e000d */
[----:B------:R-:W-:Y:S02]  /*2820*/  IMAD.MOV.U32 R11, RZ, RZ, R4 ;  /* 0x000000ffff0b7224 */ /* 0x000fe400078e0004 */
[----:B------:R-:W-:Y:S02]  /*2830*/  IMAD.MOV.U32 R13, RZ, RZ, R6 ;  /* 0x000000ffff0d7224 */ /* 0x000fe400078e0006 */
.L_x_8846:
[----:B------:R-:W-:Y:S05]  /*2840*/  BSYNC B0 ;  /* 0x0000000000007941 */ /* 0x000fea0003800000 */
.L_x_8844:
        /* <DEDUP_REMOVED lines=9> */
.L_x_8848:
[----:B------:R-:W-:Y:S01]  /*28e0*/  MOV R4, R61 ;  /* 0x0000003d00047202 */ /* 0x000fe20000000f00 */
[----:B------:R-:W-:Y:S02]  /*28f0*/  IMAD.MOV.U32 R6, RZ, RZ, R70 ;  /* 0x000000ffff067224 */ /* 0x000fe400078e0046 */
[----:B------:R-:W-:Y:S02]  /*2900*/  IMAD.MOV.U32 R70, RZ, RZ, R13 ;  /* 0x000000ffff467224 */ /* 0x000fe400078e000d */
[----:B------:R-:W-:Y:S02]  /*2910*/  IMAD.MOV.U32 R61, RZ, RZ, R11 ;  /* 0x000000ffff3d7224 */ /* 0x000fe400078e000b */
.L_x_8849:
[----:B------:R-:W-:Y:S05]  /*2920*/  BSYNC B0 ;  /* 0x0000000000007941 */ /* 0x000fea0003800000 */
.L_x_8847:
        /* <DEDUP_REMOVED lines=11> */
.L_x_8851:
[----:B0-----:R-:W-:Y:S01]  /*29e0*/  MOV R20, R0 ;  /* 0x0000000000147202 */ /* 0x001fe20000000f00 */
[----:B------:R-:W-:Y:S02]  /*29f0*/  IMAD.MOV.U32 R24, RZ, RZ, R10 ;  /* 0x000000ffff187224 */ /* 0x000fe400078e000a */
[----:B------:R-:W-:Y:S02]  /*2a00*/  IMAD.MOV.U32 R0, RZ, RZ, R13 ;  /* 0x000000ffff007224 */ /* 0x000fe400078e000d */
[----:B-----5:R-:W-:Y:S02]  /*2a10*/  IMAD.MOV.U32 R10, RZ, RZ, R11 ;  /* 0x000000ffff0a7224 */ /* 0x020fe400078e000b */
.L_x_8852:
[----:B------:R-:W-:Y:S05]  /*2a20*/  BSYNC B0 ;  /* 0x0000000000007941 */ /* 0x000fea0003800000 */
.L_x_8850:
        /* <DEDUP_REMOVED lines=9> */
.L_x_8854:
[----:B------:R-:W-:Y:S01]  /*2ac0*/  MOV R11, R19 ;  /* 0x00000013000b7202 */ /* 0x000fe20000000f00 */
[----:B------:R-:W-:Y:S02]  /*2ad0*/  IMAD.MOV.U32 R13, RZ, RZ, R21 ;  /* 0x000000ffff0d7224 */ /* 0x000fe400078e0015 */
[----:B------:R-:W-:Y:S02]  /*2ae0*/  IMAD.MOV.U32 R19, RZ, RZ, R0 ;  /* 0x000000ffff137224 */ /* 0x000fe400078e0000 */
[----:B------:R-:W-:Y:S02]  /*2af0*/  IMAD.MOV.U32 R21, RZ, RZ, R10 ;  /* 0x000000ffff157224 */ /* 0x000fe400078e000a */
.L_x_8855:
[----:B------:R-:W-:Y:S05]  /*2b00*/  BSYNC B0 ;  /* 0x0000000000007941 */ /* 0x000fea0003800000 */
.L_x_8853:
        /* <DEDUP_REMOVED lines=9> */
.L_x_8857:
[----:B------:R-:W-:Y:S01]  /*2ba0*/  MOV R0, R16 ;  /* 0x0000001000007202 */ /* 0x000fe20000000f00 */
[----:B------:R-:W-:Y:S02]  /*2bb0*/  IMAD.MOV.U32 R10, RZ, RZ, R18 ;  /* 0x000000ffff0a7224 */ /* 0x000fe400078e0012 */
[----:B------:R-:W-:Y:S02]  /*2bc0*/  IMAD.MOV.U32 R16, RZ, RZ, R19 ;  /* 0x000000ffff107224 */ /* 0x000fe400078e0013 */
[----:B------:R-:W-:Y:S02]  /*2bd0*/  IMAD.MOV.U32 R18, RZ, RZ, R21 ;  /* 0x000000ffff127224 */ /* 0x000fe400078e0015 */
.L_x_8858:
[----:B------:R-:W-:Y:S05]  /*2be0*/  BSYNC B0 ;  /* 0x0000000000007941 */ /* 0x000fea0003800000 */
.L_x_8856:
        /* <DEDUP_REMOVED lines=9> */
.L_x_8860:
[----:B------:R-:W-:Y:S01]  /*2c80*/  MOV R19, R3 ;  /* 0x0000000300137202 */ /* 0x000fe20000000f00 */
[----:B------:R-:W-:Y:S02]  /*2c90*/  IMAD.MOV.U32 R21, RZ, RZ, R9 ;  /* 0x000000ffff157224 */ /* 0x000fe400078e0009 */
[----:B------:R-:W-:Y:S02]  /*2ca0*/  IMAD.MOV.U32 R3, RZ, RZ, R16 ;  /* 0x000000ffff037224 */ /* 0x000fe400078e0010 */
[----:B------:R-:W-:Y:S02]  /*2cb0*/  IMAD.MOV.U32 R9, RZ, RZ, R18 ;  /* 0x000000ffff097224 */ /* 0x000fe400078e0012 */
.L_x_8861:
[----:B------:R-:W-:Y:S05]  /*2cc0*/  BSYNC B0 ;  /* 0x0000000000007941 */ /* 0x000fea0003800000 */
.L_x_8859:
        /* <DEDUP_REMOVED lines=9> */
.L_x_8863:
[----:B------:R-:W-:Y:S01]  /*2d60*/  MOV R16, R2 ;  /* 0x0000000200107202 */ /* 0x000fe20000000f00 */
[----:B------:R-:W-:Y:S02]  /*2d70*/  IMAD.MOV.U32 R18, RZ, RZ, R8 ;  /* 0x000000ffff127224 */ /* 0x000fe400078e0008 */
[----:B------:R-:W-:Y:S02]  /*2d80*/  IMAD.MOV.U32 R2, RZ, RZ, R3 ;  /* 0x000000ffff027224 */ /* 0x000fe400078e0003 */
[----:B------:R-:W-:Y:S02]  /*2d90*/  IMAD.MOV.U32 R8, RZ, RZ, R9 ;  /* 0x000000ffff087224 */ /* 0x000fe400078e0009 */
.L_x_8864:
[----:B------:R-:W-:Y:S05]  /*2da0*/  BSYNC B0 ;  /* 0x0000000000007941 */ /* 0x000fea0003800000 */
.L_x_8862:
        /* <DEDUP_REMOVED lines=9> */
.L_x_8866:
[----:B------:R-:W-:Y:S01]  /*2e40*/  MOV R3, R15 ;  /* 0x0000000f00037202 */ /* 0x000fe20000000f00 */
[----:B------:R-:W-:Y:S02]  /*2e50*/  IMAD.MOV.U32 R9, RZ, RZ, R17 ;  /* 0x000000ffff097224 */ /* 0x000fe400078e0011 */
[----:B------:R-:W-:Y:S02]  /*2e60*/  IMAD.MOV.U32 R15, RZ, RZ, R2 ;  /* 0x000000ffff0f7224 */ /* 0x000fe400078e0002 */
[----:B------:R-:W-:Y:S02]  /*2e70*/  IMAD.MOV.U32 R17, RZ, RZ, R8 ;  /* 0x000000ffff117224 */ /* 0x000fe400078e0008 */
.L_x_8867:
[----:B------:R-:W-:Y:S05]  /*2e80*/  BSYNC B0 ;  /* 0x0000000000007941 */ /* 0x000fea0003800000 */
.L_x_8865:
        /* <DEDUP_REMOVED lines=9> */
.L_x_8869:
[----:B------:R-:W-:Y:S01]  /*2f20*/  MOV R2, R12 ;  /* 0x0000000c00027202 */ /* 0x000fe20000000f00 */
[----:B------:R-:W-:Y:S02]  /*2f30*/  IMAD.MOV.U32 R8, RZ, RZ, R14 ;  /* 0x000000ffff087224 */ /* 0x000fe400078e000e */
[----:B------:R-:W-:Y:S02]  /*2f40*/  IMAD.MOV.U32 R12, RZ, RZ, R15 ;  /* 0x000000ffff0c7224 */ /* 0x000fe400078e000f */
[----:B------:R-:W-:Y:S02]  /*2f50*/  IMAD.MOV.U32 R14, RZ, RZ, R17 ;  /* 0x000000ffff0e7224 */ /* 0x000fe400078e0011 */
.L_x_8870:
[----:B------:R-:W-:Y:S05]  /*2f60*/  BSYNC B0 ;  /* 0x0000000000007941 */ /* 0x000fea0003800000 */
.L_x_8868:
        /* <DEDUP_REMOVED lines=9> */
.L_x_8872:
[----:B------:R-:W-:Y:S01]  /*3000*/  MOV R15, R5 ;  /* 0x00000005000f7202 */ /* 0x000fe20000000f00 */
[----:B------:R-:W-:Y:S02]  /*3010*/  IMAD.MOV.U32 R17, RZ, RZ, R7 ;  /* 0x000000ffff117224 */ /* 0x000fe400078e0007 */
[----:B------:R-:W-:Y:S02]  /*3020*/  IMAD.MOV.U32 R5, RZ, RZ, R12 ;  /* 0x000000ffff057224 */ /* 0x000fe400078e000c */
[----:B------:R-:W-:Y:S02]  /*3030*/  IMAD.MOV.U32 R7, RZ, RZ, R14 ;  /* 0x000000ffff077224 */ /* 0x000fe400078e000e */
.L_x_8873:
[----:B------:R-:W-:Y:S05]  /*3040*/  BSYNC B0 ;  /* 0x0000000000007941 */ /* 0x000fea0003800000 */
.L_x_8871:
        /* <DEDUP_REMOVED lines=9> */
.L_x_8875:
[----:B------:R-:W-:Y:S01]  /*30e0*/  MOV R12, R4 ;  /* 0x00000004000c7202 */ /* 0x000fe20000000f00 */
[----:B------:R-:W-:Y:S02]  /*30f0*/  IMAD.MOV.U32 R14, RZ, RZ, R6 ;  /* 0x000000ffff0e7224 */ /* 0x000fe400078e0006 */
[----:B------:R-:W-:Y:S02]  /*3100*/  IMAD.MOV.U32 R4, RZ, RZ, R5 ;  /* 0x000000ffff047224 */ /* 0x000fe400078e0005 */
[----:B------:R-:W-:Y:S02]  /*3110*/  IMAD.MOV.U32 R6, RZ, RZ, R7 ;  /* 0x000000ffff067224 */ /* 0x000fe400078e0007 */
.L_x_8876:
[----:B------:R-:W-:Y:S05]  /*3120*/  BSYNC B0 ;  /* 0x0000000000007941 */ /* 0x000fea0003800000 */
.L_x_8874:
        /* <DEDUP_REMOVED lines=9> */
.L_x_8878:
[----:B------:R-:W-:Y:S01]  /*31c0*/  MOV R5, R61 ;  /* 0x0000003d00057202 */ /* 0x000fe20000000f00 */
[----:B------:R-:W-:Y:S02]  /*31d0*/  IMAD.MOV.U32 R7, RZ, RZ, R70 ;  /* 0x000000ffff077224 */ /* 0x000fe400078e0046 */
[----:B------:R-:W-:Y:S02]  /*31e0*/  IMAD.MOV.U32 R70, RZ, RZ, R6 ;  /* 0x000000ffff467224 */ /* 0x000fe400078e0006 */
[----:B------:R-:W-:Y:S02]  /*31f0*/  IMAD.MOV.U32 R61, RZ, RZ, R4 ;  /* 0x000000ffff3d7224 */ /* 0x000fe400078e0004 */
.L_x_8879:
[----:B------:R-:W-:Y:S05]  /*3200*/  BSYNC B0 ;  /* 0x0000000000007941 */ /* 0x000fea0003800000 */
.L_x_8877:
        /* <DEDUP_REMOVED lines=11> */
.L_x_8881:
[----:B0-----:R-:W-:Y:S01]  /*32c0*/  MOV R4, R20 ;  /* 0x0000001400047202 */ /* 0x001fe20000000f00 */
[----:B------:R-:W-:Y:S02]  /*32d0*/  IMAD.MOV.U32 R6, RZ, RZ, R24 ;  /* 0x000000ffff067224 */ /* 0x000fe400078e0018 */
[----:B------:R-:W-:Y:S02]  /*32e0*/  IMAD.MOV.U32 R20, RZ, RZ, R29 ;  /* 0x000000ffff147224 */ /* 0x000fe400078e001d */
[----:B-----5:R-:W-:Y:S02]  /*32f0*/  IMAD.MOV.U32 R24, RZ, RZ, R25 ;  /* 0x000000ffff187224 */ /* 0x020fe400078e0019 */
.L_x_8882:
[----:B------:R-:W-:Y:S05]  /*3300*/  BSYNC B0 ;  /* 0x0000000000007941 */ /* 0x000fea0003800000 */
.L_x_8880:
        /* <DEDUP_REMOVED lines=9> */
.L_x_8884:
[----:B------:R-:W-:Y:S01]  /*33a0*/  MOV R25, R11 ;  /* 0x0000000b00197202 */ /* 0x000fe20000000f00 */
[----:B------:R-:W-:Y:S02]  /*33b0*/  IMAD.MOV.U32 R29, RZ, RZ, R13 ;  /* 0x000000ffff1d7224 */ /* 0x000fe400078e000d */
[----:B------:R-:W-:Y:S02]  /*33c0*/  IMAD.MOV.U32 R11, RZ, RZ, R20 ;  /* 0x000000ffff0b7224 */ /* 0x000fe400078e0014 */
[----:B------:R-:W-:Y:S02]  /*33d0*/  IMAD.MOV.U32 R13, RZ, RZ, R24 ;  /* 0x000000ffff0d7224 */ /* 0x000fe400078e0018 */
.L_x_8885:
[----:B------:R-:W-:Y:S05]  /*33e0*/  BSYNC B0 ;  /* 0x0000000000007941 */ /* 0x000fea0003800000 */
.L_x_8883:
        /* <DEDUP_REMOVED lines=9> */
.L_x_8887:
[----:B------:R-:W-:Y:S01]  /*3480*/  MOV R20, R0 ;  /* 0x0000000000147202 */ /* 0x000fe20000000f00 */
[----:B------:R-:W-:Y:S02]  /*3490*/  IMAD.MOV.U32 R24, RZ, RZ, R10 ;  /* 0x000000ffff187224 */ /* 0x000fe400078e000a */
[----:B------:R-:W-:Y:S02]  /*34a0*/  IMAD.MOV.U32 R0, RZ, RZ, R11 ;  /* 0x000000ffff007224 */ /* 0x000fe400078e000b */
[----:B------:R-:W-:Y:S02]  /*34b0*/  IMAD.MOV.U32 R10, RZ, RZ, R13 ;  /* 0x000000ffff0a7224 */ /* 0x000fe400078e000d */
.L_x_8888:
[----:B------:R-:W-:Y:S05]  /*34c0*/  BSYNC B0 ;  /* 0x0000000000007941 */ /* 0x000fea0003800000 */
.L_x_8886:
        /* <DEDUP_REMOVED lines=9> */
.L_x_8890:
[----:B------:R-:W-:Y:S01]  /*3560*/  MOV R11, R19 ;  /* 0x00000013000b7202 */ /* 0x000fe20000000f00 */
[----:B------:R-:W-:Y:S02]  /*3570*/  IMAD.MOV.U32 R13, RZ, RZ, R21 ;  /* 0x000000ffff0d7224 */ /* 0x000fe400078e0015 */
[----:B------:R-:W-:Y:S02]  /*3580*/  IMAD.MOV.U32 R19, RZ, RZ, R0 ;  /* 0x000000ffff137224 */ /* 0x000fe400078e0000 */
[----:B------:R-:W-:Y:S02]  /*3590*/  IMAD.MOV.U32 R21, RZ, RZ, R10 ;  /* 0x000000ffff157224 */ /* 0x000fe400078e000a */
.L_x_8891:
[----:B------:R-:W-:Y:S05]  /*35a0*/  BSYNC B0 ;  /* 0x0000000000007941 */ /* 0x000fea0003800000 */
.L_x_8889:
        /* <DEDUP_REMOVED lines=9> */
.L_x_8893:
[----:B------:R-:W-:Y:S01]  /*3640*/  MOV R0, R16 ;  /* 0x0000001000007202 */ /* 0x000fe20000000f00 */
[----:B------:R-:W-:Y:S02]  /*3650*/  IMAD.MOV.U32 R10, RZ, RZ, R18 ;  /* 0x000000ffff0a7224 */ /* 0x000fe400078e0012 */
[----:B------:R-:W-:Y:S02]  /*3660*/  IMAD.MOV.U32 R16, RZ, RZ, R19 ;  /* 0x000000ffff107224 */ /* 0x000fe400078e0013 */
[----:B------:R-:W-:Y:S02]  /*3670*/  IMAD.MOV.U32 R18, RZ, RZ, R21 ;  /* 0x000000ffff127224 */ /* 0x000fe400078e0015 */
.L_x_8894:
[----:B------:R-:W-:Y:S05]  /*3680*/  BSYNC B0 ;  /* 0x0000000000007941 */ /* 0x000fea0003800000 */
.L_x_8892:
        /* <DEDUP_REMOVED lines=9> */
.L_x_8896:
[----:B------:R-:W-:Y:S01]  /*3720*/  MOV R19, R3 ;  /* 0x0000000300137202 */ /* 0x000fe20000000f00 */
[----:B------:R-:W-:Y:S02]  /*3730*/  IMAD.MOV.U32 R21, RZ, RZ, R9 ;  /* 0x000000ffff157224 */ /* 0x000fe400078e0009 */
[----:B------:R-:W-:Y:S02]  /*3740*/  IMAD.MOV.U32 R3, RZ, RZ, R16 ;  /* 0x000000ffff037224 */ /* 0x000fe400078e0010 */
[----:B------:R-:W-:Y:S02]  /*3750*/  IMAD.MOV.U32 R9, RZ, RZ, R18 ;  /* 0x000000ffff097224 */ /* 0x000fe400078e0012 */
.L_x_8897:
[----:B------:R-:W-:Y:S05]  /*3760*/  BSYNC B0 ;  /* 0x0000000000007941 */ /* 0x000fea0003800000 */
.L_x_8895:
        /* <DEDUP_REMOVED lines=9> */
.L_x_8899:
[----:B------:R-:W-:Y:S01]  /*3800*/  MOV R16, R2 ;  /* 0x0000000200107202 */ /* 0x000fe20000000f00 */
[----:B------:R-:W-:Y:S02]  /*3810*/  IMAD.MOV.U32 R18, RZ, RZ, R8 ;  /* 0x000000ffff127224 */ /* 0x000fe400078e0008 */
[----:B------:R-:W-:Y:S02]  /*3820*/  IMAD.MOV.U32 R2, RZ, RZ, R3 ;  /* 0x000000ffff027224 */ /* 0x000fe400078e0003 */
[----:B------:R-:W-:Y:S02]  /*3830*/  IMAD.MOV.U32 R8, RZ, RZ, R9 ;  /* 0x000000ffff087224 */ /* 0x000fe400078e0009 */
.L_x_8900:
[----:B------:R-:W-:Y:S05]  /*3840*/  BSYNC B0 ;  /* 0x0000000000007941 */ /* 0x000fea0003800000 */
.L_x_8898:
        /* <DEDUP_REMOVED lines=9> */
.L_x_8902:
[----:B------:R-:W-:Y:S01]  /*38e0*/  MOV R3, R15 ;  /* 0x0000000f00037202 */ /* 0x000fe20000000f00 */
[----:B------:R-:W-:Y:S02]  /*38f0*/  IMAD.MOV.U32 R9, RZ, RZ, R17 ;  /* 0x000000ffff097224 */ /* 0x000fe400078e0011 */
[----:B------:R-:W-:Y:S02]  /*3900*/  IMAD.MOV.U32 R15, RZ, RZ, R2 ;  /* 0x000000ffff0f7224 */ /* 0x000fe400078e0002 */
[----:B------:R-:W-:Y:S02]  /*3910*/  IMAD.MOV.U32 R17, RZ, RZ, R8 ;  /* 0x000000ffff117224 */ /* 0x000fe400078e0008 */
.L_x_8903:
[----:B------:R-:W-:Y:S05]  /*3920*/  BSYNC B0 ;  /* 0x0000000000007941 */ /* 0x000fea0003800000 */
.L_x_8901:
        /* <DEDUP_REMOVED lines=9> */
.L_x_8905:
[----:B------:R-:W-:Y:S01]  /*39c0*/  MOV R2, R12 ;  /* 0x0000000c00027202 */ /* 0x000fe20000000f00 */
[----:B------:R-:W-:Y:S02]  /*39d0*/  IMAD.MOV.U32 R8, RZ, RZ, R14 ;  /* 0x000000ffff087224 */ /* 0x000fe400078e000e */
[----:B------:R-:W-:Y:S02]  /*39e0*/  IMAD.MOV.U32 R12, RZ, RZ, R15 ;  /* 0x000000ffff0c7224 */ /* 0x000fe400078e000f */
[----:B------:R-:W-:Y:S02]  /*39f0*/  IMAD.MOV.U32 R14, RZ, RZ, R17 ;  /* 0x000000ffff0e7224 */ /* 0x000fe400078e0011 */
.L_x_8906:
[----:B------:R-:W-:Y:S05]  /*3a00*/  BSYNC B0 ;  /* 0x0000000000007941 */ /* 0x000fea0003800000 */
.L_x_8904:
        /* <DEDUP_REMOVED lines=9> */
.L_x_8908:
[----:B------:R-:W-:Y:S01]  /*3aa0*/  MOV R15, R5 ;  /* 0x00000005000f7202 */ /* 0x000fe20000000f00 */
[----:B------:R-:W-:Y:S02]  /*3ab0*/  IMAD.MOV.U32 R17, RZ, RZ, R7 ;  /* 0x000000ffff117224 */ /* 0x000fe400078e0007 */
[----:B------:R-:W-:Y:S02]  /*3ac0*/  IMAD.MOV.U32 R5, RZ, RZ, R12 ;  /* 0x000000ffff057224 */ /* 0x000fe400078e000c */
[----:B------:R-:W-:Y:S02]  /*3ad0*/  IMAD.MOV.U32 R7, RZ, RZ, R14 ;  /* 0x000000ffff077224 */ /* 0x000fe400078e000e */
.L_x_8909:
[----:B------:R-:W-:Y:S05]  /*3ae0*/  BSYNC B0 ;  /* 0x0000000000007941 */ /* 0x000fea0003800000 */
.L_x_8907:
        /* <DEDUP_REMOVED lines=9> */
.L_x_8911:
[----:B------:R-:W-:Y:S01]  /*3b80*/  MOV R12, R61 ;  /* 0x0000003d000c7202 */ /* 0x000fe20000000f00 */
[----:B------:R-:W-:Y:S02]  /*3b90*/  IMAD.MOV.U32 R14, RZ, RZ, R70 ;  /* 0x000000ffff0e7224 */ /* 0x000fe400078e0046 */
[----:B------:R-:W-:Y:S02]  /*3ba0*/  IMAD.MOV.U32 R70, RZ, RZ, R7 ;  /* 0x000000ffff467224 */ /* 0x000fe400078e0007 */
[----:B------:R-:W-:Y:S02]  /*3bb0*/  IMAD.MOV.U32 R61, RZ, RZ, R5 ;  /* 0x000000ffff3d7224 */ /* 0x000fe400078e0005 */
.L_x_8912:
[----:B------:R-:W-:Y:S05]  /*3bc0*/  BSYNC B0 ;  /* 0x0000000000007941 */ /* 0x000fea0003800000 */
.L_x_8910:
        /* <DEDUP_REMOVED lines=11> */
.L_x_8914:
[----:B0-----:R-:W-:Y:S01]  /*3c80*/  MOV R28, R4 ;  /* 0x00000004001c7202 */ /* 0x001fe20000000f00 */
[----:B------:R-:W-:Y:S02]  /*3c90*/  IMAD.MOV.U32 R30, RZ, RZ, R6 ;  /* 0x000000ffff1e7224 */ /* 0x000fe400078e0006 */
[----:B------:R-:W-:Y:S02]  /*3ca0*/  IMAD.MOV.U32 R4, RZ, RZ, R7 ;  /* 0x000000ffff047224 */ /* 0x000fe400078e0007 */
[----:B-----5:R-:W-:Y:S02]  /*3cb0*/  IMAD.MOV.U32 R6, RZ, RZ, R5 ;  /* 0x000000ffff067224 */ /* 0x020fe400078e0005 */
.L_x_8915:
[----:B------:R-:W-:Y:S05]  /*3cc0*/  BSYNC B0 ;  /* 0x0000000000007941 */ /* 0x000fea0003800000 */
.L_x_8913:
        /* <DEDUP_REMOVED lines=9> */
.L_x_8917:
[----:B------:R-:W-:Y:S01]  /*3d60*/  MOV R5, R25 ;  /* 0x0000001900057202 */ /* 0x000fe20000000f00 */
[----:B------:R-:W-:Y:S02]  /*3d70*/  IMAD.MOV.U32 R7, RZ, RZ, R29 ;  /* 0x000000ffff077224 */ /* 0x000fe400078e001d */
[----:B------:R-:W-:Y:S02]  /*3d80*/  IMAD.MOV.U32 R25, RZ, RZ, R4 ;  /* 0x000000ffff197224 */ /* 0x000fe400078e0004 */
[----:B------:R-:W-:Y:S02]  /*3d90*/  IMAD.MOV.U32 R29, RZ, RZ, R6 ;  /* 0x000000ffff1d7224 */ /* 0x000fe400078e0006 */
.L_x_8918:
[----:B------:R-:W-:Y:S05]  /*3da0*/  BSYNC B0 ;  /* 0x0000000000007941 */ /* 0x000fea0003800000 */
.L_x_8916:
        /* <DEDUP_REMOVED lines=9> */
.L_x_8920:
[----:B------:R-:W-:Y:S01]  /*3e40*/  MOV R4, R20 ;  /* 0x0000001400047202 */ /* 0x000fe20000000f00 */
[----:B------:R-:W-:Y:S02]  /*3e50*/  IMAD.MOV.U32 R6, RZ, RZ, R24 ;  /* 0x000000ffff067224 */ /* 0x000fe400078e0018 */
[----:B------:R-:W-:Y:S02]  /*3e60*/  IMAD.MOV.U32 R20, RZ, RZ, R25 ;  /* 0x000000ffff147224 */ /* 0x000fe400078e0019 */
[----:B------:R-:W-:Y:S02]  /*3e70*/  IMAD.MOV.U32 R24, RZ, RZ, R29 ;  /* 0x000000ffff187224 */ /* 0x000fe400078e001d */
.L_x_8921:
[----:B------:R-:W-:Y:S05]  /*3e80*/  BSYNC B0 ;  /* 0x0000000000007941 */ /* 0x000fea0003800000 */
.L_x_8919:
        /* <DEDUP_REMOVED lines=9> */
.L_x_8923:
[----:B------:R-:W-:Y:S01]  /*3f20*/  MOV R25, R11 ;  /* 0x0000000b00197202 */ /* 0x000fe20000000f00 */
[----:B------:R-:W-:Y:S02]  /*3f30*/  IMAD.MOV.U32 R29, RZ, RZ, R13 ;  /* 0x000000ffff1d7224 */ /* 0x000fe400078e000d */
[----:B------:R-:W-:Y:S02]  /*3f40*/  IMAD.MOV.U32 R11, RZ, RZ, R20 ;  /* 0x000000ffff0b7224 */ /* 0x000fe400078e0014 */
[----:B------:R-:W-:Y:S02]  /*3f50*/  IMAD.MOV.U32 R13, RZ, RZ, R24 ;  /* 0x000000ffff0d7224 */ /* 0x000fe400078e0018 */
.L_x_8924:
[----:B------:R-:W-:Y:S05]  /*3f60*/  BSYNC B0 ;  /* 0x0000000000007941 */ /* 0x000fea0003800000 */
.L_x_8922:
        /* <DEDUP_REMOVED lines=9> */
.L_x_8926:
[----:B------:R-:W-:Y:S01]  /*4000*/  MOV R20, R0 ;  /* 0x0000000000147202 */ /* 0x000fe20000000f00 */
[----:B------:R-:W-:Y:S02]  /*4010*/  IMAD.MOV.U32 R24, RZ, RZ, R10 ;  /* 0x000000ffff187224 */ /* 0x000fe400078e000a */
[----:B------:R-:W-:Y:S02]  /*4020*/  IMAD.MOV.U32 R0, RZ, RZ, R11 ;  /* 0x000000ffff007224 */ /* 0x000fe400078e000b */
[----:B------:R-:W-:Y:S02]  /*4030*/  IMAD.MOV.U32 R10, RZ, RZ, R13 ;  /* 0x000000ffff0a7224 */ /* 0x000fe400078e000d */
.L_x_8927:
[----:B------:R-:W-:Y:S05]  /*4040*/  BSYNC B0 ;  /* 0x0000000000007941 */ /* 0x000fea0003800000 */
.L_x_8925:
        /* <DEDUP_REMOVED lines=9> */
.L_x_8929:
[----:B------:R-:W-:Y:S01]  /*40e0*/  MOV R11, R19 ;  /* 0x00000013000b7202 */ /* 0x000fe20000000f00 */
[----:B------:R-:W-:Y:S02]  /*40f0*/  IMAD.MOV.U32 R13, RZ, RZ, R21 ;  /* 0x000000ffff0d7224 */ /* 0x000fe400078e0015 */
[----:B------:R-:W-:Y:S02]  /*4100*/  IMAD.MOV.U32 R19, RZ, RZ, R0 ;  /* 0x000000ffff137224 */ /* 0x000fe400078e0000 */
[----:B------:R-:W-:Y:S02]  /*4110*/  IMAD.MOV.U32 R21, RZ, RZ, R10 ;  /* 0x000000ffff157224 */ /* 0x000fe400078e000a */
.L_x_8930:
[----:B------:R-:W-:Y:S05]  /*4120*/  BSYNC B0 ;  /* 0x0000000000007941 */ /* 0x000fea0003800000 */
.L_x_8928:
        /* <DEDUP_REMOVED lines=9> */
.L_x_8932:
[----:B------:R-:W-:Y:S01]  /*41c0*/  MOV R0, R16 ;  /* 0x0000001000007202 */ /* 0x000fe20000000f00 */
[----:B------:R-:W-:Y:S02]  /*41d0*/  IMAD.MOV.U32 R10, RZ, RZ, R18 ;  /* 0x000000ffff0a7224 */ /* 0x000fe400078e0012 */
[----:B------:R-:W-:Y:S02]  /*41e0*/  IMAD.MOV.U32 R16, RZ, RZ, R19 ;  /* 0x000000ffff107224 */ /* 0x000fe400078e0013 */
[----:B------:R-:W-:Y:S02]  /*41f0*/  IMAD.MOV.U32 R18, RZ, RZ, R21 ;  /* 0x000000ffff127224 */ /* 0x000fe400078e0015 */
.L_x_8933:
[----:B------:R-:W-:Y:S05]  /*4200*/  BSYNC B0 ;  /* 0x0000000000007941 */ /* 0x000fea0003800000 */
.L_x_8931:
        /* <DEDUP_REMOVED lines=9> */
.L_x_8935:
[----:B------:R-:W-:Y:S01]  /*42a0*/  MOV R19, R3 ;  /* 0x0000000300137202 */ /* 0x000fe20000000f00 */
[----:B------:R-:W-:Y:S02]  /*42b0*/  IMAD.MOV.U32 R21, RZ, RZ, R9 ;  /* 0x000000ffff157224 */ /* 0x000fe400078e0009 */
[----:B------:R-:W-:Y:S02]  /*42c0*/  IMAD.MOV.U32 R3, RZ, RZ, R16 ;  /* 0x000000ffff037224 */ /* 0x000fe400078e0010 */
[----:B------:R-:W-:Y:S02]  /*42d0*/  IMAD.MOV.U32 R9, RZ, RZ, R18 ;  /* 0x000000ffff097224 */ /* 0x000fe400078e0012 */
.L_x_8936:
[----:B------:R-:W-:Y:S05]  /*42e0*/  BSYNC B0 ;  /* 0x0000000000007941 */ /* 0x000fea0003800000 */
.L_x_8934:
        /* <DEDUP_REMOVED lines=9> */
.L_x_8938:
[----:B------:R-:W-:Y:S01]  /*4380*/  MOV R16, R2 ;  /* 0x0000000200107202 */ /* 0x000fe20000000f00 */
[----:B------:R-:W-:Y:S02]  /*4390*/  IMAD.MOV.U32 R18, RZ, RZ, R8 ;  /* 0x000000ffff127224 */ /* 0x000fe400078e0008 */
[----:B------:R-:W-:Y:S02]  /*43a0*/  IMAD.MOV.U32 R2, RZ, RZ, R3 ;  /* 0x000000ffff027224 */ /* 0x000fe400078e0003 */
[----:B------:R-:W-:Y:S02]  /*43b0*/  IMAD.MOV.U32 R8, RZ, RZ, R9 ;  /* 0x000000ffff087224 */ /* 0x000fe400078e0009 */
.L_x_8939:
[----:B------:R-:W-:Y:S05]  /*43c0*/  BSYNC B0 ;  /* 0x0000000000007941 */ /* 0x000fea0003800000 */
.L_x_8937:
        /* <DEDUP_REMOVED lines=9> */
.L_x_8941:
[----:B------:R-:W-:Y:S01]  /*4460*/  MOV R3, R15 ;  /* 0x0000000f00037202 */ /* 0x000fe20000000f00 */
[----:B------:R-:W-:Y:S02]  /*4470*/  IMAD.MOV.U32 R9, RZ, RZ, R17 ;  /* 0x000000ffff097224 */ /* 0x000fe400078e0011 */
[----:B------:R-:W-:Y:S02]  /*4480*/  IMAD.MOV.U32 R15, RZ, RZ, R2 ;  /* 0x000000ffff0f7224 */ /* 0x000fe400078e0002 */
[----:B------:R-:W-:Y:S02]  /*4490*/  IMAD.MOV.U32 R17, RZ, RZ, R8 ;  /* 0x000000ffff117224 */ /* 0x000fe400078e0008 */
.L_x_8942:
[----:B------:R-:W-:Y:S05]  /*44a0*/  BSYNC B0 ;  /* 0x0000000000007941 */ /* 0x000fea0003800000 */
.L_x_8940:
        /* <DEDUP_REMOVED lines=9> */
.L_x_8944:
[----:B------:R-:W-:Y:S01]  /*4540*/  MOV R2, R12 ;  /* 0x0000000c00027202 */ /* 0x000fe20000000f00 */
[----:B------:R-:W-:Y:S02]  /*4550*/  IMAD.MOV.U32 R8, RZ, RZ, R14 ;  /* 0x000000ffff087224 */ /* 0x000fe400078e000e */
[----:B------:R-:W-:Y:S02]  /*4560*/  IMAD.MOV.U32 R12, RZ, RZ, R15 ;  /* 0x000000ffff0c7224 */ /* 0x000fe400078e000f */
[----:B------:R-:W-:Y:S02]  /*4570*/  IMAD.MOV.U32 R14, RZ, RZ, R17 ;  /* 0x000000ffff0e7224 */ /* 0x000fe400078e0011 */
.L_x_8945:
[----:B------:R-:W-:Y:S05]  /*4580*/  BSYNC B0 ;  /* 0x0000000000007941 */ /* 0x000fea0003800000 */
.L_x_8943:
        /* <DEDUP_REMOVED lines=9> */
.L_x_8947:
[----:B------:R-:W-:Y:S01]  /*4620*/  MOV R15, R61 ;  /* 0x0000003d000f7202 */ /* 0x000fe20000000f00 */
[----:B------:R-:W-:Y:S02]  /*4630*/  IMAD.MOV.U32 R17, RZ, RZ, R70 ;  /* 0x000000ffff117224 */ /* 0x000fe400078e0046 */
[----:B------:R-:W-:Y:S02]  /*4640*/  IMAD.MOV.U32 R70, RZ, RZ, R14 ;  /* 0x000000ffff467224 */ /* 0x000fe400078e000e */
[----:B------:R-:W-:Y:S02]  /*4650*/  IMAD.MOV.U32 R61, RZ, RZ, R12 ;  /* 0x000000ffff3d7224 */ /* 0x000fe400078e000c */
.L_x_8948:
[----:B------:R-:W-:Y:S05]  /*4660*/  BSYNC B0 ;  /* 0x0000000000007941 */ /* 0x000fea0003800000 */
.L_x_8946:
        /* <DEDUP_REMOVED lines=11> */
.L_x_8950:
[----:B0-----:R-:W-:Y:S01]  /*4720*/  MOV R12, R28 ;  /* 0x0000001c000c7202 */ /* 0x001fe20000000f00 */
[----:B------:R-:W-:Y:S02]  /*4730*/  IMAD.MOV.U32 R14, RZ, RZ, R30 ;  /* 0x000000ffff0e7224 */ /* 0x000fe400078e001e */
[----:B------:R-:W-:Y:S02]  /*4740*/  IMAD.MOV.U32 R28, RZ, RZ, R33 ;  /* 0x000000ffff1c7224 */ /* 0x000fe400078e0021 */
[----:B-----5:R-:W-:Y:S02]  /*4750*/  IMAD.MOV.U32 R30, RZ, RZ, R31 ;  /* 0x000000ffff1e7224 */ /* 0x020fe400078e001f */
.L_x_8951:
[----:B------:R-:W-:Y:S05]  /*4760*/  BSYNC B0 ;  /* 0x0000000000007941 */ /* 0x000fea0003800000 */
.L_x_8949:
        /* <DEDUP_REMOVED lines=9> */
.L_x_8953:
[----:B------:R-:W-:Y:S01]  /*4800*/  MOV R31, R5 ;  /* 0x00000005001f7202 */ /* 0x000fe20000000f00 */
[----:B------:R-:W-:Y:S02]  /*4810*/  IMAD.MOV.U32 R33, RZ, RZ, R7 ;  /* 0x000000ffff217224 */ /* 0x000fe400078e0007 */
[----:B------:R-:W-:Y:S02]  /*4820*/  IMAD.MOV.U32 R5, RZ, RZ, R28 ;  /* 0x000000ffff057224 */ /* 0x000fe400078e001c */
[----:B------:R-:W-:Y:S02]  /*4830*/  IMAD.MOV.U32 R7, RZ, RZ, R30 ;  /* 0x000000ffff077224 */ /* 0x000fe400078e001e */
.L_x_8954:
[----:B------:R-:W-:Y:S05]  /*4840*/  BSYNC B0 ;  /* 0x0000000000007941 */ /* 0x000fea0003800000 */
.L_x_8952:
        /* <DEDUP_REMOVED lines=9> */
.L_x_8956:
[----:B------:R-:W-:Y:S01]  /*48e0*/  MOV R28, R4 ;  /* 0x00000004001c7202 */ /* 0x000fe20000000f00 */
[----:B------:R-:W-:Y:S02]  /*48f0*/  IMAD.MOV.U32 R30, RZ, RZ, R6 ;  /* 0x000000ffff1e7224 */ /* 0x000fe400078e0006 */
[----:B------:R-:W-:Y:S02]  /*4900*/  IMAD.MOV.U32 R4, RZ, RZ, R5 ;  /* 0x000000ffff047224 */ /* 0x000fe400078e0005 */
[----:B------:R-:W-:Y:S02]  /*4910*/  IMAD.MOV.U32 R6, RZ, RZ, R7 ;  /* 0x000000ffff067224 */ /* 0x000fe400078e0007 */
.L_x_8957:
[----:B------:R-:W-:Y:S05]  /*4920*/  BSYNC B0 ;  /* 0x0000000000007941 */ /* 0x000fea0003800000 */
.L_x_8955:
        /* <DEDUP_REMOVED lines=9> */
.L_x_8959:
[----:B------:R-:W-:Y:S01]  /*49c0*/  MOV R5, R25 ;  /* 0x0000001900057202 */ /* 0x000fe20000000f00 */
[----:B------:R-:W-:Y:S02]  /*49d0*/  IMAD.MOV.U32 R7, RZ, RZ, R29 ;  /* 0x000000ffff077224 */ /* 0x000fe400078e001d */
[----:B------:R-:W-:Y:S02]  /*49e0*/  IMAD.MOV.U32 R25, RZ, RZ, R4 ;  /* 0x000000ffff197224 */ /* 0x000fe400078e0004 */
[----:B------:R-:W-:Y:S02]  /*49f0*/  IMAD.MOV.U32 R29, RZ, RZ, R6 ;  /* 0x000000ffff1d7224 */ /* 0x000fe400078e0006 */
.L_x_8960:
[----:B------:R-:W-:Y:S05]  /*4a00*/  BSYNC B0 ;  /* 0x0000000000007941 */ /* 0x000fea0003800000 */
.L_x_8958:
        /* <DEDUP_REMOVED lines=9> */
.L_x_8962:
[----:B------:R-:W-:Y:S01]  /*4aa0*/  MOV R4, R20 ;  /* 0x0000001400047202 */ /* 0x000fe20000000f00 */
[----:B------:R-:W-:Y:S02]  /*4ab0*/  IMAD.MOV.U32 R6, RZ, RZ, R24 ;  /* 0x000000ffff067224 */ /* 0x000fe400078e0018 */
[----:B------:R-:W-:Y:S02]  /*4ac0*/  IMAD.MOV.U32 R20, RZ, RZ, R25 ;  /* 0x000000ffff147224 */ /* 0x000fe400078e0019 */
[----:B------:R-:W-:Y:S02]  /*4ad0*/  IMAD.MOV.U32 R24, RZ, RZ, R29 ;  /* 0x000000ffff187224 */ /* 0x000fe400078e001d */
.L_x_8963:
[----:B------:R-:W-:Y:S05]  /*4ae0*/  BSYNC B0 ;  /* 0x0000000000007941 */ /* 0x000fea0003800000 */
.L_x_8961:
        /* <DEDUP_REMOVED lines=9> */
.L_x_8965:
[----:B------:R-:W-:Y:S01]  /*4b80*/  MOV R25, R11 ;  /* 0x0000000b00197202 */ /* 0x000fe20000000f00 */
[----:B------:R-:W-:Y:S02]  /*4b90*/  IMAD.MOV.U32 R29, RZ, RZ, R13 ;  /* 0x000000ffff1d7224 */ /* 0x000fe400078e000d */
[----:B------:R-:W-:Y:S02]  /*4ba0*/  IMAD.MOV.U32 R11, RZ, RZ, R20 ;  /* 0x000000ffff0b7224 */ /* 0x000fe400078e0014 */
[----:B------:R-:W-:Y:S02]  /*4bb0*/  IMAD.MOV.U32 R13, RZ, RZ, R24 ;  /* 0x000000ffff0d7224 */ /* 0x000fe400078e0018 */
.L_x_8966:
[----:B------:R-:W-:Y:S05]  /*4bc0*/  BSYNC B0 ;  /* 0x0000000000007941 */ /* 0x000fea0003800000 */
.L_x_8964:
        /* <DEDUP_REMOVED lines=9> */
.L_x_8968:
[----:B------:R-:W-:Y:S01]  /*4c60*/  MOV R20, R0 ;  /* 0x0000000000147202 */ /* 0x000fe20000000f00 */
[----:B------:R-:W-:Y:S02]  /*4c70*/  IMAD.MOV.U32 R24, RZ, RZ, R10 ;  /* 0x000000ffff187224 */ /* 0x000fe400078e000a */
[----:B------:R-:W-:Y:S02]  /*4c80*/  IMAD.MOV.U32 R0, RZ, RZ, R11 ;  /* 0x000000ffff007224 */ /* 0x000fe400078e000b */
[----:B------:R-:W-:Y:S02]  /*4c90*/  IMAD.MOV.U32 R10, RZ, RZ, R13 ;  /* 0x000000ffff0a7224 */ /* 0x000fe400078e000d */
.L_x_8969:
[----:B------:R-:W-:Y:S05]  /*4ca0*/  BSYNC B0 ;  /* 0x0000000000007941 */ /* 0x000fea0003800000 */
.L_x_8967:
        /* <DEDUP_REMOVED lines=9> */
.L_x_8971:
[----:B------:R-:W-:Y:S01]  /*4d40*/  MOV R11, R19 ;  /* 0x00000013000b7202 */ /* 0x000fe20000000f00 */
[----:B------:R-:W-:Y:S02]  /*4d50*/  IMAD.MOV.U32 R13, RZ, RZ, R21 ;  /* 0x000000ffff0d7224 */ /* 0x000fe400078e0015 */
[----:B------:R-:W-:Y:S02]  /*4d60*/  IMAD.MOV.U32 R19, RZ, RZ, R0 ;  /* 0x000000ffff137224 */ /* 0x000fe400078e0000 */
[----:B------:R-:W-:Y:S02]  /*4d70*/  IMAD.MOV.U32 R21, RZ, RZ, R10 ;  /* 0x000000ffff157224 */ /* 0x000fe400078e000a */
.L_x_8972:
[----:B------:R-:W-:Y:S05]  /*4d80*/  BSYNC B0 ;  /* 0x0000000000007941 */ /* 0x000fea0003800000 */
.L_x_8970:
        /* <DEDUP_REMOVED lines=9> */
.L_x_8974:
[----:B------:R-:W-:Y:S01]  /*4e20*/  MOV R0, R16 ;  /* 0x0000001000007202 */ /* 0x000fe20000000f00 */
[----:B------:R-:W-:Y:S02]  /*4e30*/  IMAD.MOV.U32 R10, RZ, RZ, R18 ;  /* 0x000000ffff0a7224 */ /* 0x000fe400078e0012 */
[----:B------:R-:W-:Y:S02]  /*4e40*/  IMAD.MOV.U32 R16, RZ, RZ, R19 ;  /* 0x000000ffff107224 */ /* 0x000fe400078e0013 */
[----:B------:R-:W-:Y:S02]  /*4e50*/  IMAD.MOV.U32 R18, RZ, RZ, R21 ;  /* 0x000000ffff127224 */ /* 0x000fe400078e0015 */
.L_x_8975:
[----:B------:R-:W-:Y:S05]  /*4e60*/  BSYNC B0 ;  /* 0x0000000000007941 */ /* 0x000fea0003800000 */
.L_x_8973:
        /* <DEDUP_REMOVED lines=9> */
.L_x_8977:
[----:B------:R-:W-:Y:S01]  /*4f00*/  MOV R19, R3 ;  /* 0x0000000300137202 */ /* 0x000fe20000000f00 */
[----:B------:R-:W-:Y:S02]  /*4f10*/  IMAD.MOV.U32 R21, RZ, RZ, R9 ;  /* 0x000000ffff157224 */ /* 0x000fe400078e0009 */
[----:B------:R-:W-:Y:S02]  /*4f20*/  IMAD.MOV.U32 R3, RZ, RZ, R16 ;  /* 0x000000ffff037224 */ /* 0x000fe400078e0010 */
[----:B------:R-:W-:Y:S02]  /*4f30*/  IMAD.MOV.U32 R9, RZ, RZ, R18 ;  /* 0x000000ffff097224 */ /* 0x000fe400078e0012 */
.L_x_8978:
[----:B------:R-:W-:Y:S05]  /*4f40*/  BSYNC B0 ;  /* 0x0000000000007941 */ /* 0x000fea0003800000 */
.L_x_8976:
        /* <DEDUP_REMOVED lines=9> */
.L_x_8980:
[----:B------:R-:W-:Y:S01]  /*4fe0*/  MOV R16, R2 ;  /* 0x0000000200107202 */ /* 0x000fe20000000f00 */
[----:B------:R-:W-:Y:S02]  /*4ff0*/  IMAD.MOV.U32 R18, RZ, RZ, R8 ;  /* 0x000000ffff127224 */ /* 0x000fe400078e0008 */
[----:B------:R-:W-:Y:S02]  /*5000*/  IMAD.MOV.U32 R2, RZ, RZ, R3 ;  /* 0x000000ffff027224 */ /* 0x000fe400078e0003 */
[----:B------:R-:W-:Y:S02]  /*5010*/  IMAD.MOV.U32 R8, RZ, RZ, R9 ;  /* 0x000000ffff087224 */ /* 0x000fe400078e0009 */
.L_x_8981:
[----:B------:R-:W-:Y:S05]  /*5020*/  BSYNC B0 ;  /* 0x0000000000007941 */ /* 0x000fea0003800000 */
.L_x_8979:
        /* <DEDUP_REMOVED lines=9> */
.L_x_8983:
[----:B------:R-:W-:Y:S01]  /*50c0*/  MOV R3, R15 ;  /* 0x0000000f00037202 */ /* 0x000fe20000000f00 */
[----:B------:R-:W-:Y:S02]  /*50d0*/  IMAD.MOV.U32 R9, RZ, RZ, R17 ;  /* 0x000000ffff097224 */ /* 0x000fe400078e0011 */
[----:B------:R-:W-:Y:S02]  /*50e0*/  IMAD.MOV.U32 R15, RZ, RZ, R2 ;  /* 0x000000ffff0f7224 */ /* 0x000fe400078e0002 */
[----:B------:R-:W-:Y:S02]  /*50f0*/  IMAD.MOV.U32 R17, RZ, RZ, R8 ;  /* 0x000000ffff117224 */ /* 0x000fe400078e0008 */
.L_x_8984:
[----:B------:R-:W-:Y:S05]  /*5100*/  BSYNC B0 ;  /* 0x0000000000007941 */ /* 0x000fea0003800000 */
.L_x_8982:
        /* <DEDUP_REMOVED lines=9> */
.L_x_8986:
[----:B------:R-:W-:Y:S01]  /*51a0*/  MOV R2, R61 ;  /* 0x0000003d00027202 */ /* 0x000fe20000000f00 */
[----:B------:R-:W-:Y:S02]  /*51b0*/  IMAD.MOV.U32 R8, RZ, RZ, R70 ;  /* 0x000000ffff087224 */ /* 0x000fe400078e0046 */
[----:B------:R-:W-:Y:S02]  /*51c0*/  IMAD.MOV.U32 R70, RZ, RZ, R17 ;  /* 0x000000ffff467224 */ /* 0x000fe400078e0011 */
[----:B------:R-:W-:Y:S02]  /*51d0*/  IMAD.MOV.U32 R61, RZ, RZ, R15 ;  /* 0x000000ffff3d7224 */ /* 0x000fe400078e000f */
.L_x_8987:
[----:B------:R-:W-:Y:S05]  /*51e0*/  BSYNC B0 ;  /* 0x0000000000007941 */ /* 0x000fea0003800000 */
.L_x_8985:
        /* <DEDUP_REMOVED lines=11> */
.L_x_8989:
[----:B0-----:R-:W-:Y:S01]  /*52a0*/  MOV R32, R12 ;  /* 0x0000000c00207202 */ /* 0x001fe20000000f00 */
[----:B------:R-:W-:Y:S02]  /*52b0*/  IMAD.MOV.U32 R34, RZ, RZ, R14 ;  /* 0x000000ffff227224 */ /* 0x000fe400078e000e */
[----:B------:R-:W-:Y:S02]  /*52c0*/  IMAD.MOV.U32 R12, RZ, RZ, R17 ;  /* 0x000000ffff0c7224 */ /* 0x000fe400078e0011 */
[----:B-----5:R-:W-:Y:S02]  /*52d0*/  IMAD.MOV.U32 R14, RZ, RZ, R15 ;  /* 0x000000ffff0e7224 */ /* 0x020fe400078e000f */
.L_x_8990:
[----:B------:R-:W-:Y:S05]  /*52e0*/  BSYNC B0 ;  /* 0x0000000000007941 */ /* 0x000fea0003800000 */
.L_x_8988:
        /* <DEDUP_REMOVED lines=9> */
.L_x_8992:
[----:B------:R-:W-:Y:S01]  /*5380*/  MOV R15, R31 ;  /* 0x0000001f000f7202 */ /* 0x000fe20000000f00 */
[----:B------:R-:W-:Y:S02]  /*5390*/  IMAD.MOV.U32 R17, RZ, RZ, R33 ;  /* 0x000000ffff117224 */ /* 0x000fe400078e0021 */
[----:B------:R-:W-:Y:S02]  /*53a0*/  IMAD.MOV.U32 R31, RZ, RZ, R12 ;  /* 0x000000ffff1f7224 */ /* 0x000fe400078e000c */
[----:B------:R-:W-:Y:S02]  /*53b0*/  IMAD.MOV.U32 R33, RZ, RZ, R14 ;  /* 0x000000ffff217224 */ /* 0x000fe400078e000e */
.L_x_8993:
[----:B------:R-:W-:Y:S05]  /*53c0*/  BSYNC B0 ;  /* 0x0000000000007941 */ /* 0x000fea0003800000 */
.L_x_8991:
        /* <DEDUP_REMOVED lines=9> */
.L_x_8995:
[----:B------:R-:W-:Y:S01]  /*5460*/  MOV R12, R28 ;  /* 0x0000001c000c7202 */ /* 0x000fe20000000f00 */
[----:B------:R-:W-:Y:S02]  /*5470*/  IMAD.MOV.U32 R14, RZ, RZ, R30 ;  /* 0x000000ffff0e7224 */ /* 0x000fe400078e001e */
[----:B------:R-:W-:Y:S02]  /*5480*/  IMAD.MOV.U32 R28, RZ, RZ, R31 ;  /* 0x000000ffff1c7224 */ /* 0x000fe400078e001f */
[----:B------:R-:W-:Y:S02]  /*5490*/  IMAD.MOV.U32 R30, RZ, RZ, R33 ;  /* 0x000000ffff1e7224 */ /* 0x000fe400078e0021 */
.L_x_8996:
[----:B------:R-:W-:Y:S05]  /*54a0*/  BSYNC B0 ;  /* 0x0000000000007941 */ /* 0x000fea0003800000 */
.L_x_8994:
        /* <DEDUP_REMOVED lines=9> */
.L_x_8998:
[----:B------:R-:W-:Y:S01]  /*5540*/  MOV R31, R5 ;  /* 0x00000005001f7202 */ /* 0x000fe20000000f00 */
[----:B------:R-:W-:Y:S02]  /*5550*/  IMAD.MOV.U32 R33, RZ, RZ, R7 ;  /* 0x000000ffff217224 */ /* 0x000fe400078e0007 */
[----:B------:R-:W-:Y:S02]  /*5560*/  IMAD.MOV.U32 R5, RZ, RZ, R28 ;  /* 0x000000ffff057224 */ /* 0x000fe400078e001c */
[----:B------:R-:W-:Y:S02]  /*5570*/  IMAD.MOV.U32 R7, RZ, RZ, R30 ;  /* 0x000000ffff077224 */ /* 0x000fe400078e001e */
.L_x_8999:
[----:B------:R-:W-:Y:S05]  /*5580*/  BSYNC B0 ;  /* 0x0000000000007941 */ /* 0x000fea0003800000 */
.L_x_8997:
        /* <DEDUP_REMOVED lines=9> */
.L_x_9001:
[----:B------:R-:W-:Y:S01]  /*5620*/  MOV R28, R4 ;  /* 0x00000004001c7202 */ /* 0x000fe20000000f00 */
[----:B------:R-:W-:Y:S02]  /*5630*/  IMAD.MOV.U32 R30, RZ, RZ, R6 ;  /* 0x000000ffff1e7224 */ /* 0x000fe400078e0006 */
[----:B------:R-:W-:Y:S02]  /*5640*/  IMAD.MOV.U32 R4, RZ, RZ, R5 ;  /* 0x000000ffff047224 */ /* 0x000fe400078e0005 */
[----:B------:R-:W-:Y:S02]  /*5650*/  IMAD.MOV.U32 R6, RZ, RZ, R7 ;  /* 0x000000ffff067224 */ /* 0x000fe400078e0007 */
.L_x_9002:
[----:B------:R-:W-:Y:S05]  /*5660*/  BSYNC B0 ;  /* 0x0000000000007941 */ /* 0x000fea0003800000 */
.L_x_9000:
        /* <DEDUP_REMOVED lines=9> */
.L_x_9004:
[----:B------:R-:W-:Y:S01]  /*5700*/  MOV R5, R25 ;  /* 0x0000001900057202 */ /* 0x000fe20000000f00 */
[----:B------:R-:W-:Y:S02]  /*5710*/  IMAD.MOV.U32 R7, RZ, RZ, R29 ;  /* 0x000000ffff077224 */ /* 0x000fe400078e001d */
[----:B------:R-:W-:Y:S02]  /*5720*/  IMAD.MOV.U32 R25, RZ, RZ, R4 ;  /* 0x000000ffff197224 */ /* 0x000fe400078e0004 */
[----:B------:R-:W-:Y:S02]  /*5730*/  IMAD.MOV.U32 R29, RZ, RZ, R6 ;  /* 0x000000ffff1d7224 */ /* 0x000fe400078e0006 */
.L_x_9005:
[----:B------:R-:W-:Y:S05]  /*5740*/  BSYNC B0 ;  /* 0x0000000000007941 */ /* 0x000fea0003800000 */
.L_x_9003:
        /* <DEDUP_REMOVED lines=9> */
.L_x_9007:
[----:B------:R-:W-:Y:S01]  /*57e0*/  MOV R4, R20 ;  /* 0x0000001400047202 */ /* 0x000fe20000000f00 */
[----:B------:R-:W-:Y:S02]  /*57f0*/  IMAD.MOV.U32 R6, RZ, RZ, R24 ;  /* 0x000000ffff067224 */ /* 0x000fe400078e0018 */
[----:B------:R-:W-:Y:S02]  /*5800*/  IMAD.MOV.U32 R20, RZ, RZ, R25 ;  /* 0x000000ffff147224 */ /* 0x000fe400078e0019 */
[----:B------:R-:W-:Y:S02]  /*5810*/  IMAD.MOV.U32 R24, RZ, RZ, R29 ;  /* 0x000000ffff187224 */ /* 0x000fe400078e001d */
.L_x_9008:
[----:B------:R-:W-:Y:S05]  /*5820*/  BSYNC B0 ;  /* 0x0000000000007941 */ /* 0x000fea0003800000 */
.L_x_9006:
        /* <DEDUP_REMOVED lines=9> */
.L_x_9010:
[----:B------:R-:W-:Y:S01]  /*58c0*/  MOV R25, R11 ;  /* 0x0000000b00197202 */ /* 0x000fe20000000f00 */
[----:B------:R-:W-:Y:S02]  /*58d0*/  IMAD.MOV.U32 R29, RZ, RZ, R13 ;  /* 0x000000ffff1d7224 */ /* 0x000fe400078e000d */
[----:B------:R-:W-:Y:S02]  /*58e0*/  IMAD.MOV.U32 R11, RZ, RZ, R20 ;  /* 0x000000ffff0b7224 */ /* 0x000fe400078e0014 */
[----:B------:R-:W-:Y:S02]  /*58f0*/  IMAD.MOV.U32 R13, RZ, RZ, R24 ;  /* 0x000000ffff0d7224 */ /* 0x000fe400078e0018 */
.L_x_9011:
[----:B------:R-:W-:Y:S05]  /*5900*/  BSYNC B0 ;  /* 0x0000000000007941 */ /* 0x000fea0003800000 */
.L_x_9009:
        /* <DEDUP_REMOVED lines=9> */
.L_x_9013:
[----:B------:R-:W-:Y:S01]  /*59a0*/  MOV R20, R0 ;  /* 0x0000000000147202 */ /* 0x000fe20000000f00 */
[----:B------:R-:W-:Y:S02]  /*59b0*/  IMAD.MOV.U32 R24, RZ, RZ, R10 ;  /* 0x000000ffff187224 */ /* 0x000fe400078e000a */
[----:B------:R-:W-:Y:S02]  /*59c0*/  IMAD.MOV.U32 R0, RZ, RZ, R11 ;  /* 0x000000ffff007224 */ /* 0x000fe400078e000b */
[----:B------:R-:W-:Y:S02]  /*59d0*/  IMAD.MOV.U32 R10, RZ, RZ, R13 ;  /* 0x000000ffff0a7224 */ /* 0x000fe400078e000d */
.L_x_9014:
[----:B------:R-:W-:Y:S05]  /*59e0*/  BSYNC B0 ;  /* 0x0000000000007941 */ /* 0x000fea0003800000 */
.L_x_9012:
        /* <DEDUP_REMOVED lines=9> */
.L_x_9016:
[----:B------:R-:W-:Y:S01]  /*5a80*/  MOV R11, R19 ;  /* 0x00000013000b7202 */ /* 0x000fe20000000f00 */
[----:B------:R-:W-:Y:S02]  /*5a90*/  IMAD.MOV.U32 R13, RZ, RZ, R21 ;  /* 0x000000ffff0d7224 */ /* 0x000fe400078e0015 */
[----:B------:R-:W-:Y:S02]  /*5aa0*/  IMAD.MOV.U32 R19, RZ, RZ, R0 ;  /* 0x000000ffff137224 */ /* 0x000fe400078e0000 */
[----:B------:R-:W-:Y:S02]  /*5ab0*/  IMAD.MOV.U32 R21, RZ, RZ, R10 ;  /* 0x000000ffff157224 */ /* 0x000fe400078e000a */
.L_x_9017:
[----:B------:R-:W-:Y:S05]  /*5ac0*/  BSYNC B0 ;  /* 0x0000000000007941 */ /* 0x000fea0003800000 */
.L_x_9015:
        /* <DEDUP_REMOVED lines=9> */
.L_x_9019:
[----:B------:R-:W-:Y:S01]  /*5b60*/  MOV R0, R16 ;  /* 0x0000001000007202 */ /* 0x000fe20000000f00 */
[----:B------:R-:W-:Y:S02]  /*5b70*/  IMAD.MOV.U32 R10, RZ, RZ, R18 ;  /* 0x000000ffff0a7224 */ /* 0x000fe400078e0012 */
[----:B------:R-:W-:Y:S02]  /*5b80*/  IMAD.MOV.U32 R16, RZ, RZ, R19 ;  /* 0x000000ffff107224 */ /* 0x000fe400078e0013 */
[----:B------:R-:W-:Y:S02]  /*5b90*/  IMAD.MOV.U32 R18, RZ, RZ, R21 ;  /* 0x000000ffff127224 */ /* 0x000fe400078e0015 */
.L_x_9020:
[----:B------:R-:W-:Y:S05]  /*5ba0*/  BSYNC B0 ;  /* 0x0000000000007941 */ /* 0x000fea0003800000 */
.L_x_9018:
        /* <DEDUP_REMOVED lines=9> */
.L_x_9022:
[----:B------:R-:W-:Y:S01]  /*5c40*/  MOV R19, R3 ;  /* 0x0000000300137202 */ /* 0x000fe20000000f00 */
[----:B------:R-:W-:Y:S02]  /*5c50*/  IMAD.MOV.U32 R21, RZ, RZ, R9 ;  /* 0x000000ffff157224 */ /* 0x000fe400078e0009 */
[----:B------:R-:W-:Y:S02]  /*5c60*/  IMAD.MOV.U32 R3, RZ, RZ, R16 ;  /* 0x000000ffff037224 */ /* 0x000fe400078e0010 */
[----:B------:R-:W-:Y:S02]  /*5c70*/  IMAD.MOV.U32 R9, RZ, RZ, R18 ;  /* 0x000000ffff097224 */ /* 0x000fe400078e0012 */
.L_x_9023:
[----:B------:R-:W-:Y:S05]  /*5c80*/  BSYNC B0 ;  /* 0x0000000000007941 */ /* 0x000fea0003800000 */
.L_x_9021:
        /* <DEDUP_REMOVED lines=9> */
.L_x_9025:
[----:B------:R-:W-:Y:S01]  /*5d20*/  MOV R16, R2 ;  /* 0x0000000200107202 */ /* 0x000fe20000000f00 */
[----:B------:R-:W-:Y:S02]  /*5d30*/  IMAD.MOV.U32 R18, RZ, RZ, R8 ;  /* 0x000000ffff127224 */ /* 0x000fe400078e0008 */
[----:B------:R-:W-:Y:S02]  /*5d40*/  IMAD.MOV.U32 R2, RZ, RZ, R3 ;  /* 0x000000ffff027224 */ /* 0x000fe400078e0003 */
[----:B------:R-:W-:Y:S02]  /*5d50*/  IMAD.MOV.U32 R8, RZ, RZ, R9 ;  /* 0x000000ffff087224 */ /* 0x000fe400078e0009 */
.L_x_9026:
[----:B------:R-:W-:Y:S05]  /*5d60*/  BSYNC B0 ;  /* 0x0000000000007941 */ /* 0x000fea0003800000 */
.L_x_9024:
        /* <DEDUP_REMOVED lines=9> */
.L_x_9028:
[----:B------:R-:W-:Y:S01]  /*5e00*/  MOV R3, R61 ;  /* 0x0000003d00037202 */ /* 0x000fe20000000f00 */
[----:B------:R-:W-:Y:S02]  /*5e10*/  IMAD.MOV.U32 R9, RZ, RZ, R70 ;  /* 0x000000ffff097224 */ /* 0x000fe400078e0046 */
[----:B------:R-:W-:Y:S02]  /*5e20*/  IMAD.MOV.U32 R70, RZ, RZ, R8 ;  /* 0x000000ffff467224 */ /* 0x000fe400078e0008 */
[----:B------:R-:W-:Y:S02]  /*5e30*/  IMAD.MOV.U32 R61, RZ, RZ, R2 ;  /* 0x000000ffff3d7224 */ /* 0x000fe400078e0002 */
.L_x_9029:
[----:B------:R-:W-:Y:S05]  /*5e40*/  BSYNC B0 ;  /* 0x0000000000007941 */ /* 0x000fea0003800000 */
.L_x_9027:
        /* <DEDUP_REMOVED lines=11> */
.L_x_9031:
[----:B0-----:R-:W-:Y:S01]  /*5f00*/  MOV R2, R32 ;  /* 0x0000002000027202 */ /* 0x001fe20000000f00 */
[----:B------:R-:W-:Y:S02]  /*5f10*/  IMAD.MOV.U32 R8, RZ, RZ, R34 ;  /* 0x000000ffff087224 */ /* 0x000fe400078e0022 */
[----:B------:R-:W-:Y:S02]  /*5f20*/  IMAD.MOV.U32 R32, RZ, RZ, R37 ;  /* 0x000000ffff207224 */ /* 0x000fe400078e0025 */
[----:B-----5:R-:W-:Y:S02]  /*5f30*/  IMAD.MOV.U32 R34, RZ, RZ, R35 ;  /* 0x000000ffff227224 */ /* 0x020fe400078e0023 */
.L_x_9032:
[----:B------:R-:W-:Y:S05]  /*5f40*/  BSYNC B0 ;  /* 0x0000000000007941 */ /* 0x000fea0003800000 */
.L_x_9030:
        /* <DEDUP_REMOVED lines=9> */
.L_x_9034:
[----:B------:R-:W-:Y:S01]  /*5fe0*/  MOV R35, R15 ;  /* 0x0000000f00237202 */ /* 0x000fe20000000f00 */
[----:B------:R-:W-:Y:S02]  /*5ff0*/  IMAD.MOV.U32 R37, RZ, RZ, R17 ;  /* 0x000000ffff257224 */ /* 0x000fe400078e0011 */
[----:B------:R-:W-:Y:S02]  /*6000*/  IMAD.MOV.U32 R15, RZ, RZ, R32 ;  /* 0x000000ffff0f7224 */ /* 0x000fe400078e0020 */
[----:B------:R-:W-:Y:S02]  /*6010*/  IMAD.MOV.U32 R17, RZ, RZ, R34 ;  /* 0x000000ffff117224 */ /* 0x000fe400078e0022 */
.L_x_9035:
[----:B------:R-:W-:Y:S05]  /*6020*/  BSYNC B0 ;  /* 0x0000000000007941 */ /* 0x000fea0003800000 */
.L_x_9033:
        /* <DEDUP_REMOVED lines=9> */
.L_x_9037:
[----:B------:R-:W-:Y:S01]  /*60c0*/  MOV R32, R12 ;  /* 0x0000000c00207202 */ /* 0x000fe20000000f00 */
[----:B------:R-:W-:Y:S02]  /*60d0*/  IMAD.MOV.U32 R34, RZ, RZ, R14 ;  /* 0x000000ffff227224 */ /* 0x000fe400078e000e */
[----:B------:R-:W-:Y:S02]  /*60e0*/  IMAD.MOV.U32 R12, RZ, RZ, R15 ;  /* 0x000000ffff0c7224 */ /* 0x000fe400078e000f */
[----:B------:R-:W-:Y:S02]  /*60f0*/  IMAD.MOV.U32 R14, RZ, RZ, R17 ;  /* 0x000000ffff0e7224 */ /* 0x000fe400078e0011 */
.L_x_9038:
[----:B------:R-:W-:Y:S05]  /*6100*/  BSYNC B0 ;  /* 0x0000000000007941 */ /* 0x000fea0003800000 */
.L_x_9036:
        /* <DEDUP_REMOVED lines=9> */
.L_x_9040:
[----:B------:R-:W-:Y:S01]  /*61a0*/  MOV R15, R31 ;  /* 0x0000001f000f7202 */ /* 0x000fe20000000f00 */
[----:B------:R-:W-:Y:S02]  /*61b0*/  IMAD.MOV.U32 R17, RZ, RZ, R33 ;  /* 0x000000ffff117224 */ /* 0x000fe400078e0021 */
[----:B------:R-:W-:Y:S02]  /*61c0*/  IMAD.MOV.U32 R31, RZ, RZ, R12 ;  /* 0x000000ffff1f7224 */ /* 0x000fe400078e000c */
[----:B------:R-:W-:Y:S02]  /*61d0*/  IMAD.MOV.U32 R33, RZ, RZ, R14 ;  /* 0x000000ffff217224 */ /* 0x000fe400078e000e */
.L_x_9041:
[----:B------:R-:W-:Y:S05]  /*61e0*/  BSYNC B0 ;  /* 0x0000000000007941 */ /* 0x000fea0003800000 */
.L_x_9039:
        /* <DEDUP_REMOVED lines=9> */
.L_x_9043:
[----:B------:R-:W-:Y:S01]  /*6280*/  MOV R12, R28 ;  /* 0x0000001c000c7202 */ /* 0x000fe20000000f00 */
[----:B------:R-:W-:Y:S02]  /*6290*/  IMAD.MOV.U32 R14, RZ, RZ, R30 ;  /* 0x000000ffff0e7224 */ /* 0x000fe400078e001e */
[----:B------:R-:W-:Y:S02]  /*62a0*/  IMAD.MOV.U32 R28, RZ, RZ, R31 ;  /* 0x000000ffff1c7224 */ /* 0x000fe400078e001f */
[----:B------:R-:W-:Y:S02]  /*62b0*/  IMAD.MOV.U32 R30, RZ, RZ, R33 ;  /* 0x000000ffff1e7224 */ /* 0x000fe400078e0021 */
.L_x_9044:
[----:B------:R-:W-:Y:S05]  /*62c0*/  BSYNC B0 ;  /* 0x0000000000007941 */ /* 0x000fea0003800000 */
.L_x_9042:
        /* <DEDUP_REMOVED lines=9> */
.L_x_9046:
[----:B------:R-:W-:Y:S01]  /*6360*/  MOV R31, R5 ;  /* 0x00000005001f7202 */ /* 0x000fe20000000f00 */
[----:B------:R-:W-:Y:S02]  /*6370*/  IMAD.MOV.U32 R33, RZ, RZ, R7 ;  /* 0x000000ffff217224 */ /* 0x000fe400078e0007 */
[----:B------:R-:W-:Y:S02]  /*6380*/  IMAD.MOV.U32 R5, RZ, RZ, R28 ;  /* 0x000000ffff057224 */ /* 0x000fe400078e001c */
[----:B------:R-:W-:Y:S02]  /*6390*/  IMAD.MOV.U32 R7, RZ, RZ, R30 ;  /* 0x000000ffff077224 */ /* 0x000fe400078e001e */
.L_x_9047:
[----:B------:R-:W-:Y:S05]  /*63a0*/  BSYNC B0 ;  /* 0x0000000000007941 */ /* 0x000fea0003800000 */
.L_x_9045:
        /* <DEDUP_REMOVED lines=9> */
.L_x_9049:
[----:B------:R-:W-:Y:S01]  /*6440*/  MOV R28, R4 ;  /* 0x00000004001c7202 */ /* 0x000fe20000000f00 */
[----:B------:R-:W-:Y:S02]  /*6450*/  IMAD.MOV.U32 R30, RZ, RZ, R6 ;  /* 0x000000ffff1e7224 */ /* 0x000fe400078e0006 */
[----:B------:R-:W-:Y:S02]  /*6460*/  IMAD.MOV.U32 R4, RZ, RZ, R5 ;  /* 0x000000ffff047224 */ /* 0x000fe400078e0005 */
[----:B------:R-:W-:Y:S02]  /*6470*/  IMAD.MOV.U32 R6, RZ, RZ, R7 ;  /* 0x000000ffff067224 */ /* 0x000fe400078e0007 */
.L_x_9050:
[----:B------:R-:W-:Y:S05]  /*6480*/  BSYNC B0 ;  /* 0x0000000000007941 */ /* 0x000fea0003800000 */
.L_x_9048:
        /* <DEDUP_REMOVED lines=9> */
.L_x_9052:
[----:B------:R-:W-:Y:S01]  /*6520*/  MOV R5, R25 ;  /* 0x0000001900057202 */ /* 0x000fe20000000f00 */
[----:B------:R-:W-:Y:S02]  /*6530*/  IMAD.MOV.U32 R7, RZ, RZ, R29 ;  /* 0x000000ffff077224 */ /* 0x000fe400078e001d */
[----:B------:R-:W-:Y:S02]  /*6540*/  IMAD.MOV.U32 R25, RZ, RZ, R4 ;  /* 0x000000ffff197224 */ /* 0x000fe400078e0004 */
[----:B------:R-:W-:Y:S02]  /*6550*/  IMAD.MOV.U32 R29, RZ, RZ, R6 ;  /* 0x000000ffff1d7224 */ /* 0x000fe400078e0006 */
.L_x_9053:
[----:B------:R-:W-:Y:S05]  /*6560*/  BSYNC B0 ;  /* 0x0000000000007941 */ /* 0x000fea0003800000 */
.L_x_9051:
        /* <DEDUP_REMOVED lines=9> */
.L_x_9055:
[----:B------:R-:W-:Y:S01]  /*6600*/  MOV R4, R20 ;  /* 0x0000001400047202 */ /* 0x000fe20000000f00 */
[----:B------:R-:W-:Y:S02]  /*6610*/  IMAD.MOV.U32 R6, RZ, RZ, R24 ;  /* 0x000000ffff067224 */ /* 0x000fe400078e0018 */
[----:B------:R-:W-:Y:S02]  /*6620*/  IMAD.MOV.U32 R20, RZ, RZ, R25 ;  /* 0x000000ffff147224 */ /* 0x000fe400078e0019 */
[----:B------:R-:W-:Y:S02]  /*6630*/  IMAD.MOV.U32 R24, RZ, RZ, R29 ;  /* 0x000000ffff187224 */ /* 0x000fe400078e001d */
.L_x_9056:
[----:B------:R-:W-:Y:S05]  /*6640*/  BSYNC B0 ;  /* 0x0000000000007941 */ /* 0x000fea0003800000 */
.L_x_9054:
        /* <DEDUP_REMOVED lines=9> */
.L_x_9058:
[----:B------:R-:W-:Y:S01]  /*66e0*/  MOV R25, R11 ;  /* 0x0000000b00197202 */ /* 0x000fe20000000f00 */
[----:B------:R-:W-:Y:S02]  /*66f0*/  IMAD.MOV.U32 R29, RZ, RZ, R13 ;  /* 0x000000ffff1d7224 */ /* 0x000fe400078e000d */
[----:B------:R-:W-:Y:S02]  /*6700*/  IMAD.MOV.U32 R11, RZ, RZ, R20 ;  /* 0x000000ffff0b7224 */ /* 0x000fe400078e0014 */
[----:B------:R-:W-:Y:S02]  /*6710*/  IMAD.MOV.U32 R13, RZ, RZ, R24 ;  /* 0x000000ffff0d7224 */ /* 0x000fe400078e0018 */
.L_x_9059:
[----:B------:R-:W-:Y:S05]  /*6720*/  BSYNC B0 ;  /* 0x0000000000007941 */ /* 0x000fea0003800000 */
.L_x_9057:
        /* <DEDUP_REMOVED lines=9> */
.L_x_9061:
[----:B------:R-:W-:Y:S01]  /*67c0*/  MOV R20, R0 ;  /* 0x0000000000147202 */ /* 0x000fe20000000f00 */
[----:B------:R-:W-:Y:S02]  /*67d0*/  IMAD.MOV.U32 R24, RZ, RZ, R10 ;  /* 0x000000ffff187224 */ /* 0x000fe400078e000a */
[----:B------:R-:W-:Y:S02]  /*67e0*/  IMAD.MOV.U32 R0, RZ, RZ, R11 ;  /* 0x000000ffff007224 */ /* 0x000fe400078e000b */
[----:B------:R-:W-:Y:S02]  /*67f0*/  IMAD.MOV.U32 R10, RZ, RZ, R13 ;  /* 0x000000ffff0a7224 */ /* 0x000fe400078e000d */
.L_x_9062:
[----:B------:R-:W-:Y:S05]  /*6800*/  BSYNC B0 ;  /* 0x0000000000007941 */ /* 0x000fea0003800000 */
.L_x_9060:
        /* <DEDUP_REMOVED lines=9> */
.L_x_9064:
[----:B------:R-:W-:Y:S01]  /*68a0*/  MOV R11, R19 ;  /* 0x00000013000b7202 */ /* 0x000fe20000000f00 */
[----:B------:R-:W-:Y:S02]  /*68b0*/  IMAD.MOV.U32 R13, RZ, RZ, R21 ;  /* 0x000000ffff0d7224 */ /* 0x000fe400078e0015 */
[----:B------:R-:W-:Y:S02]  /*68c0*/  IMAD.MOV.U32 R19, RZ, RZ, R0 ;  /* 0x000000ffff137224 */ /* 0x000fe400078e0000 */
[----:B------:R-:W-:Y:S02]  /*68d0*/  IMAD.MOV.U32 R21, RZ, RZ, R10 ;  /* 0x000000ffff157224 */ /* 0x000fe400078e000a */
.L_x_9065:
[----:B------:R-:W-:Y:S05]  /*68e0*/  BSYNC B0 ;  /* 0x0000000000007941 */ /* 0x000fea0003800000 */
.L_x_9063:
        /* <DEDUP_REMOVED lines=9> */
.L_x_9067:
[----:B------:R-:W-:Y:S01]  /*6980*/  MOV R0, R16 ;  /* 0x0000001000007202 */ /* 0x000fe20000000f00 */
[----:B------:R-:W-:Y:S02]  /*6990*/  IMAD.MOV.U32 R10, RZ, RZ, R18 ;  /* 0x000000ffff0a7224 */ /* 0x000fe400078e0012 */
[----:B------:R-:W-:Y:S02]  /*69a0*/  IMAD.MOV.U32 R16, RZ, RZ, R19 ;  /* 0x000000ffff107224 */ /* 0x000fe400078e0013 */
[----:B------:R-:W-:Y:S02]  /*69b0*/  IMAD.MOV.U32 R18, RZ, RZ, R21 ;  /* 0x000000ffff127224 */ /* 0x000fe400078e0015 */
.L_x_9068:
[----:B------:R-:W-:Y:S05]  /*69c0*/  BSYNC B0 ;  /* 0x0000000000007941 */ /* 0x000fea0003800000 */
.L_x_9066:
        /* <DEDUP_REMOVED lines=9> */
.L_x_9070:
[----:B------:R-:W-:Y:S01]  /*6a60*/  MOV R19, R3 ;  /* 0x0000000300137202 */ /* 0x000fe20000000f00 */
[----:B------:R-:W-:Y:S02]  /*6a70*/  IMAD.MOV.U32 R21, RZ, RZ, R9 ;  /* 0x000000ffff157224 */ /* 0x000fe400078e0009 */
[----:B------:R-:W-:Y:S02]  /*6a80*/  IMAD.MOV.U32 R3, RZ, RZ, R16 ;  /* 0x000000ffff037224 */ /* 0x000fe400078e0010 */
[----:B------:R-:W-:Y:S02]  /*6a90*/  IMAD.MOV.U32 R9, RZ, RZ, R18 ;  /* 0x000000ffff097224 */ /* 0x000fe400078e0012 */
.L_x_9071:
[----:B------:R-:W-:Y:S05]  /*6aa0*/  BSYNC B0 ;  /* 0x0000000000007941 */ /* 0x000fea0003800000 */
.L_x_9069:
        /* <DEDUP_REMOVED lines=9> */
.L_x_9073:
[----:B------:R-:W-:Y:S01]  /*6b40*/  MOV R16, R61 ;  /* 0x0000003d00107202 */ /* 0x000fe20000000f00 */
[----:B------:R-:W-:Y:S02]  /*6b50*/  IMAD.MOV.U32 R18, RZ, RZ, R70 ;  /* 0x000000ffff127224 */ /* 0x000fe400078e0046 */
[----:B------:R-:W-:Y:S02]  /*6b60*/  IMAD.MOV.U32 R70, RZ, RZ, R9 ;  /* 0x000000ffff467224 */ /* 0x000fe400078e0009 */
[----:B------:R-:W-:Y:S02]  /*6b70*/  IMAD.MOV.U32 R61, RZ, RZ, R3 ;  /* 0x000000ffff3d7224 */ /* 0x000fe400078e0003 */
.L_x_9074:
[----:B------:R-:W-:Y:S05]  /*6b80*/  BSYNC B0 ;  /* 0x0000000000007941 */ /* 0x000fea0003800000 */
.L_x_9072:
        /* <DEDUP_REMOVED lines=11> */
.L_x_9076:
[----:B0-----:R-:W-:Y:S01]  /*6c40*/  MOV R36, R2 ;  /* 0x0000000200247202 */ /* 0x001fe20000000f00 */
[----:B------:R-:W-:Y:S02]  /*6c50*/  IMAD.MOV.U32 R38, RZ, RZ, R8 ;  /* 0x000000ffff267224 */ /* 0x000fe400078e0008 */
[----:B------:R-:W-:Y:S02]  /*6c60*/  IMAD.MOV.U32 R2, RZ, RZ, R9 ;  /* 0x000000ffff027224 */ /* 0x000fe400078e0009 */
[----:B-----5:R-:W-:Y:S02]  /*6c70*/  IMAD.MOV.U32 R8, RZ, RZ, R3 ;  /* 0x000000ffff087224 */ /* 0x020fe400078e0003 */
.L_x_9077:
[----:B------:R-:W-:Y:S05]  /*6c80*/  BSYNC B0 ;  /* 0x0000000000007941 */ /* 0x000fea0003800000 */
.L_x_9075:
        /* <DEDUP_REMOVED lines=9> */
.L_x_9079:
[----:B------:R-:W-:Y:S01]  /*6d20*/  MOV R39, R35 ;  /* 0x0000002300277202 */ /* 0x000fe20000000f00 */
[----:B------:R-:W-:Y:S02]  /*6d30*/  IMAD.MOV.U32 R41, RZ, RZ, R37 ;  /* 0x000000ffff297224 */ /* 0x000fe400078e0025 */
[----:B------:R-:W-:Y:S02]  /*6d40*/  IMAD.MOV.U32 R35, RZ, RZ, R2 ;  /* 0x000000ffff237224 */ /* 0x000fe400078e0002 */
[----:B------:R-:W-:Y:S02]  /*6d50*/  IMAD.MOV.U32 R37, RZ, RZ, R8 ;  /* 0x000000ffff257224 */ /* 0x000fe400078e0008 */
.L_x_9080:
[----:B------:R-:W-:Y:S05]  /*6d60*/  BSYNC B0 ;  /* 0x0000000000007941 */ /* 0x000fea0003800000 */
.L_x_9078:
        /* <DEDUP_REMOVED lines=9> */
.L_x_9082:
[----:B------:R-:W-:Y:S01]  /*6e00*/  MOV R2, R32 ;  /* 0x0000002000027202 */ /* 0x000fe20000000f00 */
[----:B------:R-:W-:Y:S02]  /*6e10*/  IMAD.MOV.U32 R40, RZ, RZ, R34 ;  /* 0x000000ffff287224 */ /* 0x000fe400078e0022 */
[----:B------:R-:W-:Y:S02]  /*6e20*/  IMAD.MOV.U32 R32, RZ, RZ, R35 ;  /* 0x000000ffff207224 */ /* 0x000fe400078e0023 */
[----:B------:R-:W-:Y:S02]  /*6e30*/  IMAD.MOV.U32 R34, RZ, RZ, R37 ;  /* 0x000000ffff227224 */ /* 0x000fe400078e0025 */
.L_x_9083:
[----:B------:R-:W-:Y:S05]  /*6e40*/  BSYNC B0 ;  /* 0x0000000000007941 */ /* 0x000fea0003800000 */
.L_x_9081:
        /* <DEDUP_REMOVED lines=9> */
.L_x_9085:
[----:B------:R-:W-:Y:S01]  /*6ee0*/  MOV R35, R15 ;  /* 0x0000000f00237202 */ /* 0x000fe20000000f00 */
[----:B------:R-:W-:Y:S02]  /*6ef0*/  IMAD.MOV.U32 R37, RZ, RZ, R17 ;  /* 0x000000ffff257224 */ /* 0x000fe400078e0011 */
[----:B------:R-:W-:Y:S02]  /*6f00*/  IMAD.MOV.U32 R15, RZ, RZ, R32 ;  /* 0x000000ffff0f7224 */ /* 0x000fe400078e0020 */
[----:B------:R-:W-:Y:S02]  /*6f10*/  IMAD.MOV.U32 R17, RZ, RZ, R34 ;  /* 0x000000ffff117224 */ /* 0x000fe400078e0022 */
.L_x_9086:
[----:B------:R-:W-:Y:S05]  /*6f20*/  BSYNC B0 ;  /* 0x0000000000007941 */ /* 0x000fea0003800000 */
.L_x_9084:
        /* <DEDUP_REMOVED lines=9> */
.L_x_9088:
[----:B------:R-:W-:Y:S01]  /*6fc0*/  MOV R32, R12 ;  /* 0x0000000c00207202 */ /* 0x000fe20000000f00 */
[----:B------:R-:W-:Y:S02]  /*6fd0*/  IMAD.MOV.U32 R34, RZ, RZ, R14 ;  /* 0x000000ffff227224 */ /* 0x000fe400078e000e */
[----:B------:R-:W-:Y:S02]  /*6fe0*/  IMAD.MOV.U32 R12, RZ, RZ, R15 ;  /* 0x000000ffff0c7224 */ /* 0x000fe400078e000f */
[----:B------:R-:W-:Y:S02]  /*6ff0*/  IMAD.MOV.U32 R14, RZ, RZ, R17 ;  /* 0x000000ffff0e7224 */ /* 0x000fe400078e0011 */
.L_x_9089:
[----:B------:R-:W-:Y:S05]  /*7000*/  BSYNC B0 ;  /* 0x0000000000007941 */ /* 0x000fea0003800000 */
.L_x_9087:
        /* <DEDUP_REMOVED lines=9> */
.L_x_9091:
[----:B------:R-:W-:Y:S01]  /*70a0*/  MOV R17, R31 ;  /* 0x0000001f00117202 */ /* 0x000fe20000000f00 */
[----:B------:R-:W-:Y:S02]  /*70b0*/  IMAD.MOV.U32 R43, RZ, RZ, R33 ;  /* 0x000000ffff2b7224 */ /* 0x000fe400078e0021 */
[----:B------:R-:W-:Y:S02]  /*70c0*/  IMAD.MOV.U32 R31, RZ, RZ, R12 ;  /* 0x000000ffff1f7224 */ /* 0x000fe400078e000c */
[----:B------:R-:W-:Y:S02]  /*70d0*/  IMAD.MOV.U32 R33, RZ, RZ, R14 ;  /* 0x000000ffff217224 */ /* 0x000fe400078e000e */
.L_x_9092:
[----:B------:R-:W-:Y:S05]  /*70e0*/  BSYNC B0 ;  /* 0x0000000000007941 */ /* 0x000fea0003800000 */
.L_x_9090:
        /* <DEDUP_REMOVED lines=9> */
.L_x_9094:
[----:B------:R-:W-:Y:S01]  /*7180*/  MOV R12, R28 ;  /* 0x0000001c000c7202 */ /* 0x000fe20000000f00 */
[----:B------:R-:W-:Y:S02]  /*7190*/  IMAD.MOV.U32 R14, RZ, RZ, R30 ;  /* 0x000000ffff0e7224 */ /* 0x000fe400078e001e */
[----:B------:R-:W-:Y:S02]  /*71a0*/  IMAD.MOV.U32 R28, RZ, RZ, R31 ;  /* 0x000000ffff1c7224 */ /* 0x000fe400078e001f */
[----:B------:R-:W-:Y:S02]  /*71b0*/  IMAD.MOV.U32 R30, RZ, RZ, R33 ;  /* 0x000000ffff1e7224 */ /* 0x000fe400078e0021 */
.L_x_9095:
[----:B------:R-:W-:Y:S05]  /*71c0*/  BSYNC B0 ;  /* 0x0000000000007941 */ /* 0x000fea0003800000 */
.L_x_9093:
        /* <DEDUP_REMOVED lines=9> */
.L_x_9097:
[----:B------:R-:W-:Y:S01]  /*7260*/  MOV R31, R5 ;  /* 0x00000005001f7202 */ /* 0x000fe20000000f00 */
[----:B------:R-:W-:Y:S02]  /*7270*/  IMAD.MOV.U32 R45, RZ, RZ, R7 ;  /* 0x000000ffff2d7224 */ /* 0x000fe400078e0007 */
[----:B------:R-:W-:Y:S02]  /*7280*/  IMAD.MOV.U32 R5, RZ, RZ, R28 ;  /* 0x000000ffff057224 */ /* 0x000fe400078e001c */
[----:B------:R-:W-:Y:S02]  /*7290*/  IMAD.MOV.U32 R7, RZ, RZ, R30 ;  /* 0x000000ffff077224 */ /* 0x000fe400078e001e */
.L_x_9098:
[----:B------:R-:W-:Y:S05]  /*72a0*/  BSYNC B0 ;  /* 0x0000000000007941 */ /* 0x000fea0003800000 */
.L_x_9096:
        /* <DEDUP_REMOVED lines=9> */
.L_x_9100:
[----:B------:R-:W-:Y:S01]  /*7340*/  MOV R42, R4 ;  /* 0x00000004002a7202 */ /* 0x000fe20000000f00 */
[----:B------:R-:W-:Y:S02]  /*7350*/  IMAD.MOV.U32 R44, RZ, RZ, R6 ;  /* 0x000000ffff2c7224 */ /* 0x000fe400078e0006 */
[----:B------:R-:W-:Y:S02]  /*7360*/  IMAD.MOV.U32 R4, RZ, RZ, R5 ;  /* 0x000000ffff047224 */ /* 0x000fe400078e0005 */
[----:B------:R-:W-:Y:S02]  /*7370*/  IMAD.MOV.U32 R6, RZ, RZ, R7 ;  /* 0x000000ffff067224 */ /* 0x000fe400078e0007 */
.L_x_9101:
[----:B------:R-:W-:Y:S05]  /*7380*/  BSYNC B0 ;  /* 0x0000000000007941 */ /* 0x000fea0003800000 */
.L_x_9099:
        /* <DEDUP_REMOVED lines=9> */
.L_x_9103:
[----:B------:R-:W-:Y:S01]  /*7420*/  MOV R5, R25 ;  /* 0x0000001900057202 */ /* 0x000fe20000000f00 */
[----:B------:R-:W-:Y:S02]  /*7430*/  IMAD.MOV.U32 R47, RZ, RZ, R29 ;  /* 0x000000ffff2f7224 */ /* 0x000fe400078e001d */
[----:B------:R-:W-:Y:S02]  /*7440*/  IMAD.MOV.U32 R25, RZ, RZ, R4 ;  /* 0x000000ffff197224 */ /* 0x000fe400078e0004 */
[----:B------:R-:W-:Y:S02]  /*7450*/  IMAD.MOV.U32 R29, RZ, RZ, R6 ;  /* 0x000000ffff1d7224 */ /* 0x000fe400078e0006 */
.L_x_9104:
[----:B------:R-:W-:Y:S05]  /*7460*/  BSYNC B0 ;  /* 0x0000000000007941 */ /* 0x000fea0003800000 */
.L_x_9102:
        /* <DEDUP_REMOVED lines=9> */
.L_x_9106:
[----:B------:R-:W-:Y:S01]  /*7500*/  MOV R46, R20 ;  /* 0x00000014002e7202 */ /* 0x000fe20000000f00 */
[----:B------:R-:W-:Y:S02]  /*7510*/  IMAD.MOV.U32 R48, RZ, RZ, R24 ;  /* 0x000000ffff307224 */ /* 0x000fe400078e0018 */
[----:B------:R-:W-:Y:S02]  /*7520*/  IMAD.MOV.U32 R20, RZ, RZ, R25 ;  /* 0x000000ffff147224 */ /* 0x000fe400078e0019 */
[----:B------:R-:W-:Y:S02]  /*7530*/  IMAD.MOV.U32 R24, RZ, RZ, R29 ;  /* 0x000000ffff187224 */ /* 0x000fe400078e001d */
.L_x_9107:
[----:B------:R-:W-:Y:S05]  /*7540*/  BSYNC B0 ;  /* 0x0000000000007941 */ /* 0x000fea0003800000 */
.L_x_9105:
        /* <DEDUP_REMOVED lines=9> */
.L_x_9109:
[----:B------:R-:W-:Y:S01]  /*75e0*/  MOV R25, R11 ;  /* 0x0000000b00197202 */ /* 0x000fe20000000f00 */
[----:B------:R-:W-:Y:S02]  /*75f0*/  IMAD.MOV.U32 R49, RZ, RZ, R13 ;  /* 0x000000ffff317224 */ /* 0x000fe400078e000d */
[----:B------:R-:W-:Y:S02]  /*7600*/  IMAD.MOV.U32 R11, RZ, RZ, R20 ;  /* 0x000000ffff0b7224 */ /* 0x000fe400078e0014 */
[----:B------:R-:W-:Y:S02]  /*7610*/  IMAD.MOV.U32 R13, RZ, RZ, R24 ;  /* 0x000000ffff0d7224 */ /* 0x000fe400078e0018 */
.L_x_9110:
[----:B------:R-:W-:Y:S05]  /*7620*/  BSYNC B0 ;  /* 0x0000000000007941 */ /* 0x000fea0003800000 */
.L_x_9108:
        /* <DEDUP_REMOVED lines=9> */
.L_x_9112:
[----:B------:R-:W-:Y:S01]  /*76c0*/  MOV R20, R0 ;  /* 0x0000000000147202 */ /* 0x000fe20000000f00 */
[----:B------:R-:W-:Y:S02]  /*76d0*/  IMAD.MOV.U32 R50, RZ, RZ, R10 ;  /* 0x000000ffff327224 */ /* 0x000fe400078e000a */
[----:B------:R-:W-:Y:S02]  /*76e0*/  IMAD.MOV.U32 R0, RZ, RZ, R11 ;  /* 0x000000ffff007224 */ /* 0x000fe400078e000b */
[----:B------:R-:W-:Y:S02]  /*76f0*/  IMAD.MOV.U32 R10, RZ, RZ, R13 ;  /* 0x000000ffff0a7224 */ /* 0x000fe400078e000d */
.L_x_9113:
[----:B------:R-:W-:Y:S05]  /*7700*/  BSYNC B0 ;  /* 0x0000000000007941 */ /* 0x000fea0003800000 */
.L_x_9111:
        /* <DEDUP_REMOVED lines=9> */
.L_x_9115:
[----:B------:R-:W-:Y:S01]  /*77a0*/  MOV R59, R19 ;  /* 0x00000013003b7202 */ /* 0x000fe20000000f00 */
[----:B------:R-:W-:Y:S02]  /*77b0*/  IMAD.MOV.U32 R63, RZ, RZ, R21 ;  /* 0x000000ffff3f7224 */ /* 0x000fe400078e0015 */
[----:B------:R-:W-:Y:S02]  /*77c0*/  IMAD.MOV.U32 R19, RZ, RZ, R0 ;  /* 0x000000ffff137224 */ /* 0x000fe400078e0000 */
[----:B------:R-:W-:Y:S02]  /*77d0*/  IMAD.MOV.U32 R21, RZ, RZ, R10 ;  /* 0x000000ffff157224 */ /* 0x000fe400078e000a */
.L_x_9116:
[----:B------:R-:W-:Y:S05]  /*77e0*/  BSYNC B0 ;  /* 0x0000000000007941 */ /* 0x000fea0003800000 */
.L_x_9114:
        /* <DEDUP_REMOVED lines=9> */
.L_x_9118:
[----:B------:R-:W-:Y:S01]  /*7880*/  MOV R0, R16 ;  /* 0x0000001000007202 */ /* 0x000fe20000000f00 */
[----:B------:R-:W-:Y:S02]  /*7890*/  IMAD.MOV.U32 R56, RZ, RZ, R18 ;  /* 0x000000ffff387224 */ /* 0x000fe400078e0012 */
[----:B------:R-:W-:Y:S02]  /*78a0*/  IMAD.MOV.U32 R16, RZ, RZ, R19 ;  /* 0x000000ffff107224 */ /* 0x000fe400078e0013 */
[----:B------:R-:W-:Y:S02]  /*78b0*/  IMAD.MOV.U32 R18, RZ, RZ, R21 ;  /* 0x000000ffff127224 */ /* 0x000fe400078e0015 */
.L_x_9119:
[----:B------:R-:W-:Y:S05]  /*78c0*/  BSYNC B0 ;  /* 0x0000000000007941 */ /* 0x000fea0003800000 */
.L_x_9117:
        /* <DEDUP_REMOVED lines=9> */
.L_x_9121:
[----:B------:R-:W-:Y:S01]  /*7960*/  MOV R19, R61 ;  /* 0x0000003d00137202 */ /* 0x000fe20000000f00 */
[----:B------:R-:W-:Y:S02]  /*7970*/  IMAD.MOV.U32 R21, RZ, RZ, R70 ;  /* 0x000000ffff157224 */ /* 0x000fe400078e0046 */
[----:B------:R-:W-:Y:S02]  /*7980*/  IMAD.MOV.U32 R70, RZ, RZ, R18 ;  /* 0x000000ffff467224 */ /* 0x000fe400078e0012 */
[----:B------:R-:W-:Y:S02]  /*7990*/  IMAD.MOV.U32 R61, RZ, RZ, R16 ;  /* 0x000000ffff3d7224 */ /* 0x000fe400078e0010 */
.L_x_9122:
[----:B------:R-:W-:Y:S05]  /*79a0*/  BSYNC B0 ;  /* 0x0000000000007941 */ /* 0x000fea0003800000 */
.L_x_9120:
        /* <DEDUP_REMOVED lines=11> */
.L_x_9124:
[----:B0-----:R-:W-:Y:S01]  /*7a60*/  MOV R3, R36 ;  /* 0x0000002400037202 */ /* 0x001fe20000000f00 */
[----:B------:R-:W-:Y:S02]  /*7a70*/  IMAD.MOV.U32 R15, RZ, RZ, R38 ;  /* 0x000000ffff0f7224 */ /* 0x000fe400078e0026 */
[----:B------:R-:W-:Y:S02]  /*7a80*/  IMAD.MOV.U32 R36, RZ, RZ, R9 ;  /* 0x000000ffff247224 */ /* 0x000fe400078e0009 */
[----:B-----5:R-:W-:Y:S02]  /*7a90*/  IMAD.MOV.U32 R38, RZ, RZ, R7 ;  /* 0x000000ffff267224 */ /* 0x020fe400078e0007 */
.L_x_9125:
[----:B------:R-:W-:Y:S05]  /*7aa0*/  BSYNC B0 ;  /* 0x0000000000007941 */ /* 0x000fea0003800000 */
.L_x_9123:
        /* <DEDUP_REMOVED lines=9> */
.L_x_9127:
[----:B------:R-:W-:Y:S01]  /*7b40*/  MOV R4, R39 ;  /* 0x0000002700047202 */ /* 0x000fe20000000f00 */
[----:B------:R-:W-:Y:S02]  /*7b50*/  IMAD.MOV.U32 R6, RZ, RZ, R41 ;  /* 0x000000ffff067224 */ /* 0x000fe400078e0029 */
[----:B------:R-:W-:Y:S02]  /*7b60*/  IMAD.MOV.U32 R39, RZ, RZ, R36 ;  /* 0x000000ffff277224 */ /* 0x000fe400078e0024 */
[----:B------:R-:W-:Y:S02]  /*7b70*/  IMAD.MOV.U32 R41, RZ, RZ, R38 ;  /* 0x000000ffff297224 */ /* 0x000fe400078e0026 */
.L_x_9128:
[----:B------:R-:W-:Y:S05]  /*7b80*/  BSYNC B0 ;  /* 0x0000000000007941 */ /* 0x000fea0003800000 */
.L_x_9126:
        /* <DEDUP_REMOVED lines=9> */
.L_x_9130:
[----:B------:R-:W-:Y:S01]  /*7c20*/  MOV R7, R2 ;  /* 0x0000000200077202 */ /* 0x000fe20000000f00 */
[----:B------:R-:W-:Y:S02]  /*7c30*/  IMAD.MOV.U32 R9, RZ, RZ, R40 ;  /* 0x000000ffff097224 */ /* 0x000fe400078e0028 */
[----:B------:R-:W-:Y:S02]  /*7c40*/  IMAD.MOV.U32 R2, RZ, RZ, R39 ;  /* 0x000000ffff027224 */ /* 0x000fe400078e0027 */
[----:B------:R-:W-:Y:S02]  /*7c50*/  IMAD.MOV.U32 R40, RZ, RZ, R41 ;  /* 0x000000ffff287224 */ /* 0x000fe400078e0029 */
.L_x_9131:
[----:B------:R-:W-:Y:S05]  /*7c60*/  BSYNC B0 ;  /* 0x0000000000007941 */ /* 0x000fea0003800000 */
.L_x_9129:
        /* <DEDUP_REMOVED lines=9> */
.L_x_9133:
[----:B------:R-:W-:Y:S01]  /*7d00*/  MOV R8, R35 ;  /* 0x0000002300087202 */ /* 0x000fe20000000f00 */
[----:B------:R-:W-:Y:S02]  /*7d10*/  IMAD.MOV.U32 R10, RZ, RZ, R37 ;  /* 0x000000ffff0a7224 */ /* 0x000fe400078e0025 */
[----:B------:R-:W-:Y:S02]  /*7d20*/  IMAD.MOV.U32 R35, RZ, RZ, R2 ;  /* 0x000000ffff237224 */ /* 0x000fe400078e0002 */
[----:B------:R-:W-:Y:S02]  /*7d30*/  IMAD.MOV.U32 R37, RZ, RZ, R40 ;  /* 0x000000ffff257224 */ /* 0x000fe400078e0028 */
.L_x_9134:
[----:B------:R-:W-:Y:S05]  /*7d40*/  BSYNC B0 ;  /* 0x0000000000007941 */ /* 0x000fea0003800000 */
.L_x_9132:
        /* <DEDUP_REMOVED lines=9> */
.L_x_9136:
[----:B------:R-:W-:Y:S01]  /*7de0*/  MOV R11, R32 ;  /* 0x00000020000b7202 */ /* 0x000fe20000000f00 */
[----:B------:R-:W-:Y:S02]  /*7df0*/  IMAD.MOV.U32 R13, RZ, RZ, R34 ;  /* 0x000000ffff0d7224 */ /* 0x000fe400078e0022 */
[----:B------:R-:W-:Y:S02]  /*7e00*/  IMAD.MOV.U32 R32, RZ, RZ, R35 ;  /* 0x000000ffff207224 */ /* 0x000fe400078e0023 */
[----:B------:R-:W-:Y:S02]  /*7e10*/  IMAD.MOV.U32 R34, RZ, RZ, R37 ;  /* 0x000000ffff227224 */ /* 0x000fe400078e0025 */
.L_x_9137:
[----:B------:R-:W-:Y:S05]  /*7e20*/  BSYNC B0 ;  /* 0x0000000000007941 */ /* 0x000fea0003800000 */
.L_x_9135:
        /* <DEDUP_REMOVED lines=9> */
.L_x_9139:
[----:B------:R-:W-:Y:S01]  /*7ec0*/  MOV R24, R17 ;  /* 0x0000001100187202 */ /* 0x000fe20000000f00 */
[----:B------:R-:W-:Y:S02]  /*7ed0*/  IMAD.MOV.U32 R28, RZ, RZ, R43 ;  /* 0x000000ffff1c7224 */ /* 0x000fe400078e002b */
[----:B------:R-:W-:Y:S02]  /*7ee0*/  IMAD.MOV.U32 R17, RZ, RZ, R32 ;  /* 0x000000ffff117224 */ /* 0x000fe400078e0020 */
[----:B------:R-:W-:Y:S02]  /*7ef0*/  IMAD.MOV.U32 R43, RZ, RZ, R34 ;  /* 0x000000ffff2b7224 */ /* 0x000fe400078e0022 */
.L_x_9140:
[----:B------:R-:W-:Y:S05]  /*7f00*/  BSYNC B0 ;  /* 0x0000000000007941 */ /* 0x000fea0003800000 */
.L_x_9138:
        /* <DEDUP_REMOVED lines=9> */
.L_x_9142:
[----:B------:R-:W-:Y:S01]  /*7fa0*/  MOV R29, R12 ;  /* 0x0000000c001d7202 */ /* 0x000fe20000000f00 */
[----:B------:R-:W-:Y:S02]  /*7fb0*/  IMAD.MOV.U32 R33, RZ, RZ, R14 ;  /* 0x000000ffff217224 */ /* 0x000fe400078e000e */
[----:B------:R-:W-:Y:S02]  /*7fc0*/  IMAD.MOV.U32 R12, RZ, RZ, R17 ;  /* 0x000000ffff0c7224 */ /* 0x000fe400078e0011 */
[----:B------:R-:W-:Y:S02]  /*7fd0*/  IMAD.MOV.U32 R14, RZ, RZ, R43 ;  /* 0x000000ffff0e7224 */ /* 0x000fe400078e002b */
.L_x_9143:
[----:B------:R-:W-:Y:S05]  /*7fe0*/  BSYNC B0 ;  /* 0x0000000000007941 */ /* 0x000fea0003800000 */
.L_x_9141:
        /* <DEDUP_REMOVED lines=9> */
.L_x_9145:
[----:B------:R-:W-:Y:S01]  /*8080*/  MOV R30, R31 ;  /* 0x0000001f001e7202 */ /* 0x000fe20000000f00 */
[----:B------:R-:W-:Y:S02]  /*8090*/  IMAD.MOV.U32 R32, RZ, RZ, R45 ;  /* 0x000000ffff207224 */ /* 0x000fe400078e002d */
[----:B------:R-:W-:Y:S02]  /*80a0*/  IMAD.MOV.U32 R31, RZ, RZ, R12 ;  /* 0x000000ffff1f7224 */ /* 0x000fe400078e000c */
[----:B------:R-:W-:Y:S02]  /*80b0*/  IMAD.MOV.U32 R45, RZ, RZ, R14 ;  /* 0x000000ffff2d7224 */ /* 0x000fe400078e000e */
.L_x_9146:
[----:B------:R-:W-:Y:S05]  /*80c0*/  BSYNC B0 ;  /* 0x0000000000007941 */ /* 0x000fea0003800000 */
.L_x_9144:
        /* <DEDUP_REMOVED lines=9> */
.L_x_9148:
[----:B------:R-:W-:Y:S01]  /*8160*/  MOV R35, R42 ;  /* 0x0000002a00237202 */ /* 0x000fe20000000f00 */
[----:B------:R-:W-:Y:S02]  /*8170*/  IMAD.MOV.U32 R37, RZ, RZ, R44 ;  /* 0x000000ffff257224 */ /* 0x000fe400078e002c */
[----:B------:R-:W-:Y:S02]  /*8180*/  IMAD.MOV.U32 R42, RZ, RZ, R31 ;  /* 0x000000ffff2a7224 */ /* 0x000fe400078e001f */
[----:B------:R-:W-:Y:S02]  /*8190*/  IMAD.MOV.U32 R44, RZ, RZ, R45 ;  /* 0x000000ffff2c7224 */ /* 0x000fe400078e002d */
.L_x_9149:
[----:B------:R-:W-:Y:S05]  /*81a0*/  BSYNC B0 ;  /* 0x0000000000007941 */ /* 0x000fea0003800000 */
.L_x_9147:
        /* <DEDUP_REMOVED lines=9> */
.L_x_9151:
[----:B------:R-:W-:Y:S01]  /*8240*/  MOV R34, R5 ;  /* 0x0000000500227202 */ /* 0x000fe20000000f00 */
[----:B------:R-:W-:Y:S02]  /*8250*/  IMAD.MOV.U32 R36, RZ, RZ, R47 ;  /* 0x000000ffff247224 */ /* 0x000fe400078e002f */
[----:B------:R-:W-:Y:S02]  /*8260*/  IMAD.MOV.U32 R5, RZ, RZ, R42 ;  /* 0x000000ffff057224 */ /* 0x000fe400078e002a */
[----:B------:R-:W-:Y:S02]  /*8270*/  IMAD.MOV.U32 R47, RZ, RZ, R44 ;  /* 0x000000ffff2f7224 */ /* 0x000fe400078e002c */
.L_x_9152:
[----:B------:R-:W-:Y:S05]  /*8280*/  BSYNC B0 ;  /* 0x0000000000007941 */ /* 0x000fea0003800000 */
.L_x_9150:
        /* <DEDUP_REMOVED lines=9> */
.L_x_9154:
[----:B------:R-:W-:Y:S01]  /*8320*/  MOV R39, R46 ;  /* 0x0000002e00277202 */ /* 0x000fe20000000f00 */
[----:B------:R-:W-:Y:S02]  /*8330*/  IMAD.MOV.U32 R41, RZ, RZ, R48 ;  /* 0x000000ffff297224 */ /* 0x000fe400078e0030 */
[----:B------:R-:W-:Y:S02]  /*8340*/  IMAD.MOV.U32 R46, RZ, RZ, R5 ;  /* 0x000000ffff2e7224 */ /* 0x000fe400078e0005 */
[----:B------:R-:W-:Y:S02]  /*8350*/  IMAD.MOV.U32 R48, RZ, RZ, R47 ;  /* 0x000000ffff307224 */ /* 0x000fe400078e002f */
.L_x_9155:
[----:B------:R-:W-:Y:S05]  /*8360*/  BSYNC B0 ;  /* 0x0000000000007941 */ /* 0x000fea0003800000 */
.L_x_9153:
        /* <DEDUP_REMOVED lines=9> */
.L_x_9157:
[----:B------:R-:W-:Y:S01]  /*8400*/  MOV R38, R25 ;  /* 0x0000001900267202 */ /* 0x000fe20000000f00 */
[----:B------:R-:W-:Y:S02]  /*8410*/  IMAD.MOV.U32 R40, RZ, RZ, R49 ;  /* 0x000000ffff287224 */ /* 0x000fe400078e0031 */
[----:B------:R-:W-:Y:S02]  /*8420*/  IMAD.MOV.U32 R25, RZ, RZ, R46 ;  /* 0x000000ffff197224 */ /* 0x000fe400078e002e */
[----:B------:R-:W-:Y:S02]  /*8430*/  IMAD.MOV.U32 R49, RZ, RZ, R48 ;  /* 0x000000ffff317224 */ /* 0x000fe400078e0030 */
.L_x_9158:
[----:B------:R-:W-:Y:S05]  /*8440*/  BSYNC B0 ;  /* 0x0000000000007941 */ /* 0x000fea0003800000 */
.L_x_9156:
        /* <DEDUP_REMOVED lines=9> */
.L_x_9160:
[----:B------:R-:W-:Y:S01]  /*84e0*/  MOV R51, R20 ;  /* 0x0000001400337202 */ /* 0x000fe20000000f00 */
[----:B------:R-:W-:Y:S02]  /*84f0*/  IMAD.MOV.U32 R53, RZ, RZ, R50 ;  /* 0x000000ffff357224 */ /* 0x000fe400078e0032 */
[----:B------:R-:W-:Y:S02]  /*8500*/  IMAD.MOV.U32 R20, RZ, RZ, R25 ;  /* 0x000000ffff147224 */ /* 0x000fe400078e0019 */
[----:B------:R-:W-:Y:S02]  /*8510*/  IMAD.MOV.U32 R50, RZ, RZ, R49 ;  /* 0x000000ffff327224 */ /* 0x000fe400078e0031 */
.L_x_9161:
[----:B------:R-:W-:Y:S05]  /*8520*/  BSYNC B0 ;  /* 0x0000000000007941 */ /* 0x000fea0003800000 */
.L_x_9159:
        /* <DEDUP_REMOVED lines=9> */
.L_x_9163:
[----:B------:R-:W-:Y:S01]  /*85c0*/  MOV R42, R59 ;  /* 0x0000003b002a7202 */ /* 0x000fe20000000f00 */
[----:B------:R-:W-:Y:S02]  /*85d0*/  IMAD.MOV.U32 R52, RZ, RZ, R63 ;  /* 0x000000ffff347224 */ /* 0x000fe400078e003f */
[----:B------:R-:W-:Y:S02]  /*85e0*/  IMAD.MOV.U32 R59, RZ, RZ, R20 ;  /* 0x000000ffff3b7224 */ /* 0x000fe400078e0014 */
[----:B------:R-:W-:Y:S02]  /*85f0*/  IMAD.MOV.U32 R63, RZ, RZ, R50 ;  /* 0x000000ffff3f7224 */ /* 0x000fe400078e0032 */
.L_x_9164:
[----:B------:R-:W-:Y:S05]  /*8600*/  BSYNC B0 ;  /* 0x0000000000007941 */ /* 0x000fea0003800000 */
.L_x_9162:
        /* <DEDUP_REMOVED lines=9> */
.L_x_9166:
[----:B------:R-:W-:Y:S01]  /*86a0*/  MOV R55, R0 ;  /* 0x0000000000377202 */ /* 0x000fe20000000f00 */
[----:B------:R-:W-:Y:S02]  /*86b0*/  IMAD.MOV.U32 R57, RZ, RZ, R56 ;  /* 0x000000ffff397224 */ /* 0x000fe400078e0038 */
[----:B------:R-:W-:Y:S02]  /*86c0*/  IMAD.MOV.U32 R0, RZ, RZ, R59 ;  /* 0x000000ffff007224 */ /* 0x000fe400078e003b */
[----:B------:R-:W-:Y:S02]  /*86d0*/  IMAD.MOV.U32 R56, RZ, RZ, R63 ;  /* 0x000000ffff387224 */ /* 0x000fe400078e003f */
.L_x_9167:
[----:B------:R-:W-:Y:S05]  /*86e0*/  BSYNC B0 ;  /* 0x0000000000007941 */ /* 0x000fea0003800000 */
.L_x_9165:
        /* <DEDUP_REMOVED lines=9> */
.L_x_9169:
[----:B------:R-:W-:Y:S01]  /*8780*/  MOV R54, R19 ;  /* 0x0000001300367202 */ /* 0x000fe20000000f00 */
[----:B------:R-:W-:Y:S02]  /*8790*/  IMAD.MOV.U32 R60, RZ, RZ, R21 ;  /* 0x000000ffff3c7224 */ /* 0x000fe400078e0015 */
[----:B------:R-:W-:Y:S02]  /*87a0*/  IMAD.MOV.U32 R19, RZ, RZ, R0 ;  /* 0x000000ffff137224 */ /* 0x000fe400078e0000 */
[----:B------:R-:W-:Y:S02]  /*87b0*/  IMAD.MOV.U32 R21, RZ, RZ, R56 ;  /* 0x000000ffff157224 */ /* 0x000fe400078e0038 */
.L_x_9170:
[----:B------:R-:W-:Y:S05]  /*87c0*/  BSYNC B0 ;  /* 0x0000000000007941 */ /* 0x000fea0003800000 */
.L_x_9168:
        /* <DEDUP_REMOVED lines=9> */
.L_x_9172:
[----:B------:R-:W-:Y:S01]  /*8860*/  MOV R62, R61 ;  /* 0x0000003d003e7202 */ /* 0x000fe20000000f00 */
[----:B------:R-:W-:Y:S02]  /*8870*/  IMAD.MOV.U32 R67, RZ, RZ, R70 ;  /* 0x000000ffff437224 */ /* 0x000fe400078e0046 */
[----:B------:R-:W-:Y:S02]  /*8880*/  IMAD.MOV.U32 R70, RZ, RZ, R21 ;  /* 0x000000ffff467224 */ /* 0x000fe400078e0015 */
[----:B------:R-:W-:Y:S02]  /*8890*/  IMAD.MOV.U32 R61, RZ, RZ, R19 ;  /* 0x000000ffff3d7224 */ /* 0x000fe400078e0013 */
.L_x_9173:
[----:B------:R-:W-:Y:S05]  /*88a0*/  BSYNC B0 ;  /* 0x0000000000007941 */ /* 0x000fea0003800000 */
.L_x_9171:
        /* <DEDUP_REMOVED lines=11> */
.L_x_9175:
[----:B0-----:R-:W-:Y:S01]  /*8960*/  MOV R5, R3 ;  /* 0x0000000300057202 */ /* 0x001fe20000000f00 */
[----:B------:R-:W-:Y:S02]  /*8970*/  IMAD.MOV.U32 R2, RZ, RZ, R15 ;  /* 0x000000ffff027224 */ /* 0x000fe400078e000f */
[----:B------:R-:W-:Y:S02]  /*8980*/  IMAD.MOV.U32 R3, RZ, RZ, R12 ;  /* 0x000000ffff037224 */ /* 0x000fe400078e000c */
[----:B-----5:R-:W-:Y:S02]  /*8990*/  IMAD.MOV.U32 R15, RZ, RZ, R0 ;  /* 0x000000ffff0f7224 */ /* 0x020fe400078e0000 */
.L_x_9176:
[----:B------:R-:W-:Y:S05]  /*89a0*/  BSYNC B0 ;  /* 0x0000000000007941 */ /* 0x000fea0003800000 */
.L_x_9174:
        /* <DEDUP_REMOVED lines=9> */
.L_x_9178:
[----:B------:R-:W-:Y:S01]  /*8a40*/  MOV R0, R4 ;  /* 0x0000000400007202 */ /* 0x000fe20000000f00 */
[----:B------:R-:W-:Y:S02]  /*8a50*/  IMAD.MOV.U32 R31, RZ, RZ, R6 ;  /* 0x000000ffff1f7224 */ /* 0x000fe400078e0006 */
[----:B------:R-:W-:Y:S02]  /*8a60*/  IMAD.MOV.U32 R4, RZ, RZ, R3 ;  /* 0x000000ffff047224 */ /* 0x000fe400078e0003 */
[----:B------:R-:W-:Y:S02]  /*8a70*/  IMAD.MOV.U32 R6, RZ, RZ, R15 ;  /* 0x000000ffff067224 */ /* 0x000fe400078e000f */
.L_x_9179:
[----:B------:R-:W-:Y:S05]  /*8a80*/  BSYNC B0 ;  /* 0x0000000000007941 */ /* 0x000fea0003800000 */
.L_x_9177:
        /* <DEDUP_REMOVED lines=9> */
.L_x_9181:
[----:B------:R-:W-:Y:S01]  /*8b20*/  MOV R3, R7 ;  /* 0x0000000700037202 */ /* 0x000fe20000000f00 */
[----:B------:R-:W-:Y:S02]  /*8b30*/  IMAD.MOV.U32 R12, RZ, RZ, R9 ;  /* 0x000000ffff0c7224 */ /* 0x000fe400078e0009 */
[----:B------:R-:W-:Y:S02]  /*8b40*/  IMAD.MOV.U32 R7, RZ, RZ, R4 ;  /* 0x000000ffff077224 */ /* 0x000fe400078e0004 */
[----:B------:R-:W-:Y:S02]  /*8b50*/  IMAD.MOV.U32 R9, RZ, RZ, R6 ;  /* 0x000000ffff097224 */ /* 0x000fe400078e0006 */
.L_x_9182:
[----:B------:R-:W-:Y:S05]  /*8b60*/  BSYNC B0 ;  /* 0x0000000000007941 */ /* 0x000fea0003800000 */
.L_x_9180:
        /* <DEDUP_REMOVED lines=9> */
.L_x_9184:
[----:B------:R-:W-:Y:S01]  /*8c00*/  MOV R14, R8 ;  /* 0x00000008000e7202 */ /* 0x000fe20000000f00 */
[----:B------:R-:W-:Y:S02]  /*8c10*/  IMAD.MOV.U32 R15, RZ, RZ, R10 ;  /* 0x000000ffff0f7224 */ /* 0x000fe400078e000a */
[----:B------:R-:W-:Y:S02]  /*8c20*/  IMAD.MOV.U32 R8, RZ, RZ, R7 ;  /* 0x000000ffff087224 */ /* 0x000fe400078e0007 */
[----:B------:R-:W-:Y:S02]  /*8c30*/  IMAD.MOV.U32 R10, RZ, RZ, R9 ;  /* 0x000000ffff0a7224 */ /* 0x000fe400078e0009 */
.L_x_9185:
[----:B------:R-:W-:Y:S05]  /*8c40*/  BSYNC B0 ;  /* 0x0000000000007941 */ /* 0x000fea0003800000 */
.L_x_9183:
        /* <DEDUP_REMOVED lines=9> */
.L_x_9187:
[----:B------:R-:W-:Y:S01]  /*8ce0*/  MOV R17, R11 ;  /* 0x0000000b00117202 */ /* 0x000fe20000000f00 */
[----:B------:R-:W-:Y:S02]  /*8cf0*/  IMAD.MOV.U32 R16, RZ, RZ, R13 ;  /* 0x000000ffff107224 */ /* 0x000fe400078e000d */
[----:B------:R-:W-:Y:S02]  /*8d00*/  IMAD.MOV.U32 R11, RZ, RZ, R8 ;  /* 0x000000ffff0b7224 */ /* 0x000fe400078e0008 */
[----:B------:R-:W-:Y:S02]  /*8d10*/  IMAD.MOV.U32 R13, RZ, RZ, R10 ;  /* 0x000000ffff0d7224 */ /* 0x000fe400078e000a */
.L_x_9188:
[----:B------:R-:W-:Y:S05]  /*8d20*/  BSYNC B0 ;  /* 0x0000000000007941 */ /* 0x000fea0003800000 */
.L_x_9186:
        /* <DEDUP_REMOVED lines=9> */
.L_x_9190:
[----:B------:R-:W-:Y:S01]  /*8dc0*/  MOV R18, R24 ;  /* 0x0000001800127202 */ /* 0x000fe20000000f00 */
[----:B------:R-:W-:Y:S02]  /*8dd0*/  IMAD.MOV.U32 R19, RZ, RZ, R28 ;  /* 0x000000ffff137224 */ /* 0x000fe400078e001c */
[----:B------:R-:W-:Y:S02]  /*8de0*/  IMAD.MOV.U32 R24, RZ, RZ, R11 ;  /* 0x000000ffff187224 */ /* 0x000fe400078e000b */
[----:B------:R-:W-:Y:S02]  /*8df0*/  IMAD.MOV.U32 R28, RZ, RZ, R13 ;  /* 0x000000ffff1c7224 */ /* 0x000fe400078e000d */
.L_x_9191:
[----:B------:R-:W-:Y:S05]  /*8e00*/  BSYNC B0 ;  /* 0x0000000000007941 */ /* 0x000fea0003800000 */
.L_x_9189:
        /* <DEDUP_REMOVED lines=9> */
.L_x_9193:
[----:B------:R-:W-:Y:S01]  /*8ea0*/  MOV R21, R29 ;  /* 0x0000001d00157202 */ /* 0x000fe20000000f00 */
[----:B------:R-:W-:Y:S02]  /*8eb0*/  IMAD.MOV.U32 R20, RZ, RZ, R33 ;  /* 0x000000ffff147224 */ /* 0x000fe400078e0021 */
[----:B------:R-:W-:Y:S02]  /*8ec0*/  IMAD.MOV.U32 R29, RZ, RZ, R24 ;  /* 0x000000ffff1d7224 */ /* 0x000fe400078e0018 */
[----:B------:R-:W-:Y:S02]  /*8ed0*/  IMAD.MOV.U32 R33, RZ, RZ, R28 ;  /* 0x000000ffff217224 */ /* 0x000fe400078e001c */
.L_x_9194:
[----:B------:R-:W-:Y:S05]  /*8ee0*/  BSYNC B0 ;  /* 0x0000000000007941 */ /* 0x000fea0003800000 */
.L_x_9192:
        /* <DEDUP_REMOVED lines=9> */
.L_x_9196:
[----:B------:R-:W-:Y:S01]  /*8f80*/  MOV R24, R30 ;  /* 0x0000001e00187202 */ /* 0x000fe20000000f00 */
[----:B------:R-:W-:Y:S02]  /*8f90*/  IMAD.MOV.U32 R25, RZ, RZ, R32 ;  /* 0x000000ffff197224 */ /* 0x000fe400078e0020 */
[----:B------:R-:W-:Y:S02]  /*8fa0*/  IMAD.MOV.U32 R30, RZ, RZ, R29 ;  /* 0x000000ffff1e7224 */ /* 0x000fe400078e001d */
[----:B------:R-:W-:Y:S02]  /*8fb0*/  IMAD.MOV.U32 R32, RZ, RZ, R33 ;  /* 0x000000ffff207224 */ /* 0x000fe400078e0021 */
.L_x_9197:
[----:B------:R-:W-:Y:S05]  /*8fc0*/  BSYNC B0 ;  /* 0x0000000000007941 */ /* 0x000fea0003800000 */
.L_x_9195:
        /* <DEDUP_REMOVED lines=9> */
.L_x_9199:
[----:B------:R-:W-:Y:S01]  /*9060*/  MOV R29, R35 ;  /* 0x00000023001d7202 */ /* 0x000fe20000000f00 */
[----:B------:R-:W-:Y:S02]  /*9070*/  IMAD.MOV.U32 R28, RZ, RZ, R37 ;  /* 0x000000ffff1c7224 */ /* 0x000fe400078e0025 */
[----:B------:R-:W-:Y:S02]  /*9080*/  IMAD.MOV.U32 R35, RZ, RZ, R30 ;  /* 0x000000ffff237224 */ /* 0x000fe400078e001e */
[----:B------:R-:W-:Y:S02]  /*9090*/  IMAD.MOV.U32 R37, RZ, RZ, R32 ;  /* 0x000000ffff257224 */ /* 0x000fe400078e0020 */
.L_x_9200:
[----:B------:R-:W-:Y:S05]  /*90a0*/  BSYNC B0 ;  /* 0x0000000000007941 */ /* 0x000fea0003800000 */
.L_x_9198:
        /* <DEDUP_REMOVED lines=9> */
.L_x_9202:
[----:B------:R-:W-:Y:S01]  /*9140*/  MOV R30, R34 ;  /* 0x00000022001e7202 */ /* 0x000fe20000000f00 */
[----:B------:R-:W-:Y:S02]  /*9150*/  IMAD.MOV.U32 R43, RZ, RZ, R36 ;  /* 0x000000ffff2b7224 */ /* 0x000fe400078e0024 */
[----:B------:R-:W-:Y:S02]  /*9160*/  IMAD.MOV.U32 R34, RZ, RZ, R35 ;  /* 0x000000ffff227224 */ /* 0x000fe400078e0023 */
[----:B------:R-:W-:Y:S02]  /*9170*/  IMAD.MOV.U32 R36, RZ, RZ, R37 ;  /* 0x000000ffff247224 */ /* 0x000fe400078e0025 */
.L_x_9203:
[----:B------:R-:W-:Y:S05]  /*9180*/  BSYNC B0 ;  /* 0x0000000000007941 */ /* 0x000fea0003800000 */
.L_x_9201:
        /* <DEDUP_REMOVED lines=9> */
.L_x_9205:
[----:B------:R-:W-:Y:S01]  /*9220*/  MOV R45, R39 ;  /* 0x00000027002d7202 */ /* 0x000fe20000000f00 */
[----:B------:R-:W-:Y:S02]  /*9230*/  IMAD.MOV.U32 R44, RZ, RZ, R41 ;  /* 0x000000ffff2c7224 */ /* 0x000fe400078e0029 */
[----:B------:R-:W-:Y:S02]  /*9240*/  IMAD.MOV.U32 R39, RZ, RZ, R34 ;  /* 0x000000ffff277224 */ /* 0x000fe400078e0022 */
[----:B------:R-:W-:Y:S02]  /*9250*/  IMAD.MOV.U32 R41, RZ, RZ, R36 ;  /* 0x000000ffff297224 */ /* 0x000fe400078e0024 */
.L_x_9206:
[----:B------:R-:W-:Y:S05]  /*9260*/  BSYNC B0 ;  /* 0x0000000000007941 */ /* 0x000fea0003800000 */
.L_x_9204:
        /* <DEDUP_REMOVED lines=9> */
.L_x_9208:
[----:B------:R-:W-:Y:S01]  /*9300*/  MOV R46, R38 ;  /* 0x00000026002e7202 */ /* 0x000fe20000000f00 */
[----:B------:R-:W-:Y:S02]  /*9310*/  IMAD.MOV.U32 R47, RZ, RZ, R40 ;  /* 0x000000ffff2f7224 */ /* 0x000fe400078e0028 */
[----:B------:R-:W-:Y:S02]  /*9320*/  IMAD.MOV.U32 R38, RZ, RZ, R39 ;  /* 0x000000ffff267224 */ /* 0x000fe400078e0027 */
[----:B------:R-:W-:Y:S02]  /*9330*/  IMAD.MOV.U32 R40, RZ, RZ, R41 ;  /* 0x000000ffff287224 */ /* 0x000fe400078e0029 */
.L_x_9209:
[----:B------:R-:W-:Y:S05]  /*9340*/  BSYNC B0 ;  /* 0x0000000000007941 */ /* 0x000fea0003800000 */
.L_x_9207:
        /* <DEDUP_REMOVED lines=9> */
.L_x_9211:
[----:B------:R-:W-:Y:S01]  /*93e0*/  MOV R49, R51 ;  /* 0x0000003300317202 */ /* 0x000fe20000000f00 */
[----:B------:R-:W-:Y:S02]  /*93f0*/  IMAD.MOV.U32 R48, RZ, RZ, R53 ;  /* 0x000000ffff307224 */ /* 0x000fe400078e0035 */
[----:B------:R-:W-:Y:S02]  /*9400*/  IMAD.MOV.U32 R51, RZ, RZ, R38 ;  /* 0x000000ffff337224 */ /* 0x000fe400078e0026 */
[----:B------:R-:W-:Y:S02]  /*9410*/  IMAD.MOV.U32 R53, RZ, RZ, R40 ;  /* 0x000000ffff357224 */ /* 0x000fe400078e0028 */
.L_x_9212:
[----:B------:R-:W-:Y:S05]  /*9420*/  BSYNC B0 ;  /* 0x0000000000007941 */ /* 0x000fea0003800000 */
.L_x_9210:
        /* <DEDUP_REMOVED lines=9> */
.L_x_9214:
[----:B------:R-:W-:Y:S01]  /*94c0*/  MOV R50, R42 ;  /* 0x0000002a00327202 */ /* 0x000fe20000000f00 */
[----:B------:R-:W-:Y:S02]  /*94d0*/  IMAD.MOV.U32 R59, RZ, RZ, R52 ;  /* 0x000000ffff3b7224 */ /* 0x000fe400078e0034 */
[----:B------:R-:W-:Y:S02]  /*94e0*/  IMAD.MOV.U32 R42, RZ, RZ, R51 ;  /* 0x000000ffff2a7224 */ /* 0x000fe400078e0033 */
[----:B------:R-:W-:Y:S02]  /*94f0*/  IMAD.MOV.U32 R52, RZ, RZ, R53 ;  /* 0x000000ffff347224 */ /* 0x000fe400078e0035 */
.L_x_9215:
[----:B------:R-:W-:Y:S05]  /*9500*/  BSYNC B0 ;  /* 0x0000000000007941 */ /* 0x000fea0003800000 */
.L_x_9213:
        /* <DEDUP_REMOVED lines=9> */
.L_x_9217:
[----:B------:R-:W-:Y:S01]  /*95a0*/  MOV R63, R55 ;  /* 0x00000037003f7202 */ /* 0x000fe20000000f00 */
[----:B------:R-:W-:Y:S02]  /*95b0*/  IMAD.MOV.U32 R56, RZ, RZ, R57 ;  /* 0x000000ffff387224 */ /* 0x000fe400078e0039 */
[----:B------:R-:W-:Y:S02]  /*95c0*/  IMAD.MOV.U32 R55, RZ, RZ, R42 ;  /* 0x000000ffff377224 */ /* 0x000fe400078e002a */
[----:B------:R-:W-:Y:S02]  /*95d0*/  IMAD.MOV.U32 R57, RZ, RZ, R52 ;  /* 0x000000ffff397224 */ /* 0x000fe400078e0034 */
.L_x_9218:
[----:B------:R-:W-:Y:S05]  /*95e0*/  BSYNC B0 ;  /* 0x0000000000007941 */ /* 0x000fea0003800000 */
.L_x_9216:
        /* <DEDUP_REMOVED lines=9> */
.L_x_9220:
[----:B------:R-:W-:Y:S01]  /*9680*/  MOV R58, R54 ;  /* 0x00000036003a7202 */ /* 0x000fe20000000f00 */
[----:B------:R-:W-:Y:S02]  /*9690*/  IMAD.MOV.U32 R65, RZ, RZ, R60 ;  /* 0x000000ffff417224 */ /* 0x000fe400078e003c */
[----:B------:R-:W-:Y:S02]  /*96a0*/  IMAD.MOV.U32 R54, RZ, RZ, R55 ;  /* 0x000000ffff367224 */ /* 0x000fe400078e0037 */
[----:B------:R-:W-:Y:S02]  /*96b0*/  IMAD.MOV.U32 R60, RZ, RZ, R57 ;  /* 0x000000ffff3c7224 */ /* 0x000fe400078e0039 */
.L_x_9221:
[----:B------:R-:W-:Y:S05]  /*96c0*/  BSYNC B0 ;  /* 0x0000000000007941 */ /* 0x000fea0003800000 */
.L_x_9219:
        /* <DEDUP_REMOVED lines=9> */
.L_x_9223:
[----:B------:R-:W-:Y:S01]  /*9760*/  MOV R13, R62 ;  /* 0x0000003e000d7202 */ /* 0x000fe20000000f00 */
[----:B------:R-:W-:Y:S02]  /*9770*/  IMAD.MOV.U32 R10, RZ, RZ, R67 ;  /* 0x000000ffff0a7224 */ /* 0x000fe400078e0043 */
[----:B------:R-:W-:Y:S02]  /*9780*/  IMAD.MOV.U32 R62, RZ, RZ, R54 ;  /* 0x000000ffff3e7224 */ /* 0x000fe400078e0036 */
[----:B------:R-:W-:Y:S02]  /*9790*/  IMAD.MOV.U32 R67, RZ, RZ, R60 ;  /* 0x000000ffff437224 */ /* 0x000fe400078e003c */
.L_x_9224:
[----:B------:R-:W-:Y:S05]  /*97a0*/  BSYNC B0 ;  /* 0x0000000000007941 */ /* 0x000fea0003800000 */
.L_x_9222:
        /* <DEDUP_REMOVED lines=9> */
.L_x_9226:
[----:B------:R-:W-:Y:S01]  /*9840*/  MOV R8, R61 ;  /* 0x0000003d00087202 */ /* 0x000fe20000000f00 */
[----:B------:R-:W-:Y:S02]  /*9850*/  IMAD.MOV.U32 R11, RZ, RZ, R70 ;  /* 0x000000ffff0b7224 */ /* 0x000fe400078e0046 */
[----:B------:R-:W-:Y:S02]  /*9860*/  IMAD.MOV.U32 R70, RZ, RZ, R67 ;  /* 0x000000ffff467224 */ /* 0x000fe400078e0043 */
[----:B------:R-:W-:Y:S02]  /*9870*/  IMAD.MOV.U32 R61, RZ, RZ, R62 ;  /* 0x000000ffff3d7224 */ /* 0x000fe400078e003e */
.L_x_9227:
[----:B------:R-:W-:Y:S05]  /*9880*/  BSYNC B0 ;  /* 0x0000000000007941 */ /* 0x000fea0003800000 */
.L_x_9225:
        /* <DEDUP_REMOVED lines=11> */
.L_x_9229:
[----:B0-----:R-:W-:Y:S01]  /*9940*/  MOV R7, R5 ;  /* 0x0000000500077202 */ /* 0x001fe20000000f00 */
[----:B------:R-:W-:Y:S02]  /*9950*/  IMAD.MOV.U32 R9, RZ, RZ, R2 ;  /* 0x000000ffff097224 */ /* 0x000fe400078e0002 */
[----:B------:R-:W-:Y:S02]  /*9960*/  IMAD.MOV.U32 R5, RZ, RZ, R4 ;  /* 0x000000ffff057224 */ /* 0x000fe400078e0004 */
[----:B-----5:R-:W-:Y:S02]  /*9970*/  IMAD.MOV.U32 R2, RZ, RZ, R33 ;  /* 0x000000ffff027224 */ /* 0x020fe400078e0021 */
.L_x_9230:
[----:B------:R-:W-:Y:S05]  /*9980*/  BSYNC B0 ;  /* 0x0000000000007941 */ /* 0x000fea0003800000 */
.L_x_9228:
        /* <DEDUP_REMOVED lines=9> */
.L_x_9232:
[----:B------:R-:W-:Y:S01]  /*9a20*/  MOV R4, R0 ;  /* 0x0000000000047202 */ /* 0x000fe20000000f00 */
[----:B------:R-:W-:Y:S02]  /*9a30*/  IMAD.MOV.U32 R6, RZ, RZ, R31 ;  /* 0x000000ffff067224 */ /* 0x000fe400078e001f */
[----:B------:R-:W-:Y:S02]  /*9a40*/  IMAD.MOV.U32 R0, RZ, RZ, R5 ;  /* 0x000000ffff007224 */ /* 0x000fe400078e0005 */
[----:B------:R-:W-:Y:S02]  /*9a50*/  IMAD.MOV.U32 R31, RZ, RZ, R2 ;  /* 0x000000ffff1f7224 */ /* 0x000fe400078e0002 */
.L_x_9233:
[----:B------:R-:W-:Y:S05]  /*9a60*/  BSYNC B0 ;  /* 0x0000000000007941 */ /* 0x000fea0003800000 */
.L_x_9231:
        /* <DEDUP_REMOVED lines=9> */
.L_x_9235:
[----:B------:R-:W-:Y:S01]  /*9b00*/  MOV R5, R3 ;  /* 0x0000000300057202 */ /* 0x000fe20000000f00 */
[----:B------:R-:W-:Y:S02]  /*9b10*/  IMAD.MOV.U32 R41, RZ, RZ, R12 ;  /* 0x000000ffff297224 */ /* 0x000fe400078e000c */
[----:B------:R-:W-:Y:S02]  /*9b20*/  IMAD.MOV.U32 R3, RZ, RZ, R0 ;  /* 0x000000ffff037224 */ /* 0x000fe400078e0000 */
[----:B------:R-:W-:Y:S02]  /*9b30*/  IMAD.MOV.U32 R12, RZ, RZ, R31 ;  /* 0x000000ffff0c7224 */ /* 0x000fe400078e001f */
.L_x_9236:
[----:B------:R-:W-:Y:S05]  /*9b40*/  BSYNC B0 ;  /* 0x0000000000007941 */ /* 0x000fea0003800000 */
.L_x_9234:
        /* <DEDUP_REMOVED lines=9> */
.L_x_9238:
[----:B------:R-:W-:Y:S01]  /*9be0*/  MOV R0, R14 ;  /* 0x0000000e00007202 */ /* 0x000fe20000000f00 */
[----:B------:R-:W-:Y:S02]  /*9bf0*/  IMAD.MOV.U32 R2, RZ, RZ, R15 ;  /* 0x000000ffff027224 */ /* 0x000fe400078e000f */
[----:B------:R-:W-:Y:S02]  /*9c00*/  IMAD.MOV.U32 R14, RZ, RZ, R3 ;  /* 0x000000ffff0e7224 */ /* 0x000fe400078e0003 */
[----:B------:R-:W-:Y:S02]  /*9c10*/  IMAD.MOV.U32 R15, RZ, RZ, R12 ;  /* 0x000000ffff0f7224 */ /* 0x000fe400078e000c */
.L_x_9239:
[----:B------:R-:W-:Y:S05]  /*9c20*/  BSYNC B0 ;  /* 0x0000000000007941 */ /* 0x000fea0003800000 */
.L_x_9237:
        /* <DEDUP_REMOVED lines=9> */
.L_x_9241:
[----:B------:R-:W-:Y:S01]  /*9cc0*/  MOV R3, R17 ;  /* 0x0000001100037202 */ /* 0x000fe20000000f00 */
[----:B------:R-:W-:Y:S02]  /*9cd0*/  IMAD.MOV.U32 R31, RZ, RZ, R16 ;  /* 0x000000ffff1f7224 */ /* 0x000fe400078e0010 */
[----:B------:R-:W-:Y:S02]  /*9ce0*/  IMAD.MOV.U32 R17, RZ, RZ, R14 ;  /* 0x000000ffff117224 */ /* 0x000fe400078e000e */
[----:B------:R-:W-:Y:S02]  /*9cf0*/  IMAD.MOV.U32 R16, RZ, RZ, R15 ;  /* 0x000000ffff107224 */ /* 0x000fe400078e000f */
.L_x_9242:
[----:B------:R-:W-:Y:S05]  /*9d00*/  BSYNC B0 ;  /* 0x0000000000007941 */ /* 0x000fea0003800000 */
.L_x_9240:
        /* <DEDUP_REMOVED lines=9> */
.L_x_9244:
[----:B------:R-:W-:Y:S01]  /*9da0*/  MOV R32, R18 ;  /* 0x0000001200207202 */ /* 0x000fe20000000f00 */
[----:B------:R-:W-:Y:S02]  /*9db0*/  IMAD.MOV.U32 R34, RZ, RZ, R19 ;  /* 0x000000ffff227224 */ /* 0x000fe400078e0013 */
[----:B------:R-:W-:Y:S02]  /*9dc0*/  IMAD.MOV.U32 R18, RZ, RZ, R17 ;  /* 0x000000ffff127224 */ /* 0x000fe400078e0011 */
[----:B------:R-:W-:Y:S02]  /*9dd0*/  IMAD.MOV.U32 R19, RZ, RZ, R16 ;  /* 0x000000ffff137224 */ /* 0x000fe400078e0010 */
.L_x_9245:
[----:B------:R-:W-:Y:S05]  /*9de0*/  BSYNC B0 ;  /* 0x0000000000007941 */ /* 0x000fea0003800000 */
.L_x_9243:
        /* <DEDUP_REMOVED lines=9> */
.L_x_9247:
[----:B------:R-:W-:Y:S01]  /*9e80*/  MOV R33, R21 ;  /* 0x0000001500217202 */ /* 0x000fe20000000f00 */
[----:B------:R-:W-:Y:S02]  /*9e90*/  IMAD.MOV.U32 R35, RZ, RZ, R20 ;  /* 0x000000ffff237224 */ /* 0x000fe400078e0014 */
[----:B------:R-:W-:Y:S02]  /*9ea0*/  IMAD.MOV.U32 R21, RZ, RZ, R18 ;  /* 0x000000ffff157224 */ /* 0x000fe400078e0012 */
[----:B------:R-:W-:Y:S02]  /*9eb0*/  IMAD.MOV.U32 R20, RZ, RZ, R19 ;  /* 0x000000ffff147224 */ /* 0x000fe400078e0013 */
.L_x_9248:
[----:B------:R-:W-:Y:S05]  /*9ec0*/  BSYNC B0 ;  /* 0x0000000000007941 */ /* 0x000fea0003800000 */
.L_x_9246:
        /* <DEDUP_REMOVED lines=9> */
.L_x_9250:
[----:B------:R-:W-:Y:S01]  /*9f60*/  MOV R36, R24 ;  /* 0x0000001800247202 */ /* 0x000fe20000000f00 */
[----:B------:R-:W-:Y:S02]  /*9f70*/  IMAD.MOV.U32 R38, RZ, RZ, R25 ;  /* 0x000000ffff267224 */ /* 0x000fe400078e0019 */
[----:B------:R-:W-:Y:S02]  /*9f80*/  IMAD.MOV.U32 R24, RZ, RZ, R21 ;  /* 0x000000ffff187224 */ /* 0x000fe400078e0015 */
[----:B------:R-:W-:Y:S02]  /*9f90*/  IMAD.MOV.U32 R25, RZ, RZ, R20 ;  /* 0x000000ffff197224 */ /* 0x000fe400078e0014 */
.L_x_9251:
[----:B------:R-:W-:Y:S05]  /*9fa0*/  BSYNC B0 ;  /* 0x0000000000007941 */ /* 0x000fea0003800000 */
.L_x_9249:
        /* <DEDUP_REMOVED lines=9> */
.L_x_9253:
[----:B------:R-:W-:Y:S01]  /*a040*/  MOV R37, R29 ;  /* 0x0000001d00257202 */ /* 0x000fe20000000f00 */
[----:B------:R-:W-:Y:S02]  /*a050*/  IMAD.MOV.U32 R39, RZ, RZ, R28 ;  /* 0x000000ffff277224 */ /* 0x000fe400078e001c */
[----:B------:R-:W-:Y:S02]  /*a060*/  IMAD.MOV.U32 R29, RZ, RZ, R24 ;  /* 0x000000ffff1d7224 */ /* 0x000fe400078e0018 */
[----:B------:R-:W-:Y:S02]  /*a070*/  IMAD.MOV.U32 R28, RZ, RZ, R25 ;  /* 0x000000ffff1c7224 */ /* 0x000fe400078e0019 */
.L_x_9254:
[----:B------:R-:W-:Y:S05]  /*a080*/  BSYNC B0 ;  /* 0x0000000000007941 */ /* 0x000fea0003800000 */
.L_x_9252:
        /* <DEDUP_REMOVED lines=9> */
.L_x_9256:
[----:B------:R-:W-:Y:S01]  /*a120*/  MOV R40, R30 ;  /* 0x0000001e00287202 */ /* 0x000fe20000000f00 */
[----:B------:R-:W-:Y:S02]  /*a130*/  IMAD.MOV.U32 R42, RZ, RZ, R43 ;  /* 0x000000ffff2a7224 */ /* 0x000fe400078e002b */
[----:B------:R-:W-:Y:S02]  /*a140*/  IMAD.MOV.U32 R30, RZ, RZ, R29 ;  /* 0x000000ffff1e7224 */ /* 0x000fe400078e001d */
[----:B------:R-:W-:Y:S02]  /*a150*/  IMAD.MOV.U32 R43, RZ, RZ, R28 ;  /* 0x000000ffff2b7224 */ /* 0x000fe400078e001c */
.L_x_9257:
[----:B------:R-:W-:Y:S05]  /*a160*/  BSYNC B0 ;  /* 0x0000000000007941 */ /* 0x000fea0003800000 */
.L_x_9255:
        /* <DEDUP_REMOVED lines=9> */
.L_x_9259:
[----:B------:R-:W-:Y:S01]  /*a200*/  MOV R51, R45 ;  /* 0x0000002d00337202 */ /* 0x000fe20000000f00 */
[----:B------:R-:W-:Y:S02]  /*a210*/  IMAD.MOV.U32 R53, RZ, RZ, R44 ;  /* 0x000000ffff357224 */ /* 0x000fe400078e002c */
[----:B------:R-:W-:Y:S02]  /*a220*/  IMAD.MOV.U32 R45, RZ, RZ, R30 ;  /* 0x000000ffff2d7224 */ /* 0x000fe400078e001e */
[----:B------:R-:W-:Y:S02]  /*a230*/  IMAD.MOV.U32 R44, RZ, RZ, R43 ;  /* 0x000000ffff2c7224 */ /* 0x000fe400078e002b */
.L_x_9260:
[----:B------:R-:W-:Y:S05]  /*a240*/  BSYNC B0 ;  /* 0x0000000000007941 */ /* 0x000fea0003800000 */
.L_x_9258:
        /* <DEDUP_REMOVED lines=9> */
.L_x_9262:
[----:B------:R-:W-:Y:S01]  /*a2e0*/  MOV R52, R46 ;  /* 0x0000002e00347202 */ /* 0x000fe20000000f00 */
[----:B------:R-:W-:Y:S02]  /*a2f0*/  IMAD.MOV.U32 R54, RZ, RZ, R47 ;  /* 0x000000ffff367224 */ /* 0x000fe400078e002f */
[----:B------:R-:W-:Y:S02]  /*a300*/  IMAD.MOV.U32 R46, RZ, RZ, R45 ;  /* 0x000000ffff2e7224 */ /* 0x000fe400078e002d */
[----:B------:R-:W-:Y:S02]  /*a310*/  IMAD.MOV.U32 R47, RZ, RZ, R44 ;  /* 0x000000ffff2f7224 */ /* 0x000fe400078e002c */
.L_x_9263:
[----:B------:R-:W-:Y:S05]  /*a320*/  BSYNC B0 ;  /* 0x0000000000007941 */ /* 0x000fea0003800000 */
.L_x_9261:
        /* <DEDUP_REMOVED lines=9> */
.L_x_9265:
[----:B------:R-:W-:Y:S01]  /*a3c0*/  MOV R55, R49 ;  /* 0x0000003100377202 */ /* 0x000fe20000000f00 */
[----:B------:R-:W-:Y:S02]  /*a3d0*/  IMAD.MOV.U32 R57, RZ, RZ, R48 ;  /* 0x000000ffff397224 */ /* 0x000fe400078e0030 */
[----:B------:R-:W-:Y:S02]  /*a3e0*/  IMAD.MOV.U32 R49, RZ, RZ, R46 ;  /* 0x000000ffff317224 */ /* 0x000fe400078e002e */
[----:B------:R-:W-:Y:S02]  /*a3f0*/  IMAD.MOV.U32 R48, RZ, RZ, R47 ;  /* 0x000000ffff307224 */ /* 0x000fe400078e002f */
.L_x_9266:
[----:B------:R-:W-:Y:S05]  /*a400*/  BSYNC B0 ;  /* 0x0000000000007941 */ /* 0x000fea0003800000 */
.L_x_9264:
        /* <DEDUP_REMOVED lines=9> */
.L_x_9268:
[----:B------:R-:W-:Y:S01]  /*a4a0*/  MOV R29, R50 ;  /* 0x00000032001d7202 */ /* 0x000fe20000000f00 */
[----:B------:R-:W-:Y:S02]  /*a4b0*/  IMAD.MOV.U32 R30, RZ, RZ, R59 ;  /* 0x000000ffff1e7224 */ /* 0x000fe400078e003b */
[----:B------:R-:W-:Y:S02]  /*a4c0*/  IMAD.MOV.U32 R50, RZ, RZ, R49 ;  /* 0x000000ffff327224 */ /* 0x000fe400078e0031 */
[----:B------:R-:W-:Y:S02]  /*a4d0*/  IMAD.MOV.U32 R59, RZ, RZ, R48 ;  /* 0x000000ffff3b7224 */ /* 0x000fe400078e0030 */
.L_x_9269:
[----:B------:R-:W-:Y:S05]  /*a4e0*/  BSYNC B0 ;  /* 0x0000000000007941 */ /* 0x000fea0003800000 */
.L_x_9267:
        /* <DEDUP_REMOVED lines=9> */
.L_x_9271:
[----:B------:R-:W-:Y:S01]  /*a580*/  MOV R28, R63 ;  /* 0x0000003f001c7202 */ /* 0x000fe20000000f00 */
[----:B------:R-:W-:Y:S02]  /*a590*/  IMAD.MOV.U32 R25, RZ, RZ, R56 ;  /* 0x000000ffff197224 */ /* 0x000fe400078e0038 */
[----:B------:R-:W-:Y:S02]  /*a5a0*/  IMAD.MOV.U32 R63, RZ, RZ, R50 ;  /* 0x000000ffff3f7224 */ /* 0x000fe400078e0032 */
[----:B------:R-:W-:Y:S02]  /*a5b0*/  IMAD.MOV.U32 R56, RZ, RZ, R59 ;  /* 0x000000ffff387224 */ /* 0x000fe400078e003b */
.L_x_9272:
[----:B------:R-:W-:Y:S05]  /*a5c0*/  BSYNC B0 ;  /* 0x0000000000007941 */ /* 0x000fea0003800000 */
.L_x_9270:
        /* <DEDUP_REMOVED lines=9> */
.L_x_9274:
[----:B------:R-:W-:Y:S01]  /*a660*/  MOV R21, R58 ;  /* 0x0000003a00157202 */ /* 0x000fe20000000f00 */
[----:B------:R-:W-:Y:S02]  /*a670*/  IMAD.MOV.U32 R24, RZ, RZ, R65 ;  /* 0x000000ffff187224 */ /* 0x000fe400078e0041 */
[----:B------:R-:W-:Y:S02]  /*a680*/  IMAD.MOV.U32 R58, RZ, RZ, R63 ;  /* 0x000000ffff3a7224 */ /* 0x000fe400078e003f */
[----:B------:R-:W-:Y:S02]  /*a690*/  IMAD.MOV.U32 R65, RZ, RZ, R56 ;  /* 0x000000ffff417224 */ /* 0x000fe400078e0038 */
.L_x_9275:
[----:B------:R-:W-:Y:S05]  /*a6a0*/  BSYNC B0 ;  /* 0x0000000000007941 */ /* 0x000fea0003800000 */
.L_x_9273:
        /* <DEDUP_REMOVED lines=9> */
.L_x_9277:
[----:B------:R-:W-:Y:S01]  /*a740*/  MOV R20, R13 ;  /* 0x0000000d00147202 */ /* 0x000fe20000000f00 */
[----:B------:R-:W-:Y:S02]  /*a750*/  IMAD.MOV.U32 R19, RZ, RZ, R10 ;  /* 0x000000ffff137224 */ /* 0x000fe400078e000a */
[----:B------:R-:W-:Y:S02]  /*a760*/  IMAD.MOV.U32 R13, RZ, RZ, R58 ;  /* 0x000000ffff0d7224 */ /* 0x000fe400078e003a */
[----:B------:R-:W-:Y:S02]  /*a770*/  IMAD.MOV.U32 R10, RZ, RZ, R65 ;  /* 0x000000ffff0a7224 */ /* 0x000fe400078e0041 */
.L_x_9278:
[----:B------:R-:W-:Y:S05]  /*a780*/  BSYNC B0 ;  /* 0x0000000000007941 */ /* 0x000fea0003800000 */
.L_x_9276:
        /* <DEDUP_REMOVED lines=9> */
.L_x_9280:
[----:B------:R-:W-:Y:S01]  /*a820*/  MOV R17, R8 ;  /* 0x0000000800117202 */ /* 0x000fe20000000f00 */
[----:B------:R-:W-:Y:S02]  /*a830*/  IMAD.MOV.U32 R18, RZ, RZ, R11 ;  /* 0x000000ffff127224 */ /* 0x000fe400078e000b */
[----:B------:R-:W-:Y:S02]  /*a840*/  IMAD.MOV.U32 R8, RZ, RZ, R13 ;  /* 0x000000ffff087224 */ /* 0x000fe400078e000d */
[----:B------:R-:W-:Y:S02]  /*a850*/  IMAD.MOV.U32 R11, RZ, RZ, R10 ;  /* 0x000000ffff0b7224 */ /* 0x000fe400078e000a */
.L_x_9281:
[----:B------:R-:W-:Y:S05]  /*a860*/  BSYNC B0 ;  /* 0x0000000000007941 */ /* 0x000fea0003800000 */
.L_x_9279:
        /* <DEDUP_REMOVED lines=9> */
.L_x_9283:
[----:B------:R-:W-:Y:S01]  /*a900*/  MOV R16, R61 ;  /* 0x0000003d00107202 */ /* 0x000fe20000000f00 */
[----:B------:R-:W-:Y:S02]  /*a910*/  IMAD.MOV.U32 R15, RZ, RZ, R70 ;  /* 0x000000ffff0f7224 */ /* 0x000fe400078e0046 */
[----:B------:R-:W-:Y:S02]  /*a920*/  IMAD.MOV.U32 R70, RZ, RZ, R11 ;  /* 0x000000ffff467224 */ /* 0x000fe400078e000b */
[----:B------:R-:W-:Y:S02]  /*a930*/  IMAD.MOV.U32 R61, RZ, RZ, R8 ;  /* 0x000000ffff3d7224 */ /* 0x000fe400078e0008 */
.L_x_9284:
[----:B------:R-:W-:Y:S05]  /*a940*/  BSYNC B0 ;  /* 0x0000000000007941 */ /* 0x000fea0003800000 */
.L_x_9282:
        /* <DEDUP_REMOVED lines=11> */
.L_x_9286:
[----:B0-----:R-:W-:Y:S01]  /*aa00*/  MOV R14, R7 ;  /* 0x00000007000e7202 */ /* 0x001fe20000000f00 */
[----:B------:R-:W-:Y:S02]  /*aa10*/  IMAD.MOV.U32 R13, RZ, RZ, R9 ;  /* 0x000000ffff0d7224 */ /* 0x000fe400078e0009 */
[----:B------:R-:W-:Y:S02]  /*aa20*/  IMAD.MOV.U32 R7, RZ, RZ, R10 ;  /* 0x000000ffff077224 */ /* 0x000fe400078e000a */
[----:B-----5:R-:W-:Y:S02]  /*aa30*/  IMAD.MOV.U32 R9, RZ, RZ, R8 ;  /* 0x000000ffff097224 */ /* 0x020fe400078e0008 */
.L_x_9287:
[----:B------:R-:W-:Y:S05]  /*aa40*/  BSYNC B0 ;  /* 0x0000000000007941 */ /* 0x000fea0003800000 */
.L_x_9285:
        /* <DEDUP_REMOVED lines=9> */
.L_x_9289:
[----:B------:R-:W-:Y:S01]  /*aae0*/  MOV R11, R4 ;  /* 0x00000004000b7202 */ /* 0x000fe20000000f00 */
[----:B------:R-:W-:Y:S02]  /*aaf0*/  IMAD.MOV.U32 R12, RZ, RZ, R6 ;  /* 0x000000ffff0c7224 */ /* 0x000fe400078e0006 */
[----:B------:R-:W-:Y:S02]  /*ab00*/  IMAD.MOV.U32 R4, RZ, RZ, R7 ;  /* 0x000000ffff047224 */ /* 0x000fe400078e0007 */
[----:B------:R-:W-:Y:S02]  /*ab10*/  IMAD.MOV.U32 R6, RZ, RZ, R9 ;  /* 0x000000ffff067224 */ /* 0x000fe400078e0009 */
.L_x_9290:
[----:B------:R-:W-:Y:S05]  /*ab20*/  BSYNC B0 ;  /* 0x0000000000007941 */ /* 0x000fea0003800000 */
.L_x_9288:
        /* <DEDUP_REMOVED lines=9> */
.L_x_9292:
[----:B------:R-:W-:Y:S01]  /*abc0*/  MOV R10, R5 ;  /* 0x00000005000a7202 */ /* 0x000fe20000000f00 */
[----:B------:R-:W-:Y:S02]  /*abd0*/  IMAD.MOV.U32 R9, RZ, RZ, R41 ;  /* 0x000000ffff097224 */ /* 0x000fe400078e0029 */
[----:B------:R-:W-:Y:S02]  /*abe0*/  IMAD.MOV.U32 R5, RZ, RZ, R4 ;  /* 0x000000ffff057224 */ /* 0x000fe400078e0004 */
[----:B------:R-:W-:Y:S02]  /*abf0*/  IMAD.MOV.U32 R41, RZ, RZ, R6 ;  /* 0x000000ffff297224 */ /* 0x000fe400078e0006 */
.L_x_9293:
[----:B------:R-:W-:Y:S05]  /*ac00*/  BSYNC B0 ;  /* 0x0000000000007941 */ /* 0x000fea0003800000 */
.L_x_9291:
        /* <DEDUP_REMOVED lines=9> */
.L_x_9295:
[----:B------:R-:W-:Y:S01]  /*aca0*/  MOV R7, R0 ;  /* 0x0000000000077202 */ /* 0x000fe20000000f00 */
[----:B------:R-:W-:Y:S02]  /*acb0*/  IMAD.MOV.U32 R6, RZ, RZ, R2 ;  /* 0x000000ffff067224 */ /* 0x000fe400078e0002 */
[----:B------:R-:W-:Y:S02]  /*acc0*/  IMAD.MOV.U32 R0, RZ, RZ, R5 ;  /* 0x000000ffff007224 */ /* 0x000fe400078e0005 */
[----:B------:R-:W-:Y:S02]  /*acd0*/  IMAD.MOV.U32 R2, RZ, RZ, R41 ;  /* 0x000000ffff027224 */ /* 0x000fe400078e0029 */
.L_x_9296:
[----:B------:R-:W-:Y:S05]  /*ace0*/  BSYNC B0 ;  /* 0x0000000000007941 */ /* 0x000fea0003800000 */
.L_x_9294:
        /* <DEDUP_REMOVED lines=9> */
.L_x_9298:
[----:B------:R-:W-:Y:S01]  /*ad80*/  MOV R4, R3 ;  /* 0x0000000300047202 */ /* 0x000fe20000000f00 */
[----:B------:R-:W-:Y:S02]  /*ad90*/  IMAD.MOV.U32 R5, RZ, RZ, R31 ;  /* 0x000000ffff057224 */ /* 0x000fe400078e001f */
[----:B------:R-:W-:Y:S02]  /*ada0*/  IMAD.MOV.U32 R3, RZ, RZ, R0 ;  /* 0x000000ffff037224 */ /* 0x000fe400078e0000 */
[----:B------:R-:W-:Y:S02]  /*adb0*/  IMAD.MOV.U32 R31, RZ, RZ, R2 ;  /* 0x000000ffff1f7224 */ /* 0x000fe400078e0002 */
.L_x_9299:
[----:B------:R-:W-:Y:S05]  /*adc0*/  BSYNC B0 ;  /* 0x0000000000007941 */ /* 0x000fea0003800000 */
.L_x_9297:
        /* <DEDUP_REMOVED lines=9> */
.L_x_9301:
[----:B------:R-:W-:Y:S01]  /*ae60*/  MOV R47, R32 ;  /* 0x00000020002f7202 */ /* 0x000fe20000000f00 */
[----:B------:R-:W-:Y:S02]  /*ae70*/  IMAD.MOV.U32 R8, RZ, RZ, R34 ;  /* 0x000000ffff087224 */ /* 0x000fe400078e0022 */
[----:B------:R-:W-:Y:S02]  /*ae80*/  IMAD.MOV.U32 R32, RZ, RZ, R3 ;  /* 0x000000ffff207224 */ /* 0x000fe400078e0003 */
[----:B------:R-:W-:Y:S02]  /*ae90*/  IMAD.MOV.U32 R34, RZ, RZ, R31 ;  /* 0x000000ffff227224 */ /* 0x000fe400078e001f */
.L_x_9302:
[----:B------:R-:W-:Y:S05]  /*aea0*/  BSYNC B0 ;  /* 0x0000000000007941 */ /* 0x000fea0003800000 */
.L_x_9300:
        /* <DEDUP_REMOVED lines=9> */
.L_x_9304:
[----:B------:R-:W-:Y:S01]  /*af40*/  MOV R46, R33 ;  /* 0x00000021002e7202 */ /* 0x000fe20000000f00 */
[----:B------:R-:W-:Y:S02]  /*af50*/  IMAD.MOV.U32 R49, RZ, RZ, R35 ;  /* 0x000000ffff317224 */ /* 0x000fe400078e0023 */
[----:B------:R-:W-:Y:S02]  /*af60*/  IMAD.MOV.U32 R33, RZ, RZ, R32 ;  /* 0x000000ffff217224 */ /* 0x000fe400078e0020 */
[----:B------:R-:W-:Y:S02]  /*af70*/  IMAD.MOV.U32 R35, RZ, RZ, R34 ;  /* 0x000000ffff237224 */ /* 0x000fe400078e0022 */
.L_x_9305:
[----:B------:R-:W-:Y:S05]  /*af80*/  BSYNC B0 ;  /* 0x0000000000007941 */ /* 0x000fea0003800000 */
.L_x_9303:
        /* <DEDUP_REMOVED lines=9> */
.L_x_9307:
[----:B------:R-:W-:Y:S01]  /*b020*/  MOV R48, R36 ;  /* 0x0000002400307202 */ /* 0x000fe20000000f00 */
[----:B------:R-:W-:Y:S02]  /*b030*/  IMAD.MOV.U32 R50, RZ, RZ, R38 ;  /* 0x000000ffff327224 */ /* 0x000fe400078e0026 */
[----:B------:R-:W-:Y:S02]  /*b040*/  IMAD.MOV.U32 R36, RZ, RZ, R33 ;  /* 0x000000ffff247224 */ /* 0x000fe400078e0021 */
[----:B------:R-:W-:Y:S02]  /*b050*/  IMAD.MOV.U32 R38, RZ, RZ, R35 ;  /* 0x000000ffff267224 */ /* 0x000fe400078e0023 */
.L_x_9308:
[----:B------:R-:W-:Y:S05]  /*b060*/  BSYNC B0 ;  /* 0x0000000000007941 */ /* 0x000fea0003800000 */
.L_x_9306:
        /* <DEDUP_REMOVED lines=9> */
.L_x_9310:
[----:B------:R-:W-:Y:S01]  /*b100*/  MOV R45, R37 ;  /* 0x00000025002d7202 */ /* 0x000fe20000000f00 */
[----:B------:R-:W-:Y:S02]  /*b110*/  IMAD.MOV.U32 R2, RZ, RZ, R39 ;  /* 0x000000ffff027224 */ /* 0x000fe400078e0027 */
[----:B------:R-:W-:Y:S02]  /*b120*/  IMAD.MOV.U32 R37, RZ, RZ, R36 ;  /* 0x000000ffff257224 */ /* 0x000fe400078e0024 */
[----:B------:R-:W-:Y:S02]  /*b130*/  IMAD.MOV.U32 R39, RZ, RZ, R38 ;  /* 0x000000ffff277224 */ /* 0x000fe400078e0026 */
.L_x_9311:
[----:B------:R-:W-:Y:S05]  /*b140*/  BSYNC B0 ;  /* 0x0000000000007941 */ /* 0x000fea0003800000 */
.L_x_9309:
        /* <DEDUP_REMOVED lines=9> */
.L_x_9313:
[----:B------:R-:W-:Y:S01]  /*b1e0*/  MOV R0, R40 ;  /* 0x0000002800007202 */ /* 0x000fe20000000f00 */
[----:B------:R-:W-:Y:S02]  /*b1f0*/  IMAD.MOV.U32 R3, RZ, RZ, R42 ;  /* 0x000000ffff037224 */ /* 0x000fe400078e002a */
[----:B------:R-:W-:Y:S02]  /*b200*/  IMAD.MOV.U32 R40, RZ, RZ, R37 ;  /* 0x000000ffff287224 */ /* 0x000fe400078e0025 */
[----:B------:R-:W-:Y:S02]  /*b210*/  IMAD.MOV.U32 R42, RZ, RZ, R39 ;  /* 0x000000ffff2a7224 */ /* 0x000fe400078e0027 */
.L_x_9314:
[----:B------:R-:W-:Y:S05]  /*b220*/  BSYNC B0 ;  /* 0x0000000000007941 */ /* 0x000fea0003800000 */
.L_x_9312:
        /* <DEDUP_REMOVED lines=9> */
.L_x_9316:
[----:B------:R-:W-:Y:S01]  /*b2c0*/  MOV R43, R51 ;  /* 0x00000033002b7202 */ /* 0x000fe20000000f00 */
[----:B------:R-:W-:Y:S02]  /*b2d0*/  IMAD.MOV.U32 R44, RZ, RZ, R53 ;  /* 0x000000ffff2c7224 */ /* 0x000fe400078e0035 */
[----:B------:R-:W-:Y:S02]  /*b2e0*/  IMAD.MOV.U32 R51, RZ, RZ, R40 ;  /* 0x000000ffff337224 */ /* 0x000fe400078e0028 */
[----:B------:R-:W-:Y:S02]  /*b2f0*/  IMAD.MOV.U32 R53, RZ, RZ, R42 ;  /* 0x000000ffff357224 */ /* 0x000fe400078e002a */
.L_x_9317:
[----:B------:R-:W-:Y:S05]  /*b300*/  BSYNC B0 ;  /* 0x0000000000007941 */ /* 0x000fea0003800000 */
.L_x_9315:
        /* <DEDUP_REMOVED lines=9> */
.L_x_9319:
[----:B------:R-:W-:Y:S01]  /*b3a0*/  MOV R42, R52 ;  /* 0x00000034002a7202 */ /* 0x000fe20000000f00 */
[----:B------:R-:W-:Y:S02]  /*b3b0*/  IMAD.MOV.U32 R41, RZ, RZ, R54 ;  /* 0x000000ffff297224 */ /* 0x000fe400078e0036 */
[----:B------:R-:W-:Y:S02]  /*b3c0*/  IMAD.MOV.U32 R52, RZ, RZ, R51 ;  /* 0x000000ffff347224 */ /* 0x000fe400078e0033 */
[----:B------:R-:W-:Y:S02]  /*b3d0*/  IMAD.MOV.U32 R54, RZ, RZ, R53 ;  /* 0x000000ffff367224 */ /* 0x000fe400078e0035 */
.L_x_9320:
[----:B------:R-:W-:Y:S05]  /*b3e0*/  BSYNC B0 ;  /* 0x0000000000007941 */ /* 0x000fea0003800000 */
.L_x_9318:
        /* <DEDUP_REMOVED lines=9> */
.L_x_9322:
[----:B------:R-:W-:Y:S01]  /*b480*/  MOV R39, R55 ;  /* 0x0000003700277202 */ /* 0x000fe20000000f00 */
[----:B------:R-:W-:Y:S02]  /*b490*/  IMAD.MOV.U32 R40, RZ, RZ, R57 ;  /* 0x000000ffff287224 */ /* 0x000fe400078e0039 */
[----:B------:R-:W-:Y:S02]  /*b4a0*/  IMAD.MOV.U32 R55, RZ, RZ, R52 ;  /* 0x000000ffff377224 */ /* 0x000fe400078e0034 */
[----:B------:R-:W-:Y:S02]  /*b4b0*/  IMAD.MOV.U32 R57, RZ, RZ, R54 ;  /* 0x000000ffff397224 */ /* 0x000fe400078e0036 */
.L_x_9323:
[----:B------:R-:W-:Y:S05]  /*b4c0*/  BSYNC B0 ;  /* 0x0000000000007941 */ /* 0x000fea0003800000 */
.L_x_9321:
        /* <DEDUP_REMOVED lines=9> */
.L_x_9325:
[----:B------:R-:W-:Y:S01]  /*b560*/  MOV R38, R29 ;  /* 0x0000001d00267202 */ /* 0x000fe20000000f00 */
[----:B------:R-:W-:Y:S02]  /*b570*/  IMAD.MOV.U32 R37, RZ, RZ, R30 ;  /* 0x000000ffff257224 */ /* 0x000fe400078e001e */
[----:B------:R-:W-:Y:S02]  /*b580*/  IMAD.MOV.U32 R29, RZ, RZ, R55 ;  /* 0x000000ffff1d7224 */ /* 0x000fe400078e0037 */
[----:B------:R-:W-:Y:S02]  /*b590*/  IMAD.MOV.U32 R30, RZ, RZ, R57 ;  /* 0x000000ffff1e7224 */ /* 0x000fe400078e0039 */
.L_x_9326:
[----:B------:R-:W-:Y:S05]  /*b5a0*/  BSYNC B0 ;  /* 0x0000000000007941 */ /* 0x000fea0003800000 */
.L_x_9324:
        /* <DEDUP_REMOVED lines=9> */
.L_x_9328:
[----:B------:R-:W-:Y:S01]  /*b640*/  MOV R35, R28 ;  /* 0x0000001c00237202 */ /* 0x000fe20000000f00 */
[----:B------:R-:W-:Y:S02]  /*b650*/  IMAD.MOV.U32 R36, RZ, RZ, R25 ;  /* 0x000000ffff247224 */ /* 0x000fe400078e0019 */
[----:B------:R-:W-:Y:S02]  /*b660*/  IMAD.MOV.U32 R28, RZ, RZ, R29 ;  /* 0x000000ffff1c7224 */ /* 0x000fe400078e001d */
[----:B------:R-:W-:Y:S02]  /*b670*/  IMAD.MOV.U32 R25, RZ, RZ, R30 ;  /* 0x000000ffff197224 */ /* 0x000fe400078e001e */
.L_x_9329:
[----:B------:R-:W-:Y:S05]  /*b680*/  BSYNC B0 ;  /* 0x0000000000007941 */ /* 0x000fea0003800000 */
.L_x_9327:
        /* <DEDUP_REMOVED lines=9> */
.L_x_9331:
[----:B------:R-:W-:Y:S01]  /*b720*/  MOV R34, R21 ;  /* 0x0000001500227202 */ /* 0x000fe20000000f00 */
[----:B------:R-:W-:Y:S02]  /*b730*/  IMAD.MOV.U32 R33, RZ, RZ, R24 ;  /* 0x000000ffff217224 */ /* 0x000fe400078e0018 */
[----:B------:R-:W-:Y:S02]  /*b740*/  IMAD.MOV.U32 R21, RZ, RZ, R28 ;  /* 0x000000ffff157224 */ /* 0x000fe400078e001c */
[----:B------:R-:W-:Y:S02]  /*b750*/  IMAD.MOV.U32 R24, RZ, RZ, R25 ;  /* 0x000000ffff187224 */ /* 0x000fe400078e0019 */
.L_x_9332:
[----:B------:R-:W-:Y:S05]  /*b760*/  BSYNC B0 ;  /* 0x0000000000007941 */ /* 0x000fea0003800000 */
.L_x_9330:
        /* <DEDUP_REMOVED lines=9> */
.L_x_9334:
[----:B------:R-:W-:Y:S01]  /*b800*/  MOV R31, R20 ;  /* 0x00000014001f7202 */ /* 0x000fe20000000f00 */
[----:B------:R-:W-:Y:S02]  /*b810*/  IMAD.MOV.U32 R32, RZ, RZ, R19 ;  /* 0x000000ffff207224 */ /* 0x000fe400078e0013 */
[----:B------:R-:W-:Y:S02]  /*b820*/  IMAD.MOV.U32 R20, RZ, RZ, R21 ;  /* 0x000000ffff147224 */ /* 0x000fe400078e0015 */
[----:B------:R-:W-:Y:S02]  /*b830*/  IMAD.MOV.U32 R19, RZ, RZ, R24 ;  /* 0x000000ffff137224 */ /* 0x000fe400078e0018 */
.L_x_9335:
[----:B------:R-:W-:Y:S05]  /*b840*/  BSYNC B0 ;  /* 0x0000000000007941 */ /* 0x000fea0003800000 */
.L_x_9333:
        /* <DEDUP_REMOVED lines=9> */
.L_x_9337:
[----:B------:R-:W-:Y:S01]  /*b8e0*/  MOV R30, R17 ;  /* 0x00000011001e7202 */ /* 0x000fe20000000f00 */
[----:B------:R-:W-:Y:S02]  /*b8f0*/  IMAD.MOV.U32 R29, RZ, RZ, R18 ;  /* 0x000000ffff1d7224 */ /* 0x000fe400078e0012 */
[----:B------:R-:W-:Y:S02]  /*b900*/  IMAD.MOV.U32 R17, RZ, RZ, R20 ;  /* 0x000000ffff117224 */ /* 0x000fe400078e0014 */
[----:B------:R-:W-:Y:S02]  /*b910*/  IMAD.MOV.U32 R18, RZ, RZ, R19 ;  /* 0x000000ffff127224 */ /* 0x000fe400078e0013 */
.L_x_9338:
[----:B------:R-:W-:Y:S05]  /*b920*/  BSYNC B0 ;  /* 0x0000000000007941 */ /* 0x000fea0003800000 */
.L_x_9336:
        /* <DEDUP_REMOVED lines=9> */
.L_x_9340:
[----:B------:R-:W-:Y:S01]  /*b9c0*/  MOV R25, R16 ;  /* 0x0000001000197202 */ /* 0x000fe20000000f00 */
[----:B------:R-:W-:Y:S02]  /*b9d0*/  IMAD.MOV.U32 R28, RZ, RZ, R15 ;  /* 0x000000ffff1c7224 */ /* 0x000fe400078e000f */
[----:B------:R-:W-:Y:S02]  /*b9e0*/  IMAD.MOV.U32 R16, RZ, RZ, R17 ;  /* 0x000000ffff107224 */ /* 0x000fe400078e0011 */
[----:B------:R-:W-:Y:S02]  /*b9f0*/  IMAD.MOV.U32 R15, RZ, RZ, R18 ;  /* 0x000000ffff0f7224 */ /* 0x000fe400078e0012 */
.L_x_9341:
[----:B------:R-:W-:Y:S05]  /*ba00*/  BSYNC B0 ;  /* 0x0000000000007941 */ /* 0x000fea0003800000 */
.L_x_9339:
        /* <DEDUP_REMOVED lines=9> */
.L_x_9343:
[----:B------:R-:W-:Y:S01]  /*baa0*/  MOV R24, R61 ;  /* 0x0000003d00187202 */ /* 0x000fe20000000f00 */
[----:B------:R-:W-:Y:S02]  /*bab0*/  IMAD.MOV.U32 R21, RZ, RZ, R70 ;  /* 0x000000ffff157224 */ /* 0x000fe400078e0046 */
[----:B------:R-:W-:Y:S02]  /*bac0*/  IMAD.MOV.U32 R70, RZ, RZ, R15 ;  /* 0x000000ffff467224 */ /* 0x000fe400078e000f */
[----:B------:R-:W-:Y:S02]  /*bad0*/  IMAD.MOV.U32 R61, RZ, RZ, R16 ;  /* 0x000000ffff3d7224 */ /* 0x000fe400078e0010 */
.L_x_9344:
[----:B------:R-:W-:Y:S05]  /*bae0*/  BSYNC B0 ;  /* 0x0000000000007941 */ /* 0x000fea0003800000 */
.L_x_9342:
        /* <DEDUP_REMOVED lines=11> */
.L_x_9346:
[----:B0-----:R-:W-:Y:S01]  /*bba0*/  MOV R20, R14 ;  /* 0x0000000e00147202 */ /* 0x001fe20000000f00 */
[----:B------:R-:W-:Y:S02]  /*bbb0*/  IMAD.MOV.U32 R19, RZ, RZ, R13 ;  /* 0x000000ffff137224 */ /* 0x000fe400078e000d */
[----:B------:R-:W-:Y:S02]  /*bbc0*/  IMAD.MOV.U32 R14, RZ, RZ, R15 ;  /* 0x000000ffff0e7224 */ /* 0x000fe400078e000f */
[----:B-----5:R-:W-:Y:S02]  /*bbd0*/  IMAD.MOV.U32 R13, RZ, RZ, R16 ;  /* 0x000000ffff0d7224 */ /* 0x020fe400078e0010 */
.L_x_9347:
[----:B------:R-:W-:Y:S05]  /*bbe0*/  BSYNC B0 ;  /* 0x0000000000007941 */ /* 0x000fea0003800000 */
.L_x_9345:
        /* <DEDUP_REMOVED lines=9> */
.L_x_9349:
[----:B------:R-:W-:Y:S01]  /*bc80*/  MOV R15, R11 ;  /* 0x0000000b000f7202 */ /* 0x000fe20000000f00 */
[----:B------:R-:W-:Y:S02]  /*bc90*/  IMAD.MOV.U32 R18, RZ, RZ, R12 ;  /* 0x000000ffff127224 */ /* 0x000fe400078e000c */
[----:B------:R-:W-:Y:S02]  /*bca0*/  IMAD.MOV.U32 R11, RZ, RZ, R14 ;  /* 0x000000ffff0b7224 */ /* 0x000fe400078e000e */
[----:B------:R-:W-:Y:S02]  /*bcb0*/  IMAD.MOV.U32 R12, RZ, RZ, R13 ;  /* 0x000000ffff0c7224 */ /* 0x000fe400078e000d */
.L_x_9350:
[----:B------:R-:W-:Y:S05]  /*bcc0*/  BSYNC B0 ;  /* 0x0000000000007941 */ /* 0x000fea0003800000 */
.L_x_9348:
        /* <DEDUP_REMOVED lines=9> */
.L_x_9352:
[----:B------:R-:W-:Y:S01]  /*bd60*/  MOV R14, R10 ;  /* 0x0000000a000e7202 */ /* 0x000fe20000000f00 */
[----:B------:R-:W-:Y:S02]  /*bd70*/  IMAD.MOV.U32 R17, RZ, RZ, R9 ;  /* 0x000000ffff117224 */ /* 0x000fe400078e0009 */
[----:B------:R-:W-:Y:S02]  /*bd80*/  IMAD.MOV.U32 R10, RZ, RZ, R11 ;  /* 0x000000ffff0a7224 */ /* 0x000fe400078e000b */
[----:B------:R-:W-:Y:S02]  /*bd90*/  IMAD.MOV.U32 R9, RZ, RZ, R12 ;  /* 0x000000ffff097224 */ /* 0x000fe400078e000c */
.L_x_9353:
[----:B------:R-:W-:Y:S05]  /*bda0*/  BSYNC B0 ;  /* 0x0000000000007941 */ /* 0x000fea0003800000 */
.L_x_9351:
        /* <DEDUP_REMOVED lines=9> */
.L_x_9355:
[----:B------:R-:W-:Y:S01]  /*be40*/  MOV R13, R7 ;  /* 0x00000007000d7202 */ /* 0x000fe20000000f00 */
[----:B------:R-:W-:Y:S02]  /*be50*/  IMAD.MOV.U32 R16, RZ, RZ, R6 ;  /* 0x000000ffff107224 */ /* 0x000fe400078e0006 */
[----:B------:R-:W-:Y:S02]  /*be60*/  IMAD.MOV.U32 R7, RZ, RZ, R10 ;  /* 0x000000ffff077224 */ /* 0x000fe400078e000a */
[----:B------:R-:W-:Y:S02]  /*be70*/  IMAD.MOV.U32 R6, RZ, RZ, R9 ;  /* 0x000000ffff067224 */ /* 0x000fe400078e0009 */
.L_x_9356:
[----:B------:R-:W-:Y:S05]  /*be80*/  BSYNC B0 ;  /* 0x0000000000007941 */ /* 0x000fea0003800000 */
.L_x_9354:
        /* <DEDUP_REMOVED lines=9> */
.L_x_9358:
[----:B------:R-:W-:Y:S01]  /*bf20*/  MOV R12, R4 ;  /* 0x00000004000c7202 */ /* 0x000fe20000000f00 */
[----:B------:R-:W-:Y:S02]  /*bf30*/  IMAD.MOV.U32 R11, RZ, RZ, R5 ;  /* 0x000000ffff0b7224 */ /* 0x000fe400078e0005 */
[----:B------:R-:W-:Y:S02]  /*bf40*/  IMAD.MOV.U32 R4, RZ, RZ, R7 ;  /* 0x000000ffff047224 */ /* 0x000fe400078e0007 */
[----:B------:R-:W-:Y:S02]  /*bf50*/  IMAD.MOV.U32 R5, RZ, RZ, R6 ;  /* 0x000000ffff057224 */ /* 0x000fe400078e0006 */
.L_x_9359:
[----:B------:R-:W-:Y:S05]  /*bf60*/  BSYNC B0 ;  /* 0x0000000000007941 */ /* 0x000fea0003800000 */
.L_x_9357:
        /* <DEDUP_REMOVED lines=9> */
.L_x_9361:
[----:B------:R-:W-:Y:S01]  /*c000*/  MOV R7, R47 ;  /* 0x0000002f00077202 */ /* 0x000fe20000000f00 */
[----:B------:R-:W-:Y:S02]  /*c010*/  IMAD.MOV.U32 R10, RZ, RZ, R8 ;  /* 0x000000ffff0a7224 */ /* 0x000fe400078e0008 */
[----:B------:R-:W-:Y:S02]  /*c020*/  IMAD.MOV.U32 R47, RZ, RZ, R4 ;  /* 0x000000ffff2f7224 */ /* 0x000fe400078e0004 */
[----:B------:R-:W-:Y:S02]  /*c030*/  IMAD.MOV.U32 R8, RZ, RZ, R5 ;  /* 0x000000ffff087224 */ /* 0x000fe400078e0005 */
.L_x_9362:
[----:B------:R-:W-:Y:S05]  /*c040*/  BSYNC B0 ;  /* 0x0000000000007941 */ /* 0x000fea0003800000 */
.L_x_9360:
        /* <DEDUP_REMOVED lines=9> */
.L_x_9364:
[----:B------:R-:W-:Y:S01]  /*c0e0*/  MOV R6, R46 ;  /* 0x0000002e00067202 */ /* 0x000fe20000000f00 */
[----:B------:R-:W-:Y:S02]  /*c0f0*/  IMAD.MOV.U32 R9, RZ, RZ, R49 ;  /* 0x000000ffff097224 */ /* 0x000fe400078e0031 */
[----:B------:R-:W-:Y:S02]  /*c100*/  IMAD.MOV.U32 R46, RZ, RZ, R47 ;  /* 0x000000ffff2e7224 */ /* 0x000fe400078e002f */
[----:B------:R-:W-:Y:S02]  /*c110*/  IMAD.MOV.U32 R49, RZ, RZ, R8 ;  /* 0x000000ffff317224 */ /* 0x000fe400078e0008 */
.L_x_9365:
[----:B------:R-:W-:Y:S05]  /*c120*/  BSYNC B0 ;  /* 0x0000000000007941 */ /* 0x000fea0003800000 */
.L_x_9363:
        /* <DEDUP_REMOVED lines=9> */
.L_x_9367:
[----:B------:R-:W-:Y:S01]  /*c1c0*/  MOV R5, R48 ;  /* 0x0000003000057202 */ /* 0x000fe20000000f00 */
[----:B------:R-:W-:Y:S02]  /*c1d0*/  IMAD.MOV.U32 R8, RZ, RZ, R50 ;  /* 0x000000ffff087224 */ /* 0x000fe400078e0032 */
[----:B------:R-:W-:Y:S02]  /*c1e0*/  IMAD.MOV.U32 R48, RZ, RZ, R46 ;  /* 0x000000ffff307224 */ /* 0x000fe400078e002e */
[----:B------:R-:W-:Y:S02]  /*c1f0*/  IMAD.MOV.U32 R50, RZ, RZ, R49 ;  /* 0x000000ffff327224 */ /* 0x000fe400078e0031 */
.L_x_9368:
[----:B------:R-:W-:Y:S05]  /*c200*/  BSYNC B0 ;  /* 0x0000000000007941 */ /* 0x000fea0003800000 */
.L_x_9366:
        /* <DEDUP_REMOVED lines=9> */
.L_x_9370:
[----:B------:R-:W-:Y:S01]  /*c2a0*/  MOV R4, R45 ;  /* 0x0000002d00047202 */ /* 0x000fe20000000f00 */
[----:B------:R-:W-:Y:S02]  /*c2b0*/  IMAD.MOV.U32 R49, RZ, RZ, R2 ;  /* 0x000000ffff317224 */ /* 0x000fe400078e0002 */
[----:B------:R-:W-:Y:S02]  /*c2c0*/  IMAD.MOV.U32 R45, RZ, RZ, R48 ;  /* 0x000000ffff2d7224 */ /* 0x000fe400078e0030 */
[----:B------:R-:W-:Y:S02]  /*c2d0*/  IMAD.MOV.U32 R2, RZ, RZ, R50 ;  /* 0x000000ffff027224 */ /* 0x000fe400078e0032 */
.L_x_9371:
[----:B------:R-:W-:Y:S05]  /*c2e0*/  BSYNC B0 ;  /* 0x0000000000007941 */ /* 0x000fea0003800000 */
.L_x_9369:
        /* <DEDUP_REMOVED lines=9> */
.L_x_9373:
[----:B------:R-:W-:Y:S01]  /*c380*/  MOV R47, R0 ;  /* 0x00000000002f7202 */ /* 0x000fe20000000f00 */
[----:B------:R-:W-:Y:S02]  /*c390*/  IMAD.MOV.U32 R46, RZ, RZ, R3 ;  /* 0x000000ffff2e7224 */ /* 0x000fe400078e0003 */
[----:B------:R-:W-:Y:S02]  /*c3a0*/  IMAD.MOV.U32 R0, RZ, RZ, R45 ;  /* 0x000000ffff007224 */ /* 0x000fe400078e002d */
[----:B------:R-:W-:Y:S02]  /*c3b0*/  IMAD.MOV.U32 R3, RZ, RZ, R2 ;  /* 0x000000ffff037224 */ /* 0x000fe400078e0002 */
.L_x_9374:
[----:B------:R-:W-:Y:S05]  /*c3c0*/  BSYNC B0 ;  /* 0x0000000000007941 */ /* 0x000fea0003800000 */
.L_x_9372:
        /* <DEDUP_REMOVED lines=9> */
.L_x_9376:
[----:B------:R-:W-:Y:S01]  /*c460*/  MOV R2, R43 ;  /* 0x0000002b00027202 */ /* 0x000fe20000000f00 */
[----:B------:R-:W-:Y:S02]  /*c470*/  IMAD.MOV.U32 R45, RZ, RZ, R44 ;  /* 0x000000ffff2d7224 */ /* 0x000fe400078e002c */
[----:B------:R-:W-:Y:S02]  /*c480*/  IMAD.MOV.U32 R43, RZ, RZ, R0 ;  /* 0x000000ffff2b7224 */ /* 0x000fe400078e0000 */
[----:B------:R-:W-:Y:S02]  /*c490*/  IMAD.MOV.U32 R44, RZ, RZ, R3 ;  /* 0x000000ffff2c7224 */ /* 0x000fe400078e0003 */
.L_x_9377:
[----:B------:R-:W-:Y:S05]  /*c4a0*/  BSYNC B0 ;  /* 0x0000000000007941 */ /* 0x000fea0003800000 */
.L_x_9375:
        /* <DEDUP_REMOVED lines=9> */
.L_x_9379:
[----:B------:R-:W-:Y:S01]  /*c540*/  MOV R3, R42 ;  /* 0x0000002a00037202 */ /* 0x000fe20000000f00 */
[----:B------:R-:W-:Y:S02]  /*c550*/  IMAD.MOV.U32 R0, RZ, RZ, R41 ;  /* 0x000000ffff007224 */ /* 0x000fe400078e0029 */
[----:B------:R-:W-:Y:S02]  /*c560*/  IMAD.MOV.U32 R42, RZ, RZ, R43 ;  /* 0x000000ffff2a7224 */ /* 0x000fe400078e002b */
[----:B------:R-:W-:Y:S02]  /*c570*/  IMAD.MOV.U32 R41, RZ, RZ, R44 ;  /* 0x000000ffff297224 */ /* 0x000fe400078e002c */
.L_x_9380:
[----:B------:R-:W-:Y:S05]  /*c580*/  BSYNC B0 ;  /* 0x0000000000007941 */ /* 0x000fea0003800000 */
.L_x_9378:
        /* <DEDUP_REMOVED lines=9> */
.L_x_9382:
[----:B------:R-:W-:Y:S01]  /*c620*/  MOV R44, R39 ;  /* 0x00000027002c7202 */ /* 0x000fe20000000f00 */
[----:B------:R-:W-:Y:S02]  /*c630*/  IMAD.MOV.U32 R43, RZ, RZ, R40 ;  /* 0x000000ffff2b7224 */ /* 0x000fe400078e0028 */
[----:B------:R-:W-:Y:S02]  /*c640*/  IMAD.MOV.U32 R39, RZ, RZ, R42 ;  /* 0x000000ffff277224 */ /* 0x000fe400078e002a */
[----:B------:R-:W-:Y:S02]  /*c650*/  IMAD.MOV.U32 R40, RZ, RZ, R41 ;  /* 0x000000ffff287224 */ /* 0x000fe400078e0029 */
.L_x_9383:
[----:B------:R-:W-:Y:S05]  /*c660*/  BSYNC B0 ;  /* 0x0000000000007941 */ /* 0x000fea0003800000 */
.L_x_9381:
        /* <DEDUP_REMOVED lines=9> */
.L_x_9385:
[----:B------:R-:W-:Y:S01]  /*c700*/  MOV R41, R38 ;  /* 0x0000002600297202 */ /* 0x000fe20000000f00 */
[----:B------:R-:W-:Y:S02]  /*c710*/  IMAD.MOV.U32 R42, RZ, RZ, R37 ;  /* 0x000000ffff2a7224 */ /* 0x000fe400078e0025 */
[----:B------:R-:W-:Y:S02]  /*c720*/  IMAD.MOV.U32 R38, RZ, RZ, R39 ;  /* 0x000000ffff267224 */ /* 0x000fe400078e0027 */
[----:B------:R-:W-:Y:S02]  /*c730*/  IMAD.MOV.U32 R37, RZ, RZ, R40 ;  /* 0x000000ffff257224 */ /* 0x000fe400078e0028 */
.L_x_9386:
[----:B------:R-:W-:Y:S05]  /*c740*/  BSYNC B0 ;  /* 0x0000000000007941 */ /* 0x000fea0003800000 */
.L_x_9384:
        /* <DEDUP_REMOVED lines=9> */
.L_x_9388:
[----:B------:R-:W-:Y:S01]  /*c7e0*/  MOV R40, R35 ;  /* 0x0000002300287202 */ /* 0x000fe20000000f00 */
[----:B------:R-:W-:Y:S02]  /*c7f0*/  IMAD.MOV.U32 R39, RZ, RZ, R36 ;  /* 0x000000ffff277224 */ /* 0x000fe400078e0024 */
[----:B------:R-:W-:Y:S02]  /*c800*/  IMAD.MOV.U32 R35, RZ, RZ, R38 ;  /* 0x000000ffff237224 */ /* 0x000fe400078e0026 */
[----:B------:R-:W-:Y:S02]  /*c810*/  IMAD.MOV.U32 R36, RZ, RZ, R37 ;  /* 0x000000ffff247224 */ /* 0x000fe400078e0025 */
.L_x_9389:
[----:B------:R-:W-:Y:S05]  /*c820*/  BSYNC B0 ;  /* 0x0000000000007941 */ /* 0x000fea0003800000 */
.L_x_9387:
        /* <DEDUP_REMOVED lines=9> */
.L_x_9391:
[----:B------:R-:W-:Y:S01]  /*c8c0*/  MOV R37, R34 ;  /* 0x0000002200257202 */ /* 0x000fe20000000f00 */
[----:B------:R-:W-:Y:S02]  /*c8d0*/  IMAD.MOV.U32 R38, RZ, RZ, R33 ;  /* 0x000000ffff267224 */ /* 0x000fe400078e0021 */
[----:B------:R-:W-:Y:S02]  /*c8e0*/  IMAD.MOV.U32 R34, RZ, RZ, R35 ;  /* 0x000000ffff227224 */ /* 0x000fe400078e0023 */
[----:B------:R-:W-:Y:S02]  /*c8f0*/  IMAD.MOV.U32 R33, RZ, RZ, R36 ;  /* 0x000000ffff217224 */ /* 0x000fe400078e0024 */
.L_x_9392:
[----:B------:R-:W-:Y:S05]  /*c900*/  BSYNC B0 ;  /* 0x0000000000007941 */ /* 0x000fea0003800000 */
.L_x_9390:
        /* <DEDUP_REMOVED lines=9> */
.L_x_9394:
[----:B------:R-:W-:Y:S01]  /*c9a0*/  MOV R36, R31 ;  /* 0x0000001f00247202 */ /* 0x000fe20000000f00 */
[----:B------:R-:W-:Y:S02]  /*c9b0*/  IMAD.MOV.U32 R35, RZ, RZ, R32 ;  /* 0x000000ffff237224 */ /* 0x000fe400078e0020 */
[----:B------:R-:W-:Y:S02]  /*c9c0*/  IMAD.MOV.U32 R31, RZ, RZ, R34 ;  /* 0x000000ffff1f7224 */ /* 0x000fe400078e0022 */
[----:B------:R-:W-:Y:S02]  /*c9d0*/  IMAD.MOV.U32 R32, RZ, RZ, R33 ;  /* 0x000000ffff207224 */ /* 0x000fe400078e0021 */
.L_x_9395:
[----:B------:R-:W-:Y:S05]  /*c9e0*/  BSYNC B0 ;  /* 0x0000000000007941 */ /* 0x000fea0003800000 */
.L_x_9393:
        /* <DEDUP_REMOVED lines=9> */
.L_x_9397:
[----:B------:R-:W-:Y:S01]  /*ca80*/  MOV R33, R30 ;  /* 0x0000001e00217202 */ /* 0x000fe20000000f00 */
[----:B------:R-:W-:Y:S02]  /*ca90*/  IMAD.MOV.U32 R34, RZ, RZ, R29 ;  /* 0x000000ffff227224 */ /* 0x000fe400078e001d */
[----:B------:R-:W-:Y:S02]  /*caa0*/  IMAD.MOV.U32 R30, RZ, RZ, R31 ;  /* 0x000000ffff1e7224 */ /* 0x000fe400078e001f */
[----:B------:R-:W-:Y:S02]  /*cab0*/  IMAD.MOV.U32 R29, RZ, RZ, R32 ;  /* 0x000000ffff1d7224 */ /* 0x000fe400078e0020 */
.L_x_9398:
[----:B------:R-:W-:Y:S05]  /*cac0*/  BSYNC B0 ;  /* 0x0000000000007941 */ /* 0x000fea0003800000 */
.L_x_9396:
        /* <DEDUP_REMOVED lines=9> */
.L_x_9400:
[----:B------:R-:W-:Y:S01]  /*cb60*/  MOV R32, R25 ;  /* 0x0000001900207202 */ /* 0x000fe20000000f00 */
[----:B------:R-:W-:Y:S02]  /*cb70*/  IMAD.MOV.U32 R31, RZ, RZ, R28 ;  /* 0x000000ffff1f7224 */ /* 0x000fe400078e001c */
[----:B------:R-:W-:Y:S02]  /*cb80*/  IMAD.MOV.U32 R25, RZ, RZ, R30 ;  /* 0x000000ffff197224 */ /* 0x000fe400078e001e */
[----:B------:R-:W-:Y:S02]  /*cb90*/  IMAD.MOV.U32 R28, RZ, RZ, R29 ;  /* 0x000000ffff1c7224 */ /* 0x000fe400078e001d */
.L_x_9401:
[----:B------:R-:W-:Y:S05]  /*cba0*/  BSYNC B0 ;  /* 0x0000000000007941 */ /* 0x000fea0003800000 */
.L_x_9399:
        /* <DEDUP_REMOVED lines=9> */
.L_x_9403:
[----:B------:R-:W-:Y:S01]  /*cc40*/  MOV R29, R24 ;  /* 0x00000018001d7202 */ /* 0x000fe20000000f00 */
[----:B------:R-:W-:Y:S02]  /*cc50*/  IMAD.MOV.U32 R30, RZ, RZ, R21 ;  /* 0x000000ffff1e7224 */ /* 0x000fe400078e0015 */
[----:B------:R-:W-:Y:S02]  /*cc60*/  IMAD.MOV.U32 R24, RZ, RZ, R25 ;  /* 0x000000ffff187224 */ /* 0x000fe400078e0019 */
[----:B------:R-:W-:Y:S02]  /*cc70*/  IMAD.MOV.U32 R21, RZ, RZ, R28 ;  /* 0x000000ffff157224 */ /* 0x000fe400078e001c */
.L_x_9404:
[----:B------:R-:W-:Y:S05]  /*cc80*/  BSYNC B0 ;  /* 0x0000000000007941 */ /* 0x000fea0003800000 */
.L_x_9402:
        /* <DEDUP_REMOVED lines=9> */
.L_x_9406:
[----:B------:R-:W-:Y:S01]  /*cd20*/  MOV R28, R61 ;  /* 0x0000003d001c7202 */ /* 0x000fe20000000f00 */
[----:B------:R-:W-:Y:S02]  /*cd30*/  IMAD.MOV.U32 R51, RZ, RZ, R70 ;  /* 0x000000ffff337224 */ /* 0x000fe400078e0046 */
[----:B------:R-:W-:Y:S02]  /*cd40*/  IMAD.MOV.U32 R70, RZ, RZ, R21 ;  /* 0x000000ffff467224 */ /* 0x000fe400078e0015 */
[----:B------:R-:W-:Y:S02]  /*cd50*/  IMAD.MOV.U32 R61, RZ, RZ, R24 ;  /* 0x000000ffff3d7224 */ /* 0x000fe400078e0018 */
.L_x_9407:
[----:B------:R-:W-:Y:S05]  /*cd60*/  BSYNC B0 ;  /* 0x0000000000007941 */ /* 0x000fea0003800000 */
.L_x_9405:
        /* <DEDUP_REMOVED lines=11> */
.L_x_9409:
[----:B0-----:R-:W-:Y:S01]  /*ce20*/  MOV R25, R20 ;  /* 0x0000001400197202 */ /* 0x001fe20000000f00 */
[----:B------:R-:W-:Y:S02]  /*ce30*/  IMAD.MOV.U32 R48, RZ, RZ, R19 ;  /* 0x000000ffff307224 */ /* 0x000fe400078e0013 */
[----:B------:R-:W-:Y:S02]  /*ce40*/  IMAD.MOV.U32 R20, RZ, RZ, R21 ;  /* 0x000000ffff147224 */ /* 0x000fe400078e0015 */
[----:B-----5:R-:W-:Y:S02]  /*ce50*/  IMAD.MOV.U32 R19, RZ, RZ, R24 ;  /* 0x000000ffff137224 */ /* 0x020fe400078e0018 */
.L_x_9410:
[----:B------:R-:W-:Y:S05]  /*ce60*/  BSYNC B0 ;  /* 0x0000000000007941 */ /* 0x000fea0003800000 */
.L_x_9408:
        /* <DEDUP_REMOVED lines=9> */
.L_x_9412:
[----:B------:R-:W-:Y:S01]  /*cf00*/  MOV R24, R15 ;  /* 0x0000000f00187202 */ /* 0x000fe20000000f00 */
[----:B------:R-:W-:Y:S02]  /*cf10*/  IMAD.MOV.U32 R21, RZ, RZ, R18 ;  /* 0x000000ffff157224 */ /* 0x000fe400078e0012 */
[----:B------:R-:W-:Y:S02]  /*cf20*/  IMAD.MOV.U32 R15, RZ, RZ, R20 ;  /* 0x000000ffff0f7224 */ /* 0x000fe400078e0014 */
[----:B------:R-:W-:Y:S02]  /*cf30*/  IMAD.MOV.U32 R18, RZ, RZ, R19 ;  /* 0x000000ffff127224 */ /* 0x000fe400078e0013 */
.L_x_9413:
[----:B------:R-:W-:Y:S05]  /*cf40*/  BSYNC B0 ;  /* 0x0000000000007941 */ /* 0x000fea0003800000 */
.L_x_9411:
        /* <DEDUP_REMOVED lines=9> */
.L_x_9415:
[----:B------:R-:W-:Y:S01]  /*cfe0*/  MOV R19, R14 ;  /* 0x0000000e00137202 */ /* 0x000fe20000000f00 */
[----:B------:R-:W-:Y:S02]  /*cff0*/  IMAD.MOV.U32 R20, RZ, RZ, R17 ;  /* 0x000000ffff147224 */ /* 0x000fe400078e0011 */
[----:B------:R-:W-:Y:S02]  /*d000*/  IMAD.MOV.U32 R14, RZ, RZ, R15 ;  /* 0x000000ffff0e7224 */ /* 0x000fe400078e000f */
[----:B------:R-:W-:Y:S02]  /*d010*/  IMAD.MOV.U32 R17, RZ, RZ, R18 ;  /* 0x000000ffff117224 */ /* 0x000fe400078e0012 */
.L_x_9416:
[----:B------:R-:W-:Y:S05]  /*d020*/  BSYNC B0 ;  /* 0x0000000000007941 */ /* 0x000fea0003800000 */
.L_x_9414:
        /* <DEDUP_REMOVED lines=9> */
.L_x_9418:
[----:B------:R-:W-:Y:S01]  /*d0c0*/  MOV R18, R13 ;  /* 0x0000000d00127202 */ /* 0x000fe20000000f00 */
[----:B------:R-:W-:Y:S02]  /*d0d0*/  IMAD.MOV.U32 R15, RZ, RZ, R16 ;  /* 0x000000ffff0f7224 */ /* 0x000fe400078e0010 */
[----:B------:R-:W-:Y:S02]  /*d0e0*/  IMAD.MOV.U32 R13, RZ, RZ, R14 ;  /* 0x000000ffff0d7224 */ /* 0x000fe400078e000e */
[----:B------:R-:W-:Y:S02]  /*d0f0*/  IMAD.MOV.U32 R16, RZ, RZ, R17 ;  /* 0x000000ffff107224 */ /* 0x000fe400078e0011 */
.L_x_9419:
[----:B------:R-:W-:Y:S05]  /*d100*/  BSYNC B0 ;  /* 0x0000000000007941 */ /* 0x000fea0003800000 */
.L_x_9417:
        /* <DEDUP_REMOVED lines=9> */
.L_x_9421:
[----:B------:R-:W-:Y:S01]  /*d1a0*/  MOV R17, R12 ;  /* 0x0000000c00117202 */ /* 0x000fe20000000f00 */
[----:B------:R-:W-:Y:S02]  /*d1b0*/  IMAD.MOV.U32 R14, RZ, RZ, R11 ;  /* 0x000000ffff0e7224 */ /* 0x000fe400078e000b */
[----:B------:R-:W-:Y:S02]  /*d1c0*/  IMAD.MOV.U32 R12, RZ, RZ, R13 ;  /* 0x000000ffff0c7224 */ /* 0x000fe400078e000d */
[----:B------:R-:W-:Y:S02]  /*d1d0*/  IMAD.MOV.U32 R11, RZ, RZ, R16 ;  /* 0x000000ffff0b7224 */ /* 0x000fe400078e0010 */
.L_x_9422:
[----:B------:R-:W-:Y:S05]  /*d1e0*/  BSYNC B0 ;  /* 0x0000000000007941 */ /* 0x000fea0003800000 */
.L_x_9420:
        /* <DEDUP_REMOVED lines=9> */
.L_x_9424:
[----:B------:R-:W-:Y:S01]  /*d280*/  MOV R16, R7 ;  /* 0x0000000700107202 */ /* 0x000fe20000000f00 */
[----:B------:R-:W-:Y:S02]  /*d290*/  IMAD.MOV.U32 R13, RZ, RZ, R10 ;  /* 0x000000ffff0d7224 */ /* 0x000fe400078e000a */
[----:B------:R-:W-:Y:S02]  /*d2a0*/  IMAD.MOV.U32 R7, RZ, RZ, R12 ;  /* 0x000000ffff077224 */ /* 0x000fe400078e000c */
[----:B------:R-:W-:Y:S02]  /*d2b0*/  IMAD.MOV.U32 R10, RZ, RZ, R11 ;  /* 0x000000ffff0a7224 */ /* 0x000fe400078e000b */
.L_x_9425:
[----:B------:R-:W-:Y:S05]  /*d2c0*/  BSYNC B0 ;  /* 0x0000000000007941 */ /* 0x000fea0003800000 */
.L_x_9423:
        /* <DEDUP_REMOVED lines=9> */
.L_x_9427:
[----:B------:R-:W-:Y:S01]  /*d360*/  MOV R11, R6 ;  /* 0x00000006000b7202 */ /* 0x000fe20000000f00 */
[----:B------:R-:W-:Y:S02]  /*d370*/  IMAD.MOV.U32 R12, RZ, RZ, R9 ;  /* 0x000000ffff0c7224 */ /* 0x000fe400078e0009 */
[----:B------:R-:W-:Y:S02]  /*d380*/  IMAD.MOV.U32 R6, RZ, RZ, R7 ;  /* 0x000000ffff067224 */ /* 0x000fe400078e0007 */
[----:B------:R-:W-:Y:S02]  /*d390*/  IMAD.MOV.U32 R9, RZ, RZ, R10 ;  /* 0x000000ffff097224 */ /* 0x000fe400078e000a */
.L_x_9428:
[----:B------:R-:W-:Y:S05]  /*d3a0*/  BSYNC B0 ;  /* 0x0000000000007941 */ /* 0x000fea0003800000 */
.L_x_9426:
        /* <DEDUP_REMOVED lines=9> */
.L_x_9430:
[----:B------:R-:W-:Y:S02]  /*d440*/  IMAD.MOV.U32 R10, RZ, RZ, R5 ;  /* 0x000000ffff0a7224 */ /* 0x000fe400078e0005 */
[----:B------:R-:W-:Y:S02]  /*d450*/  IMAD.MOV.U32 R7, RZ, RZ, R8 ;  /* 0x000000ffff077224 */ /* 0x000fe400078e0008 */
[----:B------:R-:W-:Y:S02]  /*d460*/  IMAD.MOV.U32 R5, RZ, RZ, R6 ;  /* 0x000000ffff057224 */ /* 0x000fe400078e0006 */
[----:B------:R-:W-:Y:S02]  /*d470*/  IMAD.MOV.U32 R8, RZ, RZ, R9 ;  /* 0x000000ffff087224 */ /* 0x000fe400078e0009 */
.L_x_9431:
[----:B------:R-:W-:Y:S05]  /*d480*/  BSYNC B0 ;  /* 0x0000000000007941 */ /* 0x000fea0003800000 */
.L_x_9429:
        /* <DEDUP_REMOVED lines=9> */
.L_x_9433:
[----:B------:R-:W-:Y:S02]  /*d520*/  IMAD.MOV.U32 R9, RZ, RZ, R4 ;  /* 0x000000ffff097224 */ /* 0x000fe400078e0004 */
[----:B------:R-:W-:Y:S01]  /*d530*/  IMAD.MOV.U32 R6, RZ, RZ, R49 ;  /* 0x000000ffff067224 */ /* 0x000fe200078e0031 */
[----:B------:R-:W-:Y:S01]  /*d540*/  MOV R49, R8 ;  /* 0x0000000800317202 */ /* 0x000fe20000000f00 */
[----:B------:R-:W-:Y:S02]  /*d550*/  IMAD.MOV.U32 R4, RZ, RZ, R5 ;  /* 0x000000ffff047224 */ /* 0x000fe400078e0005 */
.L_x_9434:
[----:B------:R-:W-:Y:S05]  /*d560*/  BSYNC B0 ;  /* 0x0000000000007941 */ /* 0x000fea0003800000 */
.L_x_9432:
        /* <DEDUP_REMOVED lines=9> */
.L_x_9436:
[----:B------:R-:W-:Y:S01]  /*d600*/  IMAD.MOV.U32 R8, RZ, RZ, R47 ;  /* 0x000000ffff087224 */ /* 0x000fe200078e002f */
[----:B------:R-:W-:Y:S01]  /*d610*/  MOV R47, R4 ;  /* 0x00000004002f7202 */ /* 0x000fe20000000f00 */
[----:B------:R-:W-:Y:S02]  /*d620*/  IMAD.MOV.U32 R5, RZ, RZ, R46 ;  /* 0x000000ffff057224 */ /* 0x000fe400078e002e */
[----:B------:R-:W-:Y:S02]  /*d630*/  IMAD.MOV.U32 R46, RZ, RZ, R49 ;  /* 0x000000ffff2e7224 */ /* 0x000fe400078e0031 */
.L_x_9437:
[----:B------:R-:W-:Y:S05]  /*d640*/  BSYNC B0 ;  /* 0x0000000000007941 */ /* 0x000fea0003800000 */
.L_x_9435:
        /* <DEDUP_REMOVED lines=9> */
.L_x_9439:
[----:B------:R-:W-:Y:S01]  /*d6e0*/  IMAD.MOV.U32 R49, RZ, RZ, R2 ;  /* 0x000000ffff317224 */ /* 0x000fe200078e0002 */
[----:B------:R-:W-:Y:S01]  /*d6f0*/  MOV R4, R45 ;  /* 0x0000002d00047202 */ /* 0x000fe20000000f00 */
[----:B------:R-:W-:Y:S02]  /*d700*/  IMAD.MOV.U32 R2, RZ, RZ, R47 ;  /* 0x000000ffff027224 */ /* 0x000fe400078e002f */
[----:B------:R-:W-:Y:S02]  /*d710*/  IMAD.MOV.U32 R45, RZ, RZ, R46 ;  /* 0x000000ffff2d7224 */ /* 0x000fe400078e002e */
.L_x_9440:
[----:B------:R-:W-:Y:S05]  /*d720*/  BSYNC B0 ;  /* 0x0000000000007941 */ /* 0x000fea0003800000 */
.L_x_9438:
        /* <DEDUP_REMOVED lines=9> */
.L_x_9442:
[----:B------:R-:W-:Y:S01]  /*d7c0*/  MOV R46, R3 ;  /* 0x00000003002e7202 */ /* 0x000fe20000000f00 */
[----:B------:R-:W-:Y:S02]  /*d7d0*/  IMAD.MOV.U32 R47, RZ, RZ, R0 ;  /* 0x000000ffff2f7224 */ /* 0x000fe400078e0000 */
[----:B------:R-:W-:Y:S02]  /*d7e0*/  IMAD.MOV.U32 R3, RZ, RZ, R2 ;  /* 0x000000ffff037224 */ /* 0x000fe400078e0002 */
[----:B------:R-:W-:Y:S02]  /*d7f0*/  IMAD.MOV.U32 R0, RZ, RZ, R45 ;  /* 0x000000ffff007224 */ /* 0x000fe400078e002d */
.L_x_9443:
[----:B------:R-:W-:Y:S05]  /*d800*/  BSYNC B0 ;  /* 0x0000000000007941 */ /* 0x000fea0003800000 */
.L_x_9441:
        /* <DEDUP_REMOVED lines=9> */
.L_x_9445:
[----:B------:R-:W-:Y:S02]  /*d8a0*/  IMAD.MOV.U32 R45, RZ, RZ, R44 ;  /* 0x000000ffff2d7224 */ /* 0x000fe400078e002c */
[----:B------:R-:W-:Y:S02]  /*d8b0*/  IMAD.MOV.U32 R2, RZ, RZ, R43 ;  /* 0x000000ffff027224 */ /* 0x000fe400078e002b */
[----:B------:R-:W-:Y:S02]  /*d8c0*/  IMAD.MOV.U32 R44, RZ, RZ, R3 ;  /* 0x000000ffff2c7224 */ /* 0x000fe400078e0003 */
[----:B------:R-:W-:Y:S02]  /*d8d0*/  IMAD.MOV.U32 R43, RZ, RZ, R0 ;  /* 0x000000ffff2b7224 */ /* 0x000fe400078e0000 */
.L_x_9446:
[----:B------:R-:W-:Y:S05]  /*d8e0*/  BSYNC B0 ;  /* 0x0000000000007941 */ /* 0x000fea0003800000 */
.L_x_9444:
        /* <DEDUP_REMOVED lines=9> */
.L_x_9448:
[----:B------:R-:W-:Y:S02]  /*d980*/  IMAD.MOV.U32 R0, RZ, RZ, R41 ;  /* 0x000000ffff007224 */ /* 0x000fe400078e0029 */
[----:B------:R-:W-:Y:S01]  /*d990*/  IMAD.MOV.U32 R3, RZ, RZ, R42 ;  /* 0x000000ffff037224 */ /* 0x000fe200078e002a */
[----:B------:R-:W-:Y:S01]  /*d9a0*/  MOV R42, R43 ;  /* 0x0000002b002a7202 */ /* 0x000fe20000000f00 */
[----:B------:R-:W-:Y:S02]  /*d9b0*/  IMAD.MOV.U32 R41, RZ, RZ, R44 ;  /* 0x000000ffff297224 */ /* 0x000fe400078e002c */
.L_x_9449:
[----:B------:R-:W-:Y:S05]  /*d9c0*/  BSYNC B0 ;  /* 0x0000000000007941 */ /* 0x000fea0003800000 */
.L_x_9447:
        /* <DEDUP_REMOVED lines=9> */
.L_x_9451:
[----:B------:R-:W-:Y:S01]  /*da60*/  IMAD.MOV.U32 R43, RZ, RZ, R40 ;  /* 0x000000ffff2b7224 */ /* 0x000fe200078e0028 */
[----:B------:R-:W-:Y:S01]  /*da70*/  MOV R40, R41 ;  /* 0x0000002900287202 */ /* 0x000fe20000000f00 */
[----:B------:R-:W-:Y:S02]  /*da80*/  IMAD.MOV.U32 R44, RZ, RZ, R39 ;  /* 0x000000ffff2c7224 */ /* 0x000fe400078e0027 */
[----:B------:R-:W-:Y:S02]  /*da90*/  IMAD.MOV.U32 R39, RZ, RZ, R42 ;  /* 0x000000ffff277224 */ /* 0x000fe400078e002a */
.L_x_9452:
[----:B------:R-:W-:Y:S05]  /*daa0*/  BSYNC B0 ;  /* 0x0000000000007941 */ /* 0x000fea0003800000 */
.L_x_9450:
        /* <DEDUP_REMOVED lines=9> */
.L_x_9454:
[----:B------:R-:W-:Y:S01]  /*db40*/  IMAD.MOV.U32 R42, RZ, RZ, R37 ;  /* 0x000000ffff2a7224 */ /* 0x000fe200078e0025 */
[----:B------:R-:W-:Y:S01]  /*db50*/  MOV R41, R38 ;  /* 0x0000002600297202 */ /* 0x000fe20000000f00 */
[----:B------:R-:W-:Y:S02]  /*db60*/  IMAD.MOV.U32 R37, RZ, RZ, R40 ;  /* 0x000000ffff257224 */ /* 0x000fe400078e0028 */
[----:B------:R-:W-:Y:S02]  /*db70*/  IMAD.MOV.U32 R38, RZ, RZ, R39 ;  /* 0x000000ffff267224 */ /* 0x000fe400078e0027 */
.L_x_9455:
[----:B------:R-:W-:Y:S05]  /*db80*/  BSYNC B0 ;  /* 0x0000000000007941 */ /* 0x000fea0003800000 */
.L_x_9453:
        /* <DEDUP_REMOVED lines=9> */
.L_x_9457:
[----:B------:R-:W-:Y:S01]  /*dc20*/  MOV R39, R36 ;  /* 0x0000002400277202 */ /* 0x000fe20000000f00 */
[----:B------:R-:W-:Y:S02]  /*dc30*/  IMAD.MOV.U32 R40, RZ, RZ, R35 ;  /* 0x000000ffff287224 */ /* 0x000fe400078e0023 */
[----:B------:R-:W-:Y:S02]  /*dc40*/  IMAD.MOV.U32 R36, RZ, RZ, R37 ;  /* 0x000000ffff247224 */ /* 0x000fe400078e0025 */
[----:B------:R-:W-:Y:S02]  /*dc50*/  IMAD.MOV.U32 R35, RZ, RZ, R38 ;  /* 0x000000ffff237224 */ /* 0x000fe400078e0026 */
.L_x_9458:
[----:B------:R-:W-:Y:S05]  /*dc60*/  BSYNC B0 ;  /* 0x0000000000007941 */ /* 0x000fea0003800000 */
.L_x_9456:
        /* <DEDUP_REMOVED lines=9> */
.L_x_9460:
[----:B------:R-:W-:Y:S02]  /*dd00*/  IMAD.MOV.U32 R38, RZ, RZ, R33 ;  /* 0x000000ffff267224 */ /* 0x000fe400078e0021 */
[----:B------:R-:W-:Y:S02]  /*dd10*/  IMAD.MOV.U32 R37, RZ, RZ, R34 ;  /* 0x000000ffff257224 */ /* 0x000fe400078e0022 */
[----:B------:R-:W-:Y:S02]  /*dd20*/  IMAD.MOV.U32 R33, RZ, RZ, R36 ;  /* 0x000000ffff217224 */ /* 0x000fe400078e0024 */
[----:B------:R-:W-:Y:S02]  /*dd30*/  IMAD.MOV.U32 R34, RZ, RZ, R35 ;  /* 0x000000ffff227224 */ /* 0x000fe400078e0023 */
.L_x_9461:
[----:B------:R-:W-:Y:S05]  /*dd40*/  BSYNC B0 ;  /* 0x0000000000007941 */ /* 0x000fea0003800000 */
.L_x_9459:
        /* <DEDUP_REMOVED lines=9> */
.L_x_9463:
[----:B------:R-:W-:Y:S02]  /*dde0*/  IMAD.MOV.U32 R35, RZ, RZ, R32 ;  /* 0x000000ffff237224 */ /* 0x000fe400078e0020 */
[----:B------:R-:W-:Y:S01]  /*ddf0*/  IMAD.MOV.U32 R36, RZ, RZ, R31 ;  /* 0x000000ffff247224 */ /* 0x000fe200078e001f */
[----:B------:R-:W-:Y:S01]  /*de00*/  MOV R31, R34 ;  /* 0x00000022001f7202 */ /* 0x000fe20000000f00 */
[----:B------:R-:W-:Y:S02]  /*de10*/  IMAD.MOV.U32 R32, RZ, RZ, R33 ;  /* 0x000000ffff207224 */ /* 0x000fe400078e0021 */
.L_x_9464:
[----:B------:R-:W-:Y:S05]  /*de20*/  BSYNC B0 ;  /* 0x0000000000007941 */ /* 0x000fea0003800000 */
.L_x_9462:
        /* <DEDUP_REMOVED lines=9> */
.L_x_9466:
[----:B------:R-:W-:Y:S01]  /*dec0*/  IMAD.MOV.U32 R34, RZ, RZ, R29 ;  /* 0x000000ffff227224 */ /* 0x000fe200078e001d */
[----:B------:R-:W-:Y:S01]  /*ded0*/  MOV R29, R32 ;  /* 0x00000020001d7202 */ /* 0x000fe20000000f00 */
[----:B------:R-:W-:Y:S02]  /*dee0*/  IMAD.MOV.U32 R33, RZ, RZ, R30 ;  /* 0x000000ffff217224 */ /* 0x000fe400078e001e */
[----:B------:R-:W-:Y:S02]  /*def0*/  IMAD.MOV.U32 R30, RZ, RZ, R31 ;  /* 0x000000ffff1e7224 */ /* 0x000fe400078e001f */
.L_x_9467:
[----:B------:R-:W-:Y:S05]  /*df00*/  BSYNC B0 ;  /* 0x0000000000007941 */ /* 0x000fea0003800000 */
.L_x_9465:
        /* <DEDUP_REMOVED lines=9> */
.L_x_9469:
[----:B------:R-:W-:Y:S01]  /*dfa0*/  IMAD.MOV.U32 R31, RZ, RZ, R28 ;  /* 0x000000ffff1f7224 */ /* 0x000fe200078e001c */
[----:B------:R-:W-:Y:S01]  /*dfb0*/  MOV R32, R51 ;  /* 0x0000003300207202 */ /* 0x000fe20000000f00 */
[----:B------:R-:W-:Y:S02]  /*dfc0*/  IMAD.MOV.U32 R28, RZ, RZ, R29 ;  /* 0x000000ffff1c7224 */ /* 0x000fe400078e001d */
[----:B------:R-:W-:Y:S02]  /*dfd0*/  IMAD.MOV.U32 R51, RZ, RZ, R30 ;  /* 0x000000ffff337224 */ /* 0x000fe400078e001e */
.L_x_9470:
[----:B------:R-:W-:Y:S05]  /*dfe0*/  BSYNC B0 ;  /* 0x0000000000007941 */ /* 0x000fea0003800000 */
.L_x_9468:
        /* <DEDUP_REMOVED lines=9> */
.L_x_9472:
[----:B------:R-:W-:Y:S01]  /*e080*/  MOV R30, R61 ;  /* 0x0000003d001e7202 */ /* 0x000fe20000000f00 */
[----:B------:R-:W-:Y:S02]  /*e090*/  IMAD.MOV.U32 R29, RZ, RZ, R70 ;  /* 0x000000ffff1d7224 */ /* 0x000fe400078e0046 */
[----:B------:R-:W-:Y:S02]  /*e0a0*/  IMAD.MOV.U32 R70, RZ, RZ, R51 ;  /* 0x000000ffff467224 */ /* 0x000fe400078e0033 */
[----:B------:R-:W-:Y:S02]  /*e0b0*/  IMAD.MOV.U32 R61, RZ, RZ, R28 ;  /* 0x000000ffff3d7224 */ /* 0x000fe400078e001c */
.L_x_9473:
[----:B------:R-:W-:Y:S05]  /*e0c0*/  BSYNC B0 ;  /* 0x0000000000007941 */ /* 0x000fea0003800000 */
.L_x_9471:
[----:B------:R-:W2:Y:S04]  /*e0d0*/  LDG.E R50, [R26.64+0xb80] ;  /* 0x000b80041a327981 */ /* 0x000ea8000c1e1900 */
[----:B------:R0:W5:Y:S01]  /*e0e0*/  LDG.E R51, [R22.64+0xb80] ;  /* 0x000b800416337981 */ /* 0x000162000c1e1900 */
[----:B------:R-:W-:Y:S01]  /*e0f0*/  BSSY B0, `(.L_x_9474) ;  /* 0x000000d000007945 */ /* 0x000fe20003800000 */
[----:B--2---:R-:W-:-:S04]  /*e100*/  FSETP.GT.FTZ.AND P0, PT, R50, R25, PT ;  /* 0x000000193200720b */ /* 0x004fc80003f14000 */
[----:B------:R-:W-:-:S13]  /*e110*/  ISETP.EQ.OR P0, PT, R48, -0x1, P0 ;  /* 0xffffffff3000780c */ /* 0x000fda0000702670 */
[----:B------:R-:W-:Y:S05]  /*e120*/  @P0 BRA `(.L_x_9475) ;  /* 0x0000005000000947 */ /* 0x000fea0003800000 */
[----:B0-----:R-:W-:Y:S01]  /*e130*/  FSETP.NEU.FTZ.AND P0, PT, R50, R25, PT ;  /* 0x000000193200720b */ /* 0x001fe20003f1d000 */
[----:B------:R-:W-:Y:S01]  /*e140*/  IMAD.MOV.U32 R28, RZ, RZ, R50 ;  /* 0x000000ffff1c7224 */ /* 0x000fe200078e0032 */
[----:B-----5:R-:W-:Y:S02]  /*e150*/  MOV R55, R51 ;  /* 0x0000003300377202 */ /* 0x020fe40000000f00 */
[----:B------:R-:W-:-:S13]  /*e160*/  ISETP.GE.OR P0, PT, R51, R48, P0 ;  /* 0x000000303300720c */ /* 0x000fda0000706670 */
[----:B------:R-:W-:Y:S05]  /*e170*/  @P0 BRA `(.L_x_9476) ;  /* 0x0000004000000947 */ /* 0x000fea0003800000 */
.L_x_9475:
[----:B0-----:R-:W-:Y:S02]  /*e180*/  IMAD.MOV.U32 R28, RZ, RZ, R25 ;  /* 0x000000ffff1c7224 */ /* 0x001fe400078e0019 */
[----:B------:R-:W-:Y:S02]  /*e190*/  IMAD.MOV.U32 R55, RZ, RZ, R48 ;  /* 0x000000ffff377224 */ /* 0x000fe400078e0030 */
[----:B------:R-:W-:Y:S02]  /*e1a0*/  IMAD.MOV.U32 R25, RZ, RZ, R50 ;  /* 0x000000ffff197224 */ /* 0x000fe400078e0032 */
[----:B-----5:R-:W-:Y:S02]  /*e1b0*/  IMAD.MOV.U32 R48, RZ, RZ, R51 ;  /* 0x000000ffff307224 */ /* 0x020fe400078e0033 */
.L_x_9476:
[----:B------:R-:W-:Y:S05]  /*e1c0*/  BSYNC B0 ;  /* 0x0000000000007941 */ /* 0x000fea0003800000 */
.L_x_9474:
        /* <DEDUP_REMOVED lines=9> */
.L_x_9478:
[----:B------:R-:W-:Y:S02]  /*e260*/  IMAD.MOV.U32 R53, RZ, RZ, R24 ;  /* 0x000000ffff357224 */ /* 0x000fe400078e0018 */
[----:B------:R-:W-:Y:S01]  /*e270*/  IMAD.MOV.U32 R52, RZ, RZ, R21 ;  /* 0x000000ffff347224 */ /* 0x000fe200078e0015 */
[----:B------:R-:W-:Y:S01]  /*e280*/  MOV R21, R48 ;  /* 0x0000003000157202 */ /* 0x000fe20000000f00 */
[----:B------:R-:W-:Y:S02]  /*e290*/  IMAD.MOV.U32 R24, RZ, RZ, R25 ;  /* 0x000000ffff187224 */ /* 0x000fe400078e0019 */
.L_x_9479:
[----:B------:R-:W-:Y:S05]  /*e2a0*/  BSYNC B0 ;  /* 0x0000000000007941 */ /* 0x000fea0003800000 */
.L_x_9477:
        /* <DEDUP_REMOVED lines=9> */
.L_x_9481:
[----:B------:R-:W-:Y:S01]  /*e340*/  IMAD.MOV.U32 R50, RZ, RZ, R19 ;  /* 0x000000ffff327224 */ /* 0x000fe200078e0013 */
[----:B------:R-:W-:Y:S01]  /*e350*/  MOV R19, R24 ;  /* 0x0000001800137202 */ /* 0x000fe20000000f00 */
[----:B------:R-:W-:Y:S02]  /*e360*/  IMAD.MOV.U32 R25, RZ, RZ, R20 ;  /* 0x000000ffff197224 */ /* 0x000fe400078e0014 */
[----:B------:R-:W-:Y:S02]  /*e370*/  IMAD.MOV.U32 R20, RZ, RZ, R21 ;  /* 0x000000ffff147224 */ /* 0x000fe400078e0015 */
.L_x_9482:
[----:B------:R-:W-:Y:S05]  /*e380*/  BSYNC B0 ;  /* 0x0000000000007941 */ /* 0x000fea0003800000 */
.L_x_9480:
        /* <DEDUP_REMOVED lines=9> */
.L_x_9484:
[----:B------:R-:W-:Y:S01]  /*e420*/  IMAD.MOV.U32 R21, RZ, RZ, R18 ;  /* 0x000000ffff157224 */ /* 0x000fe200078e0012 */
[----:B------:R-:W-:Y:S01]  /*e430*/  MOV R24, R15 ;  /* 0x0000000f00187202 */ /* 0x000fe20000000f00 */
[----:B------:R-:W-:Y:S02]  /*e440*/  IMAD.MOV.U32 R18, RZ, RZ, R19 ;  /* 0x000000ffff127224 */ /* 0x000fe400078e0013 */
[----:B------:R-:W-:Y:S02]  /*e450*/  IMAD.MOV.U32 R15, RZ, RZ, R20 ;  /* 0x000000ffff0f7224 */ /* 0x000fe400078e0014 */
.L_x_9485:
[----:B------:R-:W-:Y:S05]  /*e460*/  BSYNC B0 ;  /* 0x0000000000007941 */ /* 0x000fea0003800000 */
.L_x_9483:
        /* <DEDUP_REMOVED lines=9> */
.L_x_9487:
[----:B------:R-:W-:Y:S01]  /*e500*/  MOV R20, R17 ;  /* 0x0000001100147202 */ /* 0x000fe20000000f00 */
[----:B------:R-:W-:Y:S02]  /*e510*/  IMAD.MOV.U32 R19, RZ, RZ, R14 ;  /* 0x000000ffff137224 */ /* 0x000fe400078e000e */
[----:B------:R-:W-:Y:S02]  /*e520*/  IMAD.MOV.U32 R17, RZ, RZ, R18 ;  /* 0x000000ffff117224 */ /* 0x000fe400078e0012 */
[----:B------:R-:W-:Y:S02]  /*e530*/  IMAD.MOV.U32 R14, RZ, RZ, R15 ;  /* 0x000000ffff0e7224 */ /* 0x000fe400078e000f */
.L_x_9488:
[----:B------:R-:W-:Y:S05]  /*e540*/  BSYNC B0 ;  /* 0x0000000000007941 */ /* 0x000fea0003800000 */
.L_x_9486:
        /* <DEDUP_REMOVED lines=9> */
.L_x_9490:
[----:B------:R-:W-:Y:S02]  /*e5e0*/  IMAD.MOV.U32 R15, RZ, RZ, R16 ;  /* 0x000000ffff0f7224 */ /* 0x000fe400078e0010 */
[----:B------:R-:W-:Y:S02]  /*e5f0*/  IMAD.MOV.U32 R18, RZ, RZ, R13 ;  /* 0x000000ffff127224 */ /* 0x000fe400078e000d */
[----:B------:R-:W-:Y:S02]  /*e600*/  IMAD.MOV.U32 R16, RZ, RZ, R17 ;  /* 0x000000ffff107224 */ /* 0x000fe400078e0011 */
[----:B------:R-:W-:Y:S02]  /*e610*/  IMAD.MOV.U32 R13, RZ, RZ, R14 ;  /* 0x000000ffff0d7224 */ /* 0x000fe400078e000e */
.L_x_9491:
[----:B------:R-:W-:Y:S05]  /*e620*/  BSYNC B0 ;  /* 0x0000000000007941 */ /* 0x000fea0003800000 */
.L_x_9489:
        /* <DEDUP_REMOVED lines=9> */
.L_x_9493:
[----:B------:R-:W-:Y:S02]  /*e6c0*/  IMAD.MOV.U32 R14, RZ, RZ, R11 ;  /* 0x000000ffff0e7224 */ /* 0x000fe400078e000b */
[----:B------:R-:W-:Y:S01]  /*e6d0*/  IMAD.MOV.U32 R17, RZ, RZ, R12 ;  /* 0x000000ffff117224 */ /* 0x000fe200078e000c */
[----:B------:R-:W-:Y:S01]  /*e6e0*/  MOV R12, R13 ;  /* 0x0000000d000c7202 */ /* 0x000fe20000000f00 */
[----:B------:R-:W-:Y:S02]  /*e6f0*/  IMAD.MOV.U32 R11, RZ, RZ, R16 ;  /* 0x000000ffff0b7224 */ /* 0x000fe400078e0010 */
.L_x_9494:
[----:B------:R-:W-:Y:S05]  /*e700*/  BSYNC B0 ;  /* 0x0000000000007941 */ /* 0x000fea0003800000 */
.L_x_9492:
        /* <DEDUP_REMOVED lines=9> */
.L_x_9496:
[----:B------:R-:W-:Y:S01]  /*e7a0*/  IMAD.MOV.U32 R13, RZ, RZ, R10 ;  /* 0x000000ffff0d7224 */ /* 0x000fe200078e000a */
[----:B------:R-:W-:Y:S01]  /*e7b0*/  MOV R10, R11 ;  /* 0x0000000b000a7202 */ /* 0x000fe20000000f00 */
[----:B------:R-:W-:Y:S02]  /*e7c0*/  IMAD.MOV.U32 R16, RZ, RZ, R7 ;  /* 0x000000ffff107224 */ /* 0x000fe400078e0007 */
[----:B------:R-:W-:Y:S02]  /*e7d0*/  IMAD.MOV.U32 R7, RZ, RZ, R12 ;  /* 0x000000ffff077224 */ /* 0x000fe400078e000c */
.L_x_9497:
[----:B------:R-:W-:Y:S05]  /*e7e0*/  BSYNC B0 ;  /* 0x0000000000007941 */ /* 0x000fea0003800000 */
.L_x_9495:
        /* <DEDUP_REMOVED lines=9> */
.L_x_9499:
[----:B------:R-:W-:Y:S01]  /*e880*/  IMAD.MOV.U32 R12, RZ, RZ, R9 ;  /* 0x000000ffff0c7224 */ /* 0x000fe200078e0009 */
[----:B------:R-:W-:Y:S01]  /*e890*/  MOV R11, R6 ;  /* 0x00000006000b7202 */ /* 0x000fe20000000f00 */
[----:B------:R-:W-:Y:S02]  /*e8a0*/  IMAD.MOV.U32 R9, RZ, RZ, R10 ;  /* 0x000000ffff097224 */ /* 0x000fe400078e000a */
[----:B------:R-:W-:Y:S02]  /*e8b0*/  IMAD.MOV.U32 R6, RZ, RZ, R7 ;  /* 0x000000ffff067224 */ /* 0x000fe400078e0007 */
.L_x_9500:
[----:B------:R-:W-:Y:S05]  /*e8c0*/  BSYNC B0 ;  /* 0x0000000000007941 */ /* 0x000fea0003800000 */
.L_x_9498:
        /* <DEDUP_REMOVED lines=9> */
.L_x_9502:
[----:B------:R-:W-:Y:S01]  /*e960*/  MOV R7, R8 ;  /* 0x0000000800077202 */ /* 0x000fe20000000f00 */
[----:B------:R-:W-:Y:S02]  /*e970*/  IMAD.MOV.U32 R10, RZ, RZ, R5 ;  /* 0x000000ffff0a7224 */ /* 0x000fe400078e0005 */
[----:B------:R-:W-:Y:S02]  /*e980*/  IMAD.MOV.U32 R8, RZ, RZ, R9 ;  /* 0x000000ffff087224 */ /* 0x000fe400078e0009 */
[----:B------:R-:W-:Y:S02]  /*e990*/  IMAD.MOV.U32 R5, RZ, RZ, R6 ;  /* 0x000000ffff057224 */ /* 0x000fe400078e0006 */
.L_x_9503:
[----:B------:R-:W-:Y:S05]  /*e9a0*/  BSYNC B0 ;  /* 0x0000000000007941 */ /* 0x000fea0003800000 */
.L_x_9501:
        /* <DEDUP_REMOVED lines=9> */
.L_x_9505:
[----:B------:R-:W-:Y:S02]  /*ea40*/  IMAD.MOV.U32 R6, RZ, RZ, R49 ;  /* 0x000000ffff067224 */ /* 0x000fe400078e0031 */
[----:B------:R-:W-:Y:S02]  /*ea50*/  IMAD.MOV.U32 R9, RZ, RZ, R4 ;  /* 0x000000ffff097224 */ /* 0x000fe400078e0004 */
[----:B------:R-:W-:Y:S02]  /*ea60*/  IMAD.MOV.U32 R49, RZ, RZ, R8 ;  /* 0x000000ffff317224 */ /* 0x000fe400078e0008 */
[----:B------:R-:W-:Y:S02]  /*ea70*/  IMAD.MOV.U32 R4, RZ, RZ, R5 ;  /* 0x000000ffff047224 */ /* 0x000fe400078e0005 */
.L_x_9506:
[----:B------:R-:W-:Y:S05]  /*ea80*/  BSYNC B0 ;  /* 0x0000000000007941 */ /* 0x000fea0003800000 */
.L_x_9504:
        /* <DEDUP_REMOVED lines=9> */
.L_x_9508:
[----:B------:R-:W-:Y:S02]  /*eb20*/  IMAD.MOV.U32 R5, RZ, RZ, R46 ;  /* 0x000000ffff057224 */ /* 0x000fe400078e002e */
[----:B------:R-:W-:Y:S01]  /*eb30*/  IMAD.MOV.U32 R8, RZ, RZ, R47 ;  /* 0x000000ffff087224 */ /* 0x000fe200078e002f */
[----:B------:R-:W-:Y:S01]  /*eb40*/  MOV R47, R4 ;  /* 0x00000004002f7202 */ /* 0x000fe20000000f00 */
[----:B------:R-:W-:Y:S02]  /*eb50*/  IMAD.MOV.U32 R46, RZ, RZ, R49 ;  /* 0x000000ffff2e7224 */ /* 0x000fe400078e0031 */
.L_x_9509:
[----:B------:R-:W-:Y:S05]  /*eb60*/  BSYNC B0 ;  /* 0x0000000000007941 */ /* 0x000fea0003800000 */
.L_x_9507:
        /* <DEDUP_REMOVED lines=9> */
.L_x_9511:
[----:B------:R-:W-:Y:S01]  /*ec00*/  IMAD.MOV.U32 R4, RZ, RZ, R45 ;  /* 0x000000ffff047224 */ /* 0x000fe200078e002d */
[----:B------:R-:W-:Y:S01]  /*ec10*/  MOV R45, R46 ;  /* 0x0000002e002d7202 */ /* 0x000fe20000000f00 */
[----:B------:R-:W-:Y:S02]  /*ec20*/  IMAD.MOV.U32 R51, RZ, RZ, R2 ;  /* 0x000000ffff337224 */ /* 0x000fe400078e0002 */
[----:B------:R-:W-:Y:S02]  /*ec30*/  IMAD.MOV.U32 R2, RZ, RZ, R47 ;  /* 0x000000ffff027224 */ /* 0x000fe400078e002f */
.L_x_9512:
[----:B------:R-:W-:Y:S05]  /*ec40*/  BSYNC B0 ;  /* 0x0000000000007941 */ /* 0x000fea0003800000 */
.L_x_9510:
        /* <DEDUP_REMOVED lines=9> */
.L_x_9514:
[----:B------:R-:W-:Y:S01]  /*ece0*/  IMAD.MOV.U32 R49, RZ, RZ, R0 ;  /* 0x000000ffff317224 */ /* 0x000fe200078e0000 */
[----:B------:R-:W-:Y:S01]  /*ecf0*/  MOV R48, R3 ;  /* 0x0000000300307202 */ /* 0x000fe20000000f00 */
[----:B------:R-:W-:Y:S02]  /*ed00*/  IMAD.MOV.U32 R0, RZ, RZ, R45 ;  /* 0x000000ffff007224 */ /* 0x000fe400078e002d */
[----:B------:R-:W-:Y:S02]  /*ed10*/  IMAD.MOV.U32 R3, RZ, RZ, R2 ;  /* 0x000000ffff037224 */ /* 0x000fe400078e0002 */
.L_x_9515:
[----:B------:R-:W-:Y:S05]  /*ed20*/  BSYNC B0 ;  /* 0x0000000000007941 */ /* 0x000fea0003800000 */
.L_x_9513:
        /* <DEDUP_REMOVED lines=9> */
.L_x_9517:
[----:B------:R-:W-:Y:S01]  /*edc0*/  MOV R2, R43 ;  /* 0x0000002b00027202 */ /* 0x000fe20000000f00 */
[----:B------:R-:W-:Y:S02]  /*edd0*/  IMAD.MOV.U32 R47, RZ, RZ, R44 ;  /* 0x000000ffff2f7224 */ /* 0x000fe400078e002c */
[----:B------:R-:W-:Y:S02]  /*ede0*/  IMAD.MOV.U32 R43, RZ, RZ, R0 ;  /* 0x000000ffff2b7224 */ /* 0x000fe400078e0000 */
[----:B------:R-:W-:Y:S02]  /*edf0*/  IMAD.MOV.U32 R44, RZ, RZ, R3 ;  /* 0x000000ffff2c7224 */ /* 0x000fe400078e0003 */
.L_x_9518:
[----:B------:R-:W-:Y:S05]  /*ee00*/  BSYNC B0 ;  /* 0x0000000000007941 */ /* 0x000fea0003800000 */
.L_x_9516:
        /* <DEDUP_REMOVED lines=9> */
.L_x_9520:
[----:B------:R-:W-:Y:S02]  /*eea0*/  IMAD.MOV.U32 R3, RZ, RZ, R42 ;  /* 0x000000ffff037224 */ /* 0x000fe400078e002a */
[----:B------:R-:W-:Y:S02]  /*eeb0*/  IMAD.MOV.U32 R0, RZ, RZ, R41 ;  /* 0x000000ffff007224 */ /* 0x000fe400078e0029 */
[----:B------:R-:W-:Y:S02]  /*eec0*/  IMAD.MOV.U32 R42, RZ, RZ, R43 ;  /* 0x000000ffff2a7224 */ /* 0x000fe400078e002b */
[----:B------:R-:W-:Y:S02]  /*eed0*/  IMAD.MOV.U32 R41, RZ, RZ, R44 ;  /* 0x000000ffff297224 */ /* 0x000fe400078e002c */
.L_x_9521:
[----:B------:R-:W-:Y:S05]  /*eee0*/  BSYNC B0 ;  /* 0x0000000000007941 */ /* 0x000fea0003800000 */
.L_x_9519:
        /* <DEDUP_REMOVED lines=9> */
.L_x_9523:
[----:B------:R-:W-:Y:S02]  /*ef80*/  IMAD.MOV.U32 R46, RZ, RZ, R39 ;  /* 0x000000ffff2e7224 */ /* 0x000fe400078e0027 */
[----:B------:R-:W-:Y:S01]  /*ef90*/  IMAD.MOV.U32 R45, RZ, RZ, R40 ;  /* 0x000000ffff2d7224 */ /* 0x000fe200078e0028 */
[----:B------:R-:W-:Y:S01]  /*efa0*/  MOV R40, R41 ;  /* 0x0000002900287202 */ /* 0x000fe20000000f00 */
[----:B------:R-:W-:Y:S02]  /*efb0*/  IMAD.MOV.U32 R39, RZ, RZ, R42 ;  /* 0x000000ffff277224 */ /* 0x000fe400078e002a */
.L_x_9524:
[----:B------:R-:W-:Y:S05]  /*efc0*/  BSYNC B0 ;  /* 0x0000000000007941 */ /* 0x000fea0003800000 */
.L_x_9522:
        /* <DEDUP_REMOVED lines=9> */
.L_x_9526:
[----:B------:R-:W-:Y:S01]  /*f060*/  IMAD.MOV.U32 R43, RZ, RZ, R38 ;  /* 0x000000ffff2b7224 */ /* 0x000fe200078e0026 */
[----:B------:R-:W-:Y:S01]  /*f070*/  MOV R38, R39 ;  /* 0x0000002700267202 */ /* 0x000fe20000000f00 */
[----:B------:R-:W-:Y:S02]  /*f080*/  IMAD.MOV.U32 R44, RZ, RZ, R37 ;  /* 0x000000ffff2c7224 */ /* 0x000fe400078e0025 */
[----:B------:R-:W-:Y:S02]  /*f090*/  IMAD.MOV.U32 R37, RZ, RZ, R40 ;  /* 0x000000ffff257224 */ /* 0x000fe400078e0028 */
.L_x_9527:
[----:B------:R-:W-:Y:S05]  /*f0a0*/  BSYNC B0 ;  /* 0x0000000000007941 */ /* 0x000fea0003800000 */
.L_x_9525:
        /* <DEDUP_REMOVED lines=9> */
.L_x_9529:
[----:B------:R-:W-:Y:S01]  /*f140*/  IMAD.MOV.U32 R42, RZ, RZ, R35 ;  /* 0x000000ffff2a7224 */ /* 0x000fe200078e0023 */
[----:B------:R-:W-:Y:S01]  /*f150*/  MOV R41, R36 ;  /* 0x0000002400297202 */ /* 0x000fe20000000f00 */
[----:B------:R-:W-:Y:S02]  /*f160*/  IMAD.MOV.U32 R35, RZ, RZ, R38 ;  /* 0x000000ffff237224 */ /* 0x000fe400078e0026 */
[----:B------:R-:W-:Y:S02]  /*f170*/  IMAD.MOV.U32 R36, RZ, RZ, R37 ;  /* 0x000000ffff247224 */ /* 0x000fe400078e0025 */
.L_x_9530:
[----:B------:R-:W-:Y:S05]  /*f180*/  BSYNC B0 ;  /* 0x0000000000007941 */ /* 0x000fea0003800000 */
.L_x_9528:
        /* <DEDUP_REMOVED lines=9> */
.L_x_9532:
[----:B------:R-:W-:Y:S01]  /*f220*/  MOV R39, R34 ;  /* 0x0000002200277202 */ /* 0x000fe20000000f00 */
[----:B------:R-:W-:Y:S02]  /*f230*/  IMAD.MOV.U32 R40, RZ, RZ, R33 ;  /* 0x000000ffff287224 */ /* 0x000fe400078e0021 */
[----:B------:R-:W-:Y:S02]  /*f240*/  IMAD.MOV.U32 R34, RZ, RZ, R35 ;  /* 0x000000ffff227224 */ /* 0x000fe400078e0023 */
[----:B------:R-:W-:Y:S02]  /*f250*/  IMAD.MOV.U32 R33, RZ, RZ, R36 ;  /* 0x000000ffff217224 */ /* 0x000fe400078e0024 */
.L_x_9533:
[----:B------:R-:W-:Y:S05]  /*f260*/  BSYNC B0 ;  /* 0x0000000000007941 */ /* 0x000fea0003800000 */
.L_x_9531:
        /* <DEDUP_REMOVED lines=9> */
.L_x_9535:
[----:B------:R-:W-:Y:S02]  /*f300*/  IMAD.MOV.U32 R38, RZ, RZ, R31 ;  /* 0x000000ffff267224 */ /* 0x000fe400078e001f */
[----:B------:R-:W-:Y:S02]  /*f310*/  IMAD.MOV.U32 R37, RZ, RZ, R32 ;  /* 0x000000ffff257224 */ /* 0x000fe400078e0020 */
[----:B------:R-:W-:Y:S02]  /*f320*/  IMAD.MOV.U32 R31, RZ, RZ, R34 ;  /* 0x000000ffff1f7224 */ /* 0x000fe400078e0022 */
[----:B------:R-:W-:Y:S02]  /*f330*/  IMAD.MOV.U32 R32, RZ, RZ, R33 ;  /* 0x000000ffff207224 */ /* 0x000fe400078e0021 */
.L_x_9536:
[----:B------:R-:W-:Y:S05]  /*f340*/  BSYNC B0 ;  /* 0x0000000000007941 */ /* 0x000fea0003800000 */
.L_x_9534:
        /* <DEDUP_REMOVED lines=9> */
.L_x_9538:
[----:B------:R-:W-:Y:S02]  /*f3e0*/  IMAD.MOV.U32 R35, RZ, RZ, R30 ;  /* 0x000000ffff237224 */ /* 0x000fe400078e001e */
[----:B------:R-:W-:Y:S01]  /*f3f0*/  IMAD.MOV.U32 R36, RZ, RZ, R29 ;  /* 0x000000ffff247224 */ /* 0x000fe200078e001d */
[----:B------:R-:W-:Y:S01]  /*f400*/  MOV R29, R32 ;  /* 0x00000020001d7202 */ /* 0x000fe20000000f00 */
[----:B------:R-:W-:Y:S02]  /*f410*/  IMAD.MOV.U32 R30, RZ, RZ, R31 ;  /* 0x000000ffff1e7224 */ /* 0x000fe400078e001f */
.L_x_9539:
[----:B------:R-:W-:Y:S05]  /*f420*/  BSYNC B0 ;  /* 0x0000000000007941 */ /* 0x000fea0003800000 */
.L_x_9537:
        /* <DEDUP_REMOVED lines=9> */
.L_x_9541:
[----:B------:R-:W-:Y:S02]  /*f4c0*/  IMAD.MOV.U32 R34, RZ, RZ, R61 ;  /* 0x000000ffff227224 */ /* 0x000fe400078e003d */
[----:B------:R-:W-:Y:S01]  /*f4d0*/  IMAD.MOV.U32 R31, RZ, RZ, R70 ;  /* 0x000000ffff1f7224 */ /* 0x000fe200078e0046 */
[----:B------:R-:W-:Y:S01]  /*f4e0*/  MOV R70, R29 ;  /* 0x0000001d00467202 */ /* 0x000fe20000000f00 */
[----:B------:R-:W-:Y:S02]  /*f4f0*/  IMAD.MOV.U32 R61, RZ, RZ, R30 ;  /* 0x000000ffff3d7224 */ /* 0x000fe400078e001e */
.L_x_9542:
[----:B------:R-:W-:Y:S05]  /*f500*/  BSYNC B0 ;  /* 0x0000000000007941 */ /* 0x000fea0003800000 */
.L_x_9540:
        /* <DEDUP_REMOVED lines=11> */
.L_x_9544:
[----:B0-----:R-:W-:Y:S01]  /*f5c0*/  IMAD.MOV.U32 R33, RZ, RZ, R28 ;  /* 0x000000ffff217224 */ /* 0x001fe200078e001c */
[----:B------:R-:W-:Y:S01]  /*f5d0*/  MOV R30, R55 ;  /* 0x00000037001e7202 */ /* 0x000fe20000000f00 */
[----:B------:R-:W-:Y:S02]  /*f5e0*/  IMAD.MOV.U32 R28, RZ, RZ, R29 ;  /* 0x000000ffff1c7224 */ /* 0x000fe400078e001d */
[----:B-----5:R-:W-:Y:S02]  /*f5f0*/  IMAD.MOV.U32 R55, RZ, RZ, R32 ;  /* 0x000000ffff377224 */ /* 0x020fe400078e0020 */
.L_x_9545:
[----:B------:R-:W-:Y:S05]  /*f600*/  BSYNC B0 ;  /* 0x0000000000007941 */ /* 0x000fea0003800000 */
.L_x_9543:
        /* <DEDUP_REMOVED lines=9> */
.L_x_9547:
[----:B------:R-:W-:Y:S01]  /*f6a0*/  MOV R32, R53 ;  /* 0x0000003500207202 */ /* 0x000fe20000000f00 */
[----:B------:R-:W-:Y:S02]  /*f6b0*/  IMAD.MOV.U32 R29, RZ, RZ, R52 ;  /* 0x000000ffff1d7224 */ /* 0x000fe400078e0034 */
[----:B------:R-:W-:Y:S02]  /*f6c0*/  IMAD.MOV.U32 R53, RZ, RZ, R28 ;  /* 0x000000ffff357224 */ /* 0x000fe400078e001c */
[----:B------:R-:W-:Y:S02]  /*f6d0*/  IMAD.MOV.U32 R52, RZ, RZ, R55 ;  /* 0x000000ffff347224 */ /* 0x000fe400078e0037 */
.L_x_9548:
[----:B------:R-:W-:Y:S05]  /*f6e0*/  BSYNC B0 ;  /* 0x0000000000007941 */ /* 0x000fea0003800000 */
.L_x_9546:
        /* <DEDUP_REMOVED lines=9> */
.L_x_9550:
[----:B------:R-:W-:Y:S02]  /*f780*/  IMAD.MOV.U32 R57, RZ, RZ, R50 ;  /* 0x000000ffff397224 */ /* 0x000fe400078e0032 */
[----:B------:R-:W-:Y:S02]  /*f790*/  IMAD.MOV.U32 R28, RZ, RZ, R25 ;  /* 0x000000ffff1c7224 */ /* 0x000fe400078e0019 */
[----:B------:R-:W-:Y:S02]  /*f7a0*/  IMAD.MOV.U32 R50, RZ, RZ, R53 ;  /* 0x000000ffff327224 */ /* 0x000fe400078e0035 */
[----:B------:R-:W-:Y:S02]  /*f7b0*/  IMAD.MOV.U32 R25, RZ, RZ, R52 ;  /* 0x000000ffff197224 */ /* 0x000fe400078e0034 */
.L_x_9551:
[----:B------:R-:W-:Y:S05]  /*f7c0*/  BSYNC B0 ;  /* 0x0000000000007941 */ /* 0x000fea0003800000 */
.L_x_9549:
        /* <DEDUP_REMOVED lines=9> */
.L_x_9553:
[----:B------:R-:W-:Y:S02]  /*f860*/  IMAD.MOV.U32 R54, RZ, RZ, R21 ;  /* 0x000000ffff367224 */ /* 0x000fe400078e0015 */
[----:B------:R-:W-:Y:S01]  /*f870*/  IMAD.MOV.U32 R55, RZ, RZ, R24 ;  /* 0x000000ffff377224 */ /* 0x000fe200078e0018 */
[----:B------:R-:W-:Y:S01]  /*f880*/  MOV R24, R25 ;  /* 0x0000001900187202 */ /* 0x000fe20000000f00 */
[----:B------:R-:W-:Y:S02]  /*f890*/  IMAD.MOV.U32 R21, RZ, RZ, R50 ;  /* 0x000000ffff157224 */ /* 0x000fe400078e0032 */
.L_x_9554:
[----:B------:R-:W-:Y:S05]  /*f8a0*/  BSYNC B0 ;  /* 0x0000000000007941 */ /* 0x000fea0003800000 */
.L_x_9552:
        /* <DEDUP_REMOVED lines=9> */
.L_x_9556:
[----:B------:R-:W-:Y:S01]  /*f940*/  IMAD.MOV.U32 R25, RZ, RZ, R20 ;  /* 0x000000ffff197224 */ /* 0x000fe200078e0014 */
[----:B------:R-:W-:Y:S01]  /*f950*/  MOV R20, R21 ;  /* 0x0000001500147202 */ /* 0x000fe20000000f00 */
[----:B------:R-:W-:Y:S02]  /*f960*/  IMAD.MOV.U32 R52, RZ, RZ, R19 ;  /* 0x000000ffff347224 */ /* 0x000fe400078e0013 */
[----:B------:R-:W-:Y:S02]  /*f970*/  IMAD.MOV.U32 R19, RZ, RZ, R24 ;  /* 0x000000ffff137224 */ /* 0x000fe400078e0018 */
.L_x_9557:
[----:B------:R-:W-:Y:S05]  /*f980*/  BSYNC B0 ;  /* 0x0000000000007941 */ /* 0x000fea0003800000 */
.L_x_9555:
        /* <DEDUP_REMOVED lines=9> */
.L_x_9559:
[----:B------:R-:W-:Y:S01]  /*fa20*/  IMAD.MOV.U32 R24, RZ, RZ, R15 ;  /* 0x000000ffff187224 */ /* 0x000fe200078e000f */
[----:B------:R-:W-:Y:S01]  /*fa30*/  MOV R21, R18 ;  /* 0x0000001200157202 */ /* 0x000fe20000000f00 */
[----:B------:R-:W-:Y:S02]  /*fa40*/  IMAD.MOV.U32 R15, RZ, RZ, R20 ;  /* 0x000000ffff0f7224 */ /* 0x000fe400078e0014 */
[----:B------:R-:W-:Y:S02]  /*fa50*/  IMAD.MOV.U32 R18, RZ, RZ, R19 ;  /* 0x000000ffff127224 */ /* 0x000fe400078e0013 */
.L_x_9560:
[----:B------:R-:W-:Y:S05]  /*fa60*/  BSYNC B0 ;  /* 0x0000000000007941 */ /* 0x000fea0003800000 */
.L_x_9558:
        /* <DEDUP_REMOVED lines=9> */
.L_x_9562:
[----:B------:R-:W-:Y:S01]  /*fb00*/  MOV R19, R14 ;  /* 0x0000000e00137202 */ /* 0x000fe20000000f00 */
[----:B------:R-:W-:Y:S02]  /*fb10*/  IMAD.MOV.U32 R20, RZ, RZ, R17 ;  /* 0x000000ffff147224 */ /* 0x000fe400078e0011 */
[----:B------:R-:W-:Y:S02]  /*fb20*/  IMAD.MOV.U32 R14, RZ, RZ, R15 ;  /* 0x000000ffff0e7224 */ /* 0x000fe400078e000f */
[----:B------:R-:W-:Y:S02]  /*fb30*/  IMAD.MOV.U32 R17, RZ, RZ, R18 ;  /* 0x000000ffff117224 */ /* 0x000fe400078e0012 */
.L_x_9563:
[----:B------:R-:W-:Y:S05]  /*fb40*/  BSYNC B0 ;  /* 0x0000000000007941 */ /* 0x000fea0003800000 */
.L_x_9561:
        /* <DEDUP_REMOVED lines=9> */
.L_x_9565:
[----:B------:R-:W-:Y:S02]  /*fbe0*/  IMAD.MOV.U32 R18, RZ, RZ, R13 ;  /* 0x000000ffff127224 */ /* 0x000fe400078e000d */
[----:B------:R-:W-:Y:S02]  /*fbf0*/  IMAD.MOV.U32 R15, RZ, RZ, R16 ;  /* 0x000000ffff0f7224 */ /* 0x000fe400078e0010 */
[----:B------:R-:W-:Y:S02]  /*fc00*/  IMAD.MOV.U32 R13, RZ, RZ, R14 ;  /* 0x000000ffff0d7224 */ /* 0x000fe400078e000e */
[----:B------:R-:W-:Y:S02]  /*fc10*/  IMAD.MOV.U32 R16, RZ, RZ, R17 ;  /* 0x000000ffff107224 */ /* 0x000fe400078e0011 */
.L_x_9566:
[----:B------:R-:W-:Y:S05]  /*fc20*/  BSYNC B0 ;  /* 0x0000000000007941 */ /* 0x000fea0003800000 */
.L_x_9564:
        /* <DEDUP_REMOVED lines=9> */
.L_x_9568:
[----:B------:R-:W-:Y:S02]  /*fcc0*/  IMAD.MOV.U32 R17, RZ, RZ, R12 ;  /* 0x000000ffff117224 */ /* 0x000fe400078e000c */
[----:B------:R-:W-:Y:S01]  /*fcd0*/  IMAD.MOV.U32 R14, RZ, RZ, R11 ;  /* 0x000000ffff0e7224 */ /* 0x000fe200078e000b */
[----:B------:R-:W-:Y:S01]  /*fce0*/  MOV R11, R16 ;  /* 0x00000010000b7202 */ /* 0x000fe20000000f00 */
[----:B------:R-:W-:Y:S02]  /*fcf0*/  IMAD.MOV.U32 R12, RZ, RZ, R13 ;  /* 0x000000ffff0c7224 */ /* 0x000fe400078e000d */
.L_x_9569:
[----:B------:R-:W-:Y:S05]  /*fd00*/  BSYNC B0 ;  /* 0x0000000000007941 */ /* 0x000fea0003800000 */
.L_x_9567:
        /* <DEDUP_REMOVED lines=9> */
.L_x_9571:
[----:B------:R-:W-:Y:S01]  /*fda0*/  IMAD.MOV.U32 R16, RZ, RZ, R7 ;  /* 0x000000ffff107224 */ /* 0x000fe200078e0007 */
[----:B------:R-:W-:Y:S01]  /*fdb0*/  MOV R7, R12 ;  /* 0x0000000c00077202 */ /* 0x000fe20000000f00 */
[----:B------:R-:W-:Y:S02]  /*fdc0*/  IMAD.MOV.U32 R13, RZ, RZ, R10 ;  /* 0x000000ffff0d7224 */ /* 0x000fe400078e000a */
[----:B------:R-:W-:Y:S02]  /*fdd0*/  IMAD.MOV.U32 R10, RZ, RZ, R11 ;  /* 0x000000ffff0a7224 */ /* 0x000fe400078e000b */
.L_x_9572:
[----:B------:R-:W-:Y:S05]  /*fde0*/  BSYNC B0 ;  /* 0x0000000000007941 */ /* 0x000fea0003800000 */
.L_x_9570:
        /* <DEDUP_REMOVED lines=9> */
.L_x_9574:
[----:B------:R-:W-:Y:S01]  /*fe80*/  IMAD.MOV.U32 R11, RZ, RZ, R6 ;  /* 0x000000ffff0b7224 */ /* 0x000fe200078e0006 */
[----:B------:R-:W-:Y:S01]  /*fe90*/  MOV R12, R9 ;  /* 0x00000009000c7202 */ /* 0x000fe20000000f00 */
[----:B------:R-:W-:Y:S02]  /*fea0*/  IMAD.MOV.U32 R6, RZ, RZ, R7 ;  /* 0x000000ffff067224 */ /* 0x000fe400078e0007 */
[----:B------:R-:W-:Y:S02]  /*feb0*/  IMAD.MOV.U32 R9, RZ, RZ, R10 ;  /* 0x000000ffff097224 */ /* 0x000fe400078e000a */
.L_x_9575:
[----:B------:R-:W-:Y:S05]  /*fec0*/  BSYNC B0 ;  /* 0x0000000000007941 */ /* 0x000fea0003800000 */
.L_x_9573:
        /* <DEDUP_REMOVED lines=9> */
.L_x_9577:
[----:B------:R-:W-:Y:S01]  /*ff60*/  MOV R10, R5 ;  /* 0x00000005000a7202 */ /* 0x000fe20000000f00 */
[----:B------:R-:W-:Y:S02]  /*ff70*/  IMAD.MOV.U32 R7, RZ, RZ, R8 ;  /* 0x000000ffff077224 */ /* 0x000fe400078e0008 */
[----:B------:R-:W-:Y:S02]  /*ff80*/  IMAD.MOV.U32 R5, RZ, RZ, R6 ;  /* 0x000000ffff057224 */ /* 0x000fe400078e0006 */
[----:B------:R-:W-:Y:S02]  /*ff90*/  IMAD.MOV.U32 R8, RZ, RZ, R9 ;  /* 0x000000ffff087224 */ /* 0x000fe400078e0009 */
.L_x_9578:
[----:B------:R-:W-:Y:S05]  /*ffa0*/  BSYNC B0 ;  /* 0x0000000000007941 */ /* 0x000fea0003800000 */
.L_x_9576:
        /* <DEDUP_REMOVED lines=9> */
.L_x_9580:
[----:B------:R-:W-:Y:S02]  /*10040*/  IMAD.MOV.U32 R9, RZ, RZ, R4 ;  /* 0x000000ffff097224 */ /* 0x000fe400078e0004 */
[----:B------:R-:W-:Y:S02]  /*10050*/  IMAD.MOV.U32 R6, RZ, RZ, R51 ;  /* 0x000000ffff067224 */ /* 0x000fe400078e0033 */
[----:B------:R-:W-:Y:S02]  /*10060*/  IMAD.MOV.U32 R4, RZ, RZ, R5 ;  /* 0x000000ffff047224 */ /* 0x000fe400078e0005 */
[----:B------:R-:W-:Y:S02]  /*10070*/  IMAD.MOV.U32 R51, RZ, RZ, R8 ;  /* 0x000000ffff337224 */ /* 0x000fe400078e0008 */
.L_x_9581:
[----:B------:R-:W-:Y:S05]  /*10080*/  BSYNC B0 ;  /* 0x0000000000007941 */ /* 0x000fea0003800000 */
.L_x_9579:
        /* <DEDUP_REMOVED lines=9> */
.L_x_9583:
[----:B------:R-:W-:Y:S02]  /*10120*/  IMAD.MOV.U32 R8, RZ, RZ, R49 ;  /* 0x000000ffff087224 */ /* 0x000fe400078e0031 */
[----:B------:R-:W-:Y:S01]  /*10130*/  IMAD.MOV.U32 R5, RZ, RZ, R48 ;  /* 0x000000ffff057224 */ /* 0x000fe200078e0030 */
[----:B------:R-:W-:Y:S01]  /*10140*/  MOV R48, R51 ;  /* 0x0000003300307202 */ /* 0x000fe20000000f00 */
[----:B------:R-:W-:Y:S02]  /*10150*/  IMAD.MOV.U32 R49, RZ, RZ, R4 ;  /* 0x000000ffff317224 */ /* 0x000fe400078e0004 */
.L_x_9584:
[----:B------:R-:W-:Y:S05]  /*10160*/  BSYNC B0 ;  /* 0x0000000000007941 */ /* 0x000fea0003800000 */
.L_x_9582:
        /* <DEDUP_REMOVED lines=9> */
.L_x_9586:
[----:B------:R-:W-:Y:S01]  /*10200*/  IMAD.MOV.U32 R53, RZ, RZ, R2 ;  /* 0x000000ffff357224 */ /* 0x000fe200078e0002 */
[----:B------:R-:W-:Y:S01]  /*10210*/  MOV R2, R49 ;  /* 0x0000003100027202 */ /* 0x000fe20000000f00 */
[----:B------:R-:W-:Y:S02]  /*10220*/  IMAD.MOV.U32 R4, RZ, RZ, R47 ;  /* 0x000000ffff047224 */ /* 0x000fe400078e002f */
[----:B------:R-:W-:Y:S02]  /*10230*/  IMAD.MOV.U32 R47, RZ, RZ, R48 ;  /* 0x000000ffff2f7224 */ /* 0x000fe400078e0030 */
.L_x_9587:
[----:B------:R-:W-:Y:S05]  /*10240*/  BSYNC B0 ;  /* 0x0000000000007941 */ /* 0x000fea0003800000 */
.L_x_9585:
        /* <DEDUP_REMOVED lines=9> */
.L_x_9589:
[----:B------:R-:W-:Y:S01]  /*102e0*/  IMAD.MOV.U32 R50, RZ, RZ, R3 ;  /* 0x000000ffff327224 */ /* 0x000fe200078e0003 */
[----:B------:R-:W-:Y:S01]  /*102f0*/  MOV R51, R0 ;  /* 0x0000000000337202 */ /* 0x000fe20000000f00 */
[----:B------:R-:W-:Y:S02]  /*10300*/  IMAD.MOV.U32 R3, RZ, RZ, R2 ;  /* 0x000000ffff037224 */ /* 0x000fe400078e0002 */
[----:B------:R-:W-:Y:S02]  /*10310*/  IMAD.MOV.U32 R0, RZ, RZ, R47 ;  /* 0x000000ffff007224 */ /* 0x000fe400078e002f */
.L_x_9590:
[----:B------:R-:W-:Y:S05]  /*10320*/  BSYNC B0 ;  /* 0x0000000000007941 */ /* 0x000fea0003800000 */
.L_x_9588:
        /* <DEDUP_REMOVED lines=9> */
.L_x_9592:
[----:B------:R-:W-:Y:S01]  /*103c0*/  MOV R49, R46 ;  /* 0x0000002e00317202 */ /* 0x000fe20000000f00 */
[----:B------:R-:W-:Y:S02]  /*103d0*/  IMAD.MOV.U32 R2, RZ, RZ, R45 ;  /* 0x000000ffff027224 */ /* 0x000fe400078e002d */
[----:B------:R-:W-:Y:S02]  /*103e0*/  IMAD.MOV.U32 R46, RZ, RZ, R3 ;  /* 0x000000ffff2e7224 */ /* 0x000fe400078e0003 */
[----:B------:R-:W-:Y:S02]  /*103f0*/  IMAD.MOV.U32 R45, RZ, RZ, R0 ;  /* 0x000000ffff2d7224 */ /* 0x000fe400078e0000 */
.L_x_9593:
[----:B------:R-:W-:Y:S05]  /*10400*/  BSYNC B0 ;  /* 0x0000000000007941 */ /* 0x000fea0003800000 */
.L_x_9591:
        /* <DEDUP_REMOVED lines=9> */
.L_x_9595:
[----:B------:R-:W-:Y:S02]  /*104a0*/  IMAD.MOV.U32 R0, RZ, RZ, R43 ;  /* 0x000000ffff007224 */ /* 0x000fe400078e002b */
[----:B------:R-:W-:Y:S02]  /*104b0*/  IMAD.MOV.U32 R3, RZ, RZ, R44 ;  /* 0x000000ffff037224 */ /* 0x000fe400078e002c */
[----:B------:R-:W-:Y:S02]  /*104c0*/  IMAD.MOV.U32 R43, RZ, RZ, R46 ;  /* 0x000000ffff2b7224 */ /* 0x000fe400078e002e */
[----:B------:R-:W-:Y:S02]  /*104d0*/  IMAD.MOV.U32 R44, RZ, RZ, R45 ;  /* 0x000000ffff2c7224 */ /* 0x000fe400078e002d */
.L_x_9596:
[----:B------:R-:W-:Y:S05]  /*104e0*/  BSYNC B0 ;  /* 0x0000000000007941 */ /* 0x000fea0003800000 */
.L_x_9594:
        /* <DEDUP_REMOVED lines=9> */
.L_x_9598:
[----:B------:R-:W-:Y:S02]  /*10580*/  IMAD.MOV.U32 R47, RZ, RZ, R42 ;  /* 0x000000ffff2f7224 */ /* 0x000fe400078e002a */
[----:B------:R-:W-:Y:S01]  /*10590*/  IMAD.MOV.U32 R48, RZ, RZ, R41 ;  /* 0x000000ffff307224 */ /* 0x000fe200078e0029 */
[----:B------:R-:W-:Y:S01]  /*105a0*/  MOV R41, R44 ;  /* 0x0000002c00297202 */ /* 0x000fe20000000f00 */
[----:B------:R-:W-:Y:S02]  /*105b0*/  IMAD.MOV.U32 R42, RZ, RZ, R43 ;  /* 0x000000ffff2a7224 */ /* 0x000fe400078e002b */
.L_x_9599:
[----:B------:R-:W-:Y:S05]  /*105c0*/  BSYNC B0 ;  /* 0x0000000000007941 */ /* 0x000fea0003800000 */
.L_x_9597:
        /* <DEDUP_REMOVED lines=9> */
.L_x_9601:
[----:B------:R-:W-:Y:S01]  /*10660*/  IMAD.MOV.U32 R46, RZ, RZ, R39 ;  /* 0x000000ffff2e7224 */ /* 0x000fe200078e0027 */
[----:B------:R-:W-:Y:S01]  /*10670*/  MOV R39, R42 ;  /* 0x0000002a00277202 */ /* 0x000fe20000000f00 */
[----:B------:R-:W-:Y:S02]  /*10680*/  IMAD.MOV.U32 R45, RZ, RZ, R40 ;  /* 0x000000ffff2d7224 */ /* 0x000fe400078e0028 */
[----:B------:R-:W-:Y:S02]  /*10690*/  IMAD.MOV.U32 R40, RZ, RZ, R41 ;  /* 0x000000ffff287224 */ /* 0x000fe400078e0029 */
.L_x_9602:
[----:B------:R-:W-:Y:S05]  /*106a0*/  BSYNC B0 ;  /* 0x0000000000007941 */ /* 0x000fea0003800000 */
.L_x_9600:
        /* <DEDUP_REMOVED lines=9> */
.L_x_9604:
[----:B------:R-:W-:Y:S01]  /*10740*/  IMAD.MOV.U32 R43, RZ, RZ, R38 ;  /* 0x000000ffff2b7224 */ /* 0x000fe200078e0026 */
[----:B------:R-:W-:Y:S01]  /*10750*/  MOV R44, R37 ;  /* 0x00000025002c7202 */ /* 0x000fe20000000f00 */
[----:B------:R-:W-:Y:S02]  /*10760*/  IMAD.MOV.U32 R38, RZ, RZ, R39 ;  /* 0x000000ffff267224 */ /* 0x000fe400078e0027 */
[----:B------:R-:W-:Y:S02]  /*10770*/  IMAD.MOV.U32 R37, RZ, RZ, R40 ;  /* 0x000000ffff257224 */ /* 0x000fe400078e0028 */
.L_x_9605:
[----:B------:R-:W-:Y:S05]  /*10780*/  BSYNC B0 ;  /* 0x0000000000007941 */ /* 0x000fea0003800000 */
.L_x_9603:
        /* <DEDUP_REMOVED lines=9> */
.L_x_9607:
[----:B------:R-:W-:Y:S01]  /*10820*/  MOV R42, R35 ;  /* 0x00000023002a7202 */ /* 0x000fe20000000f00 */
[----:B------:R-:W-:Y:S02]  /*10830*/  IMAD.MOV.U32 R41, RZ, RZ, R36 ;  /* 0x000000ffff297224 */ /* 0x000fe400078e0024 */
[----:B------:R-:W-:Y:S02]  /*10840*/  IMAD.MOV.U32 R35, RZ, RZ, R38 ;  /* 0x000000ffff237224 */ /* 0x000fe400078e0026 */
[----:B------:R-:W-:Y:S02]  /*10850*/  IMAD.MOV.U32 R36, RZ, RZ, R37 ;  /* 0x000000ffff247224 */ /* 0x000fe400078e0025 */
.L_x_9608:
[----:B------:R-:W-:Y:S05]  /*10860*/  BSYNC B0 ;  /* 0x0000000000007941 */ /* 0x000fea0003800000 */
.L_x_9606:
        /* <DEDUP_REMOVED lines=9> */
.L_x_9610:
[----:B------:R-:W-:Y:S02]  /*10900*/  IMAD.MOV.U32 R39, RZ, RZ, R34 ;  /* 0x000000ffff277224 */ /* 0x000fe400078e0022 */
[----:B------:R-:W-:Y:S02]  /*10910*/  IMAD.MOV.U32 R40, RZ, RZ, R31 ;  /* 0x000000ffff287224 */ /* 0x000fe400078e001f */
[----:B------:R-:W-:Y:S02]  /*10920*/  IMAD.MOV.U32 R34, RZ, RZ, R35 ;  /* 0x000000ffff227224 */ /* 0x000fe400078e0023 */
[----:B------:R-:W-:Y:S02]  /*10930*/  IMAD.MOV.U32 R31, RZ, RZ, R36 ;  /* 0x000000ffff1f7224 */ /* 0x000fe400078e0024 */
.L_x_9611:
[----:B------:R-:W-:Y:S05]  /*10940*/  BSYNC B0 ;  /* 0x0000000000007941 */ /* 0x000fea0003800000 */
.L_x_9609:
        /* <DEDUP_REMOVED lines=9> */
.L_x_9613:
[----:B------:R-:W-:Y:S01]  /*109e0*/  IMAD.MOV.U32 R38, RZ, RZ, R61 ;  /* 0x000000ffff267224 */ /* 0x000fe200078e003d */
[----:B------:R-:W-:Y:S01]  /*109f0*/  MOV R61, R34 ;  /* 0x00000022003d7202 */ /* 0x000fe20000000f00 */
[----:B------:R-:W-:Y:S02]  /*10a00*/  IMAD.MOV.U32 R37, RZ, RZ, R70 ;  /* 0x000000ffff257224 */ /* 0x000fe400078e0046 */
[----:B------:R-:W-:Y:S02]  /*10a10*/  IMAD.MOV.U32 R70, RZ, RZ, R31 ;  /* 0x000000ffff467224 */ /* 0x000fe400078e001f */
.L_x_9614:
[----:B------:R-:W-:Y:S05]  /*10a20*/  BSYNC B0 ;  /* 0x0000000000007941 */ /* 0x000fea0003800000 */
.L_x_9612:
        /* <DEDUP_REMOVED lines=11> */
.L_x_9616:
[----:B0-----:R-:W-:Y:S01]  /*10ae0*/  IMAD.MOV.U32 R36, RZ, RZ, R33 ;  /* 0x000000ffff247224 */ /* 0x001fe200078e0021 */
[----:B------:R-:W-:Y:S01]  /*10af0*/  MOV R33, R34 ;  /* 0x0000002200217202 */ /* 0x000fe20000000f00 */
[----:B------:R-:W-:Y:S02]  /*10b00*/  IMAD.MOV.U32 R35, RZ, RZ, R30 ;  /* 0x000000ffff237224 */ /* 0x000fe400078e001e */
[----:B-----5:R-:W-:Y:S02]  /*10b10*/  IMAD.MOV.U32 R30, RZ, RZ, R31 ;  /* 0x000000ffff1e7224 */ /* 0x020fe400078e001f */
.L_x_9617:
[----:B------:R-:W-:Y:S05]  /*10b20*/  BSYNC B0 ;  /* 0x0000000000007941 */ /* 0x000fea0003800000 */
.L_x_9615:
        /* <DEDUP_REMOVED lines=9> */
.L_x_9619:
[----:B------:R-:W-:Y:S01]  /*10bc0*/  IMAD.MOV.U32 R31, RZ, RZ, R32 ;  /* 0x000000ffff1f7224 */ /* 0x000fe200078e0020 */
[----:B------:R-:W-:Y:S01]  /*10bd0*/  MOV R34, R29 ;  /* 0x0000001d00227202 */ /* 0x000fe20000000f00 */
[----:B------:R-:W-:Y:S02]  /*10be0*/  IMAD.MOV.U32 R32, RZ, RZ, R33 ;  /* 0x000000ffff207224 */ /* 0x000fe400078e0021 */
[----:B------:R-:W-:Y:S02]  /*10bf0*/  IMAD.MOV.U32 R29, RZ, RZ, R30 ;  /* 0x000000ffff1d7224 */ /* 0x000fe400078e001e */
.L_x_9620:
[----:B------:R-:W-:Y:S05]  /*10c00*/  BSYNC B0 ;  /* 0x0000000000007941 */ /* 0x000fea0003800000 */
.L_x_9618:
        /* <DEDUP_REMOVED lines=9> */
.L_x_9622:
[----:B------:R-:W-:Y:S01]  /*10ca0*/  MOV R30, R57 ;  /* 0x00000039001e7202 */ /* 0x000fe20000000f00 */
[----:B------:R-:W-:Y:S02]  /*10cb0*/  IMAD.MOV.U32 R33, RZ, RZ, R28 ;  /* 0x000000ffff217224 */ /* 0x000fe400078e001c */
[----:B------:R-:W-:Y:S02]  /*10cc0*/  IMAD.MOV.U32 R57, RZ, RZ, R32 ;  /* 0x000000ffff397224 */ /* 0x000fe400078e0020 */
[----:B------:R-:W-:Y:S02]  /*10cd0*/  IMAD.MOV.U32 R28, RZ, RZ, R29 ;  /* 0x000000ffff1c7224 */ /* 0x000fe400078e001d */
.L_x_9623:
[----:B------:R-:W-:Y:S05]  /*10ce0*/  BSYNC B0 ;  /* 0x0000000000007941 */ /* 0x000fea0003800000 */
.L_x_9621:
        /* <DEDUP_REMOVED lines=9> */
.L_x_9625:
[----:B------:R-:W-:Y:S02]  /*10d80*/  IMAD.MOV.U32 R29, RZ, RZ, R54 ;  /* 0x000000ffff1d7224 */ /* 0x000fe400078e0036 */
[----:B------:R-:W-:Y:S02]  /*10d90*/  IMAD.MOV.U32 R32, RZ, RZ, R55 ;  /* 0x000000ffff207224 */ /* 0x000fe400078e0037 */
[----:B------:R-:W-:Y:S02]  /*10da0*/  IMAD.MOV.U32 R54, RZ, RZ, R57 ;  /* 0x000000ffff367224 */ /* 0x000fe400078e0039 */
[----:B------:R-:W-:Y:S02]  /*10db0*/  IMAD.MOV.U32 R55, RZ, RZ, R28 ;  /* 0x000000ffff377224 */ /* 0x000fe400078e001c */
.L_x_9626:
[----:B------:R-:W-:Y:S05]  /*10dc0*/  BSYNC B0 ;  /* 0x0000000000007941 */ /* 0x000fea0003800000 */
.L_x_9624:
        /* <DEDUP_REMOVED lines=9> */
.L_x_9628:
[----:B------:R-:W-:Y:S02]  /*10e60*/  IMAD.MOV.U32 R28, RZ, RZ, R25 ;  /* 0x000000ffff1c7224 */ /* 0x000fe400078e0019 */
[----:B------:R-:W-:Y:S01]  /*10e70*/  IMAD.MOV.U32 R59, RZ, RZ, R52 ;  /* 0x000000ffff3b7224 */ /* 0x000fe200078e0034 */
[----:B------:R-:W-:Y:S01]  /*10e80*/  MOV R52, R55 ;  /* 0x0000003700347202 */ /* 0x000fe20000000f00 */
[----:B------:R-:W-:Y:S02]  /*10e90*/  IMAD.MOV.U32 R25, RZ, RZ, R54 ;  /* 0x000000ffff197224 */ /* 0x000fe400078e0036 */
.L_x_9629:
[----:B------:R-:W-:Y:S05]  /*10ea0*/  BSYNC B0 ;  /* 0x0000000000007941 */ /* 0x000fea0003800000 */
.L_x_9627:
        /* <DEDUP_REMOVED lines=9> */
.L_x_9631:
[----:B------:R-:W-:Y:S01]  /*10f40*/  IMAD.MOV.U32 R57, RZ, RZ, R24 ;  /* 0x000000ffff397224 */ /* 0x000fe200078e0018 */
[----:B------:R-:W-:Y:S01]  /*10f50*/  MOV R24, R25 ;  /* 0x0000001900187202 */ /* 0x000fe20000000f00 */
[----:B------:R-:W-:Y:S02]  /*10f60*/  IMAD.MOV.U32 R56, RZ, RZ, R21 ;  /* 0x000000ffff387224 */ /* 0x000fe400078e0015 */
[----:B------:R-:W-:Y:S02]  /*10f70*/  IMAD.MOV.U32 R21, RZ, RZ, R52 ;  /* 0x000000ffff157224 */ /* 0x000fe400078e0034 */
.L_x_9632:
[----:B------:R-:W-:Y:S05]  /*10f80*/  BSYNC B0 ;  /* 0x0000000000007941 */ /* 0x000fea0003800000 */
.L_x_9630:
        /* <DEDUP_REMOVED lines=9> */
.L_x_9634:
[----:B------:R-:W-:Y:S01]  /*11020*/  IMAD.MOV.U32 R54, RZ, RZ, R19 ;  /* 0x000000ffff367224 */ /* 0x000fe200078e0013 */
[----:B------:R-:W-:Y:S01]  /*11030*/  MOV R25, R20 ;  /* 0x0000001400197202 */ /* 0x000fe20000000f00 */
[----:B------:R-:W-:Y:S02]  /*11040*/  IMAD.MOV.U32 R19, RZ, RZ, R24 ;  /* 0x000000ffff137224 */ /* 0x000fe400078e0018 */
[----:B------:R-:W-:Y:S02]  /*11050*/  IMAD.MOV.U32 R20, RZ, RZ, R21 ;  /* 0x000000ffff147224 */ /* 0x000fe400078e0015 */
.L_x_9635:
[----:B------:R-:W-:Y:S05]  /*11060*/  BSYNC B0 ;  /* 0x0000000000007941 */ /* 0x000fea0003800000 */
.L_x_9633:
        /* <DEDUP_REMOVED lines=9> */
.L_x_9637:
[----:B------:R-:W-:Y:S01]  /*11100*/  MOV R21, R18 ;  /* 0x0000001200157202 */ /* 0x000fe20000000f00 */
[----:B------:R-:W-:Y:S02]  /*11110*/  IMAD.MOV.U32 R24, RZ, RZ, R15 ;  /* 0x000000ffff187224 */ /* 0x000fe400078e000f */
[----:B------:R-:W-:Y:S02]  /*11120*/  IMAD.MOV.U32 R18, RZ, RZ, R19 ;  /* 0x000000ffff127224 */ /* 0x000fe400078e0013 */
[----:B------:R-:W-:Y:S02]  /*11130*/  IMAD.MOV.U32 R15, RZ, RZ, R20 ;  /* 0x000000ffff0f7224 */ /* 0x000fe400078e0014 */
.L_x_9638:
[----:B------:R-:W-:Y:S05]  /*11140*/  BSYNC B0 ;  /* 0x0000000000007941 */ /* 0x000fea0003800000 */
.L_x_9636:
        /* <DEDUP_REMOVED lines=9> */
.L_x_9640:
[----:B------:R-:W-:Y:S02]  /*111e0*/  IMAD.MOV.U32 R20, RZ, RZ, R17 ;  /* 0x000000ffff147224 */ /* 0x000fe400078e0011 */
[----:B------:R-:W-:Y:S02]  /*111f0*/  IMAD.MOV.U32 R19, RZ, RZ, R14 ;  /* 0x000000ffff137224 */ /* 0x000fe400078e000e */
[----:B------:R-:W-:Y:S02]  /*11200*/  IMAD.MOV.U32 R17, RZ, RZ, R18 ;  /* 0x000000ffff117224 */ /* 0x000fe400078e0012 */
[----:B------:R-:W-:Y:S02]  /*11210*/  IMAD.MOV.U32 R14, RZ, RZ, R15 ;  /* 0x000000ffff0e7224 */ /* 0x000fe400078e000f */
.L_x_9641:
[----:B------:R-:W-:Y:S05]  /*11220*/  BSYNC B0 ;  /* 0x0000000000007941 */ /* 0x000fea0003800000 */
.L_x_9639:
        /* <DEDUP_REMOVED lines=9> */
.L_x_9643:
[----:B------:R-:W-:Y:S02]  /*112c0*/  IMAD.MOV.U32 R15, RZ, RZ, R16 ;  /* 0x000000ffff0f7224 */ /* 0x000fe400078e0010 */
[----:B------:R-:W-:Y:S01]  /*112d0*/  IMAD.MOV.U32 R18, RZ, RZ, R13 ;  /* 0x000000ffff127224 */ /* 0x000fe200078e000d */
[----:B------:R-:W-:Y:S01]  /*112e0*/  MOV R13, R14 ;  /* 0x0000000e000d7202 */ /* 0x000fe20000000f00 */
[----:B------:R-:W-:Y:S02]  /*112f0*/  IMAD.MOV.U32 R16, RZ, RZ, R17 ;  /* 0x000000ffff107224 */ /* 0x000fe400078e0011 */
.L_x_9644:
[----:B------:R-:W-:Y:S05]  /*11300*/  BSYNC B0 ;  /* 0x0000000000007941 */ /* 0x000fea0003800000 */
.L_x_9642:
        /* <DEDUP_REMOVED lines=9> */
.L_x_9646:
[----:B------:R-:W-:Y:S01]  /*113a0*/  IMAD.MOV.U32 R14, RZ, RZ, R11 ;  /* 0x000000ffff0e7224 */ /* 0x000fe200078e000b */
[----:B------:R-:W-:Y:S01]  /*113b0*/  MOV R11, R16 ;  /* 0x00000010000b7202 */ /* 0x000fe20000000f00 */
[----:B------:R-:W-:Y:S02]  /*113c0*/  IMAD.MOV.U32 R17, RZ, RZ, R12 ;  /* 0x000000ffff117224 */ /* 0x000fe400078e000c */
[----:B------:R-:W-:Y:S02]  /*113d0*/  IMAD.MOV.U32 R12, RZ, RZ, R13 ;  /* 0x000000ffff0c7224 */ /* 0x000fe400078e000d */
.L_x_9647:
[----:B------:R-:W-:Y:S05]  /*113e0*/  BSYNC B0 ;  /* 0x0000000000007941 */ /* 0x000fea0003800000 */
.L_x_9645:
        /* <DEDUP_REMOVED lines=9> */
.L_x_9649:
[----:B------:R-:W-:Y:S01]  /*11480*/  IMAD.MOV.U32 R13, RZ, RZ, R10 ;  /* 0x000000ffff0d7224 */ /* 0x000fe200078e000a */
[----:B------:R-:W-:Y:S01]  /*11490*/  MOV R16, R7 ;  /* 0x0000000700107202 */ /* 0x000fe20000000f00 */
[----:B------:R-:W-:Y:S02]  /*114a0*/  IMAD.MOV.U32 R10, RZ, RZ, R11 ;  /* 0x000000ffff0a7224 */ /* 0x000fe400078e000b */
[----:B------:R-:W-:Y:S02]  /*114b0*/  IMAD.MOV.U32 R7, RZ, RZ, R12 ;  /* 0x000000ffff077224 */ /* 0x000fe400078e000c */
.L_x_9650:
[----:B------:R-:W-:Y:S05]  /*114c0*/  BSYNC B0 ;  /* 0x0000000000007941 */ /* 0x000fea0003800000 */
.L_x_9648:
        /* <DEDUP_REMOVED lines=9> */
.L_x_9652:
[----:B------:R-:W-:Y:S01]  /*11560*/  MOV R12, R9 ;  /* 0x00000009000c7202 */ /* 0x000fe20000000f00 */
[----:B------:R-:W-:Y:S02]  /*11570*/  IMAD.MOV.U32 R11, RZ, RZ, R6 ;  /* 0x000000ffff0b7224 */ /* 0x000fe400078e0006 */
[----:B------:R-:W-:Y:S02]  /*11580*/  IMAD.MOV.U32 R9, RZ, RZ, R10 ;  /* 0x000000ffff097224 */ /* 0x000fe400078e000a */
[----:B------:R-:W-:Y:S02]  /*11590*/  IMAD.MOV.U32 R6, RZ, RZ, R7 ;  /* 0x000000ffff067224 */ /* 0x000fe400078e0007 */
.L_x_9653:
[----:B------:R-:W-:Y:S05]  /*115a0*/  BSYNC B0 ;  /* 0x0000000000007941 */ /* 0x000fea0003800000 */
.L_x_9651:
        /* <DEDUP_REMOVED lines=9> */
.L_x_9655:
[----:B------:R-:W-:Y:S02]  /*11640*/  IMAD.MOV.U32 R7, RZ, RZ, R8 ;  /* 0x000000ffff077224 */ /* 0x000fe400078e0008 */
[----:B------:R-:W-:Y:S02]  /*11650*/  IMAD.MOV.U32 R10, RZ, RZ, R5 ;  /* 0x000000ffff0a7224 */ /* 0x000fe400078e0005 */
[----:B------:R-:W-:Y:S02]  /*11660*/  IMAD.MOV.U32 R8, RZ, RZ, R9 ;  /* 0x000000ffff087224 */ /* 0x000fe400078e0009 */
[----:B------:R-:W-:Y:S02]  /*11670*/  IMAD.MOV.U32 R5, RZ, RZ, R6 ;  /* 0x000000ffff057224 */ /* 0x000fe400078e0006 */
.L_x_9656:
[----:B------:R-:W-:Y:S05]  /*11680*/  BSYNC B0 ;  /* 0x0000000000007941 */ /* 0x000fea0003800000 */
.L_x_9654:
        /* <DEDUP_REMOVED lines=9> */
.L_x_9658:
[----:B------:R-:W-:Y:S02]  /*11720*/  IMAD.MOV.U32 R6, RZ, RZ, R53 ;  /* 0x000000ffff067224 */ /* 0x000fe400078e0035 */
[----:B------:R-:W-:Y:S01]  /*11730*/  IMAD.MOV.U32 R9, RZ, RZ, R4 ;  /* 0x000000ffff097224 */ /* 0x000fe200078e0004 */
[----:B------:R-:W-:Y:S01]  /*11740*/  MOV R4, R5 ;  /* 0x0000000500047202 */ /* 0x000fe20000000f00 */
[----:B------:R-:W-:Y:S02]  /*11750*/  IMAD.MOV.U32 R53, RZ, RZ, R8 ;  /* 0x000000ffff357224 */ /* 0x000fe400078e0008 */
.L_x_9659:
[----:B------:R-:W-:Y:S05]  /*11760*/  BSYNC B0 ;  /* 0x0000000000007941 */ /* 0x000fea0003800000 */
.L_x_9657:
        /* <DEDUP_REMOVED lines=9> */
.L_x_9661:
[----:B------:R-:W-:Y:S01]  /*11800*/  IMAD.MOV.U32 R5, RZ, RZ, R50 ;  /* 0x000000ffff057224 */ /* 0x000fe200078e0032 */
[----:B------:R-:W-:Y:S01]  /*11810*/  MOV R50, R53 ;  /* 0x0000003500327202 */ /* 0x000fe20000000f00 */
[----:B------:R-:W-:Y:S02]  /*11820*/  IMAD.MOV.U32 R8, RZ, RZ, R51 ;  /* 0x000000ffff087224 */ /* 0x000fe400078e0033 */
[----:B------:R-:W-:Y:S02]  /*11830*/  IMAD.MOV.U32 R51, RZ, RZ, R4 ;  /* 0x000000ffff337224 */ /* 0x000fe400078e0004 */
.L_x_9662:
[----:B------:R-:W-:Y:S05]  /*11840*/  BSYNC B0 ;  /* 0x0000000000007941 */ /* 0x000fea0003800000 */
.L_x_9660:
        /* <DEDUP_REMOVED lines=9> */
.L_x_9664:
[----:B------:R-:W-:Y:S01]  /*118e0*/  IMAD.MOV.U32 R4, RZ, RZ, R49 ;  /* 0x000000ffff047224 */ /* 0x000fe200078e0031 */
[----:B------:R-:W-:Y:S01]  /*118f0*/  MOV R55, R2 ;  /* 0x0000000200377202 */ /* 0x000fe20000000f00 */
[----:B------:R-:W-:Y:S02]  /*11900*/  IMAD.MOV.U32 R49, RZ, RZ, R50 ;  /* 0x000000ffff317224 */ /* 0x000fe400078e0032 */
[----:B------:R-:W-:Y:S02]  /*11910*/  IMAD.MOV.U32 R2, RZ, RZ, R51 ;  /* 0x000000ffff027224 */ /* 0x000fe400078e0033 */
.L_x_9665:
[----:B------:R-:W-:Y:S05]  /*11920*/  BSYNC B0 ;  /* 0x0000000000007941 */ /* 0x000fea0003800000 */
.L_x_9663:
        /* <DEDUP_REMOVED lines=9> */
.L_x_9667:
[----:B------:R-:W-:Y:S01]  /*119c0*/  MOV R53, R0 ;  /* 0x0000000000357202 */ /* 0x000fe20000000f00 */
[----:B------:R-:W-:Y:S02]  /*119d0*/  IMAD.MOV.U32 R52, RZ, RZ, R3 ;  /* 0x000000ffff347224 */ /* 0x000fe400078e0003 */
[----:B------:R-:W-:Y:S02]  /*119e0*/  IMAD.MOV.U32 R0, RZ, RZ, R49 ;  /* 0x000000ffff007224 */ /* 0x000fe400078e0031 */
[----:B------:R-:W-:Y:S02]  /*119f0*/  IMAD.MOV.U32 R3, RZ, RZ, R2 ;  /* 0x000000ffff037224 */ /* 0x000fe400078e0002 */
.L_x_9668:
[----:B------:R-:W-:Y:S05]  /*11a00*/  BSYNC B0 ;  /* 0x0000000000007941 */ /* 0x000fea0003800000 */
.L_x_9666:
        /* <DEDUP_REMOVED lines=9> */
.L_x_9670:
[----:B------:R-:W-:Y:S02]  /*11aa0*/  IMAD.MOV.U32 R2, RZ, RZ, R47 ;  /* 0x000000ffff027224 */ /* 0x000fe400078e002f */
[----:B------:R-:W-:Y:S02]  /*11ab0*/  IMAD.MOV.U32 R51, RZ, RZ, R48 ;  /* 0x000000ffff337224 */ /* 0x000fe400078e0030 */
[----:B------:R-:W-:Y:S02]  /*11ac0*/  IMAD.MOV.U32 R47, RZ, RZ, R0 ;  /* 0x000000ffff2f7224 */ /* 0x000fe400078e0000 */
[----:B------:R-:W-:Y:S02]  /*11ad0*/  IMAD.MOV.U32 R48, RZ, RZ, R3 ;  /* 0x000000ffff307224 */ /* 0x000fe400078e0003 */
.L_x_9671:
[----:B------:R-:W-:Y:S05]  /*11ae0*/  BSYNC B0 ;  /* 0x0000000000007941 */ /* 0x000fea0003800000 */
.L_x_9669:
        /* <DEDUP_REMOVED lines=9> */
.L_x_9673:
[----:B------:R-:W-:Y:S02]  /*11b80*/  IMAD.MOV.U32 R3, RZ, RZ, R46 ;  /* 0x000000ffff037224 */ /* 0x000fe400078e002e */
[----:B------:R-:W-:Y:S01]  /*11b90*/  IMAD.MOV.U32 R0, RZ, RZ, R45 ;  /* 0x000000ffff007224 */ /* 0x000fe200078e002d */
[----:B------:R-:W-:Y:S01]  /*11ba0*/  MOV R45, R48 ;  /* 0x00000030002d7202 */ /* 0x000fe20000000f00 */
[----:B------:R-:W-:Y:S02]  /*11bb0*/  IMAD.MOV.U32 R46, RZ, RZ, R47 ;  /* 0x000000ffff2e7224 */ /* 0x000fe400078e002f */
.L_x_9674:
[----:B------:R-:W-:Y:S05]  /*11bc0*/  BSYNC B0 ;  /* 0x0000000000007941 */ /* 0x000fea0003800000 */
.L_x_9672:
        /* <DEDUP_REMOVED lines=9> */
.L_x_9676:
[----:B------:R-:W-:Y:S01]  /*11c60*/  IMAD.MOV.U32 R50, RZ, RZ, R43 ;  /* 0x000000ffff327224 */ /* 0x000fe200078e002b */
[----:B------:R-:W-:Y:S01]  /*11c70*/  MOV R43, R46 ;  /* 0x0000002e002b7202 */ /* 0x000fe20000000f00 */
[----:B------:R-:W-:Y:S02]  /*11c80*/  IMAD.MOV.U32 R49, RZ, RZ, R44 ;  /* 0x000000ffff317224 */ /* 0x000fe400078e002c */
[----:B------:R-:W-:Y:S02]  /*11c90*/  IMAD.MOV.U32 R44, RZ, RZ, R45 ;  /* 0x000000ffff2c7224 */ /* 0x000fe400078e002d */
.L_x_9677:
[----:B------:R-:W-:Y:S05]  /*11ca0*/  BSYNC B0 ;  /* 0x0000000000007941 */ /* 0x000fea0003800000 */
.L_x_9675:
        /* <DEDUP_REMOVED lines=9> */
.L_x_9679:
[----:B------:R-:W-:Y:S01]  /*11d40*/  IMAD.MOV.U32 R47, RZ, RZ, R42 ;  /* 0x000000ffff2f7224 */ /* 0x000fe200078e002a */
[----:B------:R-:W-:Y:S01]  /*11d50*/  MOV R48, R41 ;  /* 0x0000002900307202 */ /* 0x000fe20000000f00 */
[----:B------:R-:W-:Y:S02]  /*11d60*/  IMAD.MOV.U32 R42, RZ, RZ, R43 ;  /* 0x000000ffff2a7224 */ /* 0x000fe400078e002b */
[----:B------:R-:W-:Y:S02]  /*11d70*/  IMAD.MOV.U32 R41, RZ, RZ, R44 ;  /* 0x000000ffff297224 */ /* 0x000fe400078e002c */
.L_x_9680:
[----:B------:R-:W-:Y:S05]  /*11d80*/  BSYNC B0 ;  /* 0x0000000000007941 */ /* 0x000fea0003800000 */
.L_x_9678:
        /* <DEDUP_REMOVED lines=9> */
.L_x_9682:
[----:B------:R-:W-:Y:S01]  /*11e20*/  MOV R46, R39 ;  /* 0x00000027002e7202 */ /* 0x000fe20000000f00 */
[----:B------:R-:W-:Y:S02]  /*11e30*/  IMAD.MOV.U32 R45, RZ, RZ, R40 ;  /* 0x000000ffff2d7224 */ /* 0x000fe400078e0028 */
[----:B------:R-:W-:Y:S02]  /*11e40*/  IMAD.MOV.U32 R39, RZ, RZ, R42 ;  /* 0x000000ffff277224 */ /* 0x000fe400078e002a */
[----:B------:R-:W-:Y:S02]  /*11e50*/  IMAD.MOV.U32 R40, RZ, RZ, R41 ;  /* 0x000000ffff287224 */ /* 0x000fe400078e0029 */
.L_x_9683:
[----:B------:R-:W-:Y:S05]  /*11e60*/  BSYNC B0 ;  /* 0x0000000000007941 */ /* 0x000fea0003800000 */
.L_x_9681:
        /* <DEDUP_REMOVED lines=9> */
.L_x_9685:
[----:B------:R-:W-:Y:S02]  /*11f00*/  IMAD.MOV.U32 R43, RZ, RZ, R38 ;  /* 0x000000ffff2b7224 */ /* 0x000fe400078e0026 */
[----:B------:R-:W-:Y:S02]  /*11f10*/  IMAD.MOV.U32 R44, RZ, RZ, R37 ;  /* 0x000000ffff2c7224 */ /* 0x000fe400078e0025 */
[----:B------:R-:W-:Y:S02]  /*11f20*/  IMAD.MOV.U32 R38, RZ, RZ, R39 ;  /* 0x000000ffff267224 */ /* 0x000fe400078e0027 */
[----:B------:R-:W-:Y:S02]  /*11f30*/  IMAD.MOV.U32 R37, RZ, RZ, R40 ;  /* 0x000000ffff257224 */ /* 0x000fe400078e0028 */
.L_x_9686:
[----:B------:R-:W-:Y:S05]  /*11f40*/  BSYNC B0 ;  /* 0x0000000000007941 */ /* 0x000fea0003800000 */
.L_x_9684:
        /* <DEDUP_REMOVED lines=9> */
.L_x_9688:
[----:B------:R-:W-:Y:S01]  /*11fe0*/  IMAD.MOV.U32 R42, RZ, RZ, R61 ;  /* 0x000000ffff2a7224 */ /* 0x000fe200078e003d */
[----:B------:R-:W-:Y:S01]  /*11ff0*/  MOV R61, R38 ;  /* 0x00000026003d7202 */ /* 0x000fe20000000f00 */
[----:B------:R-:W-:Y:S02]  /*12000*/  IMAD.MOV.U32 R39, RZ, RZ, R70 ;  /* 0x000000ffff277224 */ /* 0x000fe400078e0046 */
[----:B------:R-:W-:Y:S02]  /*12010*/  IMAD.MOV.U32 R70, RZ, RZ, R37 ;  /* 0x000000ffff467224 */ /* 0x000fe400078e0025 */
.L_x_9689:
[----:B------:R-:W-:Y:S05]  /*12020*/  BSYNC B0 ;  /* 0x0000000000007941 */ /* 0x000fea0003800000 */
.L_x_9687:
        /* <DEDUP_REMOVED lines=11> */
.L_x_9691:
[----:B0-----:R-:W-:Y:S01]  /*120e0*/  IMAD.MOV.U32 R41, RZ, RZ, R36 ;  /* 0x000000ffff297224 */ /* 0x001fe200078e0024 */
[----:B------:R-:W-:Y:S01]  /*120f0*/  MOV R36, R37 ;  /* 0x0000002500247202 */ /* 0x000fe20000000f00 */
[----:B------:R-:W-:Y:S02]  /*12100*/  IMAD.MOV.U32 R38, RZ, RZ, R35 ;  /* 0x000000ffff267224 */ /* 0x000fe400078e0023 */
[----:B-----5:R-:W-:Y:S02]  /*12110*/  IMAD.MOV.U32 R35, RZ, RZ, R40 ;  /* 0x000000ffff237224 */ /* 0x020fe400078e0028 */
.L_x_9692:
[----:B------:R-:W-:Y:S05]  /*12120*/  BSYNC B0 ;  /* 0x0000000000007941 */ /* 0x000fea0003800000 */
.L_x_9690:
        /* <DEDUP_REMOVED lines=9> */
.L_x_9694:
[----:B------:R-:W-:Y:S01]  /*121c0*/  IMAD.MOV.U32 R40, RZ, RZ, R31 ;  /* 0x000000ffff287224 */ /* 0x000fe200078e001f */
[----:B------:R-:W-:Y:S01]  /*121d0*/  MOV R37, R34 ;  /* 0x0000002200257202 */ /* 0x000fe20000000f00 */
[----:B------:R-:W-:Y:S02]  /*121e0*/  IMAD.MOV.U32 R31, RZ, RZ, R36 ;  /* 0x000000ffff1f7224 */ /* 0x000fe400078e0024 */
[----:B------:R-:W-:Y:S02]  /*121f0*/  IMAD.MOV.U32 R34, RZ, RZ, R35 ;  /* 0x000000ffff227224 */ /* 0x000fe400078e0023 */
.L_x_9695:
[----:B------:R-:W-:Y:S05]  /*12200*/  BSYNC B0 ;  /* 0x0000000000007941 */ /* 0x000fea0003800000 */
.L_x_9693:
        /* <DEDUP_REMOVED lines=9> */
.L_x_9697:
[----:B------:R-:W-:Y:S01]  /*122a0*/  MOV R35, R30 ;  /* 0x0000001e00237202 */ /* 0x000fe20000000f00 */
[----:B------:R-:W-:Y:S02]  /*122b0*/  IMAD.MOV.U32 R36, RZ, RZ, R33 ;  /* 0x000000ffff247224 */ /* 0x000fe400078e0021 */
[----:B------:R-:W-:Y:S02]  /*122c0*/  IMAD.MOV.U32 R30, RZ, RZ, R31 ;  /* 0x000000ffff1e7224 */ /* 0x000fe400078e001f */
[----:B------:R-:W-:Y:S02]  /*122d0*/  IMAD.MOV.U32 R33, RZ, RZ, R34 ;  /* 0x000000ffff217224 */ /* 0x000fe400078e0022 */
.L_x_9698:
[----:B------:R-:W-:Y:S05]  /*122e0*/  BSYNC B0 ;  /* 0x0000000000007941 */ /* 0x000fea0003800000 */
.L_x_9696:
        /* <DEDUP_REMOVED lines=9> */
.L_x_9700:
[----:B------:R-:W-:Y:S02]  /*12380*/  IMAD.MOV.U32 R34, RZ, RZ, R29 ;  /* 0x000000ffff227224 */ /* 0x000fe400078e001d */
[----:B------:R-:W-:Y:S02]  /*12390*/  IMAD.MOV.U32 R31, RZ, RZ, R32 ;  /* 0x000000ffff1f7224 */ /* 0x000fe400078e0020 */
[----:B------:R-:W-:Y:S02]  /*123a0*/  IMAD.MOV.U32 R29, RZ, RZ, R30 ;  /* 0x000000ffff1d7224 */ /* 0x000fe400078e001e */
[----:B------:R-:W-:Y:S02]  /*123b0*/  IMAD.MOV.U32 R32, RZ, RZ, R33 ;  /* 0x000000ffff207224 */ /* 0x000fe400078e0021 */
.L_x_9701:
[----:B------:R-:W-:Y:S05]  /*123c0*/  BSYNC B0 ;  /* 0x0000000000007941 */ /* 0x000fea0003800000 */
.L_x_9699:
        /* <DEDUP_REMOVED lines=9> */
.L_x_9703:
[----:B------:R-:W-:Y:S02]  /*12460*/  IMAD.MOV.U32 R33, RZ, RZ, R28 ;  /* 0x000000ffff217224 */ /* 0x000fe400078e001c */
[----:B------:R-:W-:Y:S01]  /*12470*/  IMAD.MOV.U32 R30, RZ, RZ, R59 ;  /* 0x000000ffff1e7224 */ /* 0x000fe200078e003b */
[----:B------:R-:W-:Y:S01]  /*12480*/  MOV R59, R32 ;  /* 0x00000020003b7202 */ /* 0x000fe20000000f00 */
[----:B------:R-:W-:Y:S02]  /*12490*/  IMAD.MOV.U32 R28, RZ, RZ, R29 ;  /* 0x000000ffff1c7224 */ /* 0x000fe400078e001d */
.L_x_9704:
[----:B------:R-:W-:Y:S05]  /*124a0*/  BSYNC B0 ;  /* 0x0000000000007941 */ /* 0x000fea0003800000 */
.L_x_9702:
        /* <DEDUP_REMOVED lines=9> */
.L_x_9706:
[----:B------:R-:W-:Y:S01]  /*12540*/  IMAD.MOV.U32 R32, RZ, RZ, R57 ;  /* 0x000000ffff207224 */ /* 0x000fe200078e0039 */
[----:B------:R-:W-:Y:S01]  /*12550*/  MOV R57, R28 ;  /* 0x0000001c00397202 */ /* 0x000fe20000000f00 */
[----:B------:R-:W-:Y:S02]  /*12560*/  IMAD.MOV.U32 R29, RZ, RZ, R56 ;  /* 0x000000ffff1d7224 */ /* 0x000fe400078e0038 */
[----:B------:R-:W-:Y:S02]  /*12570*/  IMAD.MOV.U32 R56, RZ, RZ, R59 ;  /* 0x000000ffff387224 */ /* 0x000fe400078e003b */
.L_x_9707:
[----:B------:R-:W-:Y:S05]  /*12580*/  BSYNC B0 ;  /* 0x0000000000007941 */ /* 0x000fea0003800000 */
.L_x_9705:
        /* <DEDUP_REMOVED lines=9> */
.L_x_9709:
[----:B------:R-:W-:Y:S01]  /*12620*/  IMAD.MOV.U32 R63, RZ, RZ, R54 ;  /* 0x000000ffff3f7224 */ /* 0x000fe200078e0036 */
[----:B------:R-:W-:Y:S01]  /*12630*/  MOV R28, R25 ;  /* 0x00000019001c7202 */ /* 0x000fe20000000f00 */
[----:B------:R-:W-:Y:S02]  /*12640*/  IMAD.MOV.U32 R54, RZ, RZ, R57 ;  /* 0x000000ffff367224 */ /* 0x000fe400078e0039 */
[----:B------:R-:W-:Y:S02]  /*12650*/  IMAD.MOV.U32 R25, RZ, RZ, R56 ;  /* 0x000000ffff197224 */ /* 0x000fe400078e0038 */
.L_x_9710:
[----:B------:R-:W-:Y:S05]  /*12660*/  BSYNC B0 ;  /* 0x0000000000007941 */ /* 0x000fea0003800000 */
.L_x_9708:
        /* <DEDUP_REMOVED lines=9> */
.L_x_9712:
[----:B------:R-:W-:Y:S01]  /*12700*/  MOV R58, R21 ;  /* 0x00000015003a7202 */ /* 0x000fe20000000f00 */
[----:B------:R-:W-:Y:S02]  /*12710*/  IMAD.MOV.U32 R59, RZ, RZ, R24 ;  /* 0x000000ffff3b7224 */ /* 0x000fe400078e0018 */
[----:B------:R-:W-:Y:S02]  /*12720*/  IMAD.MOV.U32 R21, RZ, RZ, R54 ;  /* 0x000000ffff157224 */ /* 0x000fe400078e0036 */
[----:B------:R-:W-:Y:S02]  /*12730*/  IMAD.MOV.U32 R24, RZ, RZ, R25 ;  /* 0x000000ffff187224 */ /* 0x000fe400078e0019 */
.L_x_9713:
[----:B------:R-:W-:Y:S05]  /*12740*/  BSYNC B0 ;  /* 0x0000000000007941 */ /* 0x000fea0003800000 */
.L_x_9711:
        /* <DEDUP_REMOVED lines=9> */
.L_x_9715:
[----:B------:R-:W-:Y:S02]  /*127e0*/  IMAD.MOV.U32 R25, RZ, RZ, R20 ;  /* 0x000000ffff197224 */ /* 0x000fe400078e0014 */
[----:B------:R-:W-:Y:S02]  /*127f0*/  IMAD.MOV.U32 R56, RZ, RZ, R19 ;  /* 0x000000ffff387224 */ /* 0x000fe400078e0013 */
[----:B------:R-:W-:Y:S02]  /*12800*/  IMAD.MOV.U32 R20, RZ, RZ, R21 ;  /* 0x000000ffff147224 */ /* 0x000fe400078e0015 */
[----:B------:R-:W-:Y:S02]  /*12810*/  IMAD.MOV.U32 R19, RZ, RZ, R24 ;  /* 0x000000ffff137224 */ /* 0x000fe400078e0018 */
.L_x_9716:
[----:B------:R-:W-:Y:S05]  /*12820*/  BSYNC B0 ;  /* 0x0000000000007941 */ /* 0x000fea0003800000 */
.L_x_9714:
        /* <DEDUP_REMOVED lines=9> */
.L_x_9718:
[----:B------:R-:W-:Y:S02]  /*128c0*/  IMAD.MOV.U32 R24, RZ, RZ, R15 ;  /* 0x000000ffff187224 */ /* 0x000fe400078e000f */
[----:B------:R-:W-:Y:S01]  /*128d0*/  IMAD.MOV.U32 R21, RZ, RZ, R18 ;  /* 0x000000ffff157224 */ /* 0x000fe200078e0012 */
[----:B------:R-:W-:Y:S01]  /*128e0*/  MOV R18, R19 ;  /* 0x0000001300127202 */ /* 0x000fe20000000f00 */
[----:B------:R-:W-:Y:S02]  /*128f0*/  IMAD.MOV.U32 R15, RZ, RZ, R20 ;  /* 0x000000ffff0f7224 */ /* 0x000fe400078e0014 */
.L_x_9719:
[----:B------:R-:W-:Y:S05]  /*12900*/  BSYNC B0 ;  /* 0x0000000000007941 */ /* 0x000fea0003800000 */
.L_x_9717:
        /* <DEDUP_REMOVED lines=9> */
.L_x_9721:
[----:B------:R-:W-:Y:S01]  /*129a0*/  IMAD.MOV.U32 R19, RZ, RZ, R14 ;  /* 0x000000ffff137224 */ /* 0x000fe200078e000e */
[----:B------:R-:W-:Y:S01]  /*129b0*/  MOV R14, R15 ;  /* 0x0000000f000e7202 */ /* 0x000fe20000000f00 */
[----:B------:R-:W-:Y:S02]  /*129c0*/  IMAD.MOV.U32 R20, RZ, RZ, R17 ;  /* 0x000000ffff147224 */ /* 0x000fe400078e0011 */
[----:B------:R-:W-:Y:S02]  /*129d0*/  IMAD.MOV.U32 R17, RZ, RZ, R18 ;  /* 0x000000ffff117224 */ /* 0x000fe400078e0012 */
.L_x_9722:
[----:B------:R-:W-:Y:S05]  /*129e0*/  BSYNC B0 ;  /* 0x0000000000007941 */ /* 0x000fea0003800000 */
.L_x_9720:
        /* <DEDUP_REMOVED lines=9> */
.L_x_9724:
[----:B------:R-:W-:Y:S01]  /*12a80*/  IMAD.MOV.U32 R18, RZ, RZ, R13 ;  /* 0x000000ffff127224 */ /* 0x000fe200078e000d */
[----:B------:R-:W-:Y:S01]  /*12a90*/  MOV R15, R16 ;  /* 0x00000010000f7202 */ /* 0x000fe20000000f00 */
[----:B------:R-:W-:Y:S02]  /*12aa0*/  IMAD.MOV.U32 R13, RZ, RZ, R14 ;  /* 0x000000ffff0d7224 */ /* 0x000fe400078e000e */
[----:B------:R-:W-:Y:S02]  /*12ab0*/  IMAD.MOV.U32 R16, RZ, RZ, R17 ;  /* 0x000000ffff107224 */ /* 0x000fe400078e0011 */
.L_x_9725:
[----:B------:R-:W-:Y:S05]  /*12ac0*/  BSYNC B0 ;  /* 0x0000000000007941 */ /* 0x000fea0003800000 */
.L_x_9723:
        /* <DEDUP_REMOVED lines=9> */
.L_x_9727:
[----:B------:R-:W-:Y:S01]  /*12b60*/  MOV R17, R12 ;  /* 0x0000000c00117202 */ /* 0x000fe20000000f00 */
[----:B------:R-:W-:Y:S02]  /*12b70*/  IMAD.MOV.U32 R14, RZ, RZ, R11 ;  /* 0x000000ffff0e7224 */ /* 0x000fe400078e000b */
[----:B------:R-:W-:Y:S02]  /*12b80*/  IMAD.MOV.U32 R12, RZ, RZ, R13 ;  /* 0x000000ffff0c7224 */ /* 0x000fe400078e000d */
[----:B------:R-:W-:Y:S02]  /*12b90*/  IMAD.MOV.U32 R11, RZ, RZ, R16 ;  /* 0x000000ffff0b7224 */ /* 0x000fe400078e0010 */
.L_x_9728:
[----:B------:R-:W-:Y:S05]  /*12ba0*/  BSYNC B0 ;  /* 0x0000000000007941 */ /* 0x000fea0003800000 */
.L_x_9726:
        /* <DEDUP_REMOVED lines=9> */
.L_x_9730:
[----:B------:R-:W-:Y:S02]  /*12c40*/  IMAD.MOV.U32 R16, RZ, RZ, R7 ;  /* 0x000000ffff107224 */ /* 0x000fe400078e0007 */
[----:B------:R-:W-:Y:S02]  /*12c50*/  IMAD.MOV.U32 R13, RZ, RZ, R10 ;  /* 0x000000ffff0d7224 */ /* 0x000fe400078e000a */
[----:B------:R-:W-:Y:S02]  /*12c60*/  IMAD.MOV.U32 R7, RZ, RZ, R12 ;  /* 0x000000ffff077224 */ /* 0x000fe400078e000c */
[----:B------:R-:W-:Y:S02]  /*12c70*/  IMAD.MOV.U32 R10, RZ, RZ, R11 ;  /* 0x000000ffff0a7224 */ /* 0x000fe400078e000b */
.L_x_9731:
[----:B------:R-:W-:Y:S05]  /*12c80*/  BSYNC B0 ;  /* 0x0000000000007941 */ /* 0x000fea0003800000 */
.L_x_9729:
        /* <DEDUP_REMOVED lines=9> */
.L_x_9733:
[----:B------:R-:W-:Y:S02]  /*12d20*/  IMAD.MOV.U32 R11, RZ, RZ, R6 ;  /* 0x000000ffff0b7224 */ /* 0x000fe400078e0006 */
[----:B------:R-:W-:Y:S01]  /*12d30*/  IMAD.MOV.U32 R12, RZ, RZ, R9 ;  /* 0x000000ffff0c7224 */ /* 0x000fe200078e0009 */
[----:B------:R-:W-:Y:S01]  /*12d40*/  MOV R9, R10 ;  /* 0x0000000a00097202 */ /* 0x000fe20000000f00 */
[----:B------:R-:W-:Y:S02]  /*12d50*/  IMAD.MOV.U32 R6, RZ, RZ, R7 ;  /* 0x000000ffff067224 */ /* 0x000fe400078e0007 */
.L_x_9734:
[----:B------:R-:W-:Y:S05]  /*12d60*/  BSYNC B0 ;  /* 0x0000000000007941 */ /* 0x000fea0003800000 */
.L_x_9732:
        /* <DEDUP_REMOVED lines=9> */
.L_x_9736:
[----:B------:R-:W-:Y:S01]  /*12e00*/  IMAD.MOV.U32 R10, RZ, RZ, R5 ;  /* 0x000000ffff0a7224 */ /* 0x000fe200078e0005 */
[----:B------:R-:W-:Y:S01]  /*12e10*/  MOV R5, R6 ;  /* 0x0000000600057202 */ /* 0x000fe20000000f00 */
[----:B------:R-:W-:Y:S02]  /*12e20*/  IMAD.MOV.U32 R7, RZ, RZ, R8 ;  /* 0x000000ffff077224 */ /* 0x000fe400078e0008 */
[----:B------:R-:W-:Y:S02]  /*12e30*/  IMAD.MOV.U32 R8, RZ, RZ, R9 ;  /* 0x000000ffff087224 */ /* 0x000fe400078e0009 */
.L_x_9737:
[----:B------:R-:W-:Y:S05]  /*12e40*/  BSYNC B0 ;  /* 0x0000000000007941 */ /* 0x000fea0003800000 */
.L_x_9735:
        /* <DEDUP_REMOVED lines=9> */
.L_x_9739:
[----:B------:R-:W-:Y:S01]  /*12ee0*/  IMAD.MOV.U32 R9, RZ, RZ, R4 ;  /* 0x000000ffff097224 */ /* 0x000fe200078e0004 */
[----:B------:R-:W-:Y:S01]  /*12ef0*/  MOV R6, R55 ;  /* 0x0000003700067202 */ /* 0x000fe20000000f00 */
[----:B------:R-:W-:Y:S02]  /*12f00*/  IMAD.MOV.U32 R4, RZ, RZ, R5 ;  /* 0x000000ffff047224 */ /* 0x000fe400078e0005 */
[----:B------:R-:W-:Y:S02]  /*12f10*/  IMAD.MOV.U32 R55, RZ, RZ, R8 ;  /* 0x000000ffff377224 */ /* 0x000fe400078e0008 */
.L_x_9740:
[----:B------:R-:W-:Y:S05]  /*12f20*/  BSYNC B0 ;  /* 0x0000000000007941 */ /* 0x000fea0003800000 */
.L_x_9738:
        /* <DEDUP_REMOVED lines=9> */
.L_x_9742:
[----:B------:R-:W-:Y:S01]  /*12fc0*/  MOV R8, R53 ;  /* 0x0000003500087202 */ /* 0x000fe20000000f00 */
[----:B------:R-:W-:Y:S02]  /*12fd0*/  IMAD.MOV.U32 R5, RZ, RZ, R52 ;  /* 0x000000ffff057224 */ /* 0x000fe400078e0034 */
[----:B------:R-:W-:Y:S02]  /*12fe0*/  IMAD.MOV.U32 R53, RZ, RZ, R4 ;  /* 0x000000ffff357224 */ /* 0x000fe400078e0004 */
[----:B------:R-:W-:Y:S02]  /*12ff0*/  IMAD.MOV.U32 R52, RZ, RZ, R55 ;  /* 0x000000ffff347224 */ /* 0x000fe400078e0037 */
.L_x_9743:
[----:B------:R-:W-:Y:S05]  /*13000*/  BSYNC B0 ;  /* 0x0000000000007941 */ /* 0x000fea0003800000 */
.L_x_9741:
        /* <DEDUP_REMOVED lines=9> */
.L_x_9745:
[----:B------:R-:W-:Y:S02]  /*130a0*/  IMAD.MOV.U32 R57, RZ, RZ, R2 ;  /* 0x000000ffff397224 */ /* 0x000fe400078e0002 */
[----:B------:R-:W-:Y:S02]  /*130b0*/  IMAD.MOV.U32 R4, RZ, RZ, R51 ;  /* 0x000000ffff047224 */ /* 0x000fe400078e0033 */
[----:B------:R-:W-:Y:S02]  /*130c0*/  IMAD.MOV.U32 R2, RZ, RZ, R53 ;  /* 0x000000ffff027224 */ /* 0x000fe400078e0035 */
[----:B------:R-:W-:Y:S02]  /*130d0*/  IMAD.MOV.U32 R51, RZ, RZ, R52 ;  /* 0x000000ffff337224 */ /* 0x000fe400078e0034 */
.L_x_9746:
[----:B------:R-:W-:Y:S05]  /*130e0*/  BSYNC B0 ;  /* 0x0000000000007941 */ /* 0x000fea0003800000 */
.L_x_9744:
        /* <DEDUP_REMOVED lines=9> */
.L_x_9748:
[----:B------:R-:W-:Y:S02]  /*13180*/  IMAD.MOV.U32 R54, RZ, RZ, R3 ;  /* 0x000000ffff367224 */ /* 0x000fe400078e0003 */
[----:B------:R-:W-:Y:S01]  /*13190*/  IMAD.MOV.U32 R55, RZ, RZ, R0 ;  /* 0x000000ffff377224 */ /* 0x000fe200078e0000 */
[----:B------:R-:W-:Y:S01]  /*131a0*/  MOV R0, R51 ;  /* 0x0000003300007202 */ /* 0x000fe20000000f00 */
[----:B------:R-:W-:Y:S02]  /*131b0*/  IMAD.MOV.U32 R3, RZ, RZ, R2 ;  /* 0x000000ffff037224 */ /* 0x000fe400078e0002 */
.L_x_9749:
[----:B------:R-:W-:Y:S05]  /*131c0*/  BSYNC B0 ;  /* 0x0000000000007941 */ /* 0x000fea0003800000 */
.L_x_9747:
        /* <DEDUP_REMOVED lines=9> */
.L_x_9751:
[----:B------:R-:W-:Y:S01]  /*13260*/  IMAD.MOV.U32 R53, RZ, RZ, R50 ;  /* 0x000000ffff357224 */ /* 0x000fe200078e0032 */
[----:B------:R-:W-:Y:S01]  /*13270*/  MOV R50, R3 ;  /* 0x0000000300327202 */ /* 0x000fe20000000f00 */
[----:B------:R-:W-:Y:S02]  /*13280*/  IMAD.MOV.U32 R2, RZ, RZ, R49 ;  /* 0x000000ffff027224 */ /* 0x000fe400078e0031 */
[----:B------:R-:W-:Y:S02]  /*13290*/  IMAD.MOV.U32 R49, RZ, RZ, R0 ;  /* 0x000000ffff317224 */ /* 0x000fe400078e0000 */
.L_x_9752:
[----:B------:R-:W-:Y:S05]  /*132a0*/  BSYNC B0 ;  /* 0x0000000000007941 */ /* 0x000fea0003800000 */
.L_x_9750:
        /* <DEDUP_REMOVED lines=9> */
.L_x_9754:
[----:B------:R-:W-:Y:S01]  /*13340*/  IMAD.MOV.U32 R0, RZ, RZ, R47 ;  /* 0x000000ffff007224 */ /* 0x000fe200078e002f */
[----:B------:R-:W-:Y:S01]  /*13350*/  MOV R3, R48 ;  /* 0x0000003000037202 */ /* 0x000fe20000000f00 */
[----:B------:R-:W-:Y:S02]  /*13360*/  IMAD.MOV.U32 R47, RZ, RZ, R50 ;  /* 0x000000ffff2f7224 */ /* 0x000fe400078e0032 */
[----:B------:R-:W-:Y:S02]  /*13370*/  IMAD.MOV.U32 R48, RZ, RZ, R49 ;  /* 0x000000ffff307224 */ /* 0x000fe400078e0031 */
.L_x_9755:
[----:B------:R-:W-:Y:S05]  /*13380*/  BSYNC B0 ;  /* 0x0000000000007941 */ /* 0x000fea0003800000 */
.L_x_9753:
        /* <DEDUP_REMOVED lines=9> */
.L_x_9757:
[----:B------:R-:W-:Y:S01]  /*13420*/  MOV R51, R46 ;  /* 0x0000002e00337202 */ /* 0x000fe20000000f00 */
[----:B------:R-:W-:Y:S02]  /*13430*/  IMAD.MOV.U32 R52, RZ, RZ, R45 ;  /* 0x000000ffff347224 */ /* 0x000fe400078e002d */
[----:B------:R-:W-:Y:S02]  /*13440*/  IMAD.MOV.U32 R46, RZ, RZ, R47 ;  /* 0x000000ffff2e7224 */ /* 0x000fe400078e002f */
[----:B------:R-:W-:Y:S02]  /*13450*/  IMAD.MOV.U32 R45, RZ, RZ, R48 ;  /* 0x000000ffff2d7224 */ /* 0x000fe400078e0030 */
.L_x_9758:
[----:B------:R-:W-:Y:S05]  /*13460*/  BSYNC B0 ;  /* 0x0000000000007941 */ /* 0x000fea0003800000 */
.L_x_9756:
        /* <DEDUP_REMOVED lines=9> */
.L_x_9760:
[----:B------:R-:W-:Y:S02]  /*13500*/  IMAD.MOV.U32 R50, RZ, RZ, R43 ;  /* 0x000000ffff327224 */ /* 0x000fe400078e002b */
[----:B------:R-:W-:Y:S02]  /*13510*/  IMAD.MOV.U32 R49, RZ, RZ, R44 ;  /* 0x000000ffff317224 */ /* 0x000fe400078e002c */
[----:B------:R-:W-:Y:S02]  /*13520*/  IMAD.MOV.U32 R43, RZ, RZ, R46 ;  /* 0x000000ffff2b7224 */ /* 0x000fe400078e002e */
[----:B------:R-:W-:Y:S02]  /*13530*/  IMAD.MOV.U32 R44, RZ, RZ, R45 ;  /* 0x000000ffff2c7224 */ /* 0x000fe400078e002d */
.L_x_9761:
[----:B------:R-:W-:Y:S05]  /*13540*/  BSYNC B0 ;  /* 0x0000000000007941 */ /* 0x000fea0003800000 */
.L_x_9759:
        /* <DEDUP_REMOVED lines=9> */
.L_x_9763:
[----:B------:R-:W-:Y:S02]  /*135e0*/  IMAD.MOV.U32 R47, RZ, RZ, R42 ;  /* 0x000000ffff2f7224 */ /* 0x000fe400078e002a */
[----:B------:R-:W-:Y:S01]  /*135f0*/  IMAD.MOV.U32 R48, RZ, RZ, R39 ;  /* 0x000000ffff307224 */ /* 0x000fe200078e0027 */
[----:B------:R-:W-:Y:S01]  /*13600*/  MOV R39, R44 ;  /* 0x0000002c00277202 */ /* 0x000fe20000000f00 */
[----:B------:R-:W-:Y:S02]  /*13610*/  IMAD.MOV.U32 R42, RZ, RZ, R43 ;  /* 0x000000ffff2a7224 */ /* 0x000fe400078e002b */
.L_x_9764:
[----:B------:R-:W-:Y:S05]  /*13620*/  BSYNC B0 ;  /* 0x0000000000007941 */ /* 0x000fea0003800000 */
.L_x_9762:
        /* <DEDUP_REMOVED lines=9> */
.L_x_9766:
[----:B------:R-:W-:Y:S02]  /*136c0*/  IMAD.MOV.U32 R46, RZ, RZ, R61 ;  /* 0x000000ffff2e7224 */ /* 0x000fe400078e003d */
[----:B------:R-:W-:Y:S01]  /*136d0*/  IMAD.MOV.U32 R45, RZ, RZ, R70 ;  /* 0x000000ffff2d7224 */ /* 0x000fe200078e0046 */
[----:B------:R-:W-:Y:S01]  /*136e0*/  MOV R70, R39 ;  /* 0x0000002700467202 */ /* 0x000fe20000000f00 */
[----:B------:R-:W-:Y:S02]  /*136f0*/  IMAD.MOV.U32 R61, RZ, RZ, R42 ;  /* 0x000000ffff3d7224 */ /* 0x000fe400078e002a */
.L_x_9767:
[----:B------:R-:W-:Y:S05]  /*13700*/  BSYNC B0 ;  /* 0x0000000000007941 */ /* 0x000fea0003800000 */
.L_x_9765:
        /* <DEDUP_REMOVED lines=11> */
.L_x_9769:
[----:B0-----:R-:W-:Y:S01]  /*137c0*/  IMAD.MOV.U32 R44, RZ, RZ, R41 ;  /* 0x000000ffff2c7224 */ /* 0x001fe200078e0029 */
[----:B------:R-:W-:Y:S01]  /*137d0*/  MOV R43, R38 ;  /* 0x00000026002b7202 */ /* 0x000fe20000000f00 */
[----:B------:R-:W-:Y:S02]  /*137e0*/  IMAD.MOV.U32 R41, RZ, RZ, R42 ;  /* 0x000000ffff297224 */ /* 0x000fe400078e002a */
[----:B-----5:R-:W-:Y:S02]  /*137f0*/  IMAD.MOV.U32 R38, RZ, RZ, R39 ;  /* 0x000000ffff267224 */ /* 0x020fe400078e0027 */
.L_x_9770:
[----:B------:R-:W-:Y:S05]  /*13800*/  BSYNC B0 ;  /* 0x0000000000007941 */ /* 0x000fea0003800000 */
.L_x_9768:
        /* <DEDUP_REMOVED lines=9> */
.L_x_9772:
[----:B------:R-:W-:Y:S01]  /*138a0*/  MOV R39, R40 ;  /* 0x0000002800277202 */ /* 0x000fe20000000f00 */
[----:B------:R-:W-:Y:S02]  /*138b0*/  IMAD.MOV.U32 R42, RZ, RZ, R37 ;  /* 0x000000ffff2a7224 */ /* 0x000fe400078e0025 */
[----:B------:R-:W-:Y:S02]  /*138c0*/  IMAD.MOV.U32 R40, RZ, RZ, R41 ;  /* 0x000000ffff287224 */ /* 0x000fe400078e0029 */
[----:B------:R-:W-:Y:S02]  /*138d0*/  IMAD.MOV.U32 R37, RZ, RZ, R38 ;  /* 0x000000ffff257224 */ /* 0x000fe400078e0026 */
.L_x_9773:
[----:B------:R-:W-:Y:S05]  /*138e0*/  BSYNC B0 ;  /* 0x0000000000007941 */ /* 0x000fea0003800000 */
.L_x_9771:
        /* <DEDUP_REMOVED lines=9> */
.L_x_9775:
[----:B------:R-:W-:Y:S02]  /*13980*/  IMAD.MOV.U32 R38, RZ, RZ, R35 ;  /* 0x000000ffff267224 */ /* 0x000fe400078e0023 */
[----:B------:R-:W-:Y:S02]  /*13990*/  IMAD.MOV.U32 R41, RZ, RZ, R36 ;  /* 0x000000ffff297224 */ /* 0x000fe400078e0024 */
[----:B------:R-:W-:Y:S02]  /*139a0*/  IMAD.MOV.U32 R35, RZ, RZ, R40 ;  /* 0x000000ffff237224 */ /* 0x000fe400078e0028 */
[----:B------:R-:W-:Y:S02]  /*139b0*/  IMAD.MOV.U32 R36, RZ, RZ, R37 ;  /* 0x000000ffff247224 */ /* 0x000fe400078e0025 */
.L_x_9776:
[----:B------:R-:W-:Y:S05]  /*139c0*/  BSYNC B0 ;  /* 0x0000000000007941 */ /* 0x000fea0003800000 */
.L_x_9774:
        /* <DEDUP_REMOVED lines=9> */
.L_x_9778:
[----:B------:R-:W-:Y:S02]  /*13a60*/  IMAD.MOV.U32 R37, RZ, RZ, R34 ;  /* 0x000000ffff257224 */ /* 0x000fe400078e0022 */
[----:B------:R-:W-:Y:S01]  /*13a70*/  IMAD.MOV.U32 R40, RZ, RZ, R31 ;  /* 0x000000ffff287224 */ /* 0x000fe200078e001f */
[----:B------:R-:W-:Y:S01]  /*13a80*/  MOV R31, R36 ;  /* 0x00000024001f7202 */ /* 0x000fe20000000f00 */
[----:B------:R-:W-:Y:S02]  /*13a90*/  IMAD.MOV.U32 R34, RZ, RZ, R35 ;  /* 0x000000ffff227224 */ /* 0x000fe400078e0023 */
.L_x_9779:
[----:B------:R-:W-:Y:S05]  /*13aa0*/  BSYNC B0 ;  /* 0x0000000000007941 */ /* 0x000fea0003800000 */
.L_x_9777:
        /* <DEDUP_REMOVED lines=9> */
.L_x_9781:
[----:B------:R-:W-:Y:S01]  /*13b40*/  IMAD.MOV.U32 R36, RZ, RZ, R33 ;  /* 0x000000ffff247224 */ /* 0x000fe200078e0021 */
[----:B------:R-:W-:Y:S01]  /*13b50*/  MOV R33, R34 ;  /* 0x0000002200217202 */ /* 0x000fe20000000f00 */
[----:B------:R-:W-:Y:S02]  /*13b60*/  IMAD.MOV.U32 R35, RZ, RZ, R30 ;  /* 0x000000ffff237224 */ /* 0x000fe400078e001e */
[----:B------:R-:W-:Y:S02]  /*13b70*/  IMAD.MOV.U32 R30, RZ, RZ, R31 ;  /* 0x000000ffff1e7224 */ /* 0x000fe400078e001f */
.L_x_9782:
[----:B------:R-:W-:Y:S05]  /*13b80*/  BSYNC B0 ;  /* 0x0000000000007941 */ /* 0x000fea0003800000 */
.L_x_9780:
        /* <DEDUP_REMOVED lines=9> */
.L_x_9784:
[----:B------:R-:W-:Y:S01]  /*13c20*/  IMAD.MOV.U32 R31, RZ, RZ, R32 ;  /* 0x000000ffff1f7224 */ /* 0x000fe200078e0020 */
[----:B------:R-:W-:Y:S01]  /*13c30*/  MOV R34, R29 ;  /* 0x0000001d00227202 */ /* 0x000fe20000000f00 */
[----:B------:R-:W-:Y:S02]  /*13c40*/  IMAD.MOV.U32 R32, RZ, RZ, R33 ;  /* 0x000000ffff207224 */ /* 0x000fe400078e0021 */
[----:B------:R-:W-:Y:S02]  /*13c50*/  IMAD.MOV.U32 R29, RZ, RZ, R30 ;  /* 0x000000ffff1d7224 */ /* 0x000fe400078e001e */
.L_x_9785:
[----:B------:R-:W-:Y:S05]  /*13c60*/  BSYNC B0 ;  /* 0x0000000000007941 */ /* 0x000fea0003800000 */
.L_x_9783:
        /* <DEDUP_REMOVED lines=9> */
.L_x_9787:
[----:B------:R-:W-:Y:S01]  /*13d00*/  MOV R30, R63 ;  /* 0x0000003f001e7202 */ /* 0x000fe20000000f00 */
[----:B------:R-:W-:Y:S02]  /*13d10*/  IMAD.MOV.U32 R33, RZ, RZ, R28 ;  /* 0x000000ffff217224 */ /* 0x000fe400078e001c */
[----:B------:R-:W-:Y:S02]  /*13d20*/  IMAD.MOV.U32 R63, RZ, RZ, R32 ;  /* 0x000000ffff3f7224 */ /* 0x000fe400078e0020 */
[----:B------:R-:W-:Y:S02]  /*13d30*/  IMAD.MOV.U32 R28, RZ, RZ, R29 ;  /* 0x000000ffff1c7224 */ /* 0x000fe400078e001d */
.L_x_9788:
[----:B------:R-:W-:Y:S05]  /*13d40*/  BSYNC B0 ;  /* 0x0000000000007941 */ /* 0x000fea0003800000 */
.L_x_9786:
        /* <DEDUP_REMOVED lines=9> */
.L_x_9790:
[----:B------:R-:W-:Y:S02]  /*13de0*/  IMAD.MOV.U32 R29, RZ, RZ, R58 ;  /* 0x000000ffff1d7224 */ /* 0x000fe400078e003a */
[----:B------:R-:W-:Y:S02]  /*13df0*/  IMAD.MOV.U32 R32, RZ, RZ, R59 ;  /* 0x000000ffff207224 */ /* 0x000fe400078e003b */
[----:B------:R-:W-:Y:S02]  /*13e00*/  IMAD.MOV.U32 R58, RZ, RZ, R63 ;  /* 0x000000ffff3a7224 */ /* 0x000fe400078e003f */
[----:B------:R-:W-:Y:S02]  /*13e10*/  IMAD.MOV.U32 R59, RZ, RZ, R28 ;  /* 0x000000ffff3b7224 */ /* 0x000fe400078e001c */
.L_x_9791:
[----:B------:R-:W-:Y:S05]  /*13e20*/  BSYNC B0 ;  /* 0x0000000000007941 */ /* 0x000fea0003800000 */
.L_x_9789:
        /* <DEDUP_REMOVED lines=9> */
.L_x_9793:
[----:B------:R-:W-:Y:S02]  /*13ec0*/  IMAD.MOV.U32 R28, RZ, RZ, R25 ;  /* 0x000000ffff1c7224 */ /* 0x000fe400078e0019 */
[----:B------:R-:W-:Y:S01]  /*13ed0*/  IMAD.MOV.U32 R65, RZ, RZ, R56 ;  /* 0x000000ffff417224 */ /* 0x000fe200078e0038 */
[----:B------:R-:W-:Y:S01]  /*13ee0*/  MOV R56, R59 ;  /* 0x0000003b00387202 */ /* 0x000fe20000000f00 */
[----:B------:R-:W-:Y:S02]  /*13ef0*/  IMAD.MOV.U32 R25, RZ, RZ, R58 ;  /* 0x000000ffff197224 */ /* 0x000fe400078e003a */
.L_x_9794:
[----:B------:R-:W-:Y:S05]  /*13f00*/  BSYNC B0 ;  /* 0x0000000000007941 */ /* 0x000fea0003800000 */
.L_x_9792:
        /* <DEDUP_REMOVED lines=9> */
.L_x_9796:
[----:B------:R-:W-:Y:S01]  /*13fa0*/  IMAD.MOV.U32 R63, RZ, RZ, R24 ;  /* 0x000000ffff3f7224 */ /* 0x000fe200078e0018 */
[----:B------:R-:W-:Y:S01]  /*13fb0*/  MOV R24, R25 ;  /* 0x0000001900187202 */ /* 0x000fe20000000f00 */
[----:B------:R-:W-:Y:S02]  /*13fc0*/  IMAD.MOV.U32 R60, RZ, RZ, R21 ;  /* 0x000000ffff3c7224 */ /* 0x000fe400078e0015 */
[----:B------:R-:W-:Y:S02]  /*13fd0*/  IMAD.MOV.U32 R21, RZ, RZ, R56 ;  /* 0x000000ffff157224 */ /* 0x000fe400078e0038 */
.L_x_9797:
[----:B------:R-:W-:Y:S05]  /*13fe0*/  BSYNC B0 ;  /* 0x0000000000007941 */ /* 0x000fea0003800000 */
.L_x_9795:
        /* <DEDUP_REMOVED lines=9> */
.L_x_9799:
[----:B------:R-:W-:Y:S01]  /*14080*/  IMAD.MOV.U32 R58, RZ, RZ, R19 ;  /* 0x000000ffff3a7224 */ /* 0x000fe200078e0013 */
[----:B------:R-:W-:Y:S01]  /*14090*/  MOV R25, R20 ;  /* 0x0000001400197202 */ /* 0x000fe20000000f00 */
[----:B------:R-:W-:Y:S02]  /*140a0*/  IMAD.MOV.U32 R19, RZ, RZ, R24 ;  /* 0x000000ffff137224 */ /* 0x000fe400078e0018 */
[----:B------:R-:W-:Y:S02]  /*140b0*/  IMAD.MOV.U32 R20, RZ, RZ, R21 ;  /* 0x000000ffff147224 */ /* 0x000fe400078e0015 */
.L_x_9800:
[----:B------:R-:W-:Y:S05]  /*140c0*/  BSYNC B0 ;  /* 0x0000000000007941 */ /* 0x000fea0003800000 */
.L_x_9798:
        /* <DEDUP_REMOVED lines=9> */
.L_x_9802:
[----:B------:R-:W-:Y:S01]  /*14160*/  MOV R21, R18 ;  /* 0x0000001200157202 */ /* 0x000fe20000000f00 */
[----:B------:R-:W-:Y:S02]  /*14170*/  IMAD.MOV.U32 R24, RZ, RZ, R15 ;  /* 0x000000ffff187224 */ /* 0x000fe400078e000f */
[----:B------:R-:W-:Y:S02]  /*14180*/  IMAD.MOV.U32 R18, RZ, RZ, R19 ;  /* 0x000000ffff127224 */ /* 0x000fe400078e0013 */
[----:B------:R-:W-:Y:S02]  /*14190*/  IMAD.MOV.U32 R15, RZ, RZ, R20 ;  /* 0x000000ffff0f7224 */ /* 0x000fe400078e0014 */
.L_x_9803:
[----:B------:R-:W-:Y:S05]  /*141a0*/  BSYNC B0 ;  /* 0x0000000000007941 */ /* 0x000fea0003800000 */
.L_x_9801:
        /* <DEDUP_REMOVED lines=9> */
.L_x_9805:
[----:B------:R-:W-:Y:S02]  /*14240*/  IMAD.MOV.U32 R20, RZ, RZ, R17 ;  /* 0x000000ffff147224 */ /* 0x000fe400078e0011 */
[----:B------:R-:W-:Y:S02]  /*14250*/  IMAD.MOV.U32 R19, RZ, RZ, R14 ;  /* 0x000000ffff137224 */ /* 0x000fe400078e000e */
[----:B------:R-:W-:Y:S02]  /*14260*/  IMAD.MOV.U32 R17, RZ, RZ, R18 ;  /* 0x000000ffff117224 */ /* 0x000fe400078e0012 */
[----:B------:R-:W-:Y:S02]  /*14270*/  IMAD.MOV.U32 R14, RZ, RZ, R15 ;  /* 0x000000ffff0e7224 */ /* 0x000fe400078e000f */
.L_x_9806:
[----:B------:R-:W-:Y:S05]  /*14280*/  BSYNC B0 ;  /* 0x0000000000007941 */ /* 0x000fea0003800000 */
.L_x_9804:
        /* <DEDUP_REMOVED lines=9> */
.L_x_9808:
[----:B------:R-:W-:Y:S02]  /*14320*/  IMAD.MOV.U32 R15, RZ, RZ, R16 ;  /* 0x000000ffff0f7224 */ /* 0x000fe400078e0010 */
[----:B------:R-:W-:Y:S01]  /*14330*/  IMAD.MOV.U32 R18, RZ, RZ, R13 ;  /* 0x000000ffff127224 */ /* 0x000fe200078e000d */
[----:B------:R-:W-:Y:S01]  /*14340*/  MOV R13, R14 ;  /* 0x0000000e000d7202 */ /* 0x000fe20000000f00 */
[----:B------:R-:W-:Y:S02]  /*14350*/  IMAD.MOV.U32 R16, RZ, RZ, R17 ;  /* 0x000000ffff107224 */ /* 0x000fe400078e0011 */
.L_x_9809:
[----:B------:R-:W-:Y:S05]  /*14360*/  BSYNC B0 ;  /* 0x0000000000007941 */ /* 0x000fea0003800000 */
.L_x_9807:
        /* <DEDUP_REMOVED lines=9> */
.L_x_9811:
[----:B------:R-:W-:Y:S01]  /*14400*/  IMAD.MOV.U32 R14, RZ, RZ, R11 ;  /* 0x000000ffff0e7224 */ /* 0x000fe200078e000b */
[----:B------:R-:W-:Y:S01]  /*14410*/  MOV R11, R16 ;  /* 0x00000010000b7202 */ /* 0x000fe20000000f00 */
[----:B------:R-:W-:Y:S02]  /*14420*/  IMAD.MOV.U32 R17, RZ, RZ, R12 ;  /* 0x000000ffff117224 */ /* 0x000fe400078e000c */
[----:B------:R-:W-:Y:S02]  /*14430*/  IMAD.MOV.U32 R12, RZ, RZ, R13 ;  /* 0x000000ffff0c7224 */ /* 0x000fe400078e000d */
.L_x_9812:
[----:B------:R-:W-:Y:S05]  /*14440*/  BSYNC B0 ;  /* 0x0000000000007941 */ /* 0x000fea0003800000 */
.L_x_9810:
        /* <DEDUP_REMOVED lines=9> */
.L_x_9814:
[----:B------:R-:W-:Y:S01]  /*144e0*/  IMAD.MOV.U32 R13, RZ, RZ, R10 ;  /* 0x000000ffff0d7224 */ /* 0x000fe200078e000a */
[----:B------:R-:W-:Y:S01]  /*144f0*/  MOV R16, R7 ;  /* 0x0000000700107202 */ /* 0x000fe20000000f00 */
[----:B------:R-:W-:Y:S02]  /*14500*/  IMAD.MOV.U32 R10, RZ, RZ, R11 ;  /* 0x000000ffff0a7224 */ /* 0x000fe400078e000b */
[----:B------:R-:W-:Y:S02]  /*14510*/  IMAD.MOV.U32 R7, RZ, RZ, R12 ;  /* 0x000000ffff077224 */ /* 0x000fe400078e000c */
.L_x_9815:
[----:B------:R-:W-:Y:S05]  /*14520*/  BSYNC B0 ;  /* 0x0000000000007941 */ /* 0x000fea0003800000 */
.L_x_9813:
        /* <DEDUP_REMOVED lines=9> */
.L_x_9817:
[----:B------:R-:W-:Y:S01]  /*145c0*/  MOV R12, R9 ;  /* 0x00000009000c7202 */ /* 0x000fe20000000f00 */
[----:B------:R-:W-:Y:S02]  /*145d0*/  IMAD.MOV.U32 R11, RZ, RZ, R6 ;  /* 0x000000ffff0b7224 */ /* 0x000fe400078e0006 */
[----:B------:R-:W-:Y:S02]  /*145e0*/  IMAD.MOV.U32 R9, RZ, RZ, R10 ;  /* 0x000000ffff097224 */ /* 0x000fe400078e000a */
[----:B------:R-:W-:Y:S02]  /*145f0*/  IMAD.MOV.U32 R6, RZ, RZ, R7 ;  /* 0x000000ffff067224 */ /* 0x000fe400078e0007 */
.L_x_9818:
[----:B------:R-:W-:Y:S05]  /*14600*/  BSYNC B0 ;  /* 0x0000000000007941 */ /* 0x000fea0003800000 */
.L_x_9816:
        /* <DEDUP_REMOVED lines=9> */
.L_x_9820:
[----:B------:R-:W-:Y:S02]  /*146a0*/  IMAD.MOV.U32 R7, RZ, RZ, R8 ;  /* 0x000000ffff077224 */ /* 0x000fe400078e0008 */
[----:B------:R-:W-:Y:S02]  /*146b0*/  IMAD.MOV.U32 R10, RZ, RZ, R5 ;  /* 0x000000ffff0a7224 */ /* 0x000fe400078e0005 */
[----:B------:R-:W-:Y:S02]  /*146c0*/  IMAD.MOV.U32 R8, RZ, RZ, R9 ;  /* 0x000000ffff087224 */ /* 0x000fe400078e0009 */
[----:B------:R-:W-:Y:S02]  /*146d0*/  IMAD.MOV.U32 R5, RZ, RZ, R6 ;  /* 0x000000ffff057224 */ /* 0x000fe400078e0006 */
.L_x_9821:
[----:B------:R-:W-:Y:S05]  /*146e0*/  BSYNC B0 ;  /* 0x0000000000007941 */ /* 0x000fea0003800000 */
.L_x_9819:
        /* <DEDUP_REMOVED lines=9> */
.L_x_9823:
[----:B------:R-:W-:Y:S02]  /*14780*/  IMAD.MOV.U32 R6, RZ, RZ, R57 ;  /* 0x000000ffff067224 */ /* 0x000fe400078e0039 */
[----:B------:R-:W-:Y:S01]  /*14790*/  IMAD.MOV.U32 R9, RZ, RZ, R4 ;  /* 0x000000ffff097224 */ /* 0x000fe200078e0004 */
[----:B------:R-:W-:Y:S01]  /*147a0*/  MOV R4, R5 ;  /* 0x0000000500047202 */ /* 0x000fe20000000f00 */
[----:B------:R-:W-:Y:S02]  /*147b0*/  IMAD.MOV.U32 R57, RZ, RZ, R8 ;  /* 0x000000ffff397224 */ /* 0x000fe400078e0008 */
.L_x_9824:
[----:B------:R-:W-:Y:S05]  /*147c0*/  BSYNC B0 ;  /* 0x0000000000007941 */ /* 0x000fea0003800000 */
.L_x_9822:
        /* <DEDUP_REMOVED lines=9> */
.L_x_9826:
[----:B------:R-:W-:Y:S01]  /*14860*/  IMAD.MOV.U32 R5, RZ, RZ, R54 ;  /* 0x000000ffff057224 */ /* 0x000fe200078e0036 */
[----:B------:R-:W-:Y:S01]  /*14870*/  MOV R54, R57 ;  /* 0x0000003900367202 */ /* 0x000fe20000000f00 */
[----:B------:R-:W-:Y:S02]  /*14880*/  IMAD.MOV.U32 R8, RZ, RZ, R55 ;  /* 0x000000ffff087224 */ /* 0x000fe400078e0037 */
[----:B------:R-:W-:Y:S02]  /*14890*/  IMAD.MOV.U32 R55, RZ, RZ, R4 ;  /* 0x000000ffff377224 */ /* 0x000fe400078e0004 */
.L_x_9827:
[----:B------:R-:W-:Y:S05]  /*148a0*/  BSYNC B0 ;  /* 0x0000000000007941 */ /* 0x000fea0003800000 */
.L_x_9825:
        /* <DEDUP_REMOVED lines=9> */
.L_x_9829:
[----:B------:R-:W-:Y:S01]  /*14940*/  IMAD.MOV.U32 R4, RZ, RZ, R53 ;  /* 0x000000ffff047224 */ /* 0x000fe200078e0035 */
[----:B------:R-:W-:Y:S01]  /*14950*/  MOV R59, R2 ;  /* 0x00000002003b7202 */ /* 0x000fe20000000f00 */
[----:B------:R-:W-:Y:S02]  /*14960*/  IMAD.MOV.U32 R53, RZ, RZ, R54 ;  /* 0x000000ffff357224 */ /* 0x000fe400078e0036 */
[----:B------:R-:W-:Y:S02]  /*14970*/  IMAD.MOV.U32 R2, RZ, RZ, R55 ;  /* 0x000000ffff027224 */ /* 0x000fe400078e0037 */
.L_x_9830:
[----:B------:R-:W-:Y:S05]  /*14980*/  BSYNC B0 ;  /* 0x0000000000007941 */ /* 0x000fea0003800000 */
.L_x_9828:
        /* <DEDUP_REMOVED lines=9> */
.L_x_9832:
[----:B------:R-:W-:Y:S01]  /*14a20*/  MOV R57, R0 ;  /* 0x0000000000397202 */ /* 0x000fe20000000f00 */
[----:B------:R-:W-:Y:S02]  /*14a30*/  IMAD.MOV.U32 R56, RZ, RZ, R3 ;  /* 0x000000ffff387224 */ /* 0x000fe400078e0003 */
[----:B------:R-:W-:Y:S02]  /*14a40*/  IMAD.MOV.U32 R0, RZ, RZ, R53 ;  /* 0x000000ffff007224 */ /* 0x000fe400078e0035 */
[----:B------:R-:W-:Y:S02]  /*14a50*/  IMAD.MOV.U32 R3, RZ, RZ, R2 ;  /* 0x000000ffff037224 */ /* 0x000fe400078e0002 */
.L_x_9833:
[----:B------:R-:W-:Y:S05]  /*14a60*/  BSYNC B0 ;  /* 0x0000000000007941 */ /* 0x000fea0003800000 */
.L_x_9831:
        /* <DEDUP_REMOVED lines=9> */
.L_x_9835:
[----:B------:R-:W-:Y:S02]  /*14b00*/  IMAD.MOV.U32 R2, RZ, RZ, R51 ;  /* 0x000000ffff027224 */ /* 0x000fe400078e0033 */
[----:B------:R-:W-:Y:S02]  /*14b10*/  IMAD.MOV.U32 R55, RZ, RZ, R52 ;  /* 0x000000ffff377224 */ /* 0x000fe400078e0034 */
[----:B------:R-:W-:Y:S02]  /*14b20*/  IMAD.MOV.U32 R51, RZ, RZ, R0 ;  /* 0x000000ffff337224 */ /* 0x000fe400078e0000 */
[----:B------:R-:W-:Y:S02]  /*14b30*/  IMAD.MOV.U32 R52, RZ, RZ, R3 ;  /* 0x000000ffff347224 */ /* 0x000fe400078e0003 */
.L_x_9836:
[----:B------:R-:W-:Y:S05]  /*14b40*/  BSYNC B0 ;  /* 0x0000000000007941 */ /* 0x000fea0003800000 */
.L_x_9834:
        /* <DEDUP_REMOVED lines=9> */
.L_x_9838:
[----:B------:R-:W-:Y:S02]  /*14be0*/  IMAD.MOV.U32 R3, RZ, RZ, R50 ;  /* 0x000000ffff037224 */ /* 0x000fe400078e0032 */
[----:B------:R-:W-:Y:S01]  /*14bf0*/  IMAD.MOV.U32 R0, RZ, RZ, R49 ;  /* 0x000000ffff007224 */ /* 0x000fe200078e0031 */
[----:B------:R-:W-:Y:S01]  /*14c00*/  MOV R49, R52 ;  /* 0x0000003400317202 */ /* 0x000fe20000000f00 */
[----:B------:R-:W-:Y:S02]  /*14c10*/  IMAD.MOV.U32 R50, RZ, RZ, R51 ;  /* 0x000000ffff327224 */ /* 0x000fe400078e0033 */
.L_x_9839:
[----:B------:R-:W-:Y:S05]  /*14c20*/  BSYNC B0 ;  /* 0x0000000000007941 */ /* 0x000fea0003800000 */
.L_x_9837:
        /* <DEDUP_REMOVED lines=9> */
.L_x_9841:
[----:B------:R-:W-:Y:S01]  /*14cc0*/  IMAD.MOV.U32 R54, RZ, RZ, R47 ;  /* 0x000000ffff367224 */ /* 0x000fe200078e002f */
[----:B------:R-:W-:Y:S01]  /*14cd0*/  MOV R47, R50 ;  /* 0x00000032002f7202 */ /* 0x000fe20000000f00 */
[----:B------:R-:W-:Y:S02]  /*14ce0*/  IMAD.MOV.U32 R53, RZ, RZ, R48 ;  /* 0x000000ffff357224 */ /* 0x000fe400078e0030 */
[----:B------:R-:W-:Y:S02]  /*14cf0*/  IMAD.MOV.U32 R48, RZ, RZ, R49 ;  /* 0x000000ffff307224 */ /* 0x000fe400078e0031 */
.L_x_9842:
[----:B------:R-:W-:Y:S05]  /*14d00*/  BSYNC B0 ;  /* 0x0000000000007941 */ /* 0x000fea0003800000 */
.L_x_9840:
        /* <DEDUP_REMOVED lines=9> */
.L_x_9844:
[----:B------:R-:W-:Y:S01]  /*14da0*/  IMAD.MOV.U32 R51, RZ, RZ, R46 ;  /* 0x000000ffff337224 */ /* 0x000fe200078e002e */
[----:B------:R-:W-:Y:S01]  /*14db0*/  MOV R52, R45 ;  /* 0x0000002d00347202 */ /* 0x000fe20000000f00 */
[----:B------:R-:W-:Y:S02]  /*14dc0*/  IMAD.MOV.U32 R46, RZ, RZ, R47 ;  /* 0x000000ffff2e7224 */ /* 0x000fe400078e002f */
[----:B------:R-:W-:Y:S02]  /*14dd0*/  IMAD.MOV.U32 R45, RZ, RZ, R48 ;  /* 0x000000ffff2d7224 */ /* 0x000fe400078e0030 */
.L_x_9845:
[----:B------:R-:W-:Y:S05]  /*14de0*/  BSYNC B0 ;  /* 0x0000000000007941 */ /* 0x000fea0003800000 */
.L_x_9843:
        /* <DEDUP_REMOVED lines=9> */
.L_x_9847:
[----:B------:R-:W-:Y:S01]  /*14e80*/  MOV R50, R61 ;  /* 0x0000003d00327202 */ /* 0x000fe20000000f00 */
[----:B------:R-:W-:Y:S02]  /*14e90*/  IMAD.MOV.U32 R47, RZ, RZ, R70 ;  /* 0x000000ffff2f7224 */ /* 0x000fe400078e0046 */
[----:B------:R-:W-:Y:S02]  /*14ea0*/  IMAD.MOV.U32 R70, RZ, RZ, R45 ;  /* 0x000000ffff467224 */ /* 0x000fe400078e002d */
[----:B------:R-:W-:Y:S02]  /*14eb0*/  IMAD.MOV.U32 R61, RZ, RZ, R46 ;  /* 0x000000ffff3d7224 */ /* 0x000fe400078e002e */
.L_x_9848:
[----:B------:R-:W-:Y:S05]  /*14ec0*/  BSYNC B0 ;  /* 0x0000000000007941 */ /* 0x000fea0003800000 */
.L_x_9846:
        /* <DEDUP_REMOVED lines=11> */
.L_x_9850:
[----:B0-----:R-:W-:Y:S02]  /*14f80*/  IMAD.MOV.U32 R49, RZ, RZ, R44 ;  /* 0x000000ffff317224 */ /* 0x001fe400078e002c */
[----:B------:R-:W-:Y:S02]  /*14f90*/  IMAD.MOV.U32 R46, RZ, RZ, R43 ;  /* 0x000000ffff2e7224 */ /* 0x000fe400078e002b */
[----:B------:R-:W-:Y:S02]  /*14fa0*/  IMAD.MOV.U32 R44, RZ, RZ, R45 ;  /* 0x000000ffff2c7224 */ /* 0x000fe400078e002d */
[----:B-----5:R-:W-:Y:S02]  /*14fb0*/  IMAD.MOV.U32 R43, RZ, RZ, R48 ;  /* 0x000000ffff2b7224 */ /* 0x020fe400078e0030 */
.L_x_9851:
[----:B------:R-:W-:Y:S05]  /*14fc0*/  BSYNC B0 ;  /* 0x0000000000007941 */ /* 0x000fea0003800000 */
.L_x_9849:
        /* <DEDUP_REMOVED lines=9> */
.L_x_9853:
[----:B------:R-:W-:Y:S02]  /*15060*/  IMAD.MOV.U32 R48, RZ, RZ, R39 ;  /* 0x000000ffff307224 */ /* 0x000fe400078e0027 */
[----:B------:R-:W-:Y:S01]  /*15070*/  IMAD.MOV.U32 R45, RZ, RZ, R42 ;  /* 0x000000ffff2d7224 */ /* 0x000fe200078e002a */
[----:B------:R-:W-:Y:S01]  /*15080*/  MOV R42, R43 ;  /* 0x0000002b002a7202 */ /* 0x000fe20000000f00 */
[----:B------:R-:W-:Y:S02]  /*15090*/  IMAD.MOV.U32 R39, RZ, RZ, R44 ;  /* 0x000000ffff277224 */ /* 0x000fe400078e002c */
.L_x_9854:
[----:B------:R-:W-:Y:S05]  /*150a0*/  BSYNC B0 ;  /* 0x0000000000007941 */ /* 0x000fea0003800000 */
.L_x_9852:
        /* <DEDUP_REMOVED lines=9> */
.L_x_9856:
[----:B------:R-:W-:Y:S01]  /*15140*/  IMAD.MOV.U32 R43, RZ, RZ, R38 ;  /* 0x000000ffff2b7224 */ /* 0x000fe200078e0026 */
[----:B------:R-:W-:Y:S01]  /*15150*/  MOV R38, R39 ;  /* 0x0000002700267202 */ /* 0x000fe20000000f00 */
[----:B------:R-:W-:Y:S02]  /*15160*/  IMAD.MOV.U32 R44, RZ, RZ, R41 ;  /* 0x000000ffff2c7224 */ /* 0x000fe400078e0029 */
[----:B------:R-:W-:Y:S02]  /*15170*/  IMAD.MOV.U32 R41, RZ, RZ, R42 ;  /* 0x000000ffff297224 */ /* 0x000fe400078e002a */
.L_x_9857:
[----:B------:R-:W-:Y:S05]  /*15180*/  BSYNC B0 ;  /* 0x0000000000007941 */ /* 0x000fea0003800000 */
.L_x_9855:
        /* <DEDUP_REMOVED lines=9> */
.L_x_9859:
[----:B------:R-:W-:Y:S01]  /*15220*/  IMAD.MOV.U32 R42, RZ, RZ, R37 ;  /* 0x000000ffff2a7224 */ /* 0x000fe200078e0025 */
[----:B------:R-:W-:Y:S01]  /*15230*/  MOV R39, R40 ;  /* 0x0000002800277202 */ /* 0x000fe20000000f00 */
[----:B------:R-:W-:Y:S02]  /*15240*/  IMAD.MOV.U32 R37, RZ, RZ, R38 ;  /* 0x000000ffff257224 */ /* 0x000fe400078e0026 */
[----:B------:R-:W-:Y:S02]  /*15250*/  IMAD.MOV.U32 R40, RZ, RZ, R41 ;  /* 0x000000ffff287224 */ /* 0x000fe400078e0029 */
.L_x_9860:
[----:B------:R-:W-:Y:S05]  /*15260*/  BSYNC B0 ;  /* 0x0000000000007941 */ /* 0x000fea0003800000 */
.L_x_9858:
        /* <DEDUP_REMOVED lines=9> */
.L_x_9862:
[----:B------:R-:W-:Y:S01]  /*15300*/  MOV R41, R36 ;  /* 0x0000002400297202 */ /* 0x000fe20000000f00 */
[----:B------:R-:W-:Y:S02]  /*15310*/  IMAD.MOV.U32 R38, RZ, RZ, R35 ;  /* 0x000000ffff267224 */ /* 0x000fe400078e0023 */
[----:B------:R-:W-:Y:S02]  /*15320*/  IMAD.MOV.U32 R36, RZ, RZ, R37 ;  /* 0x000000ffff247224 */ /* 0x000fe400078e0025 */
[----:B------:R-:W-:Y:S02]  /*15330*/  IMAD.MOV.U32 R35, RZ, RZ, R40 ;  /* 0x000000ffff237224 */ /* 0x000fe400078e0028 */
.L_x_9863:
[----:B------:R-:W-:Y:S05]  /*15340*/  BSYNC B0 ;  /* 0x0000000000007941 */ /* 0x000fea0003800000 */
.L_x_9861:
        /* <DEDUP_REMOVED lines=9> */
.L_x_9865:
[----:B------:R-:W-:Y:S02]  /*153e0*/  IMAD.MOV.U32 R40, RZ, RZ, R31 ;  /* 0x000000ffff287224 */ /* 0x000fe400078e001f */
[----:B------:R-:W-:Y:S02]  /*153f0*/  IMAD.MOV.U32 R37, RZ, RZ, R34 ;  /* 0x000000ffff257224 */ /* 0x000fe400078e0022 */
[----:B------:R-:W-:Y:S02]  /*15400*/  IMAD.MOV.U32 R31, RZ, RZ, R36 ;  /* 0x000000ffff1f7224 */ /* 0x000fe400078e0024 */
[----:B------:R-:W-:Y:S02]  /*15410*/  IMAD.MOV.U32 R34, RZ, RZ, R35 ;  /* 0x000000ffff227224 */ /* 0x000fe400078e0023 */
.L_x_9866:
[----:B------:R-:W-:Y:S05]  /*15420*/  BSYNC B0 ;  /* 0x0000000000007941 */ /* 0x000fea0003800000 */
.L_x_9864:
        /* <DEDUP_REMOVED lines=9> */
.L_x_9868:
[----:B------:R-:W-:Y:S02]  /*154c0*/  IMAD.MOV.U32 R35, RZ, RZ, R30 ;  /* 0x000000ffff237224 */ /* 0x000fe400078e001e */
[----:B------:R-:W-:Y:S01]  /*154d0*/  IMAD.MOV.U32 R36, RZ, RZ, R33 ;  /* 0x000000ffff247224 */ /* 0x000fe200078e0021 */
[----:B------:R-:W-:Y:S01]  /*154e0*/  MOV R33, R34 ;  /* 0x0000002200217202 */ /* 0x000fe20000000f00 */
[----:B------:R-:W-:Y:S02]  /*154f0*/  IMAD.MOV.U32 R30, RZ, RZ, R31 ;  /* 0x000000ffff1e7224 */ /* 0x000fe400078e001f */
.L_x_9869:
[----:B------:R-:W-:Y:S05]  /*15500*/  BSYNC B0 ;  /* 0x0000000000007941 */ /* 0x000fea0003800000 */
.L_x_9867:
        /* <DEDUP_REMOVED lines=9> */
.L_x_9871:
[----:B------:R-:W-:Y:S01]  /*155a0*/  IMAD.MOV.U32 R34, RZ, RZ, R29 ;  /* 0x000000ffff227224 */ /* 0x000fe200078e001d */
[----:B------:R-:W-:Y:S01]  /*155b0*/  MOV R29, R30 ;  /* 0x0000001e001d7202 */ /* 0x000fe20000000f00 */
[----:B------:R-:W-:Y:S02]  /*155c0*/  IMAD.MOV.U32 R31, RZ, RZ, R32 ;  /* 0x000000ffff1f7224 */ /* 0x000fe400078e0020 */
[----:B------:R-:W-:Y:S02]  /*155d0*/  IMAD.MOV.U32 R32, RZ, RZ, R33 ;  /* 0x000000ffff207224 */ /* 0x000fe400078e0021 */
.L_x_9872:
[----:B------:R-:W-:Y:S05]  /*155e0*/  BSYNC B0 ;  /* 0x0000000000007941 */ /* 0x000fea0003800000 */
.L_x_9870:
        /* <DEDUP_REMOVED lines=9> */
.L_x_9874:
[----:B------:R-:W-:Y:S01]  /*15680*/  IMAD.MOV.U32 R33, RZ, RZ, R28 ;  /* 0x000000ffff217224 */ /* 0x000fe200078e001c */
[----:B------:R-:W-:Y:S01]  /*15690*/  MOV R30, R65 ;  /* 0x00000041001e7202 */ /* 0x000fe20000000f00 */
[----:B------:R-:W-:Y:S02]  /*156a0*/  IMAD.MOV.U32 R28, RZ, RZ, R29 ;  /* 0x000000ffff1c7224 */ /* 0x000fe400078e001d */
[----:B------:R-:W-:Y:S02]  /*156b0*/  IMAD.MOV.U32 R65, RZ, RZ, R32 ;  /* 0x000000ffff417224 */ /* 0x000fe400078e0020 */
.L_x_9875:
[----:B------:R-:W-:Y:S05]  /*156c0*/  BSYNC B0 ;  /* 0x0000000000007941 */ /* 0x000fea0003800000 */
.L_x_9873:
        /* <DEDUP_REMOVED lines=9> */
.L_x_9877:
[----:B------:R-:W-:Y:S01]  /*15760*/  MOV R32, R63 ;  /* 0x0000003f00207202 */ /* 0x000fe20000000f00 */
[----:B------:R-:W-:Y:S02]  /*15770*/  IMAD.MOV.U32 R29, RZ, RZ, R60 ;  /* 0x000000ffff1d7224 */ /* 0x000fe400078e003c */
[----:B------:R-:W-:Y:S02]  /*15780*/  IMAD.MOV.U32 R63, RZ, RZ, R28 ;  /* 0x000000ffff3f7224 */ /* 0x000fe400078e001c */
[----:B------:R-:W-:Y:S02]  /*15790*/  IMAD.MOV.U32 R60, RZ, RZ, R65 ;  /* 0x000000ffff3c7224 */ /* 0x000fe400078e0041 */
.L_x_9878:
[----:B------:R-:W-:Y:S05]  /*157a0*/  BSYNC B0 ;  /* 0x0000000000007941 */ /* 0x000fea0003800000 */
.L_x_9876:
        /* <DEDUP_REMOVED lines=9> */
.L_x_9880:
[----:B------:R-:W-:Y:S02]  /*15840*/  IMAD.MOV.U32 R67, RZ, RZ, R58 ;  /* 0x000000ffff437224 */ /* 0x000fe400078e003a */
[----:B------:R-:W-:Y:S02]  /*15850*/  IMAD.MOV.U32 R28, RZ, RZ, R25 ;  /* 0x000000ffff1c7224 */ /* 0x000fe400078e0019 */
[----:B------:R-:W-:Y:S02]  /*15860*/  IMAD.MOV.U32 R58, RZ, RZ, R63 ;  /* 0x000000ffff3a7224 */ /* 0x000fe400078e003f */
[----:B------:R-:W-:Y:S02]  /*15870*/  IMAD.MOV.U32 R25, RZ, RZ, R60 ;  /* 0x000000ffff197224 */ /* 0x000fe400078e003c */
.L_x_9881:
[----:B------:R-:W-:Y:S05]  /*15880*/  BSYNC B0 ;  /* 0x0000000000007941 */ /* 0x000fea0003800000 */
.L_x_9879:
        /* <DEDUP_REMOVED lines=9> */
.L_x_9883:
[----:B------:R-:W-:Y:S02]  /*15920*/  IMAD.MOV.U32 R62, RZ, RZ, R21 ;  /* 0x000000ffff3e7224 */ /* 0x000fe400078e0015 */
[----:B------:R-:W-:Y:S01]  /*15930*/  IMAD.MOV.U32 R65, RZ, RZ, R24 ;  /* 0x000000ffff417224 */ /* 0x000fe200078e0018 */
[----:B------:R-:W-:Y:S01]  /*15940*/  MOV R24, R25 ;  /* 0x0000001900187202 */ /* 0x000fe20000000f00 */
[----:B------:R-:W-:Y:S02]  /*15950*/  IMAD.MOV.U32 R21, RZ, RZ, R58 ;  /* 0x000000ffff157224 */ /* 0x000fe400078e003a */
.L_x_9884:
[----:B------:R-:W-:Y:S05]  /*15960*/  BSYNC B0 ;  /* 0x0000000000007941 */ /* 0x000fea0003800000 */
.L_x_9882:
        /* <DEDUP_REMOVED lines=9> */
.L_x_9886:
[----:B------:R-:W-:Y:S01]  /*15a00*/  IMAD.MOV.U32 R25, RZ, RZ, R20 ;  /* 0x000000ffff197224 */ /* 0x000fe200078e0014 */
[----:B------:R-:W-:Y:S01]  /*15a10*/  MOV R20, R21 ;  /* 0x0000001500147202 */ /* 0x000fe20000000f00 */
[----:B------:R-:W-:Y:S02]  /*15a20*/  IMAD.MOV.U32 R60, RZ, RZ, R19 ;  /* 0x000000ffff3c7224 */ /* 0x000fe400078e0013 */
[----:B------:R-:W-:Y:S02]  /*15a30*/  IMAD.MOV.U32 R19, RZ, RZ, R24 ;  /* 0x000000ffff137224 */ /* 0x000fe400078e0018 */
.L_x_9887:
[----:B------:R-:W-:Y:S05]  /*15a40*/  BSYNC B0 ;  /* 0x0000000000007941 */ /* 0x000fea0003800000 */
.L_x_9885:
        /* <DEDUP_REMOVED lines=9> */
.L_x_9889:
[----:B------:R-:W-:Y:S01]  /*15ae0*/  IMAD.MOV.U32 R24, RZ, RZ, R15 ;  /* 0x000000ffff187224 */ /* 0x000fe200078e000f */
[----:B------:R-:W-:Y:S01]  /*15af0*/  MOV R21, R18 ;  /* 0x0000001200157202 */ /* 0x000fe20000000f00 */
[----:B------:R-:W-:Y:S02]  /*15b00*/  IMAD.MOV.U32 R15, RZ, RZ, R20 ;  /* 0x000000ffff0f7224 */ /* 0x000fe400078e0014 */
[----:B------:R-:W-:Y:S02]  /*15b10*/  IMAD.MOV.U32 R18, RZ, RZ, R19 ;  /* 0x000000ffff127224 */ /* 0x000fe400078e0013 */
.L_x_9890:
[----:B------:R-:W-:Y:S05]  /*15b20*/  BSYNC B0 ;  /* 0x0000000000007941 */ /* 0x000fea0003800000 */
.L_x_9888:
        /* <DEDUP_REMOVED lines=9> */
.L_x_9892:
[----:B------:R-:W-:Y:S01]  /*15bc0*/  MOV R19, R14 ;  /* 0x0000000e00137202 */ /* 0x000fe20000000f00 */
[----:B------:R-:W-:Y:S02]  /*15bd0*/  IMAD.MOV.U32 R20, RZ, RZ, R17 ;  /* 0x000000ffff147224 */ /* 0x000fe400078e0011 */
[----:B------:R-:W-:Y:S02]  /*15be0*/  IMAD.MOV.U32 R14, RZ, RZ, R15 ;  /* 0x000000ffff0e7224 */ /* 0x000fe400078e000f */
[----:B------:R-:W-:Y:S02]  /*15bf0*/  IMAD.MOV.U32 R17, RZ, RZ, R18 ;  /* 0x000000ffff117224 */ /* 0x000fe400078e0012 */
.L_x_9893:
[----:B------:R-:W-:Y:S05]  /*15c00*/  BSYNC B0 ;  /* 0x0000000000007941 */ /* 0x000fea0003800000 */
.L_x_9891:
        /* <DEDUP_REMOVED lines=9> */
.L_x_9895:
[----:B------:R-:W-:Y:S02]  /*15ca0*/  IMAD.MOV.U32 R18, RZ, RZ, R13 ;  /* 0x000000ffff127224 */ /* 0x000fe400078e000d */
[----:B------:R-:W-:Y:S02]  /*15cb0*/  IMAD.MOV.U32 R15, RZ, RZ, R16 ;  /* 0x000000ffff0f7224 */ /* 0x000fe400078e0010 */
[----:B------:R-:W-:Y:S02]  /*15cc0*/  IMAD.MOV.U32 R13, RZ, RZ, R14 ;  /* 0x000000ffff0d7224 */ /* 0x000fe400078e000e */
[----:B------:R-:W-:Y:S02]  /*15cd0*/  IMAD.MOV.U32 R16, RZ, RZ, R17 ;  /* 0x000000ffff107224 */ /* 0x000fe400078e0011 */
.L_x_9896:
[----:B------:R-:W-:Y:S05]  /*15ce0*/  BSYNC B0 ;  /* 0x0000000000007941 */ /* 0x000fea0003800000 */
.L_x_9894:
        /* <DEDUP_REMOVED lines=9> */
.L_x_9898:
[----:B------:R-:W-:Y:S02]  /*15d80*/  IMAD.MOV.U32 R17, RZ, RZ, R12 ;  /* 0x000000ffff117224 */ /* 0x000fe400078e000c */
[----:B------:R-:W-:Y:S01]  /*15d90*/  IMAD.MOV.U32 R14, RZ, RZ, R11 ;  /* 0x000000ffff0e7224 */ /* 0x000fe200078e000b */
[----:B------:R-:W-:Y:S01]  /*15da0*/  MOV R11, R16 ;  /* 0x00000010000b7202 */ /* 0x000fe20000000f00 */
[----:B------:R-:W-:Y:S02]  /*15db0*/  IMAD.MOV.U32 R12, RZ, RZ, R13 ;  /* 0x000000ffff0c7224 */ /* 0x000fe400078e000d */
.L_x_9899:
[----:B------:R-:W-:Y:S05]  /*15dc0*/  BSYNC B0 ;  /* 0x0000000000007941 */ /* 0x000fea0003800000 */
.L_x_9897:
        /* <DEDUP_REMOVED lines=9> */
.L_x_9901:
[----:B------:R-:W-:Y:S01]  /*15e60*/  IMAD.MOV.U32 R16, RZ, RZ, R7 ;  /* 0x000000ffff107224 */ /* 0x000fe200078e0007 */
[----:B------:R-:W-:Y:S01]  /*15e70*/  MOV R7, R12 ;  /* 0x0000000c00077202 */ /* 0x000fe20000000f00 */
[----:B------:R-:W-:Y:S02]  /*15e80*/  IMAD.MOV.U32 R13, RZ, RZ, R10 ;  /* 0x000000ffff0d7224 */ /* 0x000fe400078e000a */
[----:B------:R-:W-:Y:S02]  /*15e90*/  IMAD.MOV.U32 R10, RZ, RZ, R11 ;  /* 0x000000ffff0a7224 */ /* 0x000fe400078e000b */
.L_x_9902:
[----:B------:R-:W-:Y:S05]  /*15ea0*/  BSYNC B0 ;  /* 0x0000000000007941 */ /* 0x000fea0003800000 */
.L_x_9900:
        /* <DEDUP_REMOVED lines=9> */
.L_x_9904:
[----:B------:R-:W-:Y:S01]  /*15f40*/  IMAD.MOV.U32 R11, RZ, RZ, R6 ;  /* 0x000000ffff0b7224 */ /* 0x000fe200078e0006 */
[----:B------:R-:W-:Y:S01]  /*15f50*/  MOV R12, R9 ;  /* 0x00000009000c7202 */ /* 0x000fe20000000f00 */
[----:B------:R-:W-:Y:S02]  /*15f60*/  IMAD.MOV.U32 R6, RZ, RZ, R7 ;  /* 0x000000ffff067224 */ /* 0x000fe400078e0007 */
[----:B------:R-:W-:Y:S02]  /*15f70*/  IMAD.MOV.U32 R9, RZ, RZ, R10 ;  /* 0x000000ffff097224 */ /* 0x000fe400078e000a */
.L_x_9905:
[----:B------:R-:W-:Y:S05]  /*15f80*/  BSYNC B0 ;  /* 0x0000000000007941 */ /* 0x000fea0003800000 */
.L_x_9903:
        /* <DEDUP_REMOVED lines=9> */
.L_x_9907:
[----:B------:R-:W-:Y:S01]  /*16020*/  MOV R10, R5 ;  /* 0x00000005000a7202 */ /* 0x000fe20000000f00 */
[----:B------:R-:W-:Y:S02]  /*16030*/  IMAD.MOV.U32 R7, RZ, RZ, R8 ;  /* 0x000000ffff077224 */ /* 0x000fe400078e0008 */
[----:B------:R-:W-:Y:S02]  /*16040*/  IMAD.MOV.U32 R5, RZ, RZ, R6 ;  /* 0x000000ffff057224 */ /* 0x000fe400078e0006 */
[----:B------:R-:W-:Y:S02]  /*16050*/  IMAD.MOV.U32 R8, RZ, RZ, R9 ;  /* 0x000000ffff087224 */ /* 0x000fe400078e0009 */
.L_x_9908:
[----:B------:R-:W-:Y:S05]  /*16060*/  BSYNC B0 ;  /* 0x0000000000007941 */ /* 0x000fea0003800000 */
.L_x_9906:
        /* <DEDUP_REMOVED lines=9> */
.L_x_9910:
[----:B------:R-:W-:Y:S02]  /*16100*/  IMAD.MOV.U32 R9, RZ, RZ, R4 ;  /* 0x000000ffff097224 */ /* 0x000fe400078e0004 */
[----:B------:R-:W-:Y:S02]  /*16110*/  IMAD.MOV.U32 R6, RZ, RZ, R59 ;  /* 0x000000ffff067224 */ /* 0x000fe400078e003b */
[----:B------:R-:W-:Y:S02]  /*16120*/  IMAD.MOV.U32 R4, RZ, RZ, R5 ;  /* 0x000000ffff047224 */ /* 0x000fe400078e0005 */
[----:B------:R-:W-:Y:S02]  /*16130*/  IMAD.MOV.U32 R59, RZ, RZ, R8 ;  /* 0x000000ffff3b7224 */ /* 0x000fe400078e0008 */
.L_x_9911:
[----:B------:R-:W-:Y:S05]  /*16140*/  BSYNC B0 ;  /* 0x0000000000007941 */ /* 0x000fea0003800000 */
.L_x_9909:
        /* <DEDUP_REMOVED lines=9> */
.L_x_9913:
[----:B------:R-:W-:Y:S02]  /*161e0*/  IMAD.MOV.U32 R8, RZ, RZ, R57 ;  /* 0x000000ffff087224 */ /* 0x000fe400078e0039 */
[----:B------:R-:W-:Y:S01]  /*161f0*/  IMAD.MOV.U32 R5, RZ, RZ, R56 ;  /* 0x000000ffff057224 */ /* 0x000fe200078e0038 */
[----:B------:R-:W-:Y:S01]  /*16200*/  MOV R56, R59 ;  /* 0x0000003b00387202 */ /* 0x000fe20000000f00 */
[----:B------:R-:W-:Y:S02]  /*16210*/  IMAD.MOV.U32 R57, RZ, RZ, R4 ;  /* 0x000000ffff397224 */ /* 0x000fe400078e0004 */
.L_x_9914:
[----:B------:R-:W-:Y:S05]  /*16220*/  BSYNC B0 ;  /* 0x0000000000007941 */ /* 0x000fea0003800000 */
.L_x_9912:
        /* <DEDUP_REMOVED lines=9> */
.L_x_9916:
[----:B------:R-:W-:Y:S01]  /*162c0*/  IMAD.MOV.U32 R63, RZ, RZ, R2 ;  /* 0x000000ffff3f7224 */ /* 0x000fe200078e0002 */
[----:B------:R-:W-:Y:S01]  /*162d0*/  MOV R2, R57 ;  /* 0x0000003900027202 */ /* 0x000fe20000000f00 */
[----:B------:R-:W-:Y:S02]  /*162e0*/  IMAD.MOV.U32 R4, RZ, RZ, R55 ;  /* 0x000000ffff047224 */ /* 0x000fe400078e0037 */
[----:B------:R-:W-:Y:S02]  /*162f0*/  IMAD.MOV.U32 R55, RZ, RZ, R56 ;  /* 0x000000ffff377224 */ /* 0x000fe400078e0038 */
.L_x_9917:
[----:B------:R-:W-:Y:S05]  /*16300*/  BSYNC B0 ;  /* 0x0000000000007941 */ /* 0x000fea0003800000 */
.L_x_9915:
        /* <DEDUP_REMOVED lines=9> */
.L_x_9919:
[----:B------:R-:W-:Y:S01]  /*163a0*/  IMAD.MOV.U32 R58, RZ, RZ, R3 ;  /* 0x000000ffff3a7224 */ /* 0x000fe200078e0003 */
[----:B------:R-:W-:Y:S01]  /*163b0*/  MOV R59, R0 ;  /* 0x00000000003b7202 */ /* 0x000fe20000000f00 */
[----:B------:R-:W-:Y:S02]  /*163c0*/  IMAD.MOV.U32 R3, RZ, RZ, R2 ;  /* 0x000000ffff037224 */ /* 0x000fe400078e0002 */
[----:B------:R-:W-:Y:S02]  /*163d0*/  IMAD.MOV.U32 R0, RZ, RZ, R55 ;  /* 0x000000ffff007224 */ /* 0x000fe400078e0037 */
.L_x_9920:
[----:B------:R-:W-:Y:S05]  /*163e0*/  BSYNC B0 ;  /* 0x0000000000007941 */ /* 0x000fea0003800000 */
.L_x_9918:
        /* <DEDUP_REMOVED lines=9> */
.L_x_9922:
[----:B------:R-:W-:Y:S01]  /*16480*/  MOV R57, R54 ;  /* 0x0000003600397202 */ /* 0x000fe20000000f00 */
[----:B------:R-:W-:Y:S02]  /*16490*/  IMAD.MOV.U32 R2, RZ, RZ, R53 ;  /* 0x000000ffff027224 */ /* 0x000fe400078e0035 */
[----:B------:R-:W-:Y:S02]  /*164a0*/  IMAD.MOV.U32 R54, RZ, RZ, R3 ;  /* 0x000000ffff367224 */ /* 0x000fe400078e0003 */
[----:B------:R-:W-:Y:S02]  /*164b0*/  IMAD.MOV.U32 R53, RZ, RZ, R0 ;  /* 0x000000ffff357224 */ /* 0x000fe400078e0000 */
.L_x_9923:
[----:B------:R-:W-:Y:S05]  /*164c0*/  BSYNC B0 ;  /* 0x0000000000007941 */ /* 0x000fea0003800000 */
.L_x_9921:
        /* <DEDUP_REMOVED lines=9> */
.L_x_9925:
[----:B------:R-:W-:Y:S02]  /*16560*/  IMAD.MOV.U32 R0, RZ, RZ, R51 ;  /* 0x000000ffff007224 */ /* 0x000fe400078e0033 */
[----:B------:R-:W-:Y:S02]  /*16570*/  IMAD.MOV.U32 R3, RZ, RZ, R52 ;  /* 0x000000ffff037224 */ /* 0x000fe400078e0034 */
[----:B------:R-:W-:Y:S02]  /*16580*/  IMAD.MOV.U32 R51, RZ, RZ, R54 ;  /* 0x000000ffff337224 */ /* 0x000fe400078e0036 */
[----:B------:R-:W-:Y:S02]  /*16590*/  IMAD.MOV.U32 R52, RZ, RZ, R53 ;  /* 0x000000ffff347224 */ /* 0x000fe400078e0035 */
.L_x_9926:
[----:B------:R-:W-:Y:S05]  /*165a0*/  BSYNC B0 ;  /* 0x0000000000007941 */ /* 0x000fea0003800000 */
.L_x_9924:
        /* <DEDUP_REMOVED lines=9> */
.L_x_9928:
[----:B------:R-:W-:Y:S02]  /*16640*/  IMAD.MOV.U32 R55, RZ, RZ, R50 ;  /* 0x000000ffff377224 */ /* 0x000fe400078e0032 */
[----:B------:R-:W-:Y:S01]  /*16650*/  IMAD.MOV.U32 R56, RZ, RZ, R47 ;  /* 0x000000ffff387224 */ /* 0x000fe200078e002f */
[----:B------:R-:W-:Y:S01]  /*16660*/  MOV R47, R52 ;  /* 0x00000034002f7202 */ /* 0x000fe20000000f00 */
[----:B------:R-:W-:Y:S02]  /*16670*/  IMAD.MOV.U32 R50, RZ, RZ, R51 ;  /* 0x000000ffff327224 */ /* 0x000fe400078e0033 */
.L_x_9929:
[----:B------:R-:W-:Y:S05]  /*16680*/  BSYNC B0 ;  /* 0x0000000000007941 */ /* 0x000fea0003800000 */
.L_x_9927:
        /* <DEDUP_REMOVED lines=9> */
.L_x_9931:
[----:B------:R-:W-:Y:S02]  /*16720*/  IMAD.MOV.U32 R54, RZ, RZ, R61 ;  /* 0x000000ffff367224 */ /* 0x000fe400078e003d */
[----:B------:R-:W-:Y:S01]  /*16730*/  IMAD.MOV.U32 R53, RZ, RZ, R70 ;  /* 0x000000ffff357224 */ /* 0x000fe200078e0046 */
[----:B------:R-:W-:Y:S01]  /*16740*/  MOV R70, R47 ;  /* 0x0000002f00467202 */ /* 0x000fe20000000f00 */
[----:B------:R-:W-:Y:S02]  /*16750*/  IMAD.MOV.U32 R61, RZ, RZ, R50 ;  /* 0x000000ffff3d7224 */ /* 0x000fe400078e0032 */
.L_x_9932:
[----:B------:R-:W-:Y:S05]  /*16760*/  BSYNC B0 ;  /* 0x0000000000007941 */ /* 0x000fea0003800000 */
.L_x_9930:
        /* <DEDUP_REMOVED lines=11> */
.L_x_9934:
[----:B0-----:R-:W-:Y:S01]  /*16820*/  IMAD.MOV.U32 R52, RZ, RZ, R49 ;  /* 0x000000ffff347224 */ /* 0x001fe200078e0031 */
[----:B------:R-:W-:Y:S01]  /*16830*/  MOV R51, R46 ;  /* 0x0000002e00337202 */ /* 0x000fe20000000f00 */
[----:B------:R-:W-:Y:S02]  /*16840*/  IMAD.MOV.U32 R49, RZ, RZ, R50 ;  /* 0x000000ffff317224 */ /* 0x000fe400078e0032 */
[----:B-----5:R-:W-:Y:S02]  /*16850*/  IMAD.MOV.U32 R46, RZ, RZ, R47 ;  /* 0x000000ffff2e7224 */ /* 0x020fe400078e002f */
.L_x_9935:
[----:B------:R-:W-:Y:S05]  /*16860*/  BSYNC B0 ;  /* 0x0000000000007941 */ /* 0x000fea0003800000 */
.L_x_9933:
        /* <DEDUP_REMOVED lines=9> */
.L_x_9937:
[----:B------:R-:W-:Y:S01]  /*16900*/  MOV R47, R48 ;  /* 0x00000030002f7202 */ /* 0x000fe20000000f00 */
[----:B------:R-:W-:Y:S02]  /*16910*/  IMAD.MOV.U32 R50, RZ, RZ, R45 ;  /* 0x000000ffff327224 */ /* 0x000fe400078e002d */
[----:B------:R-:W-:Y:S02]  /*16920*/  IMAD.MOV.U32 R48, RZ, RZ, R49 ;  /* 0x000000ffff307224 */ /* 0x000fe400078e0031 */
[----:B------:R-:W-:Y:S02]  /*16930*/  IMAD.MOV.U32 R45, RZ, RZ, R46 ;  /* 0x000000ffff2d7224 */ /* 0x000fe400078e002e */
.L_x_9938:
[----:B------:R-:W-:Y:S05]  /*16940*/  BSYNC B0 ;  /* 0x0000000000007941 */ /* 0x000fea0003800000 */
.L_x_9936:
        /* <DEDUP_REMOVED lines=9> */
.L_x_9940:
[----:B------:R-:W-:Y:S02]  /*169e0*/  IMAD.MOV.U32 R46, RZ, RZ, R43 ;  /* 0x000000ffff2e7224 */ /* 0x000fe400078e002b */
[----:B------:R-:W-:Y:S02]  /*169f0*/  IMAD.MOV.U32 R49, RZ, RZ, R44 ;  /* 0x000000ffff317224 */ /* 0x000fe400078e002c */
[----:B------:R-:W-:Y:S02]  /*16a00*/  IMAD.MOV.U32 R43, RZ, RZ, R48 ;  /* 0x000000ffff2b7224 */ /* 0x000fe400078e0030 */
[----:B------:R-:W-:Y:S02]  /*16a10*/  IMAD.MOV.U32 R44, RZ, RZ, R45 ;  /* 0x000000ffff2c7224 */ /* 0x000fe400078e002d */
.L_x_9941:
[----:B------:R-:W-:Y:S05]  /*16a20*/  BSYNC B0 ;  /* 0x0000000000007941 */ /* 0x000fea0003800000 */
.L_x_9939:
        /* <DEDUP_REMOVED lines=9> */
.L_x_9943:
[----:B------:R-:W-:Y:S02]  /*16ac0*/  IMAD.MOV.U32 R45, RZ, RZ, R42 ;  /* 0x000000ffff2d7224 */ /* 0x000fe400078e002a */
[----:B------:R-:W-:Y:S01]  /*16ad0*/  IMAD.MOV.U32 R48, RZ, RZ, R39 ;  /* 0x000000ffff307224 */ /* 0x000fe200078e0027 */
[----:B------:R-:W-:Y:S01]  /*16ae0*/  MOV R39, R44 ;  /* 0x0000002c00277202 */ /* 0x000fe20000000f00 */
[----:B------:R-:W-:Y:S02]  /*16af0*/  IMAD.MOV.U32 R42, RZ, RZ, R43 ;  /* 0x000000ffff2a7224 */ /* 0x000fe400078e002b */
.L_x_9944:
[----:B------:R-:W-:Y:S05]  /*16b00*/  BSYNC B0 ;  /* 0x0000000000007941 */ /* 0x000fea0003800000 */
.L_x_9942:
        /* <DEDUP_REMOVED lines=9> */
.L_x_9946:
[----:B------:R-:W-:Y:S01]  /*16ba0*/  IMAD.MOV.U32 R44, RZ, RZ, R41 ;  /* 0x000000ffff2c7224 */ /* 0x000fe200078e0029 */
[----:B------:R-:W-:Y:S01]  /*16bb0*/  MOV R41, R42 ;  /* 0x0000002a00297202 */ /* 0x000fe20000000f00 */
[----:B------:R-:W-:Y:S02]  /*16bc0*/  IMAD.MOV.U32 R43, RZ, RZ, R38 ;  /* 0x000000ffff2b7224 */ /* 0x000fe400078e0026 */
[----:B------:R-:W-:Y:S02]  /*16bd0*/  IMAD.MOV.U32 R38, RZ, RZ, R39 ;  /* 0x000000ffff267224 */ /* 0x000fe400078e0027 */
.L_x_9947:
[----:B------:R-:W-:Y:S05]  /*16be0*/  BSYNC B0 ;  /* 0x0000000000007941 */ /* 0x000fea0003800000 */
.L_x_9945:
        /* <DEDUP_REMOVED lines=9> */
.L_x_9949:
[----:B------:R-:W-:Y:S01]  /*16c80*/  IMAD.MOV.U32 R39, RZ, RZ, R40 ;  /* 0x000000ffff277224 */ /* 0x000fe200078e0028 */
[----:B------:R-:W-:Y:S01]  /*16c90*/  MOV R42, R37 ;  /* 0x00000025002a7202 */ /* 0x000fe20000000f00 */
[----:B------:R-:W-:Y:S02]  /*16ca0*/  IMAD.MOV.U32 R40, RZ, RZ, R41 ;  /* 0x000000ffff287224 */ /* 0x000fe400078e0029 */
[----:B------:R-:W-:Y:S02]  /*16cb0*/  IMAD.MOV.U32 R37, RZ, RZ, R38 ;  /* 0x000000ffff257224 */ /* 0x000fe400078e0026 */
.L_x_9950:
[----:B------:R-:W-:Y:S05]  /*16cc0*/  BSYNC B0 ;  /* 0x0000000000007941 */ /* 0x000fea0003800000 */
.L_x_9948:
        /* <DEDUP_REMOVED lines=9> */
.L_x_9952:
[----:B------:R-:W-:Y:S01]  /*16d60*/  MOV R38, R35 ;  /* 0x0000002300267202 */ /* 0x000fe20000000f00 */
[----:B------:R-:W-:Y:S02]  /*16d70*/  IMAD.MOV.U32 R41, RZ, RZ, R36 ;  /* 0x000000ffff297224 */ /* 0x000fe400078e0024 */
[----:B------:R-:W-:Y:S02]  /*16d80*/  IMAD.MOV.U32 R35, RZ, RZ, R40 ;  /* 0x000000ffff237224 */ /* 0x000fe400078e0028 */
[----:B------:R-:W-:Y:S02]  /*16d90*/  IMAD.MOV.U32 R36, RZ, RZ, R37 ;  /* 0x000000ffff247224 */ /* 0x000fe400078e0025 */
.L_x_9953:
[----:B------:R-:W-:Y:S05]  /*16da0*/  BSYNC B0 ;  /* 0x0000000000007941 */ /* 0x000fea0003800000 */
.L_x_9951:
        /* <DEDUP_REMOVED lines=9> */
.L_x_9955:
[----:B------:R-:W-:Y:S02]  /*16e40*/  IMAD.MOV.U32 R37, RZ, RZ, R34 ;  /* 0x000000ffff257224 */ /* 0x000fe400078e0022 */
[----:B------:R-:W-:Y:S02]  /*16e50*/  IMAD.MOV.U32 R40, RZ, RZ, R31 ;  /* 0x000000ffff287224 */ /* 0x000fe400078e001f */
[----:B------:R-:W-:Y:S02]  /*16e60*/  IMAD.MOV.U32 R34, RZ, RZ, R35 ;  /* 0x000000ffff227224 */ /* 0x000fe400078e0023 */
[----:B------:R-:W-:Y:S02]  /*16e70*/  IMAD.MOV.U32 R31, RZ, RZ, R36 ;  /* 0x000000ffff1f7224 */ /* 0x000fe400078e0024 */
.L_x_9956:
[----:B------:R-:W-:Y:S05]  /*16e80*/  BSYNC B0 ;  /* 0x0000000000007941 */ /* 0x000fea0003800000 */
.L_x_9954:
        /* <DEDUP_REMOVED lines=9> */
.L_x_9958:
[----:B------:R-:W-:Y:S02]  /*16f20*/  IMAD.MOV.U32 R36, RZ, RZ, R33 ;  /* 0x000000ffff247224 */ /* 0x000fe400078e0021 */
[----:B------:R-:W-:Y:S01]  /*16f30*/  IMAD.MOV.U32 R35, RZ, RZ, R30 ;  /* 0x000000ffff237224 */ /* 0x000fe200078e001e */
[----:B------:R-:W-:Y:S01]  /*16f40*/  MOV R30, R31 ;  /* 0x0000001f001e7202 */ /* 0x000fe20000000f00 */
[----:B------:R-:W-:Y:S02]  /*16f50*/  IMAD.MOV.U32 R33, RZ, RZ, R34 ;  /* 0x000000ffff217224 */ /* 0x000fe400078e0022 */
.L_x_9959:
[----:B------:R-:W-:Y:S05]  /*16f60*/  BSYNC B0 ;  /* 0x0000000000007941 */ /* 0x000fea0003800000 */
.L_x_9957:
        /* <DEDUP_REMOVED lines=9> */
.L_x_9961:
[----:B------:R-:W-:Y:S01]  /*17000*/  IMAD.MOV.U32 R31, RZ, RZ, R32 ;  /* 0x000000ffff1f7224 */ /* 0x000fe200078e0020 */
[----:B------:R-:W-:Y:S01]  /*17010*/  MOV R32, R33 ;  /* 0x0000002100207202 */ /* 0x000fe20000000f00 */
[----:B------:R-:W-:Y:S02]  /*17020*/  IMAD.MOV.U32 R34, RZ, RZ, R29 ;  /* 0x000000ffff227224 */ /* 0x000fe400078e001d */
[----:B------:R-:W-:Y:S02]  /*17030*/  IMAD.MOV.U32 R29, RZ, RZ, R30 ;  /* 0x000000ffff1d7224 */ /* 0x000fe400078e001e */
.L_x_9962:
[----:B------:R-:W-:Y:S05]  /*17040*/  BSYNC B0 ;  /* 0x0000000000007941 */ /* 0x000fea0003800000 */
.L_x_9960:
        /* <DEDUP_REMOVED lines=9> */
.L_x_9964:
[----:B------:R-:W-:Y:S01]  /*170e0*/  IMAD.MOV.U32 R30, RZ, RZ, R67 ;  /* 0x000000ffff1e7224 */ /* 0x000fe200078e0043 */
[----:B------:R-:W-:Y:S01]  /*170f0*/  MOV R33, R28 ;  /* 0x0000001c00217202 */ /* 0x000fe20000000f00 */
[----:B------:R-:W-:Y:S02]  /*17100*/  IMAD.MOV.U32 R67, RZ, RZ, R32 ;  /* 0x000000ffff437224 */ /* 0x000fe400078e0020 */
[----:B------:R-:W-:Y:S02]  /*17110*/  IMAD.MOV.U32 R28, RZ, RZ, R29 ;  /* 0x000000ffff1c7224 */ /* 0x000fe400078e001d */
.L_x_9965:
[----:B------:R-:W-:Y:S05]  /*17120*/  BSYNC B0 ;  /* 0x0000000000007941 */ /* 0x000fea0003800000 */
.L_x_9963:
        /* <DEDUP_REMOVED lines=9> */
.L_x_9967:
[----:B------:R-:W-:Y:S01]  /*171c0*/  MOV R29, R62 ;  /* 0x0000003e001d7202 */ /* 0x000fe20000000f00 */
[----:B------:R-:W-:Y:S02]  /*171d0*/  IMAD.MOV.U32 R32, RZ, RZ, R65 ;  /* 0x000000ffff207224 */ /* 0x000fe400078e0041 */
[----:B------:R-:W-:Y:S02]  /*171e0*/  IMAD.MOV.U32 R62, RZ, RZ, R67 ;  /* 0x000000ffff3e7224 */ /* 0x000fe400078e0043 */
[----:B------:R-:W-:Y:S02]  /*171f0*/  IMAD.MOV.U32 R65, RZ, RZ, R28 ;  /* 0x000000ffff417224 */ /* 0x000fe400078e001c */
.L_x_9968:
[----:B------:R-:W-:Y:S05]  /*17200*/  BSYNC B0 ;  /* 0x0000000000007941 */ /* 0x000fea0003800000 */
.L_x_9966:
        /* <DEDUP_REMOVED lines=9> */
.L_x_9970:
[----:B------:R-:W-:Y:S02]  /*172a0*/  IMAD.MOV.U32 R28, RZ, RZ, R25 ;  /* 0x000000ffff1c7224 */ /* 0x000fe400078e0019 */
[----:B------:R-:W-:Y:S02]  /*172b0*/  IMAD.MOV.U32 R69, RZ, RZ, R60 ;  /* 0x000000ffff457224 */ /* 0x000fe400078e003c */
[----:B------:R-:W-:Y:S02]  /*172c0*/  IMAD.MOV.U32 R25, RZ, RZ, R62 ;  /* 0x000000ffff197224 */ /* 0x000fe400078e003e */
[----:B------:R-:W-:Y:S02]  /*172d0*/  IMAD.MOV.U32 R60, RZ, RZ, R65 ;  /* 0x000000ffff3c7224 */ /* 0x000fe400078e0041 */
.L_x_9971:
[----:B------:R-:W-:Y:S05]  /*172e0*/  BSYNC B0 ;  /* 0x0000000000007941 */ /* 0x000fea0003800000 */
.L_x_9969:
        /* <DEDUP_REMOVED lines=9> */
.L_x_9973:
[----:B------:R-:W-:Y:S02]  /*17380*/  IMAD.MOV.U32 R67, RZ, RZ, R24 ;  /* 0x000000ffff437224 */ /* 0x000fe400078e0018 */
[----:B------:R-:W-:Y:S01]  /*17390*/  IMAD.MOV.U32 R64, RZ, RZ, R21 ;  /* 0x000000ffff407224 */ /* 0x000fe200078e0015 */
[----:B------:R-:W-:Y:S01]  /*173a0*/  MOV R21, R60 ;  /* 0x0000003c00157202 */ /* 0x000fe20000000f00 */
[----:B------:R-:W-:Y:S02]  /*173b0*/  IMAD.MOV.U32 R24, RZ, RZ, R25 ;  /* 0x000000ffff187224 */ /* 0x000fe400078e0019 */
.L_x_9974:
[----:B------:R-:W-:Y:S05]  /*173c0*/  BSYNC B0 ;  /* 0x0000000000007941 */ /* 0x000fea0003800000 */
.L_x_9972:
        /* <DEDUP_REMOVED lines=9> */
.L_x_9976:
[----:B------:R-:W-:Y:S01]  /*17460*/  IMAD.MOV.U32 R62, RZ, RZ, R19 ;  /* 0x000000ffff3e7224 */ /* 0x000fe200078e0013 */
[----:B------:R-:W-:Y:S01]  /*17470*/  MOV R19, R24 ;  /* 0x0000001800137202 */ /* 0x000fe20000000f00 */
[----:B------:R-:W-:Y:S02]  /*17480*/  IMAD.MOV.U32 R25, RZ, RZ, R20 ;  /* 0x000000ffff197224 */ /* 0x000fe400078e0014 */
[----:B------:R-:W-:Y:S02]  /*17490*/  IMAD.MOV.U32 R20, RZ, RZ, R21 ;  /* 0x000000ffff147224 */ /* 0x000fe400078e0015 */
.L_x_9977:
[----:B------:R-:W-:Y:S05]  /*174a0*/  BSYNC B0 ;  /* 0x0000000000007941 */ /* 0x000fea0003800000 */
.L_x_9975:
        /* <DEDUP_REMOVED lines=9> */
.L_x_9979:
[----:B------:R-:W-:Y:S01]  /*17540*/  IMAD.MOV.U32 R21, RZ, RZ, R18 ;  /* 0x000000ffff157224 */ /* 0x000fe200078e0012 */
[----:B------:R-:W-:Y:S01]  /*17550*/  MOV R24, R15 ;  /* 0x0000000f00187202 */ /* 0x000fe20000000f00 */
[----:B------:R-:W-:Y:S02]  /*17560*/  IMAD.MOV.U32 R18, RZ, RZ, R19 ;  /* 0x000000ffff127224 */ /* 0x000fe400078e0013 */
[----:B------:R-:W-:Y:S02]  /*17570*/  IMAD.MOV.U32 R15, RZ, RZ, R20 ;  /* 0x000000ffff0f7224 */ /* 0x000fe400078e0014 */
.L_x_9980:
[----:B------:R-:W-:Y:S05]  /*17580*/  BSYNC B0 ;  /* 0x0000000000007941 */ /* 0x000fea0003800000 */
.L_x_9978:
        /* <DEDUP_REMOVED lines=9> */
.L_x_9982:
[----:B------:R-:W-:Y:S01]  /*17620*/  MOV R20, R17 ;  /* 0x0000001100147202 */ /* 0x000fe20000000f00 */
[----:B------:R-:W-:Y:S02]  /*17630*/  IMAD.MOV.U32 R19, RZ, RZ, R14 ;  /* 0x000000ffff137224 */ /* 0x000fe400078e000e */
[----:B------:R-:W-:Y:S02]  /*17640*/  IMAD.MOV.U32 R17, RZ, RZ, R18 ;  /* 0x000000ffff117224 */ /* 0x000fe400078e0012 */
[----:B------:R-:W-:Y:S02]  /*17650*/  IMAD.MOV.U32 R14, RZ, RZ, R15 ;  /* 0x000000ffff0e7224 */ /* 0x000fe400078e000f */
.L_x_9983:
[----:B------:R-:W-:Y:S05]  /*17660*/  BSYNC B0 ;  /* 0x0000000000007941 */ /* 0x000fea0003800000 */
.L_x_9981:
        /* <DEDUP_REMOVED lines=9> */
.L_x_9985:
[----:B------:R-:W-:Y:S02]  /*17700*/  IMAD.MOV.U32 R15, RZ, RZ, R16 ;  /* 0x000000ffff0f7224 */ /* 0x000fe400078e0010 */
[----:B------:R-:W-:Y:S02]  /*17710*/  IMAD.MOV.U32 R18, RZ, RZ, R13 ;  /* 0x000000ffff127224 */ /* 0x000fe400078e000d */
[----:B------:R-:W-:Y:S02]  /*17720*/  IMAD.MOV.U32 R16, RZ, RZ, R17 ;  /* 0x000000ffff107224 */ /* 0x000fe400078e0011 */
[----:B------:R-:W-:Y:S02]  /*17730*/  IMAD.MOV.U32 R13, RZ, RZ, R14 ;  /* 0x000000ffff0d7224 */ /* 0x000fe400078e000e */
.L_x_9986:
[----:B------:R-:W-:Y:S05]  /*17740*/  BSYNC B0 ;  /* 0x0000000000007941 */ /* 0x000fea0003800000 */
.L_x_9984:
        /* <DEDUP_REMOVED lines=9> */
.L_x_9988:
[----:B------:R-:W-:Y:S02]  /*177e0*/  IMAD.MOV.U32 R14, RZ, RZ, R11 ;  /* 0x000000ffff0e7224 */ /* 0x000fe400078e000b */
[----:B------:R-:W-:Y:S01]  /*177f0*/  IMAD.MOV.U32 R17, RZ, RZ, R12 ;  /* 0x000000ffff117224 */ /* 0x000fe200078e000c */
[----:B------:R-:W-:Y:S01]  /*17800*/  MOV R12, R13 ;  /* 0x0000000d000c7202 */ /* 0x000fe20000000f00 */
[----:B------:R-:W-:Y:S02]  /*17810*/  IMAD.MOV.U32 R11, RZ, RZ, R16 ;  /* 0x000000ffff0b7224 */ /* 0x000fe400078e0010 */
.L_x_9989:
[----:B------:R-:W-:Y:S05]  /*17820*/  BSYNC B0 ;  /* 0x0000000000007941 */ /* 0x000fea0003800000 */
.L_x_9987:
        /* <DEDUP_REMOVED lines=9> */
.L_x_9991:
[----:B------:R-:W-:Y:S01]  /*178c0*/  IMAD.MOV.U32 R13, RZ, RZ, R10 ;  /* 0x000000ffff0d7224 */ /* 0x000fe200078e000a */
[----:B------:R-:W-:Y:S01]  /*178d0*/  MOV R10, R11 ;  /* 0x0000000b000a7202 */ /* 0x000fe20000000f00 */
[----:B------:R-:W-:Y:S02]  /*178e0*/  IMAD.MOV.U32 R16, RZ, RZ, R7 ;  /* 0x000000ffff107224 */ /* 0x000fe400078e0007 */
[----:B------:R-:W-:Y:S02]  /*178f0*/  IMAD.MOV.U32 R7, RZ, RZ, R12 ;  /* 0x000000ffff077224 */ /* 0x000fe400078e000c */
.L_x_9992:
[----:B------:R-:W-:Y:S05]  /*17900*/  BSYNC B0 ;  /* 0x0000000000007941 */ /* 0x000fea0003800000 */
.L_x_9990:
        /* <DEDUP_REMOVED lines=9> */
.L_x_9994:
[----:B------:R-:W-:Y:S01]  /*179a0*/  IMAD.MOV.U32 R12, RZ, RZ, R9 ;  /* 0x000000ffff0c7224 */ /* 0x000fe200078e0009 */
[----:B------:R-:W-:Y:S01]  /*179b0*/  MOV R11, R6 ;  /* 0x00000006000b7202 */ /* 0x000fe20000000f00 */
[----:B------:R-:W-:Y:S02]  /*179c0*/  IMAD.MOV.U32 R9, RZ, RZ, R10 ;  /* 0x000000ffff097224 */ /* 0x000fe400078e000a */
[----:B------:R-:W-:Y:S02]  /*179d0*/  IMAD.MOV.U32 R6, RZ, RZ, R7 ;  /* 0x000000ffff067224 */ /* 0x000fe400078e0007 */
.L_x_9995:
[----:B------:R-:W-:Y:S05]  /*179e0*/  BSYNC B0 ;  /* 0x0000000000007941 */ /* 0x000fea0003800000 */
.L_x_9993:
        /* <DEDUP_REMOVED lines=9> */
.L_x_9997:
[----:B------:R-:W-:Y:S01]  /*17a80*/  MOV R7, R8 ;  /* 0x0000000800077202 */ /* 0x000fe20000000f00 */
[----:B------:R-:W-:Y:S02]  /*17a90*/  IMAD.MOV.U32 R10, RZ, RZ, R5 ;  /* 0x000000ffff0a7224 */ /* 0x000fe400078e0005 */
[----:B------:R-:W-:Y:S02]  /*17aa0*/  IMAD.MOV.U32 R8, RZ, RZ, R9 ;  /* 0x000000ffff087224 */ /* 0x000fe400078e0009 */
[----:B------:R-:W-:Y:S02]  /*17ab0*/  IMAD.MOV.U32 R5, RZ, RZ, R6 ;  /* 0x000000ffff057224 */ /* 0x000fe400078e0006 */
.L_x_9998:
[----:B------:R-:W-:Y:S05]  /*17ac0*/  BSYNC B0 ;  /* 0x0000000000007941 */ /* 0x000fea0003800000 */
.L_x_9996:
        /* <DEDUP_REMOVED lines=9> */
.L_x_10000:
[----:B------:R-:W-:Y:S02]  /*17b60*/  IMAD.MOV.U32 R6, RZ, RZ, R63 ;  /* 0x000000ffff067224 */ /* 0x000fe400078e003f */
[----:B------:R-:W-:Y:S02]  /*17b70*/  IMAD.MOV.U32 R9, RZ, RZ, R4 ;  /* 0x000000ffff097224 */ /* 0x000fe400078e0004 */
[----:B------:R-:W-:Y:S02]  /*17b80*/  IMAD.MOV.U32 R63, RZ, RZ, R8 ;  /* 0x000000ffff3f7224 */ /* 0x000fe400078e0008 */
[----:B------:R-:W-:Y:S02]  /*17b90*/  IMAD.MOV.U32 R4, RZ, RZ, R5 ;  /* 0x000000ffff047224 */ /* 0x000fe400078e0005 */
.L_x_10001:
[----:B------:R-:W-:Y:S05]  /*17ba0*/  BSYNC B0 ;  /* 0x0000000000007941 */ /* 0x000fea0003800000 */
.L_x_9999:
        /* <DEDUP_REMOVED lines=9> */
.L_x_10003:
[----:B------:R-:W-:Y:S02]  /*17c40*/  IMAD.MOV.U32 R5, RZ, RZ, R58 ;  /* 0x000000ffff057224 */ /* 0x000fe400078e003a */
[----:B------:R-:W-:Y:S01]  /*17c50*/  IMAD.MOV.U32 R8, RZ, RZ, R59 ;  /* 0x000000ffff087224 */ /* 0x000fe200078e003b */
[----:B------:R-:W-:Y:S01]  /*17c60*/  MOV R59, R4 ;  /* 0x00000004003b7202 */ /* 0x000fe20000000f00 */
[----:B------:R-:W-:Y:S02]  /*17c70*/  IMAD.MOV.U32 R58, RZ, RZ, R63 ;  /* 0x000000ffff3a7224 */ /* 0x000fe400078e003f */
.L_x_10004:
[----:B------:R-:W-:Y:S05]  /*17c80*/  BSYNC B0 ;  /* 0x0000000000007941 */ /* 0x000fea0003800000 */
.L_x_10002:
        /* <DEDUP_REMOVED lines=9> */
.L_x_10006:
[----:B------:R-:W-:Y:S01]  /*17d20*/  IMAD.MOV.U32 R4, RZ, RZ, R57 ;  /* 0x000000ffff047224 */ /* 0x000fe200078e0039 */
[----:B------:R-:W-:Y:S01]  /*17d30*/  MOV R57, R58 ;  /* 0x0000003a00397202 */ /* 0x000fe20000000f00 */
[----:B------:R-:W-:Y:S02]  /*17d40*/  IMAD.MOV.U32 R65, RZ, RZ, R2 ;  /* 0x000000ffff417224 */ /* 0x000fe400078e0002 */
[----:B------:R-:W-:Y:S02]  /*17d50*/  IMAD.MOV.U32 R2, RZ, RZ, R59 ;  /* 0x000000ffff027224 */ /* 0x000fe400078e003b */
.L_x_10007:
[----:B------:R-:W-:Y:S05]  /*17d60*/  BSYNC B0 ;  /* 0x0000000000007941 */ /* 0x000fea0003800000 */
.L_x_10005:
        /* <DEDUP_REMOVED lines=9> */
.L_x_10009:
[----:B------:R-:W-:Y:S01]  /*17e00*/  IMAD.MOV.U32 R63, RZ, RZ, R0 ;  /* 0x000000ffff3f7224 */ /* 0x000fe200078e0000 */
[----:B------:R-:W-:Y:S01]  /*17e10*/  MOV R60, R3 ;  /* 0x00000003003c7202 */ /* 0x000fe20000000f00 */
[----:B------:R-:W-:Y:S02]  /*17e20*/  IMAD.MOV.U32 R0, RZ, RZ, R57 ;  /* 0x000000ffff007224 */ /* 0x000fe400078e0039 */
[----:B------:R-:W-:Y:S02]  /*17e30*/  IMAD.MOV.U32 R3, RZ, RZ, R2 ;  /* 0x000000ffff037224 */ /* 0x000fe400078e0002 */
.L_x_10010:
[----:B------:R-:W-:Y:S05]  /*17e40*/  BSYNC B0 ;  /* 0x0000000000007941 */ /* 0x000fea0003800000 */
.L_x_10008:
        /* <DEDUP_REMOVED lines=9> */
.L_x_10012:
[----:B------:R-:W-:Y:S01]  /*17ee0*/  MOV R2, R55 ;  /* 0x0000003700027202 */ /* 0x000fe20000000f00 */
[----:B------:R-:W-:Y:S02]  /*17ef0*/  IMAD.MOV.U32 R59, RZ, RZ, R56 ;  /* 0x000000ffff3b7224 */ /* 0x000fe400078e0038 */
[----:B------:R-:W-:Y:S02]  /*17f00*/  IMAD.MOV.U32 R55, RZ, RZ, R0 ;  /* 0x000000ffff377224 */ /* 0x000fe400078e0000 */
[----:B------:R-:W-:Y:S02]  /*17f10*/  IMAD.MOV.U32 R56, RZ, RZ, R3 ;  /* 0x000000ffff387224 */ /* 0x000fe400078e0003 */
.L_x_10013:
[----:B------:R-:W-:Y:S05]  /*17f20*/  BSYNC B0 ;  /* 0x0000000000007941 */ /* 0x000fea0003800000 */
.L_x_10011:
        /* <DEDUP_REMOVED lines=9> */
.L_x_10015:
[----:B------:R-:W-:Y:S02]  /*17fc0*/  IMAD.MOV.U32 R3, RZ, RZ, R54 ;  /* 0x000000ffff037224 */ /* 0x000fe400078e0036 */
[----:B------:R-:W-:Y:S02]  /*17fd0*/  IMAD.MOV.U32 R0, RZ, RZ, R53 ;  /* 0x000000ffff007224 */ /* 0x000fe400078e0035 */
[----:B------:R-:W-:Y:S02]  /*17fe0*/  IMAD.MOV.U32 R54, RZ, RZ, R55 ;  /* 0x000000ffff367224 */ /* 0x000fe400078e0037 */
[----:B------:R-:W-:Y:S02]  /*17ff0*/  IMAD.MOV.U32 R53, RZ, RZ, R56 ;  /* 0x000000ffff357224 */ /* 0x000fe400078e0038 */
.L_x_10016:
[----:B------:R-:W-:Y:S05]  /*18000*/  BSYNC B0 ;  /* 0x0000000000007941 */ /* 0x000fea0003800000 */
.L_x_10014:
        /* <DEDUP_REMOVED lines=9> */
.L_x_10018:
[----:B------:R-:W-:Y:S01]  /*180a0*/  IMAD.MOV.U32 R58, RZ, RZ, R61 ;  /* 0x000000ffff3a7224 */ /* 0x000fe200078e003d */
[----:B------:R-:W-:Y:S01]  /*180b0*/  MOV R61, R54 ;  /* 0x00000036003d7202 */ /* 0x000fe20000000f00 */
[----:B------:R-:W-:Y:S02]  /*180c0*/  IMAD.MOV.U32 R55, RZ, RZ, R70 ;  /* 0x000000ffff377224 */ /* 0x000fe400078e0046 */
[----:B------:R-:W-:Y:S02]  /*180d0*/  IMAD.MOV.U32 R70, RZ, RZ, R53 ;  /* 0x000000ffff467224 */ /* 0x000fe400078e0035 */
.L_x_10019:
[----:B------:R-:W-:Y:S05]  /*180e0*/  BSYNC B0 ;  /* 0x0000000000007941 */ /* 0x000fea0003800000 */
.L_x_10017:
        /* <DEDUP_REMOVED lines=11> */
.L_x_10021:
[----:B0-----:R-:W-:Y:S01]  /*181a0*/  IMAD.MOV.U32 R57, RZ, RZ, R52 ;  /* 0x000000ffff397224 */ /* 0x001fe200078e0034 */
[----:B------:R-:W-:Y:S01]  /*181b0*/  MOV R52, R53 ;  /* 0x0000003500347202 */ /* 0x000fe20000000f00 */
[----:B------:R-:W-:Y:S02]  /*181c0*/  IMAD.MOV.U32 R54, RZ, RZ, R51 ;  /* 0x000000ffff367224 */ /* 0x000fe400078e0033 */
[----:B-----5:R-:W-:Y:S02]  /*181d0*/  IMAD.MOV.U32 R51, RZ, RZ, R56 ;  /* 0x000000ffff337224 */ /* 0x020fe400078e0038 */
.L_x_10022:
[----:B------:R-:W-:Y:S05]  /*181e0*/  BSYNC B0 ;  /* 0x0000000000007941 */ /* 0x000fea0003800000 */
.L_x_10020:
        /* <DEDUP_REMOVED lines=9> */
.L_x_10024:
[----:B------:R-:W-:Y:S01]  /*18280*/  IMAD.MOV.U32 R56, RZ, RZ, R47 ;  /* 0x000000ffff387224 */ /* 0x000fe200078e002f */
[----:B------:R-:W-:Y:S01]  /*18290*/  MOV R53, R50 ;  /* 0x0000003200357202 */ /* 0x000fe20000000f00 */
[----:B------:R-:W-:Y:S02]  /*182a0*/  IMAD.MOV.U32 R47, RZ, RZ, R52 ;  /* 0x000000ffff2f7224 */ /* 0x000fe400078e0034 */
[----:B------:R-:W-:Y:S02]  /*182b0*/  IMAD.MOV.U32 R50, RZ, RZ, R51 ;  /* 0x000000ffff327224 */ /* 0x000fe400078e0033 */
.L_x_10025:
[----:B------:R-:W-:Y:S05]  /*182c0*/  BSYNC B0 ;  /* 0x0000000000007941 */ /* 0x000fea0003800000 */
.L_x_10023:
        /* <DEDUP_REMOVED lines=9> */
.L_x_10027:
[----:B------:R-:W-:Y:S01]  /*18360*/  MOV R51, R46 ;  /* 0x0000002e00337202 */ /* 0x000fe20000000f00 */
[----:B------:R-:W-:Y:S02]  /*18370*/  IMAD.MOV.U32 R52, RZ, RZ, R49 ;  /* 0x000000ffff347224 */ /* 0x000fe400078e0031 */
[----:B------:R-:W-:Y:S02]  /*18380*/  IMAD.MOV.U32 R46, RZ, RZ, R47 ;  /* 0x000000ffff2e7224 */ /* 0x000fe400078e002f */
[----:B------:R-:W-:Y:S02]  /*18390*/  IMAD.MOV.U32 R49, RZ, RZ, R50 ;  /* 0x000000ffff317224 */ /* 0x000fe400078e0032 */
.L_x_10028:
[----:B------:R-:W-:Y:S05]  /*183a0*/  BSYNC B0 ;  /* 0x0000000000007941 */ /* 0x000fea0003800000 */
.L_x_10026:
        /* <DEDUP_REMOVED lines=9> */
.L_x_10030:
[----:B------:R-:W-:Y:S02]  /*18440*/  IMAD.MOV.U32 R50, RZ, RZ, R45 ;  /* 0x000000ffff327224 */ /* 0x000fe400078e002d */
[----:B------:R-:W-:Y:S02]  /*18450*/  IMAD.MOV.U32 R47, RZ, RZ, R48 ;  /* 0x000000ffff2f7224 */ /* 0x000fe400078e0030 */
[----:B------:R-:W-:Y:S02]  /*18460*/  IMAD.MOV.U32 R45, RZ, RZ, R46 ;  /* 0x000000ffff2d7224 */ /* 0x000fe400078e002e */
[----:B------:R-:W-:Y:S02]  /*18470*/  IMAD.MOV.U32 R48, RZ, RZ, R49 ;  /* 0x000000ffff307224 */ /* 0x000fe400078e0031 */
.L_x_10031:
[----:B------:R-:W-:Y:S05]  /*18480*/  BSYNC B0 ;  /* 0x0000000000007941 */ /* 0x000fea0003800000 */
.L_x_10029:
        /* <DEDUP_REMOVED lines=9> */
.L_x_10033:
[----:B------:R-:W-:Y:S02]  /*18520*/  IMAD.MOV.U32 R49, RZ, RZ, R44 ;  /* 0x000000ffff317224 */ /* 0x000fe400078e002c */
[----:B------:R-:W-:Y:S01]  /*18530*/  IMAD.MOV.U32 R46, RZ, RZ, R43 ;  /* 0x000000ffff2e7224 */ /* 0x000fe200078e002b */
[----:B------:R-:W-:Y:S01]  /*18540*/  MOV R43, R48 ;  /* 0x00000030002b7202 */ /* 0x000fe20000000f00 */
[----:B------:R-:W-:Y:S02]  /*18550*/  IMAD.MOV.U32 R44, RZ, RZ, R45 ;  /* 0x000000ffff2c7224 */ /* 0x000fe400078e002d */
.L_x_10034:
[----:B------:R-:W-:Y:S05]  /*18560*/  BSYNC B0 ;  /* 0x0000000000007941 */ /* 0x000fea0003800000 */
.L_x_10032:
        /* <DEDUP_REMOVED lines=9> */
.L_x_10036:
[----:B------:R-:W-:Y:S01]  /*18600*/  IMAD.MOV.U32 R48, RZ, RZ, R39 ;  /* 0x000000ffff307224 */ /* 0x000fe200078e0027 */
[----:B------:R-:W-:Y:S01]  /*18610*/  MOV R39, R44 ;  /* 0x0000002c00277202 */ /* 0x000fe20000000f00 */
[----:B------:R-:W-:Y:S02]  /*18620*/  IMAD.MOV.U32 R45, RZ, RZ, R42 ;  /* 0x000000ffff2d7224 */ /* 0x000fe400078e002a */
[----:B------:R-:W-:Y:S02]  /*18630*/  IMAD.MOV.U32 R42, RZ, RZ, R43 ;  /* 0x000000ffff2a7224 */ /* 0x000fe400078e002b */
.L_x_10037:
[----:B------:R-:W-:Y:S05]  /*18640*/  BSYNC B0 ;  /* 0x0000000000007941 */ /* 0x000fea0003800000 */
.L_x_10035:
        /* <DEDUP_REMOVED lines=9> */
.L_x_10039:
[----:B------:R-:W-:Y:S01]  /*186e0*/  IMAD.MOV.U32 R43, RZ, RZ, R38 ;  /* 0x000000ffff2b7224 */ /* 0x000fe200078e0026 */
[----:B------:R-:W-:Y:S01]  /*186f0*/  MOV R44, R41 ;  /* 0x00000029002c7202 */ /* 0x000fe20000000f00 */
[----:B------:R-:W-:Y:S02]  /*18700*/  IMAD.MOV.U32 R38, RZ, RZ, R39 ;  /* 0x000000ffff267224 */ /* 0x000fe400078e0027 */
[----:B------:R-:W-:Y:S02]  /*18710*/  IMAD.MOV.U32 R41, RZ, RZ, R42 ;  /* 0x000000ffff297224 */ /* 0x000fe400078e002a */
.L_x_10040:
[----:B------:R-:W-:Y:S05]  /*18720*/  BSYNC B0 ;  /* 0x0000000000007941 */ /* 0x000fea0003800000 */
.L_x_10038:
        /* <DEDUP_REMOVED lines=9> */
.L_x_10042:
[----:B------:R-:W-:Y:S01]  /*187c0*/  MOV R42, R37 ;  /* 0x00000025002a7202 */ /* 0x000fe20000000f00 */
[----:B------:R-:W-:Y:S02]  /*187d0*/  IMAD.MOV.U32 R39, RZ, RZ, R40 ;  /* 0x000000ffff277224 */ /* 0x000fe400078e0028 */
[----:B------:R-:W-:Y:S02]  /*187e0*/  IMAD.MOV.U32 R37, RZ, RZ, R38 ;  /* 0x000000ffff257224 */ /* 0x000fe400078e0026 */
[----:B------:R-:W-:Y:S02]  /*187f0*/  IMAD.MOV.U32 R40, RZ, RZ, R41 ;  /* 0x000000ffff287224 */ /* 0x000fe400078e0029 */
.L_x_10043:
[----:B------:R-:W-:Y:S05]  /*18800*/  BSYNC B0 ;  /* 0x0000000000007941 */ /* 0x000fea0003800000 */
.L_x_10041:
        /* <DEDUP_REMOVED lines=9> */
.L_x_10045:
[----:B------:R-:W-:Y:S02]  /*188a0*/  IMAD.MOV.U32 R41, RZ, RZ, R36 ;  /* 0x000000ffff297224 */ /* 0x000fe400078e0024 */
[----:B------:R-:W-:Y:S02]  /*188b0*/  IMAD.MOV.U32 R38, RZ, RZ, R35 ;  /* 0x000000ffff267224 */ /* 0x000fe400078e0023 */
[----:B------:R-:W-:Y:S02]  /*188c0*/  IMAD.MOV.U32 R36, RZ, RZ, R37 ;  /* 0x000000ffff247224 */ /* 0x000fe400078e0025 */
[----:B------:R-:W-:Y:S02]  /*188d0*/  IMAD.MOV.U32 R35, RZ, RZ, R40 ;  /* 0x000000ffff237224 */ /* 0x000fe400078e0028 */
.L_x_10046:
[----:B------:R-:W-:Y:S05]  /*188e0*/  BSYNC B0 ;  /* 0x0000000000007941 */ /* 0x000fea0003800000 */
.L_x_10044:
        /* <DEDUP_REMOVED lines=9> */
.L_x_10048:
[----:B------:R-:W-:Y:S02]  /*18980*/  IMAD.MOV.U32 R40, RZ, RZ, R31 ;  /* 0x000000ffff287224 */ /* 0x000fe400078e001f */
[----:B------:R-:W-:Y:S01]  /*18990*/  IMAD.MOV.U32 R37, RZ, RZ, R34 ;  /* 0x000000ffff257224 */ /* 0x000fe200078e0022 */
[----:B------:R-:W-:Y:S01]  /*189a0*/  MOV R34, R35 ;  /* 0x0000002300227202 */ /* 0x000fe20000000f00 */
[----:B------:R-:W-:Y:S02]  /*189b0*/  IMAD.MOV.U32 R31, RZ, RZ, R36 ;  /* 0x000000ffff1f7224 */ /* 0x000fe400078e0024 */
.L_x_10049:
[----:B------:R-:W-:Y:S05]  /*189c0*/  BSYNC B0 ;  /* 0x0000000000007941 */ /* 0x000fea0003800000 */
.L_x_10047:
        /* <DEDUP_REMOVED lines=9> */
.L_x_10051:
[----:B------:R-:W-:Y:S01]  /*18a60*/  IMAD.MOV.U32 R35, RZ, RZ, R30 ;  /* 0x000000ffff237224 */ /* 0x000fe200078e001e */
[----:B------:R-:W-:Y:S01]  /*18a70*/  MOV R30, R31 ;  /* 0x0000001f001e7202 */ /* 0x000fe20000000f00 */
[----:B------:R-:W-:Y:S02]  /*18a80*/  IMAD.MOV.U32 R36, RZ, RZ, R33 ;  /* 0x000000ffff247224 */ /* 0x000fe400078e0021 */
[----:B------:R-:W-:Y:S02]  /*18a90*/  IMAD.MOV.U32 R33, RZ, RZ, R34 ;  /* 0x000000ffff217224 */ /* 0x000fe400078e0022 */
.L_x_10052:
[----:B------:R-:W-:Y:S05]  /*18aa0*/  BSYNC B0 ;  /* 0x0000000000007941 */ /* 0x000fea0003800000 */
.L_x_10050:
        /* <DEDUP_REMOVED lines=9> */
.L_x_10054:
[----:B------:R-:W-:Y:S01]  /*18b40*/  IMAD.MOV.U32 R34, RZ, RZ, R29 ;  /* 0x000000ffff227224 */ /* 0x000fe200078e001d */
[----:B------:R-:W-:Y:S01]  /*18b50*/  MOV R31, R32 ;  /* 0x00000020001f7202 */ /* 0x000fe20000000f00 */
[----:B------:R-:W-:Y:S02]  /*18b60*/  IMAD.MOV.U32 R29, RZ, RZ, R30 ;  /* 0x000000ffff1d7224 */ /* 0x000fe400078e001e */
[----:B------:R-:W-:Y:S02]  /*18b70*/  IMAD.MOV.U32 R32, RZ, RZ, R33 ;  /* 0x000000ffff207224 */ /* 0x000fe400078e0021 */
.L_x_10055:
[----:B------:R-:W-:Y:S05]  /*18b80*/  BSYNC B0 ;  /* 0x0000000000007941 */ /* 0x000fea0003800000 */
.L_x_10053:
        /* <DEDUP_REMOVED lines=9> */
.L_x_10057:
[----:B------:R-:W-:Y:S01]  /*18c20*/  MOV R33, R28 ;  /* 0x0000001c00217202 */ /* 0x000fe20000000f00 */
[----:B------:R-:W-:Y:S02]  /*18c30*/  IMAD.MOV.U32 R30, RZ, RZ, R69 ;  /* 0x000000ffff1e7224 */ /* 0x000fe400078e0045 */
[----:B------:R-:W-:Y:S02]  /*18c40*/  IMAD.MOV.U32 R28, RZ, RZ, R29 ;  /* 0x000000ffff1c7224 */ /* 0x000fe400078e001d */
[----:B------:R-:W-:Y:S02]  /*18c50*/  IMAD.MOV.U32 R69, RZ, RZ, R32 ;  /* 0x000000ffff457224 */ /* 0x000fe400078e0020 */
.L_x_10058:
[----:B------:R-:W-:Y:S05]  /*18c60*/  BSYNC B0 ;  /* 0x0000000000007941 */ /* 0x000fea0003800000 */
.L_x_10056:
        /* <DEDUP_REMOVED lines=9> */
.L_x_10060:
[----:B------:R-:W-:Y:S02]  /*18d00*/  IMAD.MOV.U32 R32, RZ, RZ, R67 ;  /* 0x000000ffff207224 */ /* 0x000fe400078e0043 */
[----:B------:R-:W-:Y:S02]  /*18d10*/  IMAD.MOV.U32 R29, RZ, RZ, R64 ;  /* 0x000000ffff1d7224 */ /* 0x000fe400078e0040 */
[----:B------:R-:W-:Y:S02]  /*18d20*/  IMAD.MOV.U32 R67, RZ, RZ, R28 ;  /* 0x000000ffff437224 */ /* 0x000fe400078e001c */
[----:B------:R-:W-:Y:S02]  /*18d30*/  IMAD.MOV.U32 R64, RZ, RZ, R69 ;  /* 0x000000ffff407224 */ /* 0x000fe400078e0045 */
.L_x_10061:
[----:B------:R-:W-:Y:S05]  /*18d40*/  BSYNC B0 ;  /* 0x0000000000007941 */ /* 0x000fea0003800000 */
.L_x_10059:
        /* <DEDUP_REMOVED lines=9> */
.L_x_10063:
[----:B------:R-:W-:Y:S02]  /*18de0*/  IMAD.MOV.U32 R71, RZ, RZ, R62 ;  /* 0x000000ffff477224 */ /* 0x000fe400078e003e */
[----:B------:R-:W-:Y:S01]  /*18df0*/  IMAD.MOV.U32 R28, RZ, RZ, R25 ;  /* 0x000000ffff1c7224 */ /* 0x000fe200078e0019 */
[----:B------:R-:W-:Y:S01]  /*18e00*/  MOV R25, R64 ;  /* 0x0000004000197202 */ /* 0x000fe20000000f00 */
[----:B------:R-:W-:Y:S02]  /*18e10*/  IMAD.MOV.U32 R62, RZ, RZ, R67 ;  /* 0x000000ffff3e7224 */ /* 0x000fe400078e0043 */
.L_x_10064:
[----:B------:R-:W-:Y:S05]  /*18e20*/  BSYNC B0 ;  /* 0x0000000000007941 */ /* 0x000fea0003800000 */
.L_x_10062:
        /* <DEDUP_REMOVED lines=9> */
.L_x_10066:
[----:B------:R-:W-:Y:S01]  /*18ec0*/  IMAD.MOV.U32 R66, RZ, RZ, R21 ;  /* 0x000000ffff427224 */ /* 0x000fe200078e0015 */
[----:B------:R-:W-:Y:S01]  /*18ed0*/  MOV R21, R62 ;  /* 0x0000003e00157202 */ /* 0x000fe20000000f00 */
[----:B------:R-:W-:Y:S02]  /*18ee0*/  IMAD.MOV.U32 R69, RZ, RZ, R24 ;  /* 0x000000ffff457224 */ /* 0x000fe400078e0018 */
[----:B------:R-:W-:Y:S02]  /*18ef0*/  IMAD.MOV.U32 R24, RZ, RZ, R25 ;  /* 0x000000ffff187224 */ /* 0x000fe400078e0019 */
.L_x_10067:
[----:B------:R-:W-:Y:S05]  /*18f00*/  BSYNC B0 ;  /* 0x0000000000007941 */ /* 0x000fea0003800000 */
.L_x_10065:
        /* <DEDUP_REMOVED lines=9> */
.L_x_10069:
[----:B------:R-:W-:Y:S01]  /*18fa0*/  IMAD.MOV.U32 R25, RZ, RZ, R20 ;  /* 0x000000ffff197224 */ /* 0x000fe200078e0014 */
[----:B------:R-:W-:Y:S01]  /*18fb0*/  MOV R64, R19 ;  /* 0x0000001300407202 */ /* 0x000fe20000000f00 */
[----:B------:R-:W-:Y:S02]  /*18fc0*/  IMAD.MOV.U32 R20, RZ, RZ, R21 ;  /* 0x000000ffff147224 */ /* 0x000fe400078e0015 */
[----:B------:R-:W-:Y:S02]  /*18fd0*/  IMAD.MOV.U32 R19, RZ, RZ, R24 ;  /* 0x000000ffff137224 */ /* 0x000fe400078e0018 */
.L_x_10070:
[----:B------:R-:W-:Y:S05]  /*18fe0*/  BSYNC B0 ;  /* 0x0000000000007941 */ /* 0x000fea0003800000 */
.L_x_10068:
        /* <DEDUP_REMOVED lines=9> */
.L_x_10072:
[----:B------:R-:W-:Y:S01]  /*19080*/  MOV R24, R15 ;  /* 0x0000000f00187202 */ /* 0x000fe20000000f00 */
[----:B------:R-:W-:Y:S02]  /*19090*/  IMAD.MOV.U32 R21, RZ, RZ, R18 ;  /* 0x000000ffff157224 */ /* 0x000fe400078e0012 */
[----:B------:R-:W-:Y:S02]  /*190a0*/  IMAD.MOV.U32 R15, RZ, RZ, R20 ;  /* 0x000000ffff0f7224 */ /* 0x000fe400078e0014 */
[----:B------:R-:W-:Y:S02]  /*190b0*/  IMAD.MOV.U32 R18, RZ, RZ, R19 ;  /* 0x000000ffff127224 */ /* 0x000fe400078e0013 */
.L_x_10073:
[----:B------:R-:W-:Y:S05]  /*190c0*/  BSYNC B0 ;  /* 0x0000000000007941 */ /* 0x000fea0003800000 */
.L_x_10071:
        /* <DEDUP_REMOVED lines=9> */
.L_x_10075:
[----:B------:R-:W-:Y:S02]  /*19160*/  IMAD.MOV.U32 R19, RZ, RZ, R14 ;  /* 0x000000ffff137224 */ /* 0x000fe400078e000e */
[----:B------:R-:W-:Y:S02]  /*19170*/  IMAD.MOV.U32 R20, RZ, RZ, R17 ;  /* 0x000000ffff147224 */ /* 0x000fe400078e0011 */
[----:B------:R-:W-:Y:S02]  /*19180*/  IMAD.MOV.U32 R14, RZ, RZ, R15 ;  /* 0x000000ffff0e7224 */ /* 0x000fe400078e000f */
[----:B------:R-:W-:Y:S02]  /*19190*/  IMAD.MOV.U32 R17, RZ, RZ, R18 ;  /* 0x000000ffff117224 */ /* 0x000fe400078e0012 */
.L_x_10076:
[----:B------:R-:W-:Y:S05]  /*191a0*/  BSYNC B0 ;  /* 0x0000000000007941 */ /* 0x000fea0003800000 */
.L_x_10074:
        /* <DEDUP_REMOVED lines=9> */
.L_x_10078:
[----:B------:R-:W-:Y:S02]  /*19240*/  IMAD.MOV.U32 R18, RZ, RZ, R13 ;  /* 0x000000ffff127224 */ /* 0x000fe400078e000d */
[----:B------:R-:W-:Y:S01]  /*19250*/  IMAD.MOV.U32 R15, RZ, RZ, R16 ;  /* 0x000000ffff0f7224 */ /* 0x000fe200078e0010 */
[----:B------:R-:W-:Y:S01]  /*19260*/  MOV R16, R17 ;  /* 0x0000001100107202 */ /* 0x000fe20000000f00 */
[----:B------:R-:W-:Y:S02]  /*19270*/  IMAD.MOV.U32 R13, RZ, RZ, R14 ;  /* 0x000000ffff0d7224 */ /* 0x000fe400078e000e */
.L_x_10079:
[----:B------:R-:W-:Y:S05]  /*19280*/  BSYNC B0 ;  /* 0x0000000000007941 */ /* 0x000fea0003800000 */
.L_x_10077:
        /* <DEDUP_REMOVED lines=9> */
.L_x_10081:
[----:B------:R-:W-:Y:S01]  /*19320*/  IMAD.MOV.U32 R17, RZ, RZ, R12 ;  /* 0x000000ffff117224 */ /* 0x000fe200078e000c */
[----:B------:R-:W-:Y:S01]  /*19330*/  MOV R12, R13 ;  /* 0x0000000d000c7202 */ /* 0x000fe20000000f00 */
[----:B------:R-:W-:Y:S02]  /*19340*/  IMAD.MOV.U32 R14, RZ, RZ, R11 ;  /* 0x000000ffff0e7224 */ /* 0x000fe400078e000b */
[----:B------:R-:W-:Y:S02]  /*19350*/  IMAD.MOV.U32 R11, RZ, RZ, R16 ;  /* 0x000000ffff0b7224 */ /* 0x000fe400078e0010 */
.L_x_10082:
[----:B------:R-:W-:Y:S05]  /*19360*/  BSYNC B0 ;  /* 0x0000000000007941 */ /* 0x000fea0003800000 */
.L_x_10080:
        /* <DEDUP_REMOVED lines=9> */
.L_x_10084:
[----:B------:R-:W-:Y:S01]  /*19400*/  IMAD.MOV.U32 R16, RZ, RZ, R7 ;  /* 0x000000ffff107224 */ /* 0x000fe200078e0007 */
[----:B------:R-:W-:Y:S01]  /*19410*/  MOV R13, R10 ;  /* 0x0000000a000d7202 */ /* 0x000fe20000000f00 */
[----:B------:R-:W-:Y:S02]  /*19420*/  IMAD.MOV.U32 R7, RZ, RZ, R12 ;  /* 0x000000ffff077224 */ /* 0x000fe400078e000c */
[----:B------:R-:W-:Y:S02]  /*19430*/  IMAD.MOV.U32 R10, RZ, RZ, R11 ;  /* 0x000000ffff0a7224 */ /* 0x000fe400078e000b */
.L_x_10085:
[----:B------:R-:W-:Y:S05]  /*19440*/  BSYNC B0 ;  /* 0x0000000000007941 */ /* 0x000fea0003800000 */
.L_x_10083:
        /* <DEDUP_REMOVED lines=9> */
.L_x_10087:
[----:B------:R-:W-:Y:S01]  /*194e0*/  MOV R11, R6 ;  /* 0x00000006000b7202 */ /* 0x000fe20000000f00 */
[----:B------:R-:W-:Y:S02]  /*194f0*/  IMAD.MOV.U32 R12, RZ, RZ, R9 ;  /* 0x000000ffff0c7224 */ /* 0x000fe400078e0009 */
[----:B------:R-:W-:Y:S02]  /*19500*/  IMAD.MOV.U32 R6, RZ, RZ, R7 ;  /* 0x000000ffff067224 */ /* 0x000fe400078e0007 */
[----:B------:R-:W-:Y:S02]  /*19510*/  IMAD.MOV.U32 R9, RZ, RZ, R10 ;  /* 0x000000ffff097224 */ /* 0x000fe400078e000a */
.L_x_10088:
[----:B------:R-:W-:Y:S05]  /*19520*/  BSYNC B0 ;  /* 0x0000000000007941 */ /* 0x000fea0003800000 */
.L_x_10086:
        /* <DEDUP_REMOVED lines=9> */
.L_x_10090:
[----:B------:R-:W-:Y:S02]  /*195c0*/  IMAD.MOV.U32 R10, RZ, RZ, R5 ;  /* 0x000000ffff0a7224 */ /* 0x000fe400078e0005 */
[----:B------:R-:W-:Y:S02]  /*195d0*/  IMAD.MOV.U32 R7, RZ, RZ, R8 ;  /* 0x000000ffff077224 */ /* 0x000fe400078e0008 */
[----:B------:R-:W-:Y:S02]  /*195e0*/  IMAD.MOV.U32 R5, RZ, RZ, R6 ;  /* 0x000000ffff057224 */ /* 0x000fe400078e0006 */
[----:B------:R-:W-:Y:S02]  /*195f0*/  IMAD.MOV.U32 R8, RZ, RZ, R9 ;  /* 0x000000ffff087224 */ /* 0x000fe400078e0009 */
.L_x_10091:
[----:B------:R-:W-:Y:S05]  /*19600*/  BSYNC B0 ;  /* 0x0000000000007941 */ /* 0x000fea0003800000 */
.L_x_10089:
        /* <DEDUP_REMOVED lines=9> */
.L_x_10093:
[----:B------:R-:W-:Y:S02]  /*196a0*/  IMAD.MOV.U32 R9, RZ, RZ, R4 ;  /* 0x000000ffff097224 */ /* 0x000fe400078e0004 */
[----:B------:R-:W-:Y:S01]  /*196b0*/  IMAD.MOV.U32 R6, RZ, RZ, R65 ;  /* 0x000000ffff067224 */ /* 0x000fe200078e0041 */
[----:B------:R-:W-:Y:S01]  /*196c0*/  MOV R65, R8 ;  /* 0x0000000800417202 */ /* 0x000fe20000000f00 */
[----:B------:R-:W-:Y:S02]  /*196d0*/  IMAD.MOV.U32 R4, RZ, RZ, R5 ;  /* 0x000000ffff047224 */ /* 0x000fe400078e0005 */
.L_x_10094:
[----:B------:R-:W-:Y:S05]  /*196e0*/  BSYNC B0 ;  /* 0x0000000000007941 */ /* 0x000fea0003800000 */
.L_x_10092:
        /* <DEDUP_REMOVED lines=9> */
.L_x_10096:
[----:B------:R-:W-:Y:S01]  /*19780*/  IMAD.MOV.U32 R8, RZ, RZ, R63 ;  /* 0x000000ffff087224 */ /* 0x000fe200078e003f */
[----:B------:R-:W-:Y:S01]  /*19790*/  MOV R63, R4 ;  /* 0x00000004003f7202 */ /* 0x000fe20000000f00 */
[----:B------:R-:W-:Y:S02]  /*197a0*/  IMAD.MOV.U32 R5, RZ, RZ, R60 ;  /* 0x000000ffff057224 */ /* 0x000fe400078e003c */
[----:B------:R-:W-:Y:S02]  /*197b0*/  IMAD.MOV.U32 R60, RZ, RZ, R65 ;  /* 0x000000ffff3c7224 */ /* 0x000fe400078e0041 */
.L_x_10097:
[----:B------:R-:W-:Y:S05]  /*197c0*/  BSYNC B0 ;  /* 0x0000000000007941 */ /* 0x000fea0003800000 */
.L_x_10095:
        /* <DEDUP_REMOVED lines=9> */
.L_x_10099:
[----:B------:R-:W-:Y:S01]  /*19860*/  IMAD.MOV.U32 R65, RZ, RZ, R2 ;  /* 0x000000ffff417224 */ /* 0x000fe200078e0002 */
[----:B------:R-:W-:Y:S01]  /*19870*/  MOV R4, R59 ;  /* 0x0000003b00047202 */ /* 0x000fe20000000f00 */
[----:B------:R-:W-:Y:S02]  /*19880*/  IMAD.MOV.U32 R2, RZ, RZ, R63 ;  /* 0x000000ffff027224 */ /* 0x000fe400078e003f */
[----:B------:R-:W-:Y:S02]  /*19890*/  IMAD.MOV.U32 R59, RZ, RZ, R60 ;  /* 0x000000ffff3b7224 */ /* 0x000fe400078e003c */
.L_x_10100:
[----:B------:R-:W-:Y:S05]  /*198a0*/  BSYNC B0 ;  /* 0x0000000000007941 */ /* 0x000fea0003800000 */
.L_x_10098:
        /* <DEDUP_REMOVED lines=9> */
.L_x_10102:
[----:B------:R-:W-:Y:S01]  /*19940*/  MOV R62, R3 ;  /* 0x00000003003e7202 */ /* 0x000fe20000000f00 */
[----:B------:R-:W-:Y:S02]  /*19950*/  IMAD.MOV.U32 R63, RZ, RZ, R0 ;  /* 0x000000ffff3f7224 */ /* 0x000fe400078e0000 */
[----:B------:R-:W-:Y:S02]  /*19960*/  IMAD.MOV.U32 R3, RZ, RZ, R2 ;  /* 0x000000ffff037224 */ /* 0x000fe400078e0002 */
[----:B------:R-:W-:Y:S02]  /*19970*/  IMAD.MOV.U32 R0, RZ, RZ, R59 ;  /* 0x000000ffff007224 */ /* 0x000fe400078e003b */
.L_x_10103:
[----:B------:R-:W-:Y:S05]  /*19980*/  BSYNC B0 ;  /* 0x0000000000007941 */ /* 0x000fea0003800000 */
.L_x_10101:
        /* <DEDUP_REMOVED lines=9> */
.L_x_10105:
[----:B------:R-:W-:Y:S02]  /*19a20*/  IMAD.MOV.U32 R67, RZ, RZ, R58 ;  /* 0x000000ffff437224 */ /* 0x000fe400078e003a */
[----:B------:R-:W-:Y:S02]  /*19a30*/  IMAD.MOV.U32 R2, RZ, RZ, R55 ;  /* 0x000000ffff027224 */ /* 0x000fe400078e0037 */
[----:B------:R-:W-:Y:S02]  /*19a40*/  IMAD.MOV.U32 R58, RZ, RZ, R3 ;  /* 0x000000ffff3a7224 */ /* 0x000fe400078e0003 */
[----:B------:R-:W-:Y:S02]  /*19a50*/  IMAD.MOV.U32 R55, RZ, RZ, R0 ;  /* 0x000000ffff377224 */ /* 0x000fe400078e0000 */
.L_x_10106:
[----:B------:R-:W-:Y:S05]  /*19a60*/  BSYNC B0 ;  /* 0x0000000000007941 */ /* 0x000fea0003800000 */
.L_x_10104:
        /* <DEDUP_REMOVED lines=9> */
.L_x_10108:
[----:B------:R-:W-:Y:S01]  /*19b00*/  IMAD.MOV.U32 R0, RZ, RZ, R61 ;  /* 0x000000ffff007224 */ /* 0x000fe200078e003d */
[----:B------:R-:W-:Y:S01]  /*19b10*/  MOV R61, R58 ;  /* 0x0000003a003d7202 */ /* 0x000fe20000000f00 */
[----:B------:R-:W-:Y:S02]  /*19b20*/  IMAD.MOV.U32 R3, RZ, RZ, R70 ;  /* 0x000000ffff037224 */ /* 0x000fe400078e0046 */
[----:B------:R-:W-:Y:S02]  /*19b30*/  IMAD.MOV.U32 R70, RZ, RZ, R55 ;  /* 0x000000ffff467224 */ /* 0x000fe400078e0037 */
.L_x_10109:
[----:B------:R-:W-:Y:S05]  /*19b40*/  BSYNC B0 ;  /* 0x0000000000007941 */ /* 0x000fea0003800000 */
.L_x_10107:
        /* <DEDUP_REMOVED lines=11> */
.L_x_10111:
[----:B0-----:R-:W-:Y:S01]  /*19c00*/  IMAD.MOV.U32 R72, RZ, RZ, R57 ;  /* 0x000000ffff487224 */ /* 0x001fe200078e0039 */
[----:B------:R-:W-:Y:S01]  /*19c10*/  MOV R57, R26 ;  /* 0x0000001a00397202 */ /* 0x000fe20000000f00 */
[----:B------:R-:W-:Y:S02]  /*19c20*/  IMAD.MOV.U32 R60, RZ, RZ, R54 ;  /* 0x000000ffff3c7224 */ /* 0x000fe400078e0036 */
[----:B-----5:R-:W-:Y:S02]  /*19c30*/  IMAD.MOV.U32 R54, RZ, RZ, R23 ;  /* 0x000000ffff367224 */ /* 0x020fe400078e0017 */
.L_x_10112:
[----:B------:R-:W-:Y:S05]  /*19c40*/  BSYNC B0 ;  /* 0x0000000000007941 */ /* 0x000fea0003800000 */
.L_x_10110:
        /* <DEDUP_REMOVED lines=9> */
.L_x_10114:
[----:B------:R-:W-:Y:S01]  /*19ce0*/  IMAD.MOV.U32 R59, RZ, RZ, R56 ;  /* 0x000000ffff3b7224 */ /* 0x000fe200078e0038 */
[----:B------:R-:W-:Y:S01]  /*19cf0*/  MOV R55, R53 ;  /* 0x0000003500377202 */ /* 0x000fe20000000f00 */
[----:B------:R-:W-:Y:S02]  /*19d00*/  IMAD.MOV.U32 R56, RZ, RZ, R57 ;  /* 0x000000ffff387224 */ /* 0x000fe400078e0039 */
[----:B------:R-:W-:Y:S02]  /*19d10*/  IMAD.MOV.U32 R53, RZ, RZ, R54 ;  /* 0x000000ffff357224 */ /* 0x000fe400078e0036 */
.L_x_10115:
[----:B------:R-:W-:Y:S05]  /*19d20*/  BSYNC B0 ;  /* 0x0000000000007941 */ /* 0x000fea0003800000 */
.L_x_10113:
        /* <DEDUP_REMOVED lines=9> */
.L_x_10117:
[----:B------:R-:W-:Y:S01]  /*19dc0*/  MOV R58, R51 ;  /* 0x00000033003a7202 */ /* 0x000fe20000000f00 */
[----:B------:R-:W-:Y:S02]  /*19dd0*/  IMAD.MOV.U32 R54, RZ, RZ, R52 ;  /* 0x000000ffff367224 */ /* 0x000fe400078e0034 */
[----:B------:R-:W-:Y:S02]  /*19de0*/  IMAD.MOV.U32 R51, RZ, RZ, R56 ;  /* 0x000000ffff337224 */ /* 0x000fe400078e0038 */
[----:B------:R-:W-:Y:S02]  /*19df0*/  IMAD.MOV.U32 R52, RZ, RZ, R53 ;  /* 0x000000ffff347224 */ /* 0x000fe400078e0035 */
.L_x_10118:
[----:B------:R-:W-:Y:S05]  /*19e00*/  BSYNC B0 ;  /* 0x0000000000007941 */ /* 0x000fea0003800000 */
.L_x_10116:
        /* <DEDUP_REMOVED lines=9> */
.L_x_10120:
[----:B------:R-:W-:Y:S02]  /*19ea0*/  IMAD.MOV.U32 R57, RZ, RZ, R50 ;  /* 0x000000ffff397224 */ /* 0x000fe400078e0032 */
[----:B------:R-:W-:Y:S02]  /*19eb0*/  IMAD.MOV.U32 R53, RZ, RZ, R47 ;  /* 0x000000ffff357224 */ /* 0x000fe400078e002f */
[----:B------:R-:W-:Y:S02]  /*19ec0*/  IMAD.MOV.U32 R50, RZ, RZ, R51 ;  /* 0x000000ffff327224 */ /* 0x000fe400078e0033 */
[----:B------:R-:W-:Y:S02]  /*19ed0*/  IMAD.MOV.U32 R47, RZ, RZ, R52 ;  /* 0x000000ffff2f7224 */ /* 0x000fe400078e0034 */
.L_x_10121:
[----:B------:R-:W-:Y:S05]  /*19ee0*/  BSYNC B0 ;  /* 0x0000000000007941 */ /* 0x000fea0003800000 */
.L_x_10119:
        /* <DEDUP_REMOVED lines=9> */
.L_x_10123:
[----:B------:R-:W-:Y:S02]  /*19f80*/  IMAD.MOV.U32 R56, RZ, RZ, R49 ;  /* 0x000000ffff387224 */ /* 0x000fe400078e0031 */
[----:B------:R-:W-:Y:S01]  /*19f90*/  IMAD.MOV.U32 R52, RZ, RZ, R46 ;  /* 0x000000ffff347224 */ /* 0x000fe200078e002e */
[----:B------:R-:W-:Y:S01]  /*19fa0*/  MOV R46, R47 ;  /* 0x0000002f002e7202 */ /* 0x000fe20000000f00 */
[----:B------:R-:W-:Y:S02]  /*19fb0*/  IMAD.MOV.U32 R49, RZ, RZ, R50 ;  /* 0x000000ffff317224 */ /* 0x000fe400078e0032 */
.L_x_10124:
[----:B------:R-:W-:Y:S05]  /*19fc0*/  BSYNC B0 ;  /* 0x0000000000007941 */ /* 0x000fea0003800000 */
.L_x_10122:
        /* <DEDUP_REMOVED lines=9> */
.L_x_10126:
[----:B------:R-:W-:Y:S01]  /*1a060*/  IMAD.MOV.U32 R51, RZ, RZ, R48 ;  /* 0x000000ffff337224 */ /* 0x000fe200078e0030 */
[----:B------:R-:W-:Y:S01]  /*1a070*/  MOV R48, R49 ;  /* 0x0000003100307202 */ /* 0x000fe20000000f00 */
[----:B------:R-:W-:Y:S02]  /*1a080*/  IMAD.MOV.U32 R47, RZ, RZ, R45 ;  /* 0x000000ffff2f7224 */ /* 0x000fe400078e002d */
[----:B------:R-:W-:Y:S02]  /*1a090*/  IMAD.MOV.U32 R45, RZ, RZ, R46 ;  /* 0x000000ffff2d7224 */ /* 0x000fe400078e002e */
.L_x_10127:
[----:B------:R-:W-:Y:S05]  /*1a0a0*/  BSYNC B0 ;  /* 0x0000000000007941 */ /* 0x000fea0003800000 */
.L_x_10125:
        /* <DEDUP_REMOVED lines=9> */
.L_x_10129:
[----:B------:R-:W-:Y:S01]  /*1a140*/  IMAD.MOV.U32 R50, RZ, RZ, R43 ;  /* 0x000000ffff327224 */ /* 0x000fe200078e002b */
[----:B------:R-:W-:Y:S01]  /*1a150*/  MOV R46, R44 ;  /* 0x0000002c002e7202 */ /* 0x000fe20000000f00 */
[----:B------:R-:W-:Y:S02]  /*1a160*/  IMAD.MOV.U32 R43, RZ, RZ, R48 ;  /* 0x000000ffff2b7224 */ /* 0x000fe400078e0030 */
[----:B------:R-:W-:Y:S02]  /*1a170*/  IMAD.MOV.U32 R44, RZ, RZ, R45 ;  /* 0x000000ffff2c7224 */ /* 0x000fe400078e002d */
.L_x_10130:
[----:B------:R-:W-:Y:S05]  /*1a180*/  BSYNC B0 ;  /* 0x0000000000007941 */ /* 0x000fea0003800000 */
.L_x_10128:
        /* <DEDUP_REMOVED lines=9> */
.L_x_10132:
[----:B------:R-:W-:Y:S01]  /*1a220*/  MOV R49, R42 ;  /* 0x0000002a00317202 */ /* 0x000fe20000000f00 */
[----:B------:R-:W-:Y:S02]  /*1a230*/  IMAD.MOV.U32 R45, RZ, RZ, R39 ;  /* 0x000000ffff2d7224 */ /* 0x000fe400078e0027 */
[----:B------:R-:W-:Y:S02]  /*1a240*/  IMAD.MOV.U32 R42, RZ, RZ, R43 ;  /* 0x000000ffff2a7224 */ /* 0x000fe400078e002b */
[----:B------:R-:W-:Y:S02]  /*1a250*/  IMAD.MOV.U32 R39, RZ, RZ, R44 ;  /* 0x000000ffff277224 */ /* 0x000fe400078e002c */
.L_x_10133:
[----:B------:R-:W-:Y:S05]  /*1a260*/  BSYNC B0 ;  /* 0x0000000000007941 */ /* 0x000fea0003800000 */
.L_x_10131:
        /* <DEDUP_REMOVED lines=9> */
.L_x_10135:
[----:B------:R-:W-:Y:S02]  /*1a300*/  IMAD.MOV.U32 R48, RZ, RZ, R41 ;  /* 0x000000ffff307224 */ /* 0x000fe400078e0029 */
[----:B------:R-:W-:Y:S02]  /*1a310*/  IMAD.MOV.U32 R44, RZ, RZ, R38 ;  /* 0x000000ffff2c7224 */ /* 0x000fe400078e0026 */
[----:B------:R-:W-:Y:S02]  /*1a320*/  IMAD.MOV.U32 R41, RZ, RZ, R42 ;  /* 0x000000ffff297224 */ /* 0x000fe400078e002a */
[----:B------:R-:W-:Y:S02]  /*1a330*/  IMAD.MOV.U32 R38, RZ, RZ, R39 ;  /* 0x000000ffff267224 */ /* 0x000fe400078e0027 */
.L_x_10136:
[----:B------:R-:W-:Y:S05]  /*1a340*/  BSYNC B0 ;  /* 0x0000000000007941 */ /* 0x000fea0003800000 */
.L_x_10134:
        /* <DEDUP_REMOVED lines=9> */
.L_x_10138:
[----:B------:R-:W-:Y:S02]  /*1a3e0*/  IMAD.MOV.U32 R43, RZ, RZ, R40 ;  /* 0x000000ffff2b7224 */ /* 0x000fe400078e0028 */
[----:B------:R-:W-:Y:S01]  /*1a3f0*/  IMAD.MOV.U32 R39, RZ, RZ, R37 ;  /* 0x000000ffff277224 */ /* 0x000fe200078e0025 */
[----:B------:R-:W-:Y:S01]  /*1a400*/  MOV R37, R38 ;  /* 0x0000002600257202 */ /* 0x000fe20000000f00 */
[----:B------:R-:W-:Y:S02]  /*1a410*/  IMAD.MOV.U32 R40, RZ, RZ, R41 ;  /* 0x000000ffff287224 */ /* 0x000fe400078e0029 */
.L_x_10139:
[----:B------:R-:W-:Y:S05]  /*1a420*/  BSYNC B0 ;  /* 0x0000000000007941 */ /* 0x000fea0003800000 */
.L_x_10137:
        /* <DEDUP_REMOVED lines=9> */
.L_x_10141:
[----:B------:R-:W-:Y:S01]  /*1a4c0*/  IMAD.MOV.U32 R42, RZ, RZ, R35 ;  /* 0x000000ffff2a7224 */ /* 0x000fe200078e0023 */
[----:B------:R-:W-:Y:S01]  /*1a4d0*/  MOV R35, R40 ;  /* 0x0000002800237202 */ /* 0x000fe20000000f00 */
[----:B------:R-:W-:Y:S02]  /*1a4e0*/  IMAD.MOV.U32 R38, RZ, RZ, R36 ;  /* 0x000000ffff267224 */ /* 0x000fe400078e0024 */
[----:B------:R-:W-:Y:S02]  /*1a4f0*/  IMAD.MOV.U32 R36, RZ, RZ, R37 ;  /* 0x000000ffff247224 */ /* 0x000fe400078e0025 */
.L_x_10142:
[----:B------:R-:W-:Y:S05]  /*1a500*/  BSYNC B0 ;  /* 0x0000000000007941 */ /* 0x000fea0003800000 */
.L_x_10140:
        /* <DEDUP_REMOVED lines=9> */
.L_x_10144:
[----:B------:R-:W-:Y:S01]  /*1a5a0*/  IMAD.MOV.U32 R41, RZ, RZ, R34 ;  /* 0x000000ffff297224 */ /* 0x000fe200078e0022 */
[----:B------:R-:W-:Y:S01]  /*1a5b0*/  MOV R37, R31 ;  /* 0x0000001f00257202 */ /* 0x000fe20000000f00 */
[----:B------:R-:W-:Y:S02]  /*1a5c0*/  IMAD.MOV.U32 R34, RZ, RZ, R35 ;  /* 0x000000ffff227224 */ /* 0x000fe400078e0023 */
[----:B------:R-:W-:Y:S02]  /*1a5d0*/  IMAD.MOV.U32 R31, RZ, RZ, R36 ;  /* 0x000000ffff1f7224 */ /* 0x000fe400078e0024 */
.L_x_10145:
[----:B------:R-:W-:Y:S05]  /*1a5e0*/  BSYNC B0 ;  /* 0x0000000000007941 */ /* 0x000fea0003800000 */
.L_x_10143:
        /* <DEDUP_REMOVED lines=9> */
.L_x_10147:
[----:B------:R-:W-:Y:S01]  /*1a680*/  MOV R40, R33 ;  /* 0x0000002100287202 */ /* 0x000fe20000000f00 */
[----:B------:R-:W-:Y:S02]  /*1a690*/  IMAD.MOV.U32 R36, RZ, RZ, R30 ;  /* 0x000000ffff247224 */ /* 0x000fe400078e001e */
[----:B------:R-:W-:Y:S02]  /*1a6a0*/  IMAD.MOV.U32 R33, RZ, RZ, R34 ;  /* 0x000000ffff217224 */ /* 0x000fe400078e0022 */
[----:B------:R-:W-:Y:S02]  /*1a6b0*/  IMAD.MOV.U32 R30, RZ, RZ, R31 ;  /* 0x000000ffff1e7224 */ /* 0x000fe400078e001f */
.L_x_10148:
[----:B------:R-:W-:Y:S05]  /*1a6c0*/  BSYNC B0 ;  /* 0x0000000000007941 */ /* 0x000fea0003800000 */
.L_x_10146:
        /* <DEDUP_REMOVED lines=9> */
.L_x_10150:
[----:B------:R-:W-:Y:S02]  /*1a760*/  IMAD.MOV.U32 R35, RZ, RZ, R32 ;  /* 0x000000ffff237224 */ /* 0x000fe400078e0020 */
[----:B------:R-:W-:Y:S02]  /*1a770*/  IMAD.MOV.U32 R31, RZ, RZ, R29 ;  /* 0x000000ffff1f7224 */ /* 0x000fe400078e001d */
[----:B------:R-:W-:Y:S02]  /*1a780*/  IMAD.MOV.U32 R32, RZ, RZ, R33 ;  /* 0x000000ffff207224 */ /* 0x000fe400078e0021 */
[----:B------:R-:W-:Y:S02]  /*1a790*/  IMAD.MOV.U32 R29, RZ, RZ, R30 ;  /* 0x000000ffff1d7224 */ /* 0x000fe400078e001e */
.L_x_10151:
[----:B------:R-:W-:Y:S05]  /*1a7a0*/  BSYNC B0 ;  /* 0x0000000000007941 */ /* 0x000fea0003800000 */
.L_x_10149:
        /* <DEDUP_REMOVED lines=9> */
.L_x_10153:
[----:B------:R-:W-:Y:S02]  /*1a840*/  IMAD.MOV.U32 R34, RZ, RZ, R71 ;  /* 0x000000ffff227224 */ /* 0x000fe400078e0047 */
[----:B------:R-:W-:Y:S01]  /*1a850*/  IMAD.MOV.U32 R30, RZ, RZ, R28 ;  /* 0x000000ffff1e7224 */ /* 0x000fe200078e001c */
[----:B------:R-:W-:Y:S01]  /*1a860*/  MOV R28, R29 ;  /* 0x0000001d001c7202 */ /* 0x000fe20000000f00 */
[----:B------:R-:W-:Y:S02]  /*1a870*/  IMAD.MOV.U32 R71, RZ, RZ, R32 ;  /* 0x000000ffff477224 */ /* 0x000fe400078e0020 */
.L_x_10154:
[----:B------:R-:W-:Y:S05]  /*1a880*/  BSYNC B0 ;  /* 0x0000000000007941 */ /* 0x000fea0003800000 */
.L_x_10152:
        /* <DEDUP_REMOVED lines=9> */
.L_x_10156:
[----:B------:R-:W-:Y:S01]  /*1a920*/  IMAD.MOV.U32 R33, RZ, RZ, R66 ;  /* 0x000000ffff217224 */ /* 0x000fe200078e0042 */
[----:B------:R-:W-:Y:S01]  /*1a930*/  MOV R66, R71 ;  /* 0x0000004700427202 */ /* 0x000fe20000000f00 */
[----:B------:R-:W-:Y:S02]  /*1a940*/  IMAD.MOV.U32 R29, RZ, RZ, R69 ;  /* 0x000000ffff1d7224 */ /* 0x000fe400078e0045 */
[----:B------:R-:W-:Y:S02]  /*1a950*/  IMAD.MOV.U32 R69, RZ, RZ, R28 ;  /* 0x000000ffff457224 */ /* 0x000fe400078e001c */
.L_x_10157:
[----:B------:R-:W-:Y:S05]  /*1a960*/  BSYNC B0 ;  /* 0x0000000000007941 */ /* 0x000fea0003800000 */
.L_x_10155:
        /* <DEDUP_REMOVED lines=9> */
.L_x_10159:
[----:B------:R-:W-:Y:S01]  /*1aa00*/  IMAD.MOV.U32 R32, RZ, RZ, R25 ;  /* 0x000000ffff207224 */ /* 0x000fe200078e0019 */
[----:B------:R-:W-:Y:S01]  /*1aa10*/  MOV R28, R64 ;  /* 0x00000040001c7202 */ /* 0x000fe20000000f00 */
[----:B------:R-:W-:Y:S02]  /*1aa20*/  IMAD.MOV.U32 R25, RZ, RZ, R66 ;  /* 0x000000ffff197224 */ /* 0x000fe400078e0042 */
[----:B------:R-:W-:Y:S02]  /*1aa30*/  IMAD.MOV.U32 R64, RZ, RZ, R69 ;  /* 0x000000ffff407224 */ /* 0x000fe400078e0045 */
.L_x_10160:
[----:B------:R-:W-:Y:S05]  /*1aa40*/  BSYNC B0 ;  /* 0x0000000000007941 */ /* 0x000fea0003800000 */
.L_x_10158:
        /* <DEDUP_REMOVED lines=9> */
.L_x_10162:
[----:B------:R-:W-:Y:S01]  /*1aae0*/  MOV R27, R24 ;  /* 0x00000018001b7202 */ /* 0x000fe20000000f00 */
[----:B------:R-:W-:Y:S02]  /*1aaf0*/  IMAD.MOV.U32 R23, RZ, RZ, R21 ;  /* 0x000000ffff177224 */ /* 0x000fe400078e0015 */
[----:B------:R-:W-:Y:S02]  /*1ab00*/  IMAD.MOV.U32 R24, RZ, RZ, R25 ;  /* 0x000000ffff187224 */ /* 0x000fe400078e0019 */
[----:B------:R-:W-:Y:S02]  /*1ab10*/  IMAD.MOV.U32 R21, RZ, RZ, R64 ;  /* 0x000000ffff157224 */ /* 0x000fe400078e0040 */
.L_x_10163:
[----:B------:R-:W-:Y:S05]  /*1ab20*/  BSYNC B0 ;  /* 0x0000000000007941 */ /* 0x000fea0003800000 */
.L_x_10161:
        /* <DEDUP_REMOVED lines=9> */
.L_x_10165:
[----:B------:R-:W-:Y:S02]  /*1abc0*/  IMAD.MOV.U32 R26, RZ, RZ, R19 ;  /* 0x000000ffff1a7224 */ /* 0x000fe400078e0013 */
[----:B------:R-:W-:Y:S02]  /*1abd0*/  IMAD.MOV.U32 R22, RZ, RZ, R20 ;  /* 0x000000ffff167224 */ /* 0x000fe400078e0014 */
[----:B------:R-:W-:Y:S02]  /*1abe0*/  IMAD.MOV.U32 R19, RZ, RZ, R24 ;  /* 0x000000ffff137224 */ /* 0x000fe400078e0018 */
[----:B------:R-:W-:Y:S02]  /*1abf0*/  IMAD.MOV.U32 R20, RZ, RZ, R21 ;  /* 0x000000ffff147224 */ /* 0x000fe400078e0015 */
.L_x_10166:
[----:B------:R-:W-:Y:S05]  /*1ac00*/  BSYNC B0 ;  /* 0x0000000000007941 */ /* 0x000fea0003800000 */
.L_x_10164:
        /* <DEDUP_REMOVED lines=9> */
.L_x_10168:
[----:B------:R-:W-:Y:S02]  /*1aca0*/  IMAD.MOV.U32 R25, RZ, RZ, R18 ;  /* 0x000000ffff197224 */ /* 0x000fe400078e0012 */
[----:B------:R-:W-:Y:S01]  /*1acb0*/  IMAD.MOV.U32 R21, RZ, RZ, R15 ;  /* 0x000000ffff157224 */ /* 0x000fe200078e000f */
[----:B------:R-:W-:Y:S01]  /*1acc0*/  MOV R15, R20 ;  /* 0x00000014000f7202 */ /* 0x000fe20000000f00 */
[----:B------:R-:W-:Y:S02]  /*1acd0*/  IMAD.MOV.U32 R18, RZ, RZ, R19 ;  /* 0x000000ffff127224 */ /* 0x000fe400078e0013 */
.L_x_10169:
[----:B------:R-:W-:Y:S05]  /*1ace0*/  BSYNC B0 ;  /* 0x0000000000007941 */ /* 0x000fea0003800000 */
.L_x_10167:
        /* <DEDUP_REMOVED lines=9> */
.L_x_10171:
[----:B------:R-:W-:Y:S01]  /*1ad80*/  IMAD.MOV.U32 R24, RZ, RZ, R17 ;  /* 0x000000ffff187224 */ /* 0x000fe200078e0011 */
[----:B------:R-:W-:Y:S01]  /*1ad90*/  MOV R17, R18 ;  /* 0x0000001200117202 */ /* 0x000fe20000000f00 */
[----:B------:R-:W-:Y:S02]  /*1ada0*/  IMAD.MOV.U32 R20, RZ, RZ, R14 ;  /* 0x000000ffff147224 */ /* 0x000fe400078e000e */
[----:B------:R-:W-:Y:S02]  /*1adb0*/  IMAD.MOV.U32 R14, RZ, RZ, R15 ;  /* 0x000000ffff0e7224 */ /* 0x000fe400078e000f */
.L_x_10172:
[----:B------:R-:W-:Y:S05]  /*1adc0*/  BSYNC B0 ;  /* 0x0000000000007941 */ /* 0x000fea0003800000 */
.L_x_10170:
        /* <DEDUP_REMOVED lines=9> */
.L_x_10174:
[----:B------:R-:W-:Y:S01]  /*1ae60*/  IMAD.MOV.U32 R19, RZ, RZ, R16 ;  /* 0x000000ffff137224 */ /* 0x000fe200078e0010 */
[----:B------:R-:W-:Y:S01]  /*1ae70*/  MOV R15, R13 ;  /* 0x0000000d000f7202 */ /* 0x000fe20000000f00 */
[----:B------:R-:W-:Y:S02]  /*1ae80*/  IMAD.MOV.U32 R16, RZ, RZ, R17 ;  /* 0x000000ffff107224 */ /* 0x000fe400078e0011 */
[----:B------:R-:W-:Y:S02]  /*1ae90*/  IMAD.MOV.U32 R13, RZ, RZ, R14 ;  /* 0x000000ffff0d7224 */ /* 0x000fe400078e000e */
.L_x_10175:
[----:B------:R-:W-:Y:S05]  /*1aea0*/  BSYNC B0 ;  /* 0x0000000000007941 */ /* 0x000fea0003800000 */
.L_x_10173:
        /* <DEDUP_REMOVED lines=9> */
.L_x_10177:
[----:B------:R-:W-:Y:S01]  /*1af40*/  MOV R18, R11 ;  /* 0x0000000b00127202 */ /* 0x000fe20000000f00 */
[----:B------:R-:W-:Y:S02]  /*1af50*/  IMAD.MOV.U32 R14, RZ, RZ, R12 ;  /* 0x000000ffff0e7224 */ /* 0x000fe400078e000c */
[----:B------:R-:W-:Y:S02]  /*1af60*/  IMAD.MOV.U32 R11, RZ, RZ, R16 ;  /* 0x000000ffff0b7224 */ /* 0x000fe400078e0010 */
[----:B------:R-:W-:Y:S02]  /*1af70*/  IMAD.MOV.U32 R12, RZ, RZ, R13 ;  /* 0x000000ffff0c7224 */ /* 0x000fe400078e000d */
.L_x_10178:
[----:B------:R-:W-:Y:S05]  /*1af80*/  BSYNC B0 ;  /* 0x0000000000007941 */ /* 0x000fea0003800000 */
.L_x_10176:
        /* <DEDUP_REMOVED lines=9> */
.L_x_10180:
[----:B------:R-:W-:Y:S02]  /*1b020*/  IMAD.MOV.U32 R17, RZ, RZ, R10 ;  /* 0x000000ffff117224 */ /* 0x000fe400078e000a */
[----:B------:R-:W-:Y:S02]  /*1b030*/  IMAD.MOV.U32 R13, RZ, RZ, R7 ;  /* 0x000000ffff0d7224 */ /* 0x000fe400078e0007 */
[----:B------:R-:W-:Y:S02]  /*1b040*/  IMAD.MOV.U32 R10, RZ, RZ, R11 ;  /* 0x000000ffff0a7224 */ /* 0x000fe400078e000b */
[----:B------:R-:W-:Y:S02]  /*1b050*/  IMAD.MOV.U32 R7, RZ, RZ, R12 ;  /* 0x000000ffff077224 */ /* 0x000fe400078e000c */
.L_x_10181:
[----:B------:R-:W-:Y:S05]  /*1b060*/  BSYNC B0 ;  /* 0x0000000000007941 */ /* 0x000fea0003800000 */
.L_x_10179:
        /* <DEDUP_REMOVED lines=9> */
.L_x_10183:
[----:B------:R-:W-:Y:S02]  /*1b100*/  IMAD.MOV.U32 R16, RZ, RZ, R9 ;  /* 0x000000ffff107224 */ /* 0x000fe400078e0009 */
[----:B------:R-:W-:Y:S01]  /*1b110*/  IMAD.MOV.U32 R12, RZ, RZ, R6 ;  /* 0x000000ffff0c7224 */ /* 0x000fe200078e0006 */
[----:B------:R-:W-:Y:S01]  /*1b120*/  MOV R6, R7 ;  /* 0x0000000700067202 */ /* 0x000fe20000000f00 */
[----:B------:R-:W-:Y:S02]  /*1b130*/  IMAD.MOV.U32 R9, RZ, RZ, R10 ;  /* 0x000000ffff097224 */ /* 0x000fe400078e000a */
.L_x_10184:
[----:B------:R-:W-:Y:S05]  /*1b140*/  BSYNC B0 ;  /* 0x0000000000007941 */ /* 0x000fea0003800000 */
.L_x_10182:
        /* <DEDUP_REMOVED lines=9> */
.L_x_10186:
[----:B------:R-:W-:Y:S01]  /*1b1e0*/  IMAD.MOV.U32 R11, RZ, RZ, R8 ;  /* 0x000000ffff0b7224 */ /* 0x000fe200078e0008 */
[----:B------:R-:W-:Y:S01]  /*1b1f0*/  MOV R8, R9 ;  /* 0x0000000900087202 */ /* 0x000fe20000000f00 */
[----:B------:R-:W-:Y:S02]  /*1b200*/  IMAD.MOV.U32 R7, RZ, RZ, R5 ;  /* 0x000000ffff077224 */ /* 0x000fe400078e0005 */
[----:B------:R-:W-:Y:S02]  /*1b210*/  IMAD.MOV.U32 R5, RZ, RZ, R6 ;  /* 0x000000ffff057224 */ /* 0x000fe400078e0006 */
.L_x_10187:
[----:B------:R-:W-:Y:S05]  /*1b220*/  BSYNC B0 ;  /* 0x0000000000007941 */ /* 0x000fea0003800000 */
.L_x_10185:
        /* <DEDUP_REMOVED lines=9> */
.L_x_10189:
[----:B------:R-:W-:Y:S01]  /*1b2c0*/  IMAD.MOV.U32 R10, RZ, RZ, R65 ;  /* 0x000000ffff0a7224 */ /* 0x000fe200078e0041 */
[----:B------:R-:W-:Y:S01]  /*1b2d0*/  MOV R6, R4 ;  /* 0x0000000400067202 */ /* 0x000fe20000000f00 */
[----:B------:R-:W-:Y:S02]  /*1b2e0*/  IMAD.MOV.U32 R65, RZ, RZ, R8 ;  /* 0x000000ffff417224 */ /* 0x000fe400078e0008 */
[----:B------:R-:W-:Y:S02]  /*1b2f0*/  IMAD.MOV.U32 R4, RZ, RZ, R5 ;  /* 0x000000ffff047224 */ /* 0x000fe400078e0005 */
.L_x_10190:
[----:B------:R-:W-:Y:S05]  /*1b300*/  BSYNC B0 ;  /* 0x0000000000007941 */ /* 0x000fea0003800000 */
.L_x_10188:
        /* <DEDUP_REMOVED lines=9> */
.L_x_10192:
[----:B------:R-:W-:Y:S01]  /*1b3a0*/  MOV R9, R62 ;  /* 0x0000003e00097202 */ /* 0x000fe20000000f00 */
[----:B------:R-:W-:Y:S02]  /*1b3b0*/  IMAD.MOV.U32 R5, RZ, RZ, R63 ;  /* 0x000000ffff057224 */ /* 0x000fe400078e003f */
[----:B------:R-:W-:Y:S02]  /*1b3c0*/  IMAD.MOV.U32 R62, RZ, RZ, R65 ;  /* 0x000000ffff3e7224 */ /* 0x000fe400078e0041 */
[----:B------:R-:W-:Y:S02]  /*1b3d0*/  IMAD.MOV.U32 R63, RZ, RZ, R4 ;  /* 0x000000ffff3f7224 */ /* 0x000fe400078e0004 */
.L_x_10193:
[----:B------:R-:W-:Y:S05]  /*1b3e0*/  BSYNC B0 ;  /* 0x0000000000007941 */ /* 0x000fea0003800000 */
.L_x_10191:
        /* <DEDUP_REMOVED lines=9> */
.L_x_10195:
[----:B------:R-:W-:Y:S02]  /*1b480*/  IMAD.MOV.U32 R8, RZ, RZ, R67 ;  /* 0x000000ffff087224 */ /* 0x000fe400078e0043 */
[----:B------:R-:W-:Y:S02]  /*1b490*/  IMAD.MOV.U32 R4, RZ, RZ, R2 ;  /* 0x000000ffff047224 */ /* 0x000fe400078e0002 */
[----:B------:R-:W-:Y:S02]  /*1b4a0*/  IMAD.MOV.U32 R67, RZ, RZ, R62 ;  /* 0x000000ffff437224 */ /* 0x000fe400078e003e */
[----:B------:R-:W-:Y:S02]  /*1b4b0*/  IMAD.MOV.U32 R2, RZ, RZ, R63 ;  /* 0x000000ffff027224 */ /* 0x000fe400078e003f */
.L_x_10196:
[----:B------:R-:W-:Y:S05]  /*1b4c0*/  BSYNC B0 ;  /* 0x0000000000007941 */ /* 0x000fea0003800000 */
.L_x_10194:
        /* <DEDUP_REMOVED lines=9> */
.L_x_10198:
[----:B------:R-:W-:Y:S01]  /*1b560*/  IMAD.MOV.U32 R65, RZ, RZ, R3 ;  /* 0x000000ffff417224 */ /* 0x000fe200078e0003 */
[----:B------:R-:W-:Y:S01]  /*1b570*/  MOV R3, R2 ;  /* 0x0000000200037202 */ /* 0x000fe20000000f00 */
[----:B------:R-:W-:Y:S02]  /*1b580*/  IMAD.MOV.U32 R63, RZ, RZ, R0 ;  /* 0x000000ffff3f7224 */ /* 0x000fe400078e0000 */
[----:B------:R-:W-:Y:S02]  /*1b590*/  IMAD.MOV.U32 R0, RZ, RZ, R67 ;  /* 0x000000ffff007224 */ /* 0x000fe400078e0043 */
.L_x_10199:
[----:B------:R-:W-:Y:S05]  /*1b5a0*/  BSYNC B0 ;  /* 0x0000000000007941 */ /* 0x000fea0003800000 */
.L_x_10197:
        /* <DEDUP_REMOVED lines=9> */
.L_x_10201:
[----:B------:R-:W-:Y:S01]  /*1b640*/  IMAD.MOV.U32 R64, RZ, RZ, R70 ;  /* 0x000000ffff407224 */ /* 0x000fe200078e0046 */
[----:B------:R-:W-:Y:S01]  /*1b650*/  MOV R70, R3 ;  /* 0x0000000300467202 */ /* 0x000fe20000000f00 */
[----:B------:R-:W-:Y:S02]  /*1b660*/  IMAD.MOV.U32 R62, RZ, RZ, R61 ;  /* 0x000000ffff3e7224 */ /* 0x000fe400078e003d */
[----:B------:R-:W-:Y:S02]  /*1b670*/  IMAD.MOV.U32 R61, RZ, RZ, R0 ;  /* 0x000000ffff3d7224 */ /* 0x000fe400078e0000 */
.L_x_10202:
[----:B------:R-:W-:Y:S05]  /*1b680*/  BSYNC B0 ;  /* 0x0000000000007941 */ /* 0x000fea0003800000 */
.L_x_10200:
        /* <DEDUP_REMOVED lines=8> */
[----:B0-----:R-:W-:Y:S04]  /*1b710*/  STL.64 [R1], R2 ;  /* 0x0000000201007387 */ /* 0x001fe80000100a00 */
[----:B------:R-:W-:Y:S04]  /*1b720*/  SHFL.DOWN PT, R2, R15, 0x1, 0x1f ;  /* 0x08201f000f027f89 */ /* 0x000fe800000e0000 */
[----:B-1----:R-:W-:Y:S04]  /*1b730*/  STL.64 [R1+0x8], R66 ;  /* 0x0000084201007387 */ /* 0x002fe80000100a00 */
[----:B------:R-:W0:Y:S04]  /*1b740*/  SHFL.DOWN PT, R3, R20, 0x1, 0x1f ;  /* 0x08201f0014037f89 */ /* 0x000e2800000e0000 */
[----:B------:R-:W-:Y:S04]  /*1b750*/  SHFL.DOWN PT, R66, R21, 0x1, 0x1f ;  /* 0x08201f0015427f89 */ /* 0x000fe800000e0000 */
[----:B------:R-:W1:Y:S04]  /*1b760*/  SHFL.DOWN PT, R67, R22, 0x1, 0x1f ;  /* 0x08201f0016437f89 */ /* 0x000e6800000e0000 */
[----:B--2---:R-:W-:Y:S04]  /*1b770*/  STL.64 [R1+0x10], R68 ;  /* 0x0000104401007387 */ /* 0x004fe80000100a00 */
[----:B------:R-:W-:Y:S04]  /*1b780*/  SHFL.DOWN PT, R75, R12, 0x1, 0x1f ;  /* 0x08201f000c4b7f89 */ /* 0x000fe800000e0000 */
[----:B------:R-:W-:Y:S04]  /*1b790*/  SHFL.DOWN PT, R76, R13, 0x1, 0x1f ;  /* 0x08201f000d4c7f89 */ /* 0x000fe800000e0000 */
[----:B0-----:R-:W-:Y:S04]  /*1b7a0*/  STL.64 [R1+0x28], R2 ;  /* 0x0000280201007387 */ /* 0x001fe80000100a00 */
[----:B------:R-:W-:Y:S04]  /*1b7b0*/  SHFL.DOWN PT, R2, R31, 0x1, 0x1f ;  /* 0x08201f001f027f89 */ /* 0x000fe800000e0000 */
[----:B-1----:R-:W-:Y:S04]  /*1b7c0*/  STL.64 [R1+0x30], R66 ;  /* 0x0000304201007387 */ /* 0x002fe80000100a00 */
[----:B------:R-:W0:Y:S04]  /*1b7d0*/  SHFL.DOWN PT, R3, R36, 0x1, 0x1f ;  /* 0x08201f0024037f89 */ /* 0x000e2800000e0000 */
[----:B------:R-:W-:Y:S04]  /*1b7e0*/  SHFL.DOWN PT, R66, R37, 0x1, 0x1f ;  /* 0x08201f0025427f89 */ /* 0x000fe800000e0000 */
[----:B------:R-:W1:Y:S04]  /*1b7f0*/  SHFL.DOWN PT, R67, R38, 0x1, 0x1f ;  /* 0x08201f0026437f89 */ /* 0x000e6800000e0000 */
[----:B------:R-:W2:Y:S04]  /*1b800*/  SHFL.DOWN PT, R77, R14, 0x1, 0x1f ;  /* 0x08201f000e4d7f89 */ /* 0x000ea800000e0000 */
[----:B------:R-:W-:Y:S04]  /*1b810*/  SHFL.DOWN PT, R68, R23, 0x1, 0x1f ;  /* 0x08201f0017447f89 */ /* 0x000fe800000e0000 */
[----:B------:R-:W3:Y:S04]  /*1b820*/  SHFL.DOWN PT, R69, R28, 0x1, 0x1f ;  /* 0x08201f001c457f89 */ /* 0x000ee800000e0000 */
[----:B0-----:R-:W-:Y:S04]  /*1b830*/  STL.64 [R1+0x48], R2 ;  /* 0x0000480201007387 */ /* 0x001fe80000100a00 */
[----:B------:R-:W-:Y:S04]  /*1b840*/  SHFL.DOWN PT, R2, R47, 0x1, 0x1f ;  /* 0x08201f002f027f89 */ /* 0x000fe800000e0000 */
[----:B-1----:R-:W-:Y:S04]  /*1b850*/  STL.64 [R1+0x50], R66 ;  /* 0x0000504201007387 */ /* 0x002fe80000100a00 */
[----:B------:R-:W0:Y:S04]  /*1b860*/  SHFL.DOWN PT, R3, R52, 0x1, 0x1f ;  /* 0x08201f0034037f89 */ /* 0x000e2800000e0000 */
[----:B------:R-:W-:Y:S04]  /*1b870*/  SHFL.DOWN PT, R66, R53, 0x1, 0x1f ;  /* 0x08201f0035427f89 */ /* 0x000fe800000e0000 */
[----:B------:R-:W1:Y:S04]  /*1b880*/  SHFL.DOWN PT, R67, R54, 0x1, 0x1f ;  /* 0x08201f0036437f89 */ /* 0x000e6800000e0000 */
[----:B------:R-:W-:Y:S04]  /*1b890*/  STL.64 [R1+0x18], R74 ;  /* 0x0000184a01007387 */ /* 0x000fe80000100a00 */
[----:B--2---:R-:W-:Y:S04]  /*1b8a0*/  STL.64 [R1+0x20], R76 ;  /* 0x0000204c01007387 */ /* 0x004fe80000100a00 */
[----:B---3--:R-:W-:Y:S04]  /*1b8b0*/  STL.64 [R1+0x38], R68 ;  /* 0x0000384401007387 */ /* 0x008fe80000100a00 */
[----:B0-----:R-:W-:Y:S04]  /*1b8c0*/  STL.64 [R1+0x68], R2 ;  /* 0x0000680201007387 */ /* 0x001fe80000100a00 */
[----:B------:R-:W-:Y:S04]  /*1b8d0*/  SHFL.DOWN PT, R74, R29, 0x1, 0x1f ;  /* 0x08201f001d4a7f89 */ /* 0x000fe800000e0000 */
[----:B-1----:R-:W-:Y:S04]  /*1b8e0*/  STL.64 [R1+0x70], R66 ;  /* 0x0000704201007387 */ /* 0x002fe80000100a00 */
        /* <DEDUP_REMOVED lines=9> */
[----:B0-----:R-:W-:Y:S04]  /*1b980*/  STL.64 [R1+0x40], R74 ;  /* 0x0000404a01007387 */ /* 0x001fe80000100a00 */
[----:B-1----:R-:W-:Y:S04]  /*1b990*/  STL.64 [R1+0x58], R76 ;  /* 0x0000584c01007387 */ /* 0x002fe80000100a00 */
[----:B--2---:R-:W-:Y:S04]  /*1b9a0*/  STL.64 [R1+0x60], R68 ;  /* 0x0000604401007387 */ /* 0x004fe80000100a00 */
[----:B---3--:R-:W-:Y:S04]  /*1b9b0*/  STL.64 [R1+0x88], R2 ;  /* 0x0000880201007387 */ /* 0x008fe80000100a00 */
[----:B------:R-:W-:Y:S04]  /*1b9c0*/  SHFL.DOWN PT, R74, R55, 0x1, 0x1f ;  /* 0x08201f00374a7f89 */ /* 0x000fe800000e0000 */
[----:B----4-:R-:W-:Y:S04]  /*1b9d0*/  STL.64 [R1+0x90], R66 ;  /* 0x0000904201007387 */ /* 0x010fe80000100a00 */
        /* <DEDUP_REMOVED lines=39> */
[----:B------:R-:W5:Y:S04]  /*1bc50*/  S2R R0, SR_LANEID ;  /* 0x0000000000007919 */ /* 0x000f680000000000 */
[----:B0-----:R0:W-:Y:S04]  /*1bc60*/  STL.64 [R1+0xd8], R74 ;  /* 0x0000d84a01007387 */ /* 0x0011e80000100a00 */
[----:B-1----:R0:W-:Y:S04]  /*1bc70*/  STL.64 [R1+0xe0], R76 ;  /* 0x0000e04c01007387 */ /* 0x0021e80000100a00 */
[----:B--2---:R0:W-:Y:S04]  /*1bc80*/  STL.64 [R1+0xe8], R2 ;  /* 0x0000e80201007387 */ /* 0x0041e80000100a00 */
[----:B---3--:R0:W-:Y:S04]  /*1bc90*/  STL.64 [R1+0xf0], R66 ;  /* 0x0000f04201007387 */ /* 0x0081e80000100a00 */
[----:B----4-:R0:W-:Y:S01]  /*1bca0*/  STL.64 [R1+0xf8], R68 ;  /* 0x0000f84401007387 */ /* 0x0101e20000100a00 */
[----:B-----5:R-:W-:-:S13]  /*1bcb0*/  ISETP.GT.AND P0, PT, R0, 0x1e, PT ;  /* 0x0000001e0000780c */ /* 0x020fda0003f04270 */
[----:B------:R-:W-:Y:S05]  /*1bcc0*/  @P0 BRA `(.L_x_10204) ;  /* 0x0000202000000947 */ /* 0x000fea0003800000 */
[----:B0-----:R-:W-:Y:S02]  /*1bcd0*/  IMAD.MOV.U32 R2, RZ, RZ, R1 ;  /* 0x000000ffff027224 */ /* 0x001fe400078e0001 */
[----:B------:R-:W-:-:S03]  /*1bce0*/  IMAD.MOV.U32 R3, RZ, RZ, RZ ;  /* 0x000000ffff037224 */ /* 0x000fc600078e00ff */
.L_x_10299:
        /* <DEDUP_REMOVED lines=20> */
.L_x_10206:
[----:B------:R-:W-:Y:S02]  /*1be30*/  IMAD.MOV.U32 R67, RZ, RZ, R60 ;  /* 0x000000ffff437224 */ /* 0x000fe400078e003c */
[----:B------:R-:W-:Y:S01]  /*1be40*/  IMAD.MOV.U32 R69, RZ, RZ, R72 ;  /* 0x000000ffff457224 */ /* 0x000fe200078e0048 */
[----:B------:R-:W-:Y:S01]  /*1be50*/  MOV R72, R59 ;  /* 0x0000003b00487202 */ /* 0x000fe20000000f00 */
[----:B------:R-:W-:Y:S02]  /*1be60*/  IMAD.MOV.U32 R60, RZ, RZ, R55 ;  /* 0x000000ffff3c7224 */ /* 0x000fe400078e0037 */
.L_x_10207:
[----:B------:R-:W-:Y:S05]  /*1be70*/  BSYNC B1 ;  /* 0x0000000000017941 */ /* 0x000fea0003800000 */
.L_x_10205:
        /* <DEDUP_REMOVED lines=11> */
.L_x_10209:
[----:B------:R-:W-:Y:S02]  /*1bf30*/  IMAD.MOV.U32 R66, RZ, RZ, R67 ;  /* 0x000000ffff427224 */ /* 0x000fe400078e0043 */
[----:B------:R-:W-:Y:S02]  /*1bf40*/  IMAD.MOV.U32 R68, RZ, RZ, R69 ;  /* 0x000000ffff447224 */ /* 0x000fe400078e0045 */
[----:B------:R-:W-:Y:S02]  /*1bf50*/  IMAD.MOV.U32 R55, RZ, RZ, R54 ;  /* 0x000000ffff377224 */ /* 0x000fe400078e0036 */
[----:B------:R-:W-:Y:S02]  /*1bf60*/  IMAD.MOV.U32 R59, RZ, RZ, R58 ;  /* 0x000000ffff3b7224 */ /* 0x000fe400078e003a */
.L_x_10210:
[----:B------:R-:W-:Y:S05]  /*1bf70*/  BSYNC B1 ;  /* 0x0000000000017941 */ /* 0x000fea0003800000 */
.L_x_10208:
        /* <DEDUP_REMOVED lines=11> */
.L_x_10212:
[----:B------:R-:W-:Y:S01]  /*1c030*/  IMAD.MOV.U32 R67, RZ, RZ, R66 ;  /* 0x000000ffff437224 */ /* 0x000fe200078e0042 */
[----:B------:R-:W-:Y:S01]  /*1c040*/  MOV R69, R68 ;  /* 0x0000004400457202 */ /* 0x000fe20000000f00 */
[----:B------:R-:W-:Y:S02]  /*1c050*/  IMAD.MOV.U32 R54, RZ, RZ, R53 ;  /* 0x000000ffff367224 */ /* 0x000fe400078e0035 */
[----:B------:R-:W-:Y:S02]  /*1c060*/  IMAD.MOV.U32 R58, RZ, RZ, R57 ;  /* 0x000000ffff3a7224 */ /* 0x000fe400078e0039 */
.L_x_10213:
[----:B------:R-:W-:Y:S05]  /*1c070*/  BSYNC B1 ;  /* 0x0000000000017941 */ /* 0x000fea0003800000 */
.L_x_10211:
        /* <DEDUP_REMOVED lines=11> */
.L_x_10215:
[----:B------:R-:W-:Y:S01]  /*1c130*/  IMAD.MOV.U32 R66, RZ, RZ, R67 ;  /* 0x000000ffff427224 */ /* 0x000fe200078e0043 */
[----:B------:R-:W-:Y:S01]  /*1c140*/  MOV R57, R56 ;  /* 0x0000003800397202 */ /* 0x000fe20000000f00 */
[----:B------:R-:W-:Y:S02]  /*1c150*/  IMAD.MOV.U32 R68, RZ, RZ, R69 ;  /* 0x000000ffff447224 */ /* 0x000fe400078e0045 */
[----:B------:R-:W-:Y:S02]  /*1c160*/  IMAD.MOV.U32 R53, RZ, RZ, R52 ;  /* 0x000000ffff357224 */ /* 0x000fe400078e0034 */
.L_x_10216:
[----:B------:R-:W-:Y:S05]  /*1c170*/  BSYNC B1 ;  /* 0x0000000000017941 */ /* 0x000fea0003800000 */
.L_x_10214:
        /* <DEDUP_REMOVED lines=11> */
.L_x_10218:
[----:B------:R-:W-:Y:S01]  /*1c230*/  MOV R67, R66 ;  /* 0x0000004200437202 */ /* 0x000fe20000000f00 */
[----:B------:R-:W-:Y:S02]  /*1c240*/  IMAD.MOV.U32 R69, RZ, RZ, R68 ;  /* 0x000000ffff457224 */ /* 0x000fe400078e0044 */
[----:B------:R-:W-:Y:S02]  /*1c250*/  IMAD.MOV.U32 R52, RZ, RZ, R47 ;  /* 0x000000ffff347224 */ /* 0x000fe400078e002f */
[----:B------:R-:W-:Y:S02]  /*1c260*/  IMAD.MOV.U32 R56, RZ, RZ, R51 ;  /* 0x000000ffff387224 */ /* 0x000fe400078e0033 */
.L_x_10219:
[----:B------:R-:W-:Y:S05]  /*1c270*/  BSYNC B1 ;  /* 0x0000000000017941 */ /* 0x000fea0003800000 */
.L_x_10217:
        /* <DEDUP_REMOVED lines=11> */
.L_x_10221:
[----:B------:R-:W-:Y:S01]  /*1c330*/  IMAD.MOV.U32 R66, RZ, RZ, R67 ;  /* 0x000000ffff427224 */ /* 0x000fe200078e0043 */
[----:B------:R-:W-:Y:S01]  /*1c340*/  MOV R47, R46 ;  /* 0x0000002e002f7202 */ /* 0x000fe20000000f00 */
[----:B------:R-:W-:Y:S02]  /*1c350*/  IMAD.MOV.U32 R68, RZ, RZ, R69 ;  /* 0x000000ffff447224 */ /* 0x000fe400078e0045 */
[----:B------:R-:W-:Y:S02]  /*1c360*/  IMAD.MOV.U32 R51, RZ, RZ, R50 ;  /* 0x000000ffff337224 */ /* 0x000fe400078e0032 */
.L_x_10222:
[----:B------:R-:W-:Y:S05]  /*1c370*/  BSYNC B1 ;  /* 0x0000000000017941 */ /* 0x000fea0003800000 */
.L_x_10220:
        /* <DEDUP_REMOVED lines=11> */
.L_x_10224:
[----:B------:R-:W-:Y:S02]  /*1c430*/  IMAD.MOV.U32 R67, RZ, RZ, R66 ;  /* 0x000000ffff437224 */ /* 0x000fe400078e0042 */
[----:B------:R-:W-:Y:S02]  /*1c440*/  IMAD.MOV.U32 R69, RZ, RZ, R68 ;  /* 0x000000ffff457224 */ /* 0x000fe400078e0044 */
[----:B------:R-:W-:Y:S02]  /*1c450*/  IMAD.MOV.U32 R46, RZ, RZ, R45 ;  /* 0x000000ffff2e7224 */ /* 0x000fe400078e002d */
[----:B------:R-:W-:Y:S02]  /*1c460*/  IMAD.MOV.U32 R50, RZ, RZ, R49 ;  /* 0x000000ffff327224 */ /* 0x000fe400078e0031 */
.L_x_10225:
[----:B------:R-:W-:Y:S05]  /*1c470*/  BSYNC B1 ;  /* 0x0000000000017941 */ /* 0x000fea0003800000 */
.L_x_10223:
        /* <DEDUP_REMOVED lines=11> */
.L_x_10227:
[----:B------:R-:W-:Y:S01]  /*1c530*/  IMAD.MOV.U32 R66, RZ, RZ, R67 ;  /* 0x000000ffff427224 */ /* 0x000fe200078e0043 */
[----:B------:R-:W-:Y:S01]  /*1c540*/  MOV R68, R69 ;  /* 0x0000004500447202 */ /* 0x000fe20000000f00 */
[----:B------:R-:W-:Y:S02]  /*1c550*/  IMAD.MOV.U32 R45, RZ, RZ, R44 ;  /* 0x000000ffff2d7224 */ /* 0x000fe400078e002c */
[----:B------:R-:W-:Y:S02]  /*1c560*/  IMAD.MOV.U32 R49, RZ, RZ, R48 ;  /* 0x000000ffff317224 */ /* 0x000fe400078e0030 */
.L_x_10228:
[----:B------:R-:W-:Y:S05]  /*1c570*/  BSYNC B1 ;  /* 0x0000000000017941 */ /* 0x000fea0003800000 */
.L_x_10226:
        /* <DEDUP_REMOVED lines=11> */
.L_x_10230:
[----:B------:R-:W-:Y:S01]  /*1c630*/  IMAD.MOV.U32 R67, RZ, RZ, R66 ;  /* 0x000000ffff437224 */ /* 0x000fe200078e0042 */
[----:B------:R-:W-:Y:S01]  /*1c640*/  MOV R48, R43 ;  /* 0x0000002b00307202 */ /* 0x000fe20000000f00 */
[----:B------:R-:W-:Y:S02]  /*1c650*/  IMAD.MOV.U32 R69, RZ, RZ, R68 ;  /* 0x000000ffff457224 */ /* 0x000fe400078e0044 */
[----:B------:R-:W-:Y:S02]  /*1c660*/  IMAD.MOV.U32 R44, RZ, RZ, R39 ;  /* 0x000000ffff2c7224 */ /* 0x000fe400078e0027 */
.L_x_10231:
[----:B------:R-:W-:Y:S05]  /*1c670*/  BSYNC B1 ;  /* 0x0000000000017941 */ /* 0x000fea0003800000 */
.L_x_10229:
        /* <DEDUP_REMOVED lines=11> */
.L_x_10233:
[----:B------:R-:W-:Y:S01]  /*1c730*/  MOV R66, R67 ;  /* 0x0000004300427202 */ /* 0x000fe20000000f00 */
[----:B------:R-:W-:Y:S02]  /*1c740*/  IMAD.MOV.U32 R68, RZ, RZ, R69 ;  /* 0x000000ffff447224 */ /* 0x000fe400078e0045 */
[----:B------:R-:W-:Y:S02]  /*1c750*/  IMAD.MOV.U32 R39, RZ, RZ, R38 ;  /* 0x000000ffff277224 */ /* 0x000fe400078e0026 */
[----:B------:R-:W-:Y:S02]  /*1c760*/  IMAD.MOV.U32 R43, RZ, RZ, R42 ;  /* 0x000000ffff2b7224 */ /* 0x000fe400078e002a */
.L_x_10234:
[----:B------:R-:W-:Y:S05]  /*1c770*/  BSYNC B1 ;  /* 0x0000000000017941 */ /* 0x000fea0003800000 */
.L_x_10232:
        /* <DEDUP_REMOVED lines=11> */
.L_x_10236:
[----:B------:R-:W-:Y:S01]  /*1c830*/  IMAD.MOV.U32 R67, RZ, RZ, R66 ;  /* 0x000000ffff437224 */ /* 0x000fe200078e0042 */
[----:B------:R-:W-:Y:S01]  /*1c840*/  MOV R38, R37 ;  /* 0x0000002500267202 */ /* 0x000fe20000000f00 */
[----:B------:R-:W-:Y:S02]  /*1c850*/  IMAD.MOV.U32 R69, RZ, RZ, R68 ;  /* 0x000000ffff457224 */ /* 0x000fe400078e0044 */
[----:B------:R-:W-:Y:S02]  /*1c860*/  IMAD.MOV.U32 R42, RZ, RZ, R41 ;  /* 0x000000ffff2a7224 */ /* 0x000fe400078e0029 */
.L_x_10237:
[----:B------:R-:W-:Y:S05]  /*1c870*/  BSYNC B1 ;  /* 0x0000000000017941 */ /* 0x000fea0003800000 */
.L_x_10235:
        /* <DEDUP_REMOVED lines=11> */
.L_x_10239:
[----:B------:R-:W-:Y:S02]  /*1c930*/  IMAD.MOV.U32 R66, RZ, RZ, R67 ;  /* 0x000000ffff427224 */ /* 0x000fe400078e0043 */
[----:B------:R-:W-:Y:S02]  /*1c940*/  IMAD.MOV.U32 R68, RZ, RZ, R69 ;  /* 0x000000ffff447224 */ /* 0x000fe400078e0045 */
[----:B------:R-:W-:Y:S02]  /*1c950*/  IMAD.MOV.U32 R37, RZ, RZ, R36 ;  /* 0x000000ffff257224 */ /* 0x000fe400078e0024 */
[----:B------:R-:W-:Y:S02]  /*1c960*/  IMAD.MOV.U32 R41, RZ, RZ, R40 ;  /* 0x000000ffff297224 */ /* 0x000fe400078e0028 */
.L_x_10240:
[----:B------:R-:W-:Y:S05]  /*1c970*/  BSYNC B1 ;  /* 0x0000000000017941 */ /* 0x000fea0003800000 */
.L_x_10238:
        /* <DEDUP_REMOVED lines=11> */
.L_x_10242:
[----:B------:R-:W-:Y:S01]  /*1ca30*/  IMAD.MOV.U32 R67, RZ, RZ, R66 ;  /* 0x000000ffff437224 */ /* 0x000fe200078e0042 */
[----:B------:R-:W-:Y:S01]  /*1ca40*/  MOV R69, R68 ;  /* 0x0000004400457202 */ /* 0x000fe20000000f00 */
[----:B------:R-:W-:Y:S02]  /*1ca50*/  IMAD.MOV.U32 R36, RZ, RZ, R31 ;  /* 0x000000ffff247224 */ /* 0x000fe400078e001f */
[----:B------:R-:W-:Y:S02]  /*1ca60*/  IMAD.MOV.U32 R40, RZ, RZ, R35 ;  /* 0x000000ffff287224 */ /* 0x000fe400078e0023 */
.L_x_10243:
[----:B------:R-:W-:Y:S05]  /*1ca70*/  BSYNC B1 ;  /* 0x0000000000017941 */ /* 0x000fea0003800000 */
.L_x_10241:
        /* <DEDUP_REMOVED lines=11> */
.L_x_10245:
[----:B------:R-:W-:Y:S01]  /*1cb30*/  IMAD.MOV.U32 R66, RZ, RZ, R67 ;  /* 0x000000ffff427224 */ /* 0x000fe200078e0043 */
[----:B------:R-:W-:Y:S01]  /*1cb40*/  MOV R35, R34 ;  /* 0x0000002200237202 */ /* 0x000fe20000000f00 */
[----:B------:R-:W-:Y:S02]  /*1cb50*/  IMAD.MOV.U32 R68, RZ, RZ, R69 ;  /* 0x000000ffff447224 */ /* 0x000fe400078e0045 */
[----:B------:R-:W-:Y:S02]  /*1cb60*/  IMAD.MOV.U32 R31, RZ, RZ, R30 ;  /* 0x000000ffff1f7224 */ /* 0x000fe400078e001e */
.L_x_10246:
[----:B------:R-:W-:Y:S05]  /*1cb70*/  BSYNC B1 ;  /* 0x0000000000017941 */ /* 0x000fea0003800000 */
.L_x_10244:
        /* <DEDUP_REMOVED lines=11> */
.L_x_10248:
[----:B------:R-:W-:Y:S01]  /*1cc30*/  MOV R67, R66 ;  /* 0x0000004200437202 */ /* 0x000fe20000000f00 */
[----:B------:R-:W-:Y:S02]  /*1cc40*/  IMAD.MOV.U32 R69, RZ, RZ, R68 ;  /* 0x000000ffff457224 */ /* 0x000fe400078e0044 */
[----:B------:R-:W-:Y:S02]  /*1cc50*/  IMAD.MOV.U32 R30, RZ, RZ, R29 ;  /* 0x000000ffff1e7224 */ /* 0x000fe400078e001d */
[----:B------:R-:W-:Y:S02]  /*1cc60*/  IMAD.MOV.U32 R34, RZ, RZ, R33 ;  /* 0x000000ffff227224 */ /* 0x000fe400078e0021 */
.L_x_10249:
[----:B------:R-:W-:Y:S05]  /*1cc70*/  BSYNC B1 ;  /* 0x0000000000017941 */ /* 0x000fea0003800000 */
.L_x_10247:
        /* <DEDUP_REMOVED lines=11> */
.L_x_10251:
[----:B------:R-:W-:Y:S01]  /*1cd30*/  IMAD.MOV.U32 R66, RZ, RZ, R67 ;  /* 0x000000ffff427224 */ /* 0x000fe200078e0043 */
[----:B------:R-:W-:Y:S01]  /*1cd40*/  MOV R29, R28 ;  /* 0x0000001c001d7202 */ /* 0x000fe20000000f00 */
[----:B------:R-:W-:Y:S02]  /*1cd50*/  IMAD.MOV.U32 R68, RZ, RZ, R69 ;  /* 0x000000ffff447224 */ /* 0x000fe400078e0045 */
[----:B------:R-:W-:Y:S02]  /*1cd60*/  IMAD.MOV.U32 R33, RZ, RZ, R32 ;  /* 0x000000ffff217224 */ /* 0x000fe400078e0020 */
.L_x_10252:
[----:B------:R-:W-:Y:S05]  /*1cd70*/  BSYNC B1 ;  /* 0x0000000000017941 */ /* 0x000fea0003800000 */
.L_x_10250:
        /* <DEDUP_REMOVED lines=11> */
.L_x_10254:
[----:B------:R-:W-:Y:S02]  /*1ce30*/  IMAD.MOV.U32 R67, RZ, RZ, R66 ;  /* 0x000000ffff437224 */ /* 0x000fe400078e0042 */
[----:B------:R-:W-:Y:S02]  /*1ce40*/  IMAD.MOV.U32 R69, RZ, RZ, R68 ;  /* 0x000000ffff457224 */ /* 0x000fe400078e0044 */
[----:B------:R-:W-:Y:S02]  /*1ce50*/  IMAD.MOV.U32 R28, RZ, RZ, R23 ;  /* 0x000000ffff1c7224 */ /* 0x000fe400078e0017 */
[----:B------:R-:W-:Y:S02]  /*1ce60*/  IMAD.MOV.U32 R32, RZ, RZ, R27 ;  /* 0x000000ffff207224 */ /* 0x000fe400078e001b */
.L_x_10255:
[----:B------:R-:W-:Y:S05]  /*1ce70*/  BSYNC B1 ;  /* 0x0000000000017941 */ /* 0x000fea0003800000 */
.L_x_10253:
        /* <DEDUP_REMOVED lines=11> */
.L_x_10257:
[----:B------:R-:W-:Y:S01]  /*1cf30*/  IMAD.MOV.U32 R66, RZ, RZ, R67 ;  /* 0x000000ffff427224 */ /* 0x000fe200078e0043 */
[----:B------:R-:W-:Y:S01]  /*1cf40*/  MOV R68, R69 ;  /* 0x0000004500447202 */ /* 0x000fe20000000f00 */
[----:B------:R-:W-:Y:S02]  /*1cf50*/  IMAD.MOV.U32 R23, RZ, RZ, R22 ;  /* 0x000000ffff177224 */ /* 0x000fe400078e0016 */
[----:B------:R-:W-:Y:S02]  /*1cf60*/  IMAD.MOV.U32 R27, RZ, RZ, R26 ;  /* 0x000000ffff1b7224 */ /* 0x000fe400078e001a */
.L_x_10258:
[----:B------:R-:W-:Y:S05]  /*1cf70*/  BSYNC B1 ;  /* 0x0000000000017941 */ /* 0x000fea0003800000 */
.L_x_10256:
        /* <DEDUP_REMOVED lines=11> */
.L_x_10260:
[----:B------:R-:W-:Y:S01]  /*1d030*/  IMAD.MOV.U32 R67, RZ, RZ, R66 ;  /* 0x000000ffff437224 */ /* 0x000fe200078e0042 */
[----:B------:R-:W-:Y:S01]  /*1d040*/  MOV R26, R25 ;  /* 0x00000019001a7202 */ /* 0x000fe20000000f00 */
[----:B------:R-:W-:Y:S02]  /*1d050*/  IMAD.MOV.U32 R69, RZ, RZ, R68 ;  /* 0x000000ffff457224 */ /* 0x000fe400078e0044 */
[----:B------:R-:W-:Y:S02]  /*1d060*/  IMAD.MOV.U32 R22, RZ, RZ, R21 ;  /* 0x000000ffff167224 */ /* 0x000fe400078e0015 */
.L_x_10261:
[----:B------:R-:W-:Y:S05]  /*1d070*/  BSYNC B1 ;  /* 0x0000000000017941 */ /* 0x000fea0003800000 */
.L_x_10259:
        /* <DEDUP_REMOVED lines=11> */
.L_x_10263:
[----:B------:R-:W-:Y:S01]  /*1d130*/  MOV R66, R67 ;  /* 0x0000004300427202 */ /* 0x000fe20000000f00 */
[----:B------:R-:W-:Y:S02]  /*1d140*/  IMAD.MOV.U32 R68, RZ, RZ, R69 ;  /* 0x000000ffff447224 */ /* 0x000fe400078e0045 */
[----:B------:R-:W-:Y:S02]  /*1d150*/  IMAD.MOV.U32 R21, RZ, RZ, R20 ;  /* 0x000000ffff157224 */ /* 0x000fe400078e0014 */
[----:B------:R-:W-:Y:S02]  /*1d160*/  IMAD.MOV.U32 R25, RZ, RZ, R24 ;  /* 0x000000ffff197224 */ /* 0x000fe400078e0018 */
.L_x_10264:
[----:B------:R-:W-:Y:S05]  /*1d170*/  BSYNC B1 ;  /* 0x0000000000017941 */ /* 0x000fea0003800000 */
.L_x_10262:
        /* <DEDUP_REMOVED lines=11> */
.L_x_10266:
[----:B------:R-:W-:Y:S01]  /*1d230*/  IMAD.MOV.U32 R67, RZ, RZ, R66 ;  /* 0x000000ffff437224 */ /* 0x000fe200078e0042 */
[----:B------:R-:W-:Y:S01]  /*1d240*/  MOV R20, R15 ;  /* 0x0000000f00147202 */ /* 0x000fe20000000f00 */
[----:B------:R-:W-:Y:S02]  /*1d250*/  IMAD.MOV.U32 R69, RZ, RZ, R68 ;  /* 0x000000ffff457224 */ /* 0x000fe400078e0044 */
[----:B------:R-:W-:Y:S02]  /*1d260*/  IMAD.MOV.U32 R24, RZ, RZ, R19 ;  /* 0x000000ffff187224 */ /* 0x000fe400078e0013 */
.L_x_10267:
[----:B------:R-:W-:Y:S05]  /*1d270*/  BSYNC B1 ;  /* 0x0000000000017941 */ /* 0x000fea0003800000 */
.L_x_10265:
        /* <DEDUP_REMOVED lines=11> */
.L_x_10269:
[----:B------:R-:W-:Y:S02]  /*1d330*/  IMAD.MOV.U32 R66, RZ, RZ, R67 ;  /* 0x000000ffff427224 */ /* 0x000fe400078e0043 */
[----:B------:R-:W-:Y:S02]  /*1d340*/  IMAD.MOV.U32 R68, RZ, RZ, R69 ;  /* 0x000000ffff447224 */ /* 0x000fe400078e0045 */
[----:B------:R-:W-:Y:S02]  /*1d350*/  IMAD.MOV.U32 R15, RZ, RZ, R14 ;  /* 0x000000ffff0f7224 */ /* 0x000fe400078e000e */
[----:B------:R-:W-:Y:S02]  /*1d360*/  IMAD.MOV.U32 R19, RZ, RZ, R18 ;  /* 0x000000ffff137224 */ /* 0x000fe400078e0012 */
.L_x_10270:
[----:B------:R-:W-:Y:S05]  /*1d370*/  BSYNC B1 ;  /* 0x0000000000017941 */ /* 0x000fea0003800000 */
.L_x_10268:
        /* <DEDUP_REMOVED lines=11> */
.L_x_10272:
[----:B------:R-:W-:Y:S01]  /*1d430*/  IMAD.MOV.U32 R67, RZ, RZ, R66 ;  /* 0x000000ffff437224 */ /* 0x000fe200078e0042 */
[----:B------:R-:W-:Y:S01]  /*1d440*/  MOV R69, R68 ;  /* 0x0000004400457202 */ /* 0x000fe20000000f00 */
[----:B------:R-:W-:Y:S02]  /*1d450*/  IMAD.MOV.U32 R14, RZ, RZ, R13 ;  /* 0x000000ffff0e7224 */ /* 0x000fe400078e000d */
[----:B------:R-:W-:Y:S02]  /*1d460*/  IMAD.MOV.U32 R18, RZ, RZ, R17 ;  /* 0x000000ffff127224 */ /* 0x000fe400078e0011 */
.L_x_10273:
[----:B------:R-:W-:Y:S05]  /*1d470*/  BSYNC B1 ;  /* 0x0000000000017941 */ /* 0x000fea0003800000 */
.L_x_10271:
        /* <DEDUP_REMOVED lines=11> */
.L_x_10275:
[----:B------:R-:W-:Y:S01]  /*1d530*/  IMAD.MOV.U32 R66, RZ, RZ, R67 ;  /* 0x000000ffff427224 */ /* 0x000fe200078e0043 */
[----:B------:R-:W-:Y:S01]  /*1d540*/  MOV R17, R16 ;  /* 0x0000001000117202 */ /* 0x000fe20000000f00 */
[----:B------:R-:W-:Y:S02]  /*1d550*/  IMAD.MOV.U32 R68, RZ, RZ, R69 ;  /* 0x000000ffff447224 */ /* 0x000fe400078e0045 */
[----:B------:R-:W-:Y:S02]  /*1d560*/  IMAD.MOV.U32 R13, RZ, RZ, R12 ;  /* 0x000000ffff0d7224 */ /* 0x000fe400078e000c */
.L_x_10276:
[----:B------:R-:W-:Y:S05]  /*1d570*/  BSYNC B1 ;  /* 0x0000000000017941 */ /* 0x000fea0003800000 */
.L_x_10274:
        /* <DEDUP_REMOVED lines=11> */
.L_x_10278:
[----:B------:R-:W-:Y:S01]  /*1d630*/  MOV R67, R66 ;  /* 0x0000004200437202 */ /* 0x000fe20000000f00 */
[----:B------:R-:W-:Y:S02]  /*1d640*/  IMAD.MOV.U32 R69, RZ, RZ, R68 ;  /* 0x000000ffff457224 */ /* 0x000fe400078e0044 */
[----:B------:R-:W-:Y:S02]  /*1d650*/  IMAD.MOV.U32 R12, RZ, RZ, R7 ;  /* 0x000000ffff0c7224 */ /* 0x000fe400078e0007 */
[----:B------:R-:W-:Y:S02]  /*1d660*/  IMAD.MOV.U32 R16, RZ, RZ, R11 ;  /* 0x000000ffff107224 */ /* 0x000fe400078e000b */
.L_x_10279:
[----:B------:R-:W-:Y:S05]  /*1d670*/  BSYNC B1 ;  /* 0x0000000000017941 */ /* 0x000fea0003800000 */
.L_x_10277:
        /* <DEDUP_REMOVED lines=11> */
.L_x_10281:
[----:B------:R-:W-:Y:S01]  /*1d730*/  IMAD.MOV.U32 R66, RZ, RZ, R67 ;  /* 0x000000ffff427224 */ /* 0x000fe200078e0043 */
[----:B------:R-:W-:Y:S01]  /*1d740*/  MOV R7, R6 ;  /* 0x0000000600077202 */ /* 0x000fe20000000f00 */
[----:B------:R-:W-:Y:S02]  /*1d750*/  IMAD.MOV.U32 R68, RZ, RZ, R69 ;  /* 0x000000ffff447224 */ /* 0x000fe400078e0045 */
[----:B------:R-:W-:Y:S02]  /*1d760*/  IMAD.MOV.U32 R11, RZ, RZ, R10 ;  /* 0x000000ffff0b7224 */ /* 0x000fe400078e000a */
.L_x_10282:
[----:B------:R-:W-:Y:S05]  /*1d770*/  BSYNC B1 ;  /* 0x0000000000017941 */ /* 0x000fea0003800000 */
.L_x_10280:
        /* <DEDUP_REMOVED lines=11> */
.L_x_10284:
[----:B------:R-:W-:Y:S02]  /*1d830*/  IMAD.MOV.U32 R67, RZ, RZ, R66 ;  /* 0x000000ffff437224 */ /* 0x000fe400078e0042 */
[----:B------:R-:W-:Y:S02]  /*1d840*/  IMAD.MOV.U32 R69, RZ, RZ, R68 ;  /* 0x000000ffff457224 */ /* 0x000fe400078e0044 */
[----:B------:R-:W-:Y:S02]  /*1d850*/  IMAD.MOV.U32 R6, RZ, RZ, R5 ;  /* 0x000000ffff067224 */ /* 0x000fe400078e0005 */
[----:B------:R-:W-:Y:S02]  /*1d860*/  IMAD.MOV.U32 R10, RZ, RZ, R9 ;  /* 0x000000ffff0a7224 */ /* 0x000fe400078e0009 */
.L_x_10285:
[----:B------:R-:W-:Y:S05]  /*1d870*/  BSYNC B1 ;  /* 0x0000000000017941 */ /* 0x000fea0003800000 */
.L_x_10283:
        /* <DEDUP_REMOVED lines=11> */
.L_x_10287:
[----:B------:R-:W-:Y:S01]  /*1d930*/  IMAD.MOV.U32 R66, RZ, RZ, R67 ;  /* 0x000000ffff427224 */ /* 0x000fe200078e0043 */
[----:B------:R-:W-:Y:S01]  /*1d940*/  MOV R68, R69 ;  /* 0x0000004500447202 */ /* 0x000fe20000000f00 */
[----:B------:R-:W-:Y:S02]  /*1d950*/  IMAD.MOV.U32 R5, RZ, RZ, R4 ;  /* 0x000000ffff057224 */ /* 0x000fe400078e0004 */
[----:B------:R-:W-:Y:S02]  /*1d960*/  IMAD.MOV.U32 R9, RZ, RZ, R8 ;  /* 0x000000ffff097224 */ /* 0x000fe400078e0008 */
.L_x_10288:
[----:B------:R-:W-:Y:S05]  /*1d970*/  BSYNC B1 ;  /* 0x0000000000017941 */ /* 0x000fea0003800000 */
.L_x_10286:
        /* <DEDUP_REMOVED lines=11> */
.L_x_10290:
[----:B------:R-:W-:Y:S01]  /*1da30*/  IMAD.MOV.U32 R67, RZ, RZ, R66 ;  /* 0x000000ffff437224 */ /* 0x000fe200078e0042 */
[----:B------:R-:W-:Y:S01]  /*1da40*/  MOV R4, R65 ;  /* 0x0000004100047202 */ /* 0x000fe20000000f00 */
[----:B------:R-:W-:Y:S02]  /*1da50*/  IMAD.MOV.U32 R69, RZ, RZ, R68 ;  /* 0x000000ffff457224 */ /* 0x000fe400078e0044 */
[----:B------:R-:W-:Y:S02]  /*1da60*/  IMAD.MOV.U32 R8, RZ, RZ, R63 ;  /* 0x000000ffff087224 */ /* 0x000fe400078e003f */
.L_x_10291:
[----:B------:R-:W-:Y:S05]  /*1da70*/  BSYNC B1 ;  /* 0x0000000000017941 */ /* 0x000fea0003800000 */
.L_x_10289:
        /* <DEDUP_REMOVED lines=11> */
.L_x_10293:
[----:B------:R-:W-:Y:S01]  /*1db30*/  MOV R71, R67 ;  /* 0x0000004300477202 */ /* 0x000fe20000000f00 */
[----:B------:R-:W-:Y:S02]  /*1db40*/  IMAD.MOV.U32 R66, RZ, RZ, R69 ;  /* 0x000000ffff427224 */ /* 0x000fe400078e0045 */
[----:B------:R-:W-:Y:S02]  /*1db50*/  IMAD.MOV.U32 R65, RZ, RZ, R64 ;  /* 0x000000ffff417224 */ /* 0x000fe400078e0040 */
[----:B------:R-:W-:Y:S02]  /*1db60*/  IMAD.MOV.U32 R63, RZ, RZ, R62 ;  /* 0x000000ffff3f7224 */ /* 0x000fe400078e003e */
.L_x_10294:
[----:B------:R-:W-:Y:S05]  /*1db70*/  BSYNC B1 ;  /* 0x0000000000017941 */ /* 0x000fea0003800000 */
.L_x_10292:
        /* <DEDUP_REMOVED lines=11> */
.L_x_10296:
[----:B------:R-:W-:Y:S01]  /*1dc30*/  IMAD.MOV.U32 R64, RZ, RZ, R70 ;  /* 0x000000ffff407224 */ /* 0x000fe200078e0046 */
[----:B------:R-:W-:Y:S01]  /*1dc40*/  MOV R62, R61 ;  /* 0x0000003d003e7202 */ /* 0x000fe20000000f00 */
[--C-:B------:R-:W-:Y:S02]  /*1dc50*/  IMAD.MOV.U32 R67, RZ, RZ, R71.reuse ;  /* 0x000000ffff437224 */ /* 0x100fe400078e0047 */
[----:B------:R-:W-:Y:S02]  /*1dc60*/  IMAD.MOV.U32 R70, RZ, RZ, R71 ;  /* 0x000000ffff467224 */ /* 0x000fe400078e0047 */
[--C-:B------:R-:W-:Y:S02]  /*1dc70*/  IMAD.MOV.U32 R68, RZ, RZ, R66.reuse ;  /* 0x000000ffff447224 */ /* 0x100fe400078e0042 */
[----:B------:R-:W-:Y:S02]  /*1dc80*/  IMAD.MOV.U32 R61, RZ, RZ, R66 ;  /* 0x000000ffff3d7224 */ /* 0x000fe400078e0042 */
.L_x_10297:
[----:B------:R-:W-:Y:S05]  /*1dc90*/  BSYNC B1 ;  /* 0x0000000000017941 */ /* 0x000fea0003800000 */
.L_x_10295:
[----:B------:R-:W-:Y:S01]  /*1dca0*/  IADD3 R2, R2, 0x4, RZ ;  /* 0x0000000402027810 */ /* 0x000fe20007ffe0ff */
[----:B------:R-:W-:Y:S01]  /*1dcb0*/  @!P2 CALL.REL.NOINC `(.L_x_10298) ;  /* 0x000000100000a944 */ /* 0x000fe20003c00000 */
[----:B------:R-:W-:Y:S05]  /*1dcc0*/  BRA `(.L_x_10299) ;  /* 0xffffe02000007947 */ /* 0x000fea000383ffff */
.L_x_10298:
[----:B------:R-:W-:Y:S01]  /*1dcd0*/  IMAD.MOV.U32 R70, RZ, RZ, R67 ;  /* 0x000000ffff467224 */ /* 0x000fe200078e0043 */
[----:B------:R-:W-:-:S02]  /*1dce0*/  MOV R61, R68 ;  /* 0x00000044003d7202 */ /* 0x000fc40000000f00 */
.L_x_10204:
[----:B0-----:R-:W-:Y:S05]  /*1dcf0*/  BSYNC B0 ;  /* 0x0000000000007941 */ /* 0x001fea0003800000 */
.L_x_10203:
[----:B------:R-:W-:Y:S01]  /*1dd00*/  SHFL.DOWN PT, R2, R70, 0x2, 0x1f ;  /* 0x08401f0046027f89 */ /* 0x000fe200000e0000 */
        /* <DEDUP_REMOVED lines=92> */
[----:B0-----:R0:W-:Y:S04]  /*1e2d0*/  STL.64 [R1+0xd8], R74 ;  /* 0x0000d84a01007387 */ /* 0x0011e80000100a00 */
[----:B-1----:R0:W-:Y:S04]  /*1e2e0*/  STL.64 [R1+0xe0], R76 ;  /* 0x0000e04c01007387 */ /* 0x0021e80000100a00 */
[----:B--2---:R0:W-:Y:S04]  /*1e2f0*/  STL.64 [R1+0xe8], R2 ;  /* 0x0000e80201007387 */ /* 0x0041e80000100a00 */
[----:B---3--:R0:W-:Y:S04]  /*1e300*/  STL.64 [R1+0xf0], R66 ;  /* 0x0000f04201007387 */ /* 0x0081e80000100a00 */
[----:B----4-:R0:W-:Y:S01]  /*1e310*/  STL.64 [R1+0xf8], R68 ;  /* 0x0000f84401007387 */ /* 0x0101e20000100a00 */
[----:B------:R-:W-:Y:S05]  /*1e320*/  @P0 BRA `(.L_x_10301) ;  /* 0x0000202000000947 */ /* 0x000fea0003800000 */
[----:B0-----:R-:W-:Y:S02]  /*1e330*/  IMAD.MOV.U32 R2, RZ, RZ, R1 ;  /* 0x000000ffff027224 */ /* 0x001fe400078e0001 */
[----:B------:R-:W-:-:S03]  /*1e340*/  IMAD.MOV.U32 R3, RZ, RZ, RZ ;  /* 0x000000ffff037224 */ /* 0x000fc600078e00ff */
.L_x_10396:
        /* <DEDUP_REMOVED lines=20> */
.L_x_10303:
[----:B------:R-:W-:Y:S01]  /*1e490*/  IMAD.MOV.U32 R67, RZ, RZ, R60 ;  /* 0x000000ffff437224 */ /* 0x000fe200078e003c */
[----:B------:R-:W-:Y:S01]  /*1e4a0*/  MOV R60, R55 ;  /* 0x00000037003c7202 */ /* 0x000fe20000000f00 */
[----:B------:R-:W-:Y:S02]  /*1e4b0*/  IMAD.MOV.U32 R69, RZ, RZ, R72 ;  /* 0x000000ffff457224 */ /* 0x000fe400078e0048 */
[----:B------:R-:W-:Y:S02]  /*1e4c0*/  IMAD.MOV.U32 R72, RZ, RZ, R59 ;  /* 0x000000ffff487224 */ /* 0x000fe400078e003b */
.L_x_10304:
[----:B------:R-:W-:Y:S05]  /*1e4d0*/  BSYNC B1 ;  /* 0x0000000000017941 */ /* 0x000fea0003800000 */
.L_x_10302:
        /* <DEDUP_REMOVED lines=11> */
.L_x_10306:
[----:B------:R-:W-:Y:S01]  /*1e590*/  MOV R66, R67 ;  /* 0x0000004300427202 */ /* 0x000fe20000000f00 */
[----:B------:R-:W-:Y:S02]  /*1e5a0*/  IMAD.MOV.U32 R68, RZ, RZ, R69 ;  /* 0x000000ffff447224 */ /* 0x000fe400078e0045 */
[----:B------:R-:W-:Y:S02]  /*1e5b0*/  IMAD.MOV.U32 R55, RZ, RZ, R54 ;  /* 0x000000ffff377224 */ /* 0x000fe400078e0036 */
[----:B------:R-:W-:Y:S02]  /*1e5c0*/  IMAD.MOV.U32 R59, RZ, RZ, R58 ;  /* 0x000000ffff3b7224 */ /* 0x000fe400078e003a */
.L_x_10307:
[----:B------:R-:W-:Y:S05]  /*1e5d0*/  BSYNC B1 ;  /* 0x0000000000017941 */ /* 0x000fea0003800000 */
.L_x_10305:
        /* <DEDUP_REMOVED lines=11> */
.L_x_10309:
[----:B------:R-:W-:Y:S01]  /*1e690*/  IMAD.MOV.U32 R67, RZ, RZ, R66 ;  /* 0x000000ffff437224 */ /* 0x000fe200078e0042 */
[----:B------:R-:W-:Y:S01]  /*1e6a0*/  MOV R54, R53 ;  /* 0x0000003500367202 */ /* 0x000fe20000000f00 */
[----:B------:R-:W-:Y:S02]  /*1e6b0*/  IMAD.MOV.U32 R69, RZ, RZ, R68 ;  /* 0x000000ffff457224 */ /* 0x000fe400078e0044 */
[----:B------:R-:W-:Y:S02]  /*1e6c0*/  IMAD.MOV.U32 R58, RZ, RZ, R57 ;  /* 0x000000ffff3a7224 */ /* 0x000fe400078e0039 */
.L_x_10310:
[----:B------:R-:W-:Y:S05]  /*1e6d0*/  BSYNC B1 ;  /* 0x0000000000017941 */ /* 0x000fea0003800000 */
.L_x_10308:
        /* <DEDUP_REMOVED lines=11> */
.L_x_10312:
[----:B------:R-:W-:Y:S02]  /*1e790*/  IMAD.MOV.U32 R66, RZ, RZ, R67 ;  /* 0x000000ffff427224 */ /* 0x000fe400078e0043 */
[----:B------:R-:W-:Y:S02]  /*1e7a0*/  IMAD.MOV.U32 R68, RZ, RZ, R69 ;  /* 0x000000ffff447224 */ /* 0x000fe400078e0045 */
[----:B------:R-:W-:Y:S02]  /*1e7b0*/  IMAD.MOV.U32 R53, RZ, RZ, R52 ;  /* 0x000000ffff357224 */ /* 0x000fe400078e0034 */
[----:B------:R-:W-:Y:S02]  /*1e7c0*/  IMAD.MOV.U32 R57, RZ, RZ, R56 ;  /* 0x000000ffff397224 */ /* 0x000fe400078e0038 */
.L_x_10313:
[----:B------:R-:W-:Y:S05]  /*1e7d0*/  BSYNC B1 ;  /* 0x0000000000017941 */ /* 0x000fea0003800000 */
.L_x_10311:
        /* <DEDUP_REMOVED lines=11> */
.L_x_10315:
[----:B------:R-:W-:Y:S01]  /*1e890*/  IMAD.MOV.U32 R67, RZ, RZ, R66 ;  /* 0x000000ffff437224 */ /* 0x000fe200078e0042 */
[----:B------:R-:W-:Y:S01]  /*1e8a0*/  MOV R69, R68 ;  /* 0x0000004400457202 */ /* 0x000fe20000000f00 */
[----:B------:R-:W-:Y:S02]  /*1e8b0*/  IMAD.MOV.U32 R52, RZ, RZ, R47 ;  /* 0x000000ffff347224 */ /* 0x000fe400078e002f */
[----:B------:R-:W-:Y:S02]  /*1e8c0*/  IMAD.MOV.U32 R56, RZ, RZ, R51 ;  /* 0x000000ffff387224 */ /* 0x000fe400078e0033 */
.L_x_10316:
[----:B------:R-:W-:Y:S05]  /*1e8d0*/  BSYNC B1 ;  /* 0x0000000000017941 */ /* 0x000fea0003800000 */
.L_x_10314:
        /* <DEDUP_REMOVED lines=11> */
.L_x_10318:
[----:B------:R-:W-:Y:S01]  /*1e990*/  IMAD.MOV.U32 R66, RZ, RZ, R67 ;  /* 0x000000ffff427224 */ /* 0x000fe200078e0043 */
[----:B------:R-:W-:Y:S01]  /*1e9a0*/  MOV R51, R50 ;  /* 0x0000003200337202 */ /* 0x000fe20000000f00 */
[----:B------:R-:W-:Y:S02]  /*1e9b0*/  IMAD.MOV.U32 R68, RZ, RZ, R69 ;  /* 0x000000ffff447224 */ /* 0x000fe400078e0045 */
[----:B------:R-:W-:Y:S02]  /*1e9c0*/  IMAD.MOV.U32 R47, RZ, RZ, R46 ;  /* 0x000000ffff2f7224 */ /* 0x000fe400078e002e */
.L_x_10319:
[----:B------:R-:W-:Y:S05]  /*1e9d0*/  BSYNC B1 ;  /* 0x0000000000017941 */ /* 0x000fea0003800000 */
.L_x_10317:
        /* <DEDUP_REMOVED lines=11> */
.L_x_10321:
[----:B------:R-:W-:Y:S01]  /*1ea90*/  MOV R67, R66 ;  /* 0x0000004200437202 */ /* 0x000fe20000000f00 */
[----:B------:R-:W-:Y:S02]  /*1eaa0*/  IMAD.MOV.U32 R69, RZ, RZ, R68 ;  /* 0x000000ffff457224 */ /* 0x000fe400078e0044 */
[----:B------:R-:W-:Y:S02]  /*1eab0*/  IMAD.MOV.U32 R46, RZ, RZ, R45 ;  /* 0x000000ffff2e7224 */ /* 0x000fe400078e002d */
[----:B------:R-:W-:Y:S02]  /*1eac0*/  IMAD.MOV.U32 R50, RZ, RZ, R49 ;  /* 0x000000ffff327224 */ /* 0x000fe400078e0031 */
.L_x_10322:
[----:B------:R-:W-:Y:S05]  /*1ead0*/  BSYNC B1 ;  /* 0x0000000000017941 */ /* 0x000fea0003800000 */
.L_x_10320:
        /* <DEDUP_REMOVED lines=11> */
.L_x_10324:
[----:B------:R-:W-:Y:S01]  /*1eb90*/  IMAD.MOV.U32 R66, RZ, RZ, R67 ;  /* 0x000000ffff427224 */ /* 0x000fe200078e0043 */
[----:B------:R-:W-:Y:S01]  /*1eba0*/  MOV R45, R44 ;  /* 0x0000002c002d7202 */ /* 0x000fe20000000f00 */
[----:B------:R-:W-:Y:S02]  /*1ebb0*/  IMAD.MOV.U32 R68, RZ, RZ, R69 ;  /* 0x000000ffff447224 */ /* 0x000fe400078e0045 */
[----:B------:R-:W-:Y:S02]  /*1ebc0*/  IMAD.MOV.U32 R49, RZ, RZ, R48 ;  /* 0x000000ffff317224 */ /* 0x000fe400078e0030 */
.L_x_10325:
[----:B------:R-:W-:Y:S05]  /*1ebd0*/  BSYNC B1 ;  /* 0x0000000000017941 */ /* 0x000fea0003800000 */
.L_x_10323:
        /* <DEDUP_REMOVED lines=11> */
.L_x_10327:
[----:B------:R-:W-:Y:S02]  /*1ec90*/  IMAD.MOV.U32 R67, RZ, RZ, R66 ;  /* 0x000000ffff437224 */ /* 0x000fe400078e0042 */
[----:B------:R-:W-:Y:S02]  /*1eca0*/  IMAD.MOV.U32 R69, RZ, RZ, R68 ;  /* 0x000000ffff457224 */ /* 0x000fe400078e0044 */
[----:B------:R-:W-:Y:S02]  /*1ecb0*/  IMAD.MOV.U32 R44, RZ, RZ, R39 ;  /* 0x000000ffff2c7224 */ /* 0x000fe400078e0027 */
[----:B------:R-:W-:Y:S02]  /*1ecc0*/  IMAD.MOV.U32 R48, RZ, RZ, R43 ;  /* 0x000000ffff307224 */ /* 0x000fe400078e002b */
.L_x_10328:
[----:B------:R-:W-:Y:S05]  /*1ecd0*/  BSYNC B1 ;  /* 0x0000000000017941 */ /* 0x000fea0003800000 */
.L_x_10326:
        /* <DEDUP_REMOVED lines=11> */
.L_x_10330:
[----:B------:R-:W-:Y:S01]  /*1ed90*/  IMAD.MOV.U32 R66, RZ, RZ, R67 ;  /* 0x000000ffff427224 */ /* 0x000fe200078e0043 */
[----:B------:R-:W-:Y:S01]  /*1eda0*/  MOV R68, R69 ;  /* 0x0000004500447202 */ /* 0x000fe20000000f00 */
[----:B------:R-:W-:Y:S02]  /*1edb0*/  IMAD.MOV.U32 R39, RZ, RZ, R38 ;  /* 0x000000ffff277224 */ /* 0x000fe400078e0026 */
[----:B------:R-:W-:Y:S02]  /*1edc0*/  IMAD.MOV.U32 R43, RZ, RZ, R42 ;  /* 0x000000ffff2b7224 */ /* 0x000fe400078e002a */
.L_x_10331:
[----:B------:R-:W-:Y:S05]  /*1edd0*/  BSYNC B1 ;  /* 0x0000000000017941 */ /* 0x000fea0003800000 */
.L_x_10329:
        /* <DEDUP_REMOVED lines=11> */
.L_x_10333:
[----:B------:R-:W-:Y:S01]  /*1ee90*/  IMAD.MOV.U32 R67, RZ, RZ, R66 ;  /* 0x000000ffff437224 */ /* 0x000fe200078e0042 */
[----:B------:R-:W-:Y:S01]  /*1eea0*/  MOV R42, R41 ;  /* 0x00000029002a7202 */ /* 0x000fe20000000f00 */
[----:B------:R-:W-:Y:S02]  /*1eeb0*/  IMAD.MOV.U32 R69, RZ, RZ, R68 ;  /* 0x000000ffff457224 */ /* 0x000fe400078e0044 */
[----:B------:R-:W-:Y:S02]  /*1eec0*/  IMAD.MOV.U32 R38, RZ, RZ, R37 ;  /* 0x000000ffff267224 */ /* 0x000fe400078e0025 */
.L_x_10334:
[----:B------:R-:W-:Y:S05]  /*1eed0*/  BSYNC B1 ;  /* 0x0000000000017941 */ /* 0x000fea0003800000 */
.L_x_10332:
        /* <DEDUP_REMOVED lines=11> */
.L_x_10336:
[----:B------:R-:W-:Y:S01]  /*1ef90*/  MOV R66, R67 ;  /* 0x0000004300427202 */ /* 0x000fe20000000f00 */
[----:B------:R-:W-:Y:S02]  /*1efa0*/  IMAD.MOV.U32 R68, RZ, RZ, R69 ;  /* 0x000000ffff447224 */ /* 0x000fe400078e0045 */
[----:B------:R-:W-:Y:S02]  /*1efb0*/  IMAD.MOV.U32 R37, RZ, RZ, R36 ;  /* 0x000000ffff257224 */ /* 0x000fe400078e0024 */
[----:B------:R-:W-:Y:S02]  /*1efc0*/  IMAD.MOV.U32 R41, RZ, RZ, R40 ;  /* 0x000000ffff297224 */ /* 0x000fe400078e0028 */
.L_x_10337:
[----:B------:R-:W-:Y:S05]  /*1efd0*/  BSYNC B1 ;  /* 0x0000000000017941 */ /* 0x000fea0003800000 */
.L_x_10335:
        /* <DEDUP_REMOVED lines=11> */
.L_x_10339:
[----:B------:R-:W-:Y:S01]  /*1f090*/  IMAD.MOV.U32 R67, RZ, RZ, R66 ;  /* 0x000000ffff437224 */ /* 0x000fe200078e0042 */
[----:B------:R-:W-:Y:S01]  /*1f0a0*/  MOV R36, R31 ;  /* 0x0000001f00247202 */ /* 0x000fe20000000f00 */
[----:B------:R-:W-:Y:S02]  /*1f0b0*/  IMAD.MOV.U32 R69, RZ, RZ, R68 ;  /* 0x000000ffff457224 */ /* 0x000fe400078e0044 */
[----:B------:R-:W-:Y:S02]  /*1f0c0*/  IMAD.MOV.U32 R40, RZ, RZ, R35 ;  /* 0x000000ffff287224 */ /* 0x000fe400078e0023 */
.L_x_10340:
[----:B------:R-:W-:Y:S05]  /*1f0d0*/  BSYNC B1 ;  /* 0x0000000000017941 */ /* 0x000fea0003800000 */
.L_x_10338:
        /* <DEDUP_REMOVED lines=11> */
.L_x_10342:
[----:B------:R-:W-:Y:S02]  /*1f190*/  IMAD.MOV.U32 R66, RZ, RZ, R67 ;  /* 0x000000ffff427224 */ /* 0x000fe400078e0043 */
[----:B------:R-:W-:Y:S02]  /*1f1a0*/  IMAD.MOV.U32 R68, RZ, RZ, R69 ;  /* 0x000000ffff447224 */ /* 0x000fe400078e0045 */
[----:B------:R-:W-:Y:S02]  /*1f1b0*/  IMAD.MOV.U32 R31, RZ, RZ, R30 ;  /* 0x000000ffff1f7224 */ /* 0x000fe400078e001e */
[----:B------:R-:W-:Y:S02]  /*1f1c0*/  IMAD.MOV.U32 R35, RZ, RZ, R34 ;  /* 0x000000ffff237224 */ /* 0x000fe400078e0022 */
.L_x_10343:
[----:B------:R-:W-:Y:S05]  /*1f1d0*/  BSYNC B1 ;  /* 0x0000000000017941 */ /* 0x000fea0003800000 */
.L_x_10341:
        /* <DEDUP_REMOVED lines=11> */
.L_x_10345:
[----:B------:R-:W-:Y:S01]  /*1f290*/  IMAD.MOV.U32 R67, RZ, RZ, R66 ;  /* 0x000000ffff437224 */ /* 0x000fe200078e0042 */
[----:B------:R-:W-:Y:S01]  /*1f2a0*/  MOV R69, R68 ;  /* 0x0000004400457202 */ /* 0x000fe20000000f00 */
[----:B------:R-:W-:Y:S02]  /*1f2b0*/  IMAD.MOV.U32 R30, RZ, RZ, R29 ;  /* 0x000000ffff1e7224 */ /* 0x000fe400078e001d */
[----:B------:R-:W-:Y:S02]  /*1f2c0*/  IMAD.MOV.U32 R34, RZ, RZ, R33 ;  /* 0x000000ffff227224 */ /* 0x000fe400078e0021 */
.L_x_10346:
[----:B------:R-:W-:Y:S05]  /*1f2d0*/  BSYNC B1 ;  /* 0x0000000000017941 */ /* 0x000fea0003800000 */
.L_x_10344:
        /* <DEDUP_REMOVED lines=11> */
.L_x_10348:
[----:B------:R-:W-:Y:S01]  /*1f390*/  IMAD.MOV.U32 R66, RZ, RZ, R67 ;  /* 0x000000ffff427224 */ /* 0x000fe200078e0043 */
[----:B------:R-:W-:Y:S01]  /*1f3a0*/  MOV R33, R32 ;  /* 0x0000002000217202 */ /* 0x000fe20000000f00 */
[----:B------:R-:W-:Y:S02]  /*1f3b0*/  IMAD.MOV.U32 R68, RZ, RZ, R69 ;  /* 0x000000ffff447224 */ /* 0x000fe400078e0045 */
[----:B------:R-:W-:Y:S02]  /*1f3c0*/  IMAD.MOV.U32 R29, RZ, RZ, R28 ;  /* 0x000000ffff1d7224 */ /* 0x000fe400078e001c */
.L_x_10349:
[----:B------:R-:W-:Y:S05]  /*1f3d0*/  BSYNC B1 ;  /* 0x0000000000017941 */ /* 0x000fea0003800000 */
.L_x_10347:
        /* <DEDUP_REMOVED lines=11> */
.L_x_10351:
[----:B------:R-:W-:Y:S01]  /*1f490*/  MOV R67, R66 ;  /* 0x0000004200437202 */ /* 0x000fe20000000f00 */
[----:B------:R-:W-:Y:S02]  /*1f4a0*/  IMAD.MOV.U32 R69, RZ, RZ, R68 ;  /* 0x000000ffff457224 */ /* 0x000fe400078e0044 */
[----:B------:R-:W-:Y:S02]  /*1f4b0*/  IMAD.MOV.U32 R28, RZ, RZ, R23 ;  /* 0x000000ffff1c7224 */ /* 0x000fe400078e0017 */
[----:B------:R-:W-:Y:S02]  /*1f4c0*/  IMAD.MOV.U32 R32, RZ, RZ, R27 ;  /* 0x000000ffff207224 */ /* 0x000fe400078e001b */
.L_x_10352:
[----:B------:R-:W-:Y:S05]  /*1f4d0*/  BSYNC B1 ;  /* 0x0000000000017941 */ /* 0x000fea0003800000 */
.L_x_10350:
        /* <DEDUP_REMOVED lines=11> */
.L_x_10354:
[----:B------:R-:W-:Y:S01]  /*1f590*/  IMAD.MOV.U32 R66, RZ, RZ, R67 ;  /* 0x000000ffff427224 */ /* 0x000fe200078e0043 */
[----:B------:R-:W-:Y:S01]  /*1f5a0*/  MOV R23, R22 ;  /* 0x0000001600177202 */ /* 0x000fe20000000f00 */
[----:B------:R-:W-:Y:S02]  /*1f5b0*/  IMAD.MOV.U32 R68, RZ, RZ, R69 ;  /* 0x000000ffff447224 */ /* 0x000fe400078e0045 */
[----:B------:R-:W-:Y:S02]  /*1f5c0*/  IMAD.MOV.U32 R27, RZ, RZ, R26 ;  /* 0x000000ffff1b7224 */ /* 0x000fe400078e001a */
.L_x_10355:
[----:B------:R-:W-:Y:S05]  /*1f5d0*/  BSYNC B1 ;  /* 0x0000000000017941 */ /* 0x000fea0003800000 */
.L_x_10353:
        /* <DEDUP_REMOVED lines=11> */
.L_x_10357:
[----:B------:R-:W-:Y:S02]  /*1f690*/  IMAD.MOV.U32 R67, RZ, RZ, R66 ;  /* 0x000000ffff437224 */ /* 0x000fe400078e0042 */
[----:B------:R-:W-:Y:S02]  /*1f6a0*/  IMAD.MOV.U32 R69, RZ, RZ, R68 ;  /* 0x000000ffff457224 */ /* 0x000fe400078e0044 */
[----:B------:R-:W-:Y:S02]  /*1f6b0*/  IMAD.MOV.U32 R22, RZ, RZ, R21 ;  /* 0x000000ffff167224 */ /* 0x000fe400078e0015 */
[----:B------:R-:W-:Y:S02]  /*1f6c0*/  IMAD.MOV.U32 R26, RZ, RZ, R25 ;  /* 0x000000ffff1a7224 */ /* 0x000fe400078e0019 */
.L_x_10358:
[----:B------:R-:W-:Y:S05]  /*1f6d0*/  BSYNC B1 ;  /* 0x0000000000017941 */ /* 0x000fea0003800000 */
.L_x_10356:
        /* <DEDUP_REMOVED lines=11> */
.L_x_10360:
[----:B------:R-:W-:Y:S01]  /*1f790*/  IMAD.MOV.U32 R66, RZ, RZ, R67 ;  /* 0x000000ffff427224 */ /* 0x000fe200078e0043 */
[----:B------:R-:W-:Y:S01]  /*1f7a0*/  MOV R68, R69 ;  /* 0x0000004500447202 */ /* 0x000fe20000000f00 */
[----:B------:R-:W-:Y:S02]  /*1f7b0*/  IMAD.MOV.U32 R21, RZ, RZ, R20 ;  /* 0x000000ffff157224 */ /* 0x000fe400078e0014 */
[----:B------:R-:W-:Y:S02]  /*1f7c0*/  IMAD.MOV.U32 R25, RZ, RZ, R24 ;  /* 0x000000ffff197224 */ /* 0x000fe400078e0018 */
.L_x_10361:
[----:B------:R-:W-:Y:S05]  /*1f7d0*/  BSYNC B1 ;  /* 0x0000000000017941 */ /* 0x000fea0003800000 */
.L_x_10359:
        /* <DEDUP_REMOVED lines=11> */
.L_x_10363:
[----:B------:R-:W-:Y:S01]  /*1f890*/  IMAD.MOV.U32 R67, RZ, RZ, R66 ;  /* 0x000000ffff437224 */ /* 0x000fe200078e0042 */
[----:B------:R-:W-:Y:S01]  /*1f8a0*/  MOV R24, R19 ;  /* 0x0000001300187202 */ /* 0x000fe20000000f00 */
[----:B------:R-:W-:Y:S02]  /*1f8b0*/  IMAD.MOV.U32 R69, RZ, RZ, R68 ;  /* 0x000000ffff457224 */ /* 0x000fe400078e0044 */
[----:B------:R-:W-:Y:S02]  /*1f8c0*/  IMAD.MOV.U32 R20, RZ, RZ, R15 ;  /* 0x000000ffff147224 */ /* 0x000fe400078e000f */
.L_x_10364:
[----:B------:R-:W-:Y:S05]  /*1f8d0*/  BSYNC B1 ;  /* 0x0000000000017941 */ /* 0x000fea0003800000 */
.L_x_10362:
        /* <DEDUP_REMOVED lines=11> */
.L_x_10366:
[----:B------:R-:W-:Y:S01]  /*1f990*/  MOV R66, R67 ;  /* 0x0000004300427202 */ /* 0x000fe20000000f00 */
[----:B------:R-:W-:Y:S02]  /*1f9a0*/  IMAD.MOV.U32 R68, RZ, RZ, R69 ;  /* 0x000000ffff447224 */ /* 0x000fe400078e0045 */
[----:B------:R-:W-:Y:S02]  /*1f9b0*/  IMAD.MOV.U32 R15, RZ, RZ, R14 ;  /* 0x000000ffff0f7224 */ /* 0x000fe400078e000e */
[----:B------:R-:W-:Y:S02]  /*1f9c0*/  IMAD.MOV.U32 R19, RZ, RZ, R18 ;  /* 0x000000ffff137224 */ /* 0x000fe400078e0012 */
.L_x_10367:
[----:B------:R-:W-:Y:S05]  /*1f9d0*/  BSYNC B1 ;  /* 0x0000000000017941 */ /* 0x000fea0003800000 */
.L_x_10365:
        /* <DEDUP_REMOVED lines=11> */
.L_x_10369:
[----:B------:R-:W-:Y:S01]  /*1fa90*/  IMAD.MOV.U32 R67, RZ, RZ, R66 ;  /* 0x000000ffff437224 */ /* 0x000fe200078e0042 */
[----:B------:R-:W-:Y:S01]  /*1faa0*/  MOV R14, R13 ;  /* 0x0000000d000e7202 */ /* 0x000fe20000000f00 */
[----:B------:R-:W-:Y:S02]  /*1fab0*/  IMAD.MOV.U32 R69, RZ, RZ, R68 ;  /* 0x000000ffff457224 */ /* 0x000fe400078e0044 */
[----:B------:R-:W-:Y:S02]  /*1fac0*/  IMAD.MOV.U32 R18, RZ, RZ, R17 ;  /* 0x000000ffff127224 */ /* 0x000fe400078e0011 */
.L_x_10370:
[----:B------:R-:W-:Y:S05]  /*1fad0*/  BSYNC B1 ;  /* 0x0000000000017941 */ /* 0x000fea0003800000 */
.L_x_10368:
        /* <DEDUP_REMOVED lines=11> */
.L_x_10372:
[----:B------:R-:W-:Y:S02]  /*1fb90*/  IMAD.MOV.U32 R66, RZ, RZ, R67 ;  /* 0x000000ffff427224 */ /* 0x000fe400078e0043 */
[----:B------:R-:W-:Y:S02]  /*1fba0*/  IMAD.MOV.U32 R68, RZ, RZ, R69 ;  /* 0x000000ffff447224 */ /* 0x000fe400078e0045 */
[----:B------:R-:W-:Y:S02]  /*1fbb0*/  IMAD.MOV.U32 R13, RZ, RZ, R12 ;  /* 0x000000ffff0d7224 */ /* 0x000fe400078e000c */
[----:B------:R-:W-:Y:S02]  /*1fbc0*/  IMAD.MOV.U32 R17, RZ, RZ, R16 ;  /* 0x000000ffff117224 */ /* 0x000fe400078e0010 */
.L_x_10373:
[----:B------:R-:W-:Y:S05]  /*1fbd0*/  BSYNC B1 ;  /* 0x0000000000017941 */ /* 0x000fea0003800000 */
.L_x_10371:
        /* <DEDUP_REMOVED lines=11> */
.L_x_10375:
[----:B------:R-:W-:Y:S01]  /*1fc90*/  IMAD.MOV.U32 R67, RZ, RZ, R66 ;  /* 0x000000ffff437224 */ /* 0x000fe200078e0042 */
[----:B------:R-:W-:Y:S01]  /*1fca0*/  MOV R69, R68 ;  /* 0x0000004400457202 */ /* 0x000fe20000000f00 */
[----:B------:R-:W-:Y:S02]  /*1fcb0*/  IMAD.MOV.U32 R12, RZ, RZ, R7 ;  /* 0x000000ffff0c7224 */ /* 0x000fe400078e0007 */
[----:B------:R-:W-:Y:S02]  /*1fcc0*/  IMAD.MOV.U32 R16, RZ, RZ, R11 ;  /* 0x000000ffff107224 */ /* 0x000fe400078e000b */
.L_x_10376:
[----:B------:R-:W-:Y:S05]  /*1fcd0*/  BSYNC B1 ;  /* 0x0000000000017941 */ /* 0x000fea0003800000 */
.L_x_10374:
        /* <DEDUP_REMOVED lines=11> */
.L_x_10378:
[----:B------:R-:W-:Y:S01]  /*1fd90*/  IMAD.MOV.U32 R66, RZ, RZ, R67 ;  /* 0x000000ffff427224 */ /* 0x000fe200078e0043 */
[----:B------:R-:W-:Y:S01]  /*1fda0*/  MOV R11, R10 ;  /* 0x0000000a000b7202 */ /* 0x000fe20000000f00 */
[----:B------:R-:W-:Y:S02]  /*1fdb0*/  IMAD.MOV.U32 R68, RZ, RZ, R69 ;  /* 0x000000ffff447224 */ /* 0x000fe400078e0045 */
[----:B------:R-:W-:Y:S02]  /*1fdc0*/  IMAD.MOV.U32 R7, RZ, RZ, R6 ;  /* 0x000000ffff077224 */ /* 0x000fe400078e0006 */
.L_x_10379:
[----:B------:R-:W-:Y:S05]  /*1fdd0*/  BSYNC B1 ;  /* 0x0000000000017941 */ /* 0x000fea0003800000 */
.L_x_10377:
        /* <DEDUP_REMOVED lines=11> */
.L_x_10381:
[----:B------:R-:W-:Y:S01]  /*1fe90*/  MOV R67, R66 ;  /* 0x0000004200437202 */ /* 0x000fe20000000f00 */
[----:B------:R-:W-:Y:S02]  /*1fea0*/  IMAD.MOV.U32 R69, RZ, RZ, R68 ;  /* 0x000000ffff457224 */ /* 0x000fe400078e0044 */
[----:B------:R-:W-:Y:S02]  /*1feb0*/  IMAD.MOV.U32 R6, RZ, RZ, R5 ;  /* 0x000000ffff067224 */ /* 0x000fe400078e0005 */
[----:B------:R-:W-:Y:S02]  /*1fec0*/  IMAD.MOV.U32 R10, RZ, RZ, R9 ;  /* 0x000000ffff0a7224 */ /* 0x000fe400078e0009 */
.L_x_10382:
[----:B------:R-:W-:Y:S05]  /*1fed0*/  BSYNC B1 ;  /* 0x0000000000017941 */ /* 0x000fea0003800000 */
.L_x_10380:
        /* <DEDUP_REMOVED lines=11> */
.L_x_10384:
[----:B------:R-:W-:Y:S01]  /*1ff90*/  IMAD.MOV.U32 R66, RZ, RZ, R67 ;  /* 0x000000ffff427224 */ /* 0x000fe200078e0043 */
[----:B------:R-:W-:Y:S01]  /*1ffa0*/  MOV R5, R4 ;  /* 0x0000000400057202 */ /* 0x000fe20000000f00 */
[----:B------:R-:W-:Y:S02]  /*1ffb0*/  IMAD.MOV.U32 R68, RZ, RZ, R69 ;  /* 0x000000ffff447224 */ /* 0x000fe400078e0045 */
[----:B------:R-:W-:Y:S02]  /*1ffc0*/  IMAD.MOV.U32 R9, RZ, RZ, R8 ;  /* 0x000000ffff097224 */ /* 0x000fe400078e0008 */
.L_x_10385:
[----:B------:R-:W-:Y:S05]  /*1ffd0*/  BSYNC B1 ;  /* 0x0000000000017941 */ /* 0x000fea0003800000 */
.L_x_10383:
        /* <DEDUP_REMOVED lines=11> */
.L_x_10387:
[----:B------:R-:W-:Y:S02]  /*20090*/  IMAD.MOV.U32 R67, RZ, RZ, R66 ;  /* 0x000000ffff437224 */ /* 0x000fe400078e0042 */
[----:B------:R-:W-:Y:S02]  /*200a0*/  IMAD.MOV.U32 R69, RZ, RZ, R68 ;  /* 0x000000ffff457224 */ /* 0x000fe400078e0044 */
[----:B------:R-:W-:Y:S02]  /*200b0*/  IMAD.MOV.U32 R8, RZ, RZ, R63 ;  /* 0x000000ffff087224 */ /* 0x000fe400078e003f */
[----:B------:R-:W-:Y:S02]  /*200c0*/  IMAD.MOV.U32 R4, RZ, RZ, R65 ;  /* 0x000000ffff047224 */ /* 0x000fe400078e0041 */
.L_x_10388:
[----:B------:R-:W-:Y:S05]  /*200d0*/  BSYNC B1 ;  /* 0x0000000000017941 */ /* 0x000fea0003800000 */
.L_x_10386:
        /* <DEDUP_REMOVED lines=11> */
.L_x_10390:
[----:B------:R-:W-:Y:S01]  /*20190*/  IMAD.MOV.U32 R71, RZ, RZ, R67 ;  /* 0x000000ffff477224 */ /* 0x000fe200078e0043 */
[----:B------:R-:W-:Y:S01]  /*201a0*/  MOV R66, R69 ;  /* 0x0000004500427202 */ /* 0x000fe20000000f00 */
[----:B------:R-:W-:Y:S02]  /*201b0*/  IMAD.MOV.U32 R65, RZ, RZ, R64 ;  /* 0x000000ffff417224 */ /* 0x000fe400078e0040 */
[----:B------:R-:W-:Y:S02]  /*201c0*/  IMAD.MOV.U32 R63, RZ, RZ, R62 ;  /* 0x000000ffff3f7224 */ /* 0x000fe400078e003e */
.L_x_10391:
[----:B------:R-:W-:Y:S05]  /*201d0*/  BSYNC B1 ;  /* 0x0000000000017941 */ /* 0x000fea0003800000 */
.L_x_10389:
        /* <DEDUP_REMOVED lines=11> */
.L_x_10393:
[----:B------:R-:W-:Y:S01]  /*20290*/  IMAD.MOV.U32 R64, RZ, RZ, R70 ;  /* 0x000000ffff407224 */ /* 0x000fe200078e0046 */
[----:B------:R-:W-:Y:S01]  /*202a0*/  MOV R70, R71 ;  /* 0x0000004700467202 */ /* 0x000fe20000000f00 */
[----:B------:R-:W-:Y:S02]  /*202b0*/  IMAD.MOV.U32 R62, RZ, RZ, R61 ;  /* 0x000000ffff3e7224 */ /* 0x000fe400078e003d */
[----:B------:R-:W-:Y:S02]  /*202c0*/  IMAD.MOV.U32 R67, RZ, RZ, R71 ;  /* 0x000000ffff437224 */ /* 0x000fe400078e0047 */
[--C-:B------:R-:W-:Y:S02]  /*202d0*/  IMAD.MOV.U32 R68, RZ, RZ, R66.reuse ;  /* 0x000000ffff447224 */ /* 0x100fe400078e0042 */
[----:B------:R-:W-:Y:S02]  /*202e0*/  IMAD.MOV.U32 R61, RZ, RZ, R66 ;  /* 0x000000ffff3d7224 */ /* 0x000fe400078e0042 */
.L_x_10394:
[----:B------:R-:W-:Y:S05]  /*202f0*/  BSYNC B1 ;  /* 0x0000000000017941 */ /* 0x000fea0003800000 */
.L_x_10392:
[----:B------:R-:W-:Y:S01]  /*20300*/  IADD3 R2, R2, 0x4, RZ ;  /* 0x0000000402027810 */ /* 0x000fe20007ffe0ff */
[----:B------:R-:W-:Y:S01]  /*20310*/  @!P2 CALL.REL.NOINC `(.L_x_10395) ;  /* 0x000000100000a944 */ /* 0x000fe20003c00000 */
[----:B------:R-:W-:Y:S05]  /*20320*/  BRA `(.L_x_10396) ;  /* 0xffffe02000007947 */ /* 0x000fea000383ffff */
.L_x_10395:
[----:B------:R-:W-:Y:S02]  /*20330*/  IMAD.MOV.U32 R70, RZ, RZ, R67 ;  /* 0x000000ffff467224 */ /* 0x000fe400078e0043 */
[----:B------:R-:W-:-:S02]  /*20340*/  IMAD.MOV.U32 R61, RZ, RZ, R68 ;  /* 0x000000ffff3d7224 */ /* 0x000fc400078e0044 */
.L_x_10301:
[----:B------:R-:W-:Y:S05]  /*20350*/  BSYNC B0 ;  /* 0x0000000000007941 */ /* 0x000fea0003800000 */
.L_x_10300:
        /* <DEDUP_REMOVED lines=99> */
[----:B0-----:R-:W-:Y:S01]  /*20990*/  MOV R2, R1 ;  /* 0x0000000100027202 */ /* 0x001fe20000000f00 */
[----:B------:R-:W-:-:S04]  /*209a0*/  IMAD.MOV.U32 R3, RZ, RZ, RZ ;  /* 0x000000ffff037224 */ /* 0x000fc800078e00ff */
.L_x_10493:
        /* <DEDUP_REMOVED lines=15> */
[-C--:B------:R-:W-:Y:S01]  /*20aa0*/  FSETP.NEU.FTZ.AND P0, PT, R72, R59.reuse, PT ;  /* 0x0000003b4800720b */ /* 0x080fe20003f1d000 */
[----:B------:R-:W-:Y:S01]  /*20ab0*/  IMAD.MOV.U32 R67, RZ, RZ, R55 ;  /* 0x000000ffff437224 */ /* 0x000fe200078e0037 */
[----:B------:R-:W-:Y:S02]  /*20ac0*/  MOV R69, R59 ;  /* 0x0000003b00457202 */ /* 0x000fe40000000f00 */
[----:B------:R-:W-:-:S13]  /*20ad0*/  ISETP.GE.OR P0, PT, R60, R55, P0 ;  /* 0x000000373c00720c */ /* 0x000fda0000706670 */
[----:B------:R-:W-:Y:S05]  /*20ae0*/  @P0 BRA `(.L_x_10401) ;  /* 0x0000004000000947 */ /* 0x000fea0003800000 */
.L_x_10400:
[----:B------:R-:W-:Y:S02]  /*20af0*/  IMAD.MOV.U32 R67, RZ, RZ, R60 ;  /* 0x000000ffff437224 */ /* 0x000fe400078e003c */
[----:B------:R-:W-:Y:S02]  /*20b00*/  IMAD.MOV.U32 R69, RZ, RZ, R72 ;  /* 0x000000ffff457224 */ /* 0x000fe400078e0048 */
[----:B------:R-:W-:Y:S02]  /*20b10*/  IMAD.MOV.U32 R72, RZ, RZ, R59 ;  /* 0x000000ffff487224 */ /* 0x000fe400078e003b */
[----:B------:R-:W-:Y:S02]  /*20b20*/  IMAD.MOV.U32 R60, RZ, RZ, R55 ;  /* 0x000000ffff3c7224 */ /* 0x000fe400078e0037 */
.L_x_10401:
[----:B------:R-:W-:Y:S05]  /*20b30*/  BSYNC B1 ;  /* 0x0000000000017941 */ /* 0x000fea0003800000 */
.L_x_10399:
        /* <DEDUP_REMOVED lines=11> */
.L_x_10403:
[----:B------:R-:W-:Y:S01]  /*20bf0*/  IMAD.MOV.U32 R66, RZ, RZ, R67 ;  /* 0x000000ffff427224 */ /* 0x000fe200078e0043 */
[----:B------:R-:W-:Y:S01]  /*20c00*/  MOV R68, R69 ;  /* 0x0000004500447202 */ /* 0x000fe20000000f00 */
[----:B------:R-:W-:Y:S02]  /*20c10*/  IMAD.MOV.U32 R55, RZ, RZ, R54 ;  /* 0x000000ffff377224 */ /* 0x000fe400078e0036 */
[----:B------:R-:W-:Y:S02]  /*20c20*/  IMAD.MOV.U32 R59, RZ, RZ, R58 ;  /* 0x000000ffff3b7224 */ /* 0x000fe400078e003a */
.L_x_10404:
[----:B------:R-:W-:Y:S05]  /*20c30*/  BSYNC B1 ;  /* 0x0000000000017941 */ /* 0x000fea0003800000 */
.L_x_10402:
        /* <DEDUP_REMOVED lines=11> */
.L_x_10406:
[----:B------:R-:W-:Y:S01]  /*20cf0*/  IMAD.MOV.U32 R67, RZ, RZ, R66 ;  /* 0x000000ffff437224 */ /* 0x000fe200078e0042 */
[----:B------:R-:W-:Y:S01]  /*20d00*/  MOV R58, R57 ;  /* 0x00000039003a7202 */ /* 0x000fe20000000f00 */
[----:B------:R-:W-:Y:S02]  /*20d10*/  IMAD.MOV.U32 R69, RZ, RZ, R68 ;  /* 0x000000ffff457224 */ /* 0x000fe400078e0044 */
[----:B------:R-:W-:Y:S02]  /*20d20*/  IMAD.MOV.U32 R54, RZ, RZ, R53 ;  /* 0x000000ffff367224 */ /* 0x000fe400078e0035 */
.L_x_10407:
[----:B------:R-:W-:Y:S05]  /*20d30*/  BSYNC B1 ;  /* 0x0000000000017941 */ /* 0x000fea0003800000 */
.L_x_10405:
        /* <DEDUP_REMOVED lines=11> */
.L_x_10409:
[----:B------:R-:W-:Y:S01]  /*20df0*/  MOV R66, R67 ;  /* 0x0000004300427202 */ /* 0x000fe20000000f00 */
[----:B------:R-:W-:Y:S02]  /*20e00*/  IMAD.MOV.U32 R68, RZ, RZ, R69 ;  /* 0x000000ffff447224 */ /* 0x000fe400078e0045 */
[----:B------:R-:W-:Y:S02]  /*20e10*/  IMAD.MOV.U32 R53, RZ, RZ, R52 ;  /* 0x000000ffff357224 */ /* 0x000fe400078e0034 */
[----:B------:R-:W-:Y:S02]  /*20e20*/  IMAD.MOV.U32 R57, RZ, RZ, R56 ;  /* 0x000000ffff397224 */ /* 0x000fe400078e0038 */
.L_x_10410:
[----:B------:R-:W-:Y:S05]  /*20e30*/  BSYNC B1 ;  /* 0x0000000000017941 */ /* 0x000fea0003800000 */
.L_x_10408:
        /* <DEDUP_REMOVED lines=11> */
.L_x_10412:
[----:B------:R-:W-:Y:S01]  /*20ef0*/  IMAD.MOV.U32 R67, RZ, RZ, R66 ;  /* 0x000000ffff437224 */ /* 0x000fe200078e0042 */
[----:B------:R-:W-:Y:S01]  /*20f00*/  MOV R52, R47 ;  /* 0x0000002f00347202 */ /* 0x000fe20000000f00 */
[----:B------:R-:W-:Y:S02]  /*20f10*/  IMAD.MOV.U32 R69, RZ, RZ, R68 ;  /* 0x000000ffff457224 */ /* 0x000fe400078e0044 */
[----:B------:R-:W-:Y:S02]  /*20f20*/  IMAD.MOV.U32 R56, RZ, RZ, R51 ;  /* 0x000000ffff387224 */ /* 0x000fe400078e0033 */
.L_x_10413:
[----:B------:R-:W-:Y:S05]  /*20f30*/  BSYNC B1 ;  /* 0x0000000000017941 */ /* 0x000fea0003800000 */
.L_x_10411:
        /* <DEDUP_REMOVED lines=11> */
.L_x_10415:
[----:B------:R-:W-:Y:S02]  /*20ff0*/  IMAD.MOV.U32 R66, RZ, RZ, R67 ;  /* 0x000000ffff427224 */ /* 0x000fe400078e0043 */
[----:B------:R-:W-:Y:S02]  /*21000*/  IMAD.MOV.U32 R68, RZ, RZ, R69 ;  /* 0x000000ffff447224 */ /* 0x000fe400078e0045 */
[----:B------:R-:W-:Y:S02]  /*21010*/  IMAD.MOV.U32 R47, RZ, RZ, R46 ;  /* 0x000000ffff2f7224 */ /* 0x000fe400078e002e */
[----:B------:R-:W-:Y:S02]  /*21020*/  IMAD.MOV.U32 R51, RZ, RZ, R50 ;  /* 0x000000ffff337224 */ /* 0x000fe400078e0032 */
.L_x_10416:
[----:B------:R-:W-:Y:S05]  /*21030*/  BSYNC B1 ;  /* 0x0000000000017941 */ /* 0x000fea0003800000 */
.L_x_10414:
        /* <DEDUP_REMOVED lines=11> */
.L_x_10418:
[----:B------:R-:W-:Y:S01]  /*210f0*/  IMAD.MOV.U32 R67, RZ, RZ, R66 ;  /* 0x000000ffff437224 */ /* 0x000fe200078e0042 */
[----:B------:R-:W-:Y:S01]  /*21100*/  MOV R69, R68 ;  /* 0x0000004400457202 */ /* 0x000fe20000000f00 */
[----:B------:R-:W-:Y:S02]  /*21110*/  IMAD.MOV.U32 R46, RZ, RZ, R45 ;  /* 0x000000ffff2e7224 */ /* 0x000fe400078e002d */
[----:B------:R-:W-:Y:S02]  /*21120*/  IMAD.MOV.U32 R50, RZ, RZ, R49 ;  /* 0x000000ffff327224 */ /* 0x000fe400078e0031 */
.L_x_10419:
[----:B------:R-:W-:Y:S05]  /*21130*/  BSYNC B1 ;  /* 0x0000000000017941 */ /* 0x000fea0003800000 */
.L_x_10417:
        /* <DEDUP_REMOVED lines=11> */
.L_x_10421:
[----:B------:R-:W-:Y:S01]  /*211f0*/  IMAD.MOV.U32 R66, RZ, RZ, R67 ;  /* 0x000000ffff427224 */ /* 0x000fe200078e0043 */
[----:B------:R-:W-:Y:S01]  /*21200*/  MOV R49, R48 ;  /* 0x0000003000317202 */ /* 0x000fe20000000f00 */
[----:B------:R-:W-:Y:S02]  /*21210*/  IMAD.MOV.U32 R68, RZ, RZ, R69 ;  /* 0x000000ffff447224 */ /* 0x000fe400078e0045 */
[----:B------:R-:W-:Y:S02]  /*21220*/  IMAD.MOV.U32 R45, RZ, RZ, R44 ;  /* 0x000000ffff2d7224 */ /* 0x000fe400078e002c */
.L_x_10422:
[----:B------:R-:W-:Y:S05]  /*21230*/  BSYNC B1 ;  /* 0x0000000000017941 */ /* 0x000fea0003800000 */
.L_x_10420:
        /* <DEDUP_REMOVED lines=11> */
.L_x_10424:
[----:B------:R-:W-:Y:S01]  /*212f0*/  MOV R67, R66 ;  /* 0x0000004200437202 */ /* 0x000fe20000000f00 */
[----:B------:R-:W-:Y:S02]  /*21300*/  IMAD.MOV.U32 R69, RZ, RZ, R68 ;  /* 0x000000ffff457224 */ /* 0x000fe400078e0044 */
[----:B------:R-:W-:Y:S02]  /*21310*/  IMAD.MOV.U32 R44, RZ, RZ, R39 ;  /* 0x000000ffff2c7224 */ /* 0x000fe400078e0027 */
[----:B------:R-:W-:Y:S02]  /*21320*/  IMAD.MOV.U32 R48, RZ, RZ, R43 ;  /* 0x000000ffff307224 */ /* 0x000fe400078e002b */
.L_x_10425:
[----:B------:R-:W-:Y:S05]  /*21330*/  BSYNC B1 ;  /* 0x0000000000017941 */ /* 0x000fea0003800000 */
.L_x_10423:
        /* <DEDUP_REMOVED lines=11> */
.L_x_10427:
[----:B------:R-:W-:Y:S01]  /*213f0*/  IMAD.MOV.U32 R66, RZ, RZ, R67 ;  /* 0x000000ffff427224 */ /* 0x000fe200078e0043 */
[----:B------:R-:W-:Y:S01]  /*21400*/  MOV R39, R38 ;  /* 0x0000002600277202 */ /* 0x000fe20000000f00 */
[----:B------:R-:W-:Y:S02]  /*21410*/  IMAD.MOV.U32 R68, RZ, RZ, R69 ;  /* 0x000000ffff447224 */ /* 0x000fe400078e0045 */
[----:B------:R-:W-:Y:S02]  /*21420*/  IMAD.MOV.U32 R43, RZ, RZ, R42 ;  /* 0x000000ffff2b7224 */ /* 0x000fe400078e002a */
.L_x_10428:
[----:B------:R-:W-:Y:S05]  /*21430*/  BSYNC B1 ;  /* 0x0000000000017941 */ /* 0x000fea0003800000 */
.L_x_10426:
        /* <DEDUP_REMOVED lines=11> */
.L_x_10430:
[----:B------:R-:W-:Y:S02]  /*214f0*/  IMAD.MOV.U32 R67, RZ, RZ, R66 ;  /* 0x000000ffff437224 */ /* 0x000fe400078e0042 */
[----:B------:R-:W-:Y:S02]  /*21500*/  IMAD.MOV.U32 R69, RZ, RZ, R68 ;  /* 0x000000ffff457224 */ /* 0x000fe400078e0044 */
[----:B------:R-:W-:Y:S02]  /*21510*/  IMAD.MOV.U32 R38, RZ, RZ, R37 ;  /* 0x000000ffff267224 */ /* 0x000fe400078e0025 */
[----:B------:R-:W-:Y:S02]  /*21520*/  IMAD.MOV.U32 R42, RZ, RZ, R41 ;  /* 0x000000ffff2a7224 */ /* 0x000fe400078e0029 */
.L_x_10431:
[----:B------:R-:W-:Y:S05]  /*21530*/  BSYNC B1 ;  /* 0x0000000000017941 */ /* 0x000fea0003800000 */
.L_x_10429:
        /* <DEDUP_REMOVED lines=11> */
.L_x_10433:
[----:B------:R-:W-:Y:S01]  /*215f0*/  IMAD.MOV.U32 R66, RZ, RZ, R67 ;  /* 0x000000ffff427224 */ /* 0x000fe200078e0043 */
[----:B------:R-:W-:Y:S01]  /*21600*/  MOV R68, R69 ;  /* 0x0000004500447202 */ /* 0x000fe20000000f00 */
[----:B------:R-:W-:Y:S02]  /*21610*/  IMAD.MOV.U32 R37, RZ, RZ, R36 ;  /* 0x000000ffff257224 */ /* 0x000fe400078e0024 */
[----:B------:R-:W-:Y:S02]  /*21620*/  IMAD.MOV.U32 R41, RZ, RZ, R40 ;  /* 0x000000ffff297224 */ /* 0x000fe400078e0028 */
.L_x_10434:
[----:B------:R-:W-:Y:S05]  /*21630*/  BSYNC B1 ;  /* 0x0000000000017941 */ /* 0x000fea0003800000 */
.L_x_10432:
        /* <DEDUP_REMOVED lines=11> */
.L_x_10436:
[----:B------:R-:W-:Y:S01]  /*216f0*/  IMAD.MOV.U32 R67, RZ, RZ, R66 ;  /* 0x000000ffff437224 */ /* 0x000fe200078e0042 */
[----:B------:R-:W-:Y:S01]  /*21700*/  MOV R40, R35 ;  /* 0x0000002300287202 */ /* 0x000fe20000000f00 */
[----:B------:R-:W-:Y:S02]  /*21710*/  IMAD.MOV.U32 R69, RZ, RZ, R68 ;  /* 0x000000ffff457224 */ /* 0x000fe400078e0044 */
[----:B------:R-:W-:Y:S02]  /*21720*/  IMAD.MOV.U32 R36, RZ, RZ, R31 ;  /* 0x000000ffff247224 */ /* 0x000fe400078e001f */
.L_x_10437:
[----:B------:R-:W-:Y:S05]  /*21730*/  BSYNC B1 ;  /* 0x0000000000017941 */ /* 0x000fea0003800000 */
.L_x_10435:
        /* <DEDUP_REMOVED lines=11> */
.L_x_10439:
[----:B------:R-:W-:Y:S01]  /*217f0*/  MOV R66, R67 ;  /* 0x0000004300427202 */ /* 0x000fe20000000f00 */
[----:B------:R-:W-:Y:S02]  /*21800*/  IMAD.MOV.U32 R68, RZ, RZ, R69 ;  /* 0x000000ffff447224 */ /* 0x000fe400078e0045 */
[----:B------:R-:W-:Y:S02]  /*21810*/  IMAD.MOV.U32 R31, RZ, RZ, R30 ;  /* 0x000000ffff1f7224 */ /* 0x000fe400078e001e */
[----:B------:R-:W-:Y:S02]  /*21820*/  IMAD.MOV.U32 R35, RZ, RZ, R34 ;  /* 0x000000ffff237224 */ /* 0x000fe400078e0022 */
.L_x_10440:
[----:B------:R-:W-:Y:S05]  /*21830*/  BSYNC B1 ;  /* 0x0000000000017941 */ /* 0x000fea0003800000 */
.L_x_10438:
        /* <DEDUP_REMOVED lines=11> */
.L_x_10442:
[----:B------:R-:W-:Y:S01]  /*218f0*/  IMAD.MOV.U32 R67, RZ, RZ, R66 ;  /* 0x000000ffff437224 */ /* 0x000fe200078e0042 */
[----:B------:R-:W-:Y:S01]  /*21900*/  MOV R30, R29 ;  /* 0x0000001d001e7202 */ /* 0x000fe20000000f00 */
[----:B------:R-:W-:Y:S02]  /*21910*/  IMAD.MOV.U32 R69, RZ, RZ, R68 ;  /* 0x000000ffff457224 */ /* 0x000fe400078e0044 */
[----:B------:R-:W-:Y:S02]  /*21920*/  IMAD.MOV.U32 R34, RZ, RZ, R33 ;  /* 0x000000ffff227224 */ /* 0x000fe400078e0021 */
.L_x_10443:
[----:B------:R-:W-:Y:S05]  /*21930*/  BSYNC B1 ;  /* 0x0000000000017941 */ /* 0x000fea0003800000 */
.L_x_10441:
        /* <DEDUP_REMOVED lines=11> */
.L_x_10445:
[----:B------:R-:W-:Y:S02]  /*219f0*/  IMAD.MOV.U32 R66, RZ, RZ, R67 ;  /* 0x000000ffff427224 */ /* 0x000fe400078e0043 */
[----:B------:R-:W-:Y:S02]  /*21a00*/  IMAD.MOV.U32 R68, RZ, RZ, R69 ;  /* 0x000000ffff447224 */ /* 0x000fe400078e0045 */
[----:B------:R-:W-:Y:S02]  /*21a10*/  IMAD.MOV.U32 R29, RZ, RZ, R28 ;  /* 0x000000ffff1d7224 */ /* 0x000fe400078e001c */
[----:B------:R-:W-:Y:S02]  /*21a20*/  IMAD.MOV.U32 R33, RZ, RZ, R32 ;  /* 0x000000ffff217224 */ /* 0x000fe400078e0020 */
.L_x_10446:
[----:B------:R-:W-:Y:S05]  /*21a30*/  BSYNC B1 ;  /* 0x0000000000017941 */ /* 0x000fea0003800000 */
.L_x_10444:
        /* <DEDUP_REMOVED lines=11> */
.L_x_10448:
[----:B------:R-:W-:Y:S01]  /*21af0*/  IMAD.MOV.U32 R67, RZ, RZ, R66 ;  /* 0x000000ffff437224 */ /* 0x000fe200078e0042 */
[----:B------:R-:W-:Y:S01]  /*21b00*/  MOV R69, R68 ;  /* 0x0000004400457202 */ /* 0x000fe20000000f00 */
[----:B------:R-:W-:Y:S02]  /*21b10*/  IMAD.MOV.U32 R28, RZ, RZ, R23 ;  /* 0x000000ffff1c7224 */ /* 0x000fe400078e0017 */
[----:B------:R-:W-:Y:S02]  /*21b20*/  IMAD.MOV.U32 R32, RZ, RZ, R27 ;  /* 0x000000ffff207224 */ /* 0x000fe400078e001b */
.L_x_10449:
[----:B------:R-:W-:Y:S05]  /*21b30*/  BSYNC B1 ;  /* 0x0000000000017941 */ /* 0x000fea0003800000 */
.L_x_10447:
        /* <DEDUP_REMOVED lines=11> */
.L_x_10451:
[----:B------:R-:W-:Y:S01]  /*21bf0*/  IMAD.MOV.U32 R66, RZ, RZ, R67 ;  /* 0x000000ffff427224 */ /* 0x000fe200078e0043 */
[----:B------:R-:W-:Y:S01]  /*21c00*/  MOV R27, R26 ;  /* 0x0000001a001b7202 */ /* 0x000fe20000000f00 */
[----:B------:R-:W-:Y:S02]  /*21c10*/  IMAD.MOV.U32 R68, RZ, RZ, R69 ;  /* 0x000000ffff447224 */ /* 0x000fe400078e0045 */
[----:B------:R-:W-:Y:S02]  /*21c20*/  IMAD.MOV.U32 R23, RZ, RZ, R22 ;  /* 0x000000ffff177224 */ /* 0x000fe400078e0016 */
.L_x_10452:
[----:B------:R-:W-:Y:S05]  /*21c30*/  BSYNC B1 ;  /* 0x0000000000017941 */ /* 0x000fea0003800000 */
.L_x_10450:
        /* <DEDUP_REMOVED lines=11> */
.L_x_10454:
[----:B------:R-:W-:Y:S01]  /*21cf0*/  MOV R67, R66 ;  /* 0x0000004200437202 */ /* 0x000fe20000000f00 */
[----:B------:R-:W-:Y:S02]  /*21d00*/  IMAD.MOV.U32 R69, RZ, RZ, R68 ;  /* 0x000000ffff457224 */ /* 0x000fe400078e0044 */
[----:B------:R-:W-:Y:S02]  /*21d10*/  IMAD.MOV.U32 R22, RZ, RZ, R21 ;  /* 0x000000ffff167224 */ /* 0x000fe400078e0015 */
[----:B------:R-:W-:Y:S02]  /*21d20*/  IMAD.MOV.U32 R26, RZ, RZ, R25 ;  /* 0x000000ffff1a7224 */ /* 0x000fe400078e0019 */
.L_x_10455:
[----:B------:R-:W-:Y:S05]  /*21d30*/  BSYNC B1 ;  /* 0x0000000000017941 */ /* 0x000fea0003800000 */
.L_x_10453:
        /* <DEDUP_REMOVED lines=11> */
.L_x_10457:
[----:B------:R-:W-:Y:S01]  /*21df0*/  IMAD.MOV.U32 R66, RZ, RZ, R67 ;  /* 0x000000ffff427224 */ /* 0x000fe200078e0043 */
[----:B------:R-:W-:Y:S01]  /*21e00*/  MOV R21, R20 ;  /* 0x0000001400157202 */ /* 0x000fe20000000f00 */
[----:B------:R-:W-:Y:S02]  /*21e10*/  IMAD.MOV.U32 R68, RZ, RZ, R69 ;  /* 0x000000ffff447224 */ /* 0x000fe400078e0045 */
[----:B------:R-:W-:Y:S02]  /*21e20*/  IMAD.MOV.U32 R25, RZ, RZ, R24 ;  /* 0x000000ffff197224 */ /* 0x000fe400078e0018 */
.L_x_10458:
[----:B------:R-:W-:Y:S05]  /*21e30*/  BSYNC B1 ;  /* 0x0000000000017941 */ /* 0x000fea0003800000 */
.L_x_10456:
        /* <DEDUP_REMOVED lines=11> */
.L_x_10460:
[----:B------:R-:W-:Y:S02]  /*21ef0*/  IMAD.MOV.U32 R67, RZ, RZ, R66 ;  /* 0x000000ffff437224 */ /* 0x000fe400078e0042 */
[----:B------:R-:W-:Y:S02]  /*21f00*/  IMAD.MOV.U32 R69, RZ, RZ, R68 ;  /* 0x000000ffff457224 */ /* 0x000fe400078e0044 */
[----:B------:R-:W-:Y:S02]  /*21f10*/  IMAD.MOV.U32 R20, RZ, RZ, R15 ;  /* 0x000000ffff147224 */ /* 0x000fe400078e000f */
[----:B------:R-:W-:Y:S02]  /*21f20*/  IMAD.MOV.U32 R24, RZ, RZ, R19 ;  /* 0x000000ffff187224 */ /* 0x000fe400078e0013 */
.L_x_10461:
[----:B------:R-:W-:Y:S05]  /*21f30*/  BSYNC B1 ;  /* 0x0000000000017941 */ /* 0x000fea0003800000 */
.L_x_10459:
        /* <DEDUP_REMOVED lines=11> */
.L_x_10463:
[----:B------:R-:W-:Y:S01]  /*21ff0*/  IMAD.MOV.U32 R66, RZ, RZ, R67 ;  /* 0x000000ffff427224 */ /* 0x000fe200078e0043 */
[----:B------:R-:W-:Y:S01]  /*22000*/  MOV R68, R69 ;  /* 0x0000004500447202 */ /* 0x000fe20000000f00 */
[----:B------:R-:W-:Y:S02]  /*22010*/  IMAD.MOV.U32 R15, RZ, RZ, R14 ;  /* 0x000000ffff0f7224 */ /* 0x000fe400078e000e */
[----:B------:R-:W-:Y:S02]  /*22020*/  IMAD.MOV.U32 R19, RZ, RZ, R18 ;  /* 0x000000ffff137224 */ /* 0x000fe400078e0012 */
.L_x_10464:
[----:B------:R-:W-:Y:S05]  /*22030*/  BSYNC B1 ;  /* 0x0000000000017941 */ /* 0x000fea0003800000 */
.L_x_10462:
        /* <DEDUP_REMOVED lines=11> */
.L_x_10466:
[----:B------:R-:W-:Y:S01]  /*220f0*/  IMAD.MOV.U32 R67, RZ, RZ, R66 ;  /* 0x000000ffff437224 */ /* 0x000fe200078e0042 */
[----:B------:R-:W-:Y:S01]  /*22100*/  MOV R18, R17 ;  /* 0x0000001100127202 */ /* 0x000fe20000000f00 */
[----:B------:R-:W-:Y:S02]  /*22110*/  IMAD.MOV.U32 R69, RZ, RZ, R68 ;  /* 0x000000ffff457224 */ /* 0x000fe400078e0044 */
[----:B------:R-:W-:Y:S02]  /*22120*/  IMAD.MOV.U32 R14, RZ, RZ, R13 ;  /* 0x000000ffff0e7224 */ /* 0x000fe400078e000d */
.L_x_10467:
[----:B------:R-:W-:Y:S05]  /*22130*/  BSYNC B1 ;  /* 0x0000000000017941 */ /* 0x000fea0003800000 */
.L_x_10465:
        /* <DEDUP_REMOVED lines=11> */
.L_x_10469:
[----:B------:R-:W-:Y:S01]  /*221f0*/  MOV R66, R67 ;  /* 0x0000004300427202 */ /* 0x000fe20000000f00 */
[----:B------:R-:W-:Y:S02]  /*22200*/  IMAD.MOV.U32 R68, RZ, RZ, R69 ;  /* 0x000000ffff447224 */ /* 0x000fe400078e0045 */
[----:B------:R-:W-:Y:S02]  /*22210*/  IMAD.MOV.U32 R13, RZ, RZ, R12 ;  /* 0x000000ffff0d7224 */ /* 0x000fe400078e000c */
[----:B------:R-:W-:Y:S02]  /*22220*/  IMAD.MOV.U32 R17, RZ, RZ, R16 ;  /* 0x000000ffff117224 */ /* 0x000fe400078e0010 */
.L_x_10470:
[----:B------:R-:W-:Y:S05]  /*22230*/  BSYNC B1 ;  /* 0x0000000000017941 */ /* 0x000fea0003800000 */
.L_x_10468:
        /* <DEDUP_REMOVED lines=11> */
.L_x_10472:
[----:B------:R-:W-:Y:S01]  /*222f0*/  IMAD.MOV.U32 R67, RZ, RZ, R66 ;  /* 0x000000ffff437224 */ /* 0x000fe200078e0042 */
[----:B------:R-:W-:Y:S01]  /*22300*/  MOV R12, R7 ;  /* 0x00000007000c7202 */ /* 0x000fe20000000f00 */
[----:B------:R-:W-:Y:S02]  /*22310*/  IMAD.MOV.U32 R69, RZ, RZ, R68 ;  /* 0x000000ffff457224 */ /* 0x000fe400078e0044 */
[----:B------:R-:W-:Y:S02]  /*22320*/  IMAD.MOV.U32 R16, RZ, RZ, R11 ;  /* 0x000000ffff107224 */ /* 0x000fe400078e000b */
.L_x_10473:
[----:B------:R-:W-:Y:S05]  /*22330*/  BSYNC B1 ;  /* 0x0000000000017941 */ /* 0x000fea0003800000 */
.L_x_10471:
        /* <DEDUP_REMOVED lines=11> */
.L_x_10475:
[----:B------:R-:W-:Y:S02]  /*223f0*/  IMAD.MOV.U32 R66, RZ, RZ, R67 ;  /* 0x000000ffff427224 */ /* 0x000fe400078e0043 */
[----:B------:R-:W-:Y:S02]  /*22400*/  IMAD.MOV.U32 R68, RZ, RZ, R69 ;  /* 0x000000ffff447224 */ /* 0x000fe400078e0045 */
[----:B------:R-:W-:Y:S02]  /*22410*/  IMAD.MOV.U32 R7, RZ, RZ, R6 ;  /* 0x000000ffff077224 */ /* 0x000fe400078e0006 */
[----:B------:R-:W-:Y:S02]  /*22420*/  IMAD.MOV.U32 R11, RZ, RZ, R10 ;  /* 0x000000ffff0b7224 */ /* 0x000fe400078e000a */
.L_x_10476:
[----:B------:R-:W-:Y:S05]  /*22430*/  BSYNC B1 ;  /* 0x0000000000017941 */ /* 0x000fea0003800000 */
.L_x_10474:
        /* <DEDUP_REMOVED lines=11> */
.L_x_10478:
[----:B------:R-:W-:Y:S01]  /*224f0*/  IMAD.MOV.U32 R67, RZ, RZ, R66 ;  /* 0x000000ffff437224 */ /* 0x000fe200078e0042 */
[----:B------:R-:W-:Y:S01]  /*22500*/  MOV R69, R68 ;  /* 0x0000004400457202 */ /* 0x000fe20000000f00 */
[----:B------:R-:W-:Y:S02]  /*22510*/  IMAD.MOV.U32 R6, RZ, RZ, R5 ;  /* 0x000000ffff067224 */ /* 0x000fe400078e0005 */
[----:B------:R-:W-:Y:S02]  /*22520*/  IMAD.MOV.U32 R10, RZ, RZ, R9 ;  /* 0x000000ffff0a7224 */ /* 0x000fe400078e0009 */
.L_x_10479:
[----:B------:R-:W-:Y:S05]  /*22530*/  BSYNC B1 ;  /* 0x0000000000017941 */ /* 0x000fea0003800000 */
.L_x_10477:
        /* <DEDUP_REMOVED lines=11> */
.L_x_10481:
[----:B------:R-:W-:Y:S01]  /*225f0*/  IMAD.MOV.U32 R66, RZ, RZ, R67 ;  /* 0x000000ffff427224 */ /* 0x000fe200078e0043 */
[----:B------:R-:W-:Y:S01]  /*22600*/  MOV R9, R8 ;  /* 0x0000000800097202 */ /* 0x000fe20000000f00 */
[----:B------:R-:W-:Y:S02]  /*22610*/  IMAD.MOV.U32 R68, RZ, RZ, R69 ;  /* 0x000000ffff447224 */ /* 0x000fe400078e0045 */
[----:B------:R-:W-:Y:S02]  /*22620*/  IMAD.MOV.U32 R5, RZ, RZ, R4 ;  /* 0x000000ffff057224 */ /* 0x000fe400078e0004 */
.L_x_10482:
[----:B------:R-:W-:Y:S05]  /*22630*/  BSYNC B1 ;  /* 0x0000000000017941 */ /* 0x000fea0003800000 */
.L_x_10480:
        /* <DEDUP_REMOVED lines=11> */
.L_x_10484:
[----:B------:R-:W-:Y:S01]  /*226f0*/  MOV R67, R66 ;  /* 0x0000004200437202 */ /* 0x000fe20000000f00 */
[----:B------:R-:W-:Y:S02]  /*22700*/  IMAD.MOV.U32 R69, RZ, RZ, R68 ;  /* 0x000000ffff457224 */ /* 0x000fe400078e0044 */
[----:B------:R-:W-:Y:S02]  /*22710*/  IMAD.MOV.U32 R8, RZ, RZ, R63 ;  /* 0x000000ffff087224 */ /* 0x000fe400078e003f */
[----:B------:R-:W-:Y:S02]  /*22720*/  IMAD.MOV.U32 R4, RZ, RZ, R65 ;  /* 0x000000ffff047224 */ /* 0x000fe400078e0041 */
.L_x_10485:
[----:B------:R-:W-:Y:S05]  /*22730*/  BSYNC B1 ;  /* 0x0000000000017941 */ /* 0x000fea0003800000 */
.L_x_10483:
        /* <DEDUP_REMOVED lines=11> */
.L_x_10487:
[----:B------:R-:W-:Y:S01]  /*227f0*/  IMAD.MOV.U32 R71, RZ, RZ, R67 ;  /* 0x000000ffff477224 */ /* 0x000fe200078e0043 */
[----:B------:R-:W-:Y:S01]  /*22800*/  MOV R65, R64 ;  /* 0x0000004000417202 */ /* 0x000fe20000000f00 */
[----:B------:R-:W-:Y:S02]  /*22810*/  IMAD.MOV.U32 R66, RZ, RZ, R69 ;  /* 0x000000ffff427224 */ /* 0x000fe400078e0045 */
[----:B------:R-:W-:Y:S02]  /*22820*/  IMAD.MOV.U32 R63, RZ, RZ, R62 ;  /* 0x000000ffff3f7224 */ /* 0x000fe400078e003e */
.L_x_10488:
[----:B------:R-:W-:Y:S05]  /*22830*/  BSYNC B1 ;  /* 0x0000000000017941 */ /* 0x000fea0003800000 */
.L_x_10486:
        /* <DEDUP_REMOVED lines=11> */
.L_x_10490:
[----:B------:R-:W-:Y:S01]  /*228f0*/  IMAD.MOV.U32 R64, RZ, RZ, R70 ;  /* 0x000000ffff407224 */ /* 0x000fe200078e0046 */
[----:B------:R-:W-:Y:S01]  /*22900*/  MOV R68, R66 ;  /* 0x0000004200447202 */ /* 0x000fe20000000f00 */
[----:B------:R-:W-:Y:S02]  /*22910*/  IMAD.MOV.U32 R62, RZ, RZ, R61 ;  /* 0x000000ffff3e7224 */ /* 0x000fe400078e003d */
[--C-:B------:R-:W-:Y:S02]  /*22920*/  IMAD.MOV.U32 R67, RZ, RZ, R71.reuse ;  /* 0x000000ffff437224 */ /* 0x100fe400078e0047 */
[----:B------:R-:W-:Y:S02]  /*22930*/  IMAD.MOV.U32 R70, RZ, RZ, R71 ;  /* 0x000000ffff467224 */ /* 0x000fe400078e0047 */
[----:B------:R-:W-:Y:S02]  /*22940*/  IMAD.MOV.U32 R61, RZ, RZ, R66 ;  /* 0x000000ffff3d7224 */ /* 0x000fe400078e0042 */
.L_x_10491:
[----:B------:R-:W-:Y:S05]  /*22950*/  BSYNC B1 ;  /* 0x0000000000017941 */ /* 0x000fea0003800000 */
.L_x_10489:
[----:B------:R-:W-:Y:S01]  /*22960*/  IADD3 R2, R2, 0x4, RZ ;  /* 0x0000000402027810 */ /* 0x000fe20007ffe0ff */
[----:B------:R-:W-:Y:S01]  /*22970*/  @!P2 CALL.REL.NOINC `(.L_x_10492) ;  /* 0x000000100000a944 */ /* 0x000fe20003c00000 */
[----:B------:R-:W-:Y:S05]  /*22980*/  BRA `(.L_x_10493) ;  /* 0xffffe02000007947 */ /* 0x000fea000383ffff */
.L_x_10492:
[----:B------:R-:W-:Y:S02]  /*22990*/  IMAD.MOV.U32 R70, RZ, RZ, R67 ;  /* 0x000000ffff467224 */ /* 0x000fe400078e0043 */
[----:B------:R-:W-:-:S02]  /*229a0*/  IMAD.MOV.U32 R61, RZ, RZ, R68 ;  /* 0x000000ffff3d7224 */ /* 0x000fc400078e0044 */
.L_x_10398:
[----:B------:R-:W-:Y:S05]  /*229b0*/  BSYNC B0 ;  /* 0x0000000000007941 */ /* 0x000fea0003800000 */
.L_x_10397:
        /* <DEDUP_REMOVED lines=99> */
[----:B0-----:R-:W-:Y:S01]  /*22ff0*/  HFMA2.MMA R3, -RZ, RZ, 0, 0 ;  /* 0x00000000ff037435 */ /* 0x001fe200000001ff */
[----:B------:R-:W-:-:S05]  /*23000*/  IMAD.MOV.U32 R2, RZ, RZ, R1 ;  /* 0x000000ffff027224 */ /* 0x000fca00078e0001 */
.L_x_10590:
        /* <DEDUP_REMOVED lines=20> */
.L_x_10497:
[----:B------:R-:W-:Y:S01]  /*23150*/  MOV R67, R60 ;  /* 0x0000003c00437202 */ /* 0x000fe20000000f00 */
[----:B------:R-:W-:Y:S02]  /*23160*/  IMAD.MOV.U32 R69, RZ, RZ, R72 ;  /* 0x000000ffff457224 */ /* 0x000fe400078e0048 */
[----:B------:R-:W-:Y:S02]  /*23170*/  IMAD.MOV.U32 R72, RZ, RZ, R59 ;  /* 0x000000ffff487224 */ /* 0x000fe400078e003b */
[----:B------:R-:W-:Y:S02]  /*23180*/  IMAD.MOV.U32 R60, RZ, RZ, R55 ;  /* 0x000000ffff3c7224 */ /* 0x000fe400078e0037 */
.L_x_10498:
[----:B------:R-:W-:Y:S05]  /*23190*/  BSYNC B1 ;  /* 0x0000000000017941 */ /* 0x000fea0003800000 */
.L_x_10496:
        /* <DEDUP_REMOVED lines=11> */
.L_x_10500:
[----:B------:R-:W-:Y:S01]  /*23250*/  IMAD.MOV.U32 R66, RZ, RZ, R67 ;  /* 0x000000ffff427224 */ /* 0x000fe200078e0043 */
[----:B------:R-:W-:Y:S01]  /*23260*/  MOV R55, R54 ;  /* 0x0000003600377202 */ /* 0x000fe20000000f00 */
[----:B------:R-:W-:Y:S02]  /*23270*/  IMAD.MOV.U32 R68, RZ, RZ, R69 ;  /* 0x000000ffff447224 */ /* 0x000fe400078e0045 */
[----:B------:R-:W-:Y:S02]  /*23280*/  IMAD.MOV.U32 R59, RZ, RZ, R58 ;  /* 0x000000ffff3b7224 */ /* 0x000fe400078e003a */
.L_x_10501:
[----:B------:R-:W-:Y:S05]  /*23290*/  BSYNC B1 ;  /* 0x0000000000017941 */ /* 0x000fea0003800000 */
.L_x_10499:
        /* <DEDUP_REMOVED lines=11> */
.L_x_10503:
[----:B------:R-:W-:Y:S02]  /*23350*/  IMAD.MOV.U32 R67, RZ, RZ, R66 ;  /* 0x000000ffff437224 */ /* 0x000fe400078e0042 */
[----:B------:R-:W-:Y:S02]  /*23360*/  IMAD.MOV.U32 R69, RZ, RZ, R68 ;  /* 0x000000ffff457224 */ /* 0x000fe400078e0044 */
[----:B------:R-:W-:Y:S02]  /*23370*/  IMAD.MOV.U32 R54, RZ, RZ, R53 ;  /* 0x000000ffff367224 */ /* 0x000fe400078e0035 */
[----:B------:R-:W-:Y:S02]  /*23380*/  IMAD.MOV.U32 R58, RZ, RZ, R57 ;  /* 0x000000ffff3a7224 */ /* 0x000fe400078e0039 */
.L_x_10504:
[----:B------:R-:W-:Y:S05]  /*23390*/  BSYNC B1 ;  /* 0x0000000000017941 */ /* 0x000fea0003800000 */
.L_x_10502:
        /* <DEDUP_REMOVED lines=11> */
.L_x_10506:
[----:B------:R-:W-:Y:S01]  /*23450*/  IMAD.MOV.U32 R66, RZ, RZ, R67 ;  /* 0x000000ffff427224 */ /* 0x000fe200078e0043 */
[----:B------:R-:W-:Y:S01]  /*23460*/  MOV R68, R69 ;  /* 0x0000004500447202 */ /* 0x000fe20000000f00 */
[----:B------:R-:W-:Y:S02]  /*23470*/  IMAD.MOV.U32 R53, RZ, RZ, R52 ;  /* 0x000000ffff357224 */ /* 0x000fe400078e0034 */
[----:B------:R-:W-:Y:S02]  /*23480*/  IMAD.MOV.U32 R57, RZ, RZ, R56 ;  /* 0x000000ffff397224 */ /* 0x000fe400078e0038 */
.L_x_10507:
[----:B------:R-:W-:Y:S05]  /*23490*/  BSYNC B1 ;  /* 0x0000000000017941 */ /* 0x000fea0003800000 */
.L_x_10505:
        /* <DEDUP_REMOVED lines=11> */
.L_x_10509:
[----:B------:R-:W-:Y:S01]  /*23550*/  IMAD.MOV.U32 R67, RZ, RZ, R66 ;  /* 0x000000ffff437224 */ /* 0x000fe200078e0042 */
[----:B------:R-:W-:Y:S01]  /*23560*/  MOV R56, R51 ;  /* 0x0000003300387202 */ /* 0x000fe20000000f00 */
[----:B------:R-:W-:Y:S02]  /*23570*/  IMAD.MOV.U32 R69, RZ, RZ, R68 ;  /* 0x000000ffff457224 */ /* 0x000fe400078e0044 */
[----:B------:R-:W-:Y:S02]  /*23580*/  IMAD.MOV.U32 R52, RZ, RZ, R47 ;  /* 0x000000ffff347224 */ /* 0x000fe400078e002f */
.L_x_10510:
[----:B------:R-:W-:Y:S05]  /*23590*/  BSYNC B1 ;  /* 0x0000000000017941 */ /* 0x000fea0003800000 */
.L_x_10508:
        /* <DEDUP_REMOVED lines=11> */
.L_x_10512:
[----:B------:R-:W-:Y:S01]  /*23650*/  MOV R66, R67 ;  /* 0x0000004300427202 */ /* 0x000fe20000000f00 */
[----:B------:R-:W-:Y:S02]  /*23660*/  IMAD.MOV.U32 R68, RZ, RZ, R69 ;  /* 0x000000ffff447224 */ /* 0x000fe400078e0045 */
[----:B------:R-:W-:Y:S02]  /*23670*/  IMAD.MOV.U32 R47, RZ, RZ, R46 ;  /* 0x000000ffff2f7224 */ /* 0x000fe400078e002e */
[----:B------:R-:W-:Y:S02]  /*23680*/  IMAD.MOV.U32 R51, RZ, RZ, R50 ;  /* 0x000000ffff337224 */ /* 0x000fe400078e0032 */
.L_x_10513:
[----:B------:R-:W-:Y:S05]  /*23690*/  BSYNC B1 ;  /* 0x0000000000017941 */ /* 0x000fea0003800000 */
.L_x_10511:
        /* <DEDUP_REMOVED lines=11> */
.L_x_10515:
[----:B------:R-:W-:Y:S01]  /*23750*/  IMAD.MOV.U32 R67, RZ, RZ, R66 ;  /* 0x000000ffff437224 */ /* 0x000fe200078e0042 */
[----:B------:R-:W-:Y:S01]  /*23760*/  MOV R46, R45 ;  /* 0x0000002d002e7202 */ /* 0x000fe20000000f00 */
[----:B------:R-:W-:Y:S02]  /*23770*/  IMAD.MOV.U32 R69, RZ, RZ, R68 ;  /* 0x000000ffff457224 */ /* 0x000fe400078e0044 */
[----:B------:R-:W-:Y:S02]  /*23780*/  IMAD.MOV.U32 R50, RZ, RZ, R49 ;  /* 0x000000ffff327224 */ /* 0x000fe400078e0031 */
.L_x_10516:
[----:B------:R-:W-:Y:S05]  /*23790*/  BSYNC B1 ;  /* 0x0000000000017941 */ /* 0x000fea0003800000 */
.L_x_10514:
        /* <DEDUP_REMOVED lines=11> */
.L_x_10518:
[----:B------:R-:W-:Y:S02]  /*23850*/  IMAD.MOV.U32 R66, RZ, RZ, R67 ;  /* 0x000000ffff427224 */ /* 0x000fe400078e0043 */
[----:B------:R-:W-:Y:S02]  /*23860*/  IMAD.MOV.U32 R68, RZ, RZ, R69 ;  /* 0x000000ffff447224 */ /* 0x000fe400078e0045 */
[----:B------:R-:W-:Y:S02]  /*23870*/  IMAD.MOV.U32 R45, RZ, RZ, R44 ;  /* 0x000000ffff2d7224 */ /* 0x000fe400078e002c */
[----:B------:R-:W-:Y:S02]  /*23880*/  IMAD.MOV.U32 R49, RZ, RZ, R48 ;  /* 0x000000ffff317224 */ /* 0x000fe400078e0030 */
.L_x_10519:
[----:B------:R-:W-:Y:S05]  /*23890*/  BSYNC B1 ;  /* 0x0000000000017941 */ /* 0x000fea0003800000 */
.L_x_10517:
        /* <DEDUP_REMOVED lines=11> */
.L_x_10521:
[----:B------:R-:W-:Y:S01]  /*23950*/  IMAD.MOV.U32 R67, RZ, RZ, R66 ;  /* 0x000000ffff437224 */ /* 0x000fe200078e0042 */
[----:B------:R-:W-:Y:S01]  /*23960*/  MOV R69, R68 ;  /* 0x0000004400457202 */ /* 0x000fe20000000f00 */
[----:B------:R-:W-:Y:S02]  /*23970*/  IMAD.MOV.U32 R44, RZ, RZ, R39 ;  /* 0x000000ffff2c7224 */ /* 0x000fe400078e0027 */
[----:B------:R-:W-:Y:S02]  /*23980*/  IMAD.MOV.U32 R48, RZ, RZ, R43 ;  /* 0x000000ffff307224 */ /* 0x000fe400078e002b */
.L_x_10522:
[----:B------:R-:W-:Y:S05]  /*23990*/  BSYNC B1 ;  /* 0x0000000000017941 */ /* 0x000fea0003800000 */
.L_x_10520:
        /* <DEDUP_REMOVED lines=11> */
.L_x_10524:
[----:B------:R-:W-:Y:S01]  /*23a50*/  IMAD.MOV.U32 R66, RZ, RZ, R67 ;  /* 0x000000ffff427224 */ /* 0x000fe200078e0043 */
[----:B------:R-:W-:Y:S01]  /*23a60*/  MOV R43, R42 ;  /* 0x0000002a002b7202 */ /* 0x000fe20000000f00 */
[----:B------:R-:W-:Y:S02]  /*23a70*/  IMAD.MOV.U32 R68, RZ, RZ, R69 ;  /* 0x000000ffff447224 */ /* 0x000fe400078e0045 */
[----:B------:R-:W-:Y:S02]  /*23a80*/  IMAD.MOV.U32 R39, RZ, RZ, R38 ;  /* 0x000000ffff277224 */ /* 0x000fe400078e0026 */
.L_x_10525:
[----:B------:R-:W-:Y:S05]  /*23a90*/  BSYNC B1 ;  /* 0x0000000000017941 */ /* 0x000fea0003800000 */
.L_x_10523:
        /* <DEDUP_REMOVED lines=11> */
.L_x_10527:
[----:B------:R-:W-:Y:S01]  /*23b50*/  MOV R67, R66 ;  /* 0x0000004200437202 */ /* 0x000fe20000000f00 */
[----:B------:R-:W-:Y:S02]  /*23b60*/  IMAD.MOV.U32 R69, RZ, RZ, R68 ;  /* 0x000000ffff457224 */ /* 0x000fe400078e0044 */
[----:B------:R-:W-:Y:S02]  /*23b70*/  IMAD.MOV.U32 R38, RZ, RZ, R37 ;  /* 0x000000ffff267224 */ /* 0x000fe400078e0025 */
[----:B------:R-:W-:Y:S02]  /*23b80*/  IMAD.MOV.U32 R42, RZ, RZ, R41 ;  /* 0x000000ffff2a7224 */ /* 0x000fe400078e0029 */
.L_x_10528:
[----:B------:R-:W-:Y:S05]  /*23b90*/  BSYNC B1 ;  /* 0x0000000000017941 */ /* 0x000fea0003800000 */
.L_x_10526:
        /* <DEDUP_REMOVED lines=11> */
.L_x_10530:
[----:B------:R-:W-:Y:S01]  /*23c50*/  IMAD.MOV.U32 R66, RZ, RZ, R67 ;  /* 0x000000ffff427224 */ /* 0x000fe200078e0043 */
[----:B------:R-:W-:Y:S01]  /*23c60*/  MOV R37, R36 ;  /* 0x0000002400257202 */ /* 0x000fe20000000f00 */
[----:B------:R-:W-:Y:S02]  /*23c70*/  IMAD.MOV.U32 R68, RZ, RZ, R69 ;  /* 0x000000ffff447224 */ /* 0x000fe400078e0045 */
[----:B------:R-:W-:Y:S02]  /*23c80*/  IMAD.MOV.U32 R41, RZ, RZ, R40 ;  /* 0x000000ffff297224 */ /* 0x000fe400078e0028 */
.L_x_10531:
[----:B------:R-:W-:Y:S05]  /*23c90*/  BSYNC B1 ;  /* 0x0000000000017941 */ /* 0x000fea0003800000 */
.L_x_10529:
        /* <DEDUP_REMOVED lines=11> */
.L_x_10533:
[----:B------:R-:W-:Y:S02]  /*23d50*/  IMAD.MOV.U32 R67, RZ, RZ, R66 ;  /* 0x000000ffff437224 */ /* 0x000fe400078e0042 */
[----:B------:R-:W-:Y:S02]  /*23d60*/  IMAD.MOV.U32 R69, RZ, RZ, R68 ;  /* 0x000000ffff457224 */ /* 0x000fe400078e0044 */
[----:B------:R-:W-:Y:S02]  /*23d70*/  IMAD.MOV.U32 R36, RZ, RZ, R31 ;  /* 0x000000ffff247224 */ /* 0x000fe400078e001f */
[----:B------:R-:W-:Y:S02]  /*23d80*/  IMAD.MOV.U32 R40, RZ, RZ, R35 ;  /* 0x000000ffff287224 */ /* 0x000fe400078e0023 */
.L_x_10534:
[----:B------:R-:W-:Y:S05]  /*23d90*/  BSYNC B1 ;  /* 0x0000000000017941 */ /* 0x000fea0003800000 */
.L_x_10532:
        /* <DEDUP_REMOVED lines=11> */
.L_x_10536:
[----:B------:R-:W-:Y:S01]  /*23e50*/  IMAD.MOV.U32 R66, RZ, RZ, R67 ;  /* 0x000000ffff427224 */ /* 0x000fe200078e0043 */
[----:B------:R-:W-:Y:S01]  /*23e60*/  MOV R68, R69 ;  /* 0x0000004500447202 */ /* 0x000fe20000000f00 */
[----:B------:R-:W-:Y:S02]  /*23e70*/  IMAD.MOV.U32 R31, RZ, RZ, R30 ;  /* 0x000000ffff1f7224 */ /* 0x000fe400078e001e */
[----:B------:R-:W-:Y:S02]  /*23e80*/  IMAD.MOV.U32 R35, RZ, RZ, R34 ;  /* 0x000000ffff237224 */ /* 0x000fe400078e0022 */
.L_x_10537:
[----:B------:R-:W-:Y:S05]  /*23e90*/  BSYNC B1 ;  /* 0x0000000000017941 */ /* 0x000fea0003800000 */
.L_x_10535:
        /* <DEDUP_REMOVED lines=11> */
.L_x_10539:
[----:B------:R-:W-:Y:S01]  /*23f50*/  IMAD.MOV.U32 R67, RZ, RZ, R66 ;  /* 0x000000ffff437224 */ /* 0x000fe200078e0042 */
[----:B------:R-:W-:Y:S01]  /*23f60*/  MOV R34, R33 ;  /* 0x0000002100227202 */ /* 0x000fe20000000f00 */
[----:B------:R-:W-:Y:S02]  /*23f70*/  IMAD.MOV.U32 R69, RZ, RZ, R68 ;  /* 0x000000ffff457224 */ /* 0x000fe400078e0044 */
[----:B------:R-:W-:Y:S02]  /*23f80*/  IMAD.MOV.U32 R30, RZ, RZ, R29 ;  /* 0x000000ffff1e7224 */ /* 0x000fe400078e001d */
.L_x_10540:
[----:B------:R-:W-:Y:S05]  /*23f90*/  BSYNC B1 ;  /* 0x0000000000017941 */ /* 0x000fea0003800000 */
.L_x_10538:
        /* <DEDUP_REMOVED lines=11> */
.L_x_10542:
[----:B------:R-:W-:Y:S01]  /*24050*/  MOV R66, R67 ;  /* 0x0000004300427202 */ /* 0x000fe20000000f00 */
[----:B------:R-:W-:Y:S02]  /*24060*/  IMAD.MOV.U32 R68, RZ, RZ, R69 ;  /* 0x000000ffff447224 */ /* 0x000fe400078e0045 */
[----:B------:R-:W-:Y:S02]  /*24070*/  IMAD.MOV.U32 R29, RZ, RZ, R28 ;  /* 0x000000ffff1d7224 */ /* 0x000fe400078e001c */
[----:B------:R-:W-:Y:S02]  /*24080*/  IMAD.MOV.U32 R33, RZ, RZ, R32 ;  /* 0x000000ffff217224 */ /* 0x000fe400078e0020 */
.L_x_10543:
[----:B------:R-:W-:Y:S05]  /*24090*/  BSYNC B1 ;  /* 0x0000000000017941 */ /* 0x000fea0003800000 */
.L_x_10541:
        /* <DEDUP_REMOVED lines=11> */
.L_x_10545:
[----:B------:R-:W-:Y:S01]  /*24150*/  IMAD.MOV.U32 R67, RZ, RZ, R66 ;  /* 0x000000ffff437224 */ /* 0x000fe200078e0042 */
[----:B------:R-:W-:Y:S01]  /*24160*/  MOV R28, R23 ;  /* 0x00000017001c7202 */ /* 0x000fe20000000f00 */
[----:B------:R-:W-:Y:S02]  /*24170*/  IMAD.MOV.U32 R69, RZ, RZ, R68 ;  /* 0x000000ffff457224 */ /* 0x000fe400078e0044 */
[----:B------:R-:W-:Y:S02]  /*24180*/  IMAD.MOV.U32 R32, RZ, RZ, R27 ;  /* 0x000000ffff207224 */ /* 0x000fe400078e001b */
.L_x_10546:
[----:B------:R-:W-:Y:S05]  /*24190*/  BSYNC B1 ;  /* 0x0000000000017941 */ /* 0x000fea0003800000 */
.L_x_10544:
        /* <DEDUP_REMOVED lines=11> */
.L_x_10548:
[----:B------:R-:W-:Y:S02]  /*24250*/  IMAD.MOV.U32 R66, RZ, RZ, R67 ;  /* 0x000000ffff427224 */ /* 0x000fe400078e0043 */
[----:B------:R-:W-:Y:S02]  /*24260*/  IMAD.MOV.U32 R68, RZ, RZ, R69 ;  /* 0x000000ffff447224 */ /* 0x000fe400078e0045 */
[----:B------:R-:W-:Y:S02]  /*24270*/  IMAD.MOV.U32 R23, RZ, RZ, R22 ;  /* 0x000000ffff177224 */ /* 0x000fe400078e0016 */
[----:B------:R-:W-:Y:S02]  /*24280*/  IMAD.MOV.U32 R27, RZ, RZ, R26 ;  /* 0x000000ffff1b7224 */ /* 0x000fe400078e001a */
.L_x_10549:
[----:B------:R-:W-:Y:S05]  /*24290*/  BSYNC B1 ;  /* 0x0000000000017941 */ /* 0x000fea0003800000 */
.L_x_10547:
        /* <DEDUP_REMOVED lines=11> */
.L_x_10551:
[----:B------:R-:W-:Y:S01]  /*24350*/  IMAD.MOV.U32 R67, RZ, RZ, R66 ;  /* 0x000000ffff437224 */ /* 0x000fe200078e0042 */
[----:B------:R-:W-:Y:S01]  /*24360*/  MOV R69, R68 ;  /* 0x0000004400457202 */ /* 0x000fe20000000f00 */
[----:B------:R-:W-:Y:S02]  /*24370*/  IMAD.MOV.U32 R22, RZ, RZ, R21 ;  /* 0x000000ffff167224 */ /* 0x000fe400078e0015 */
[----:B------:R-:W-:Y:S02]  /*24380*/  IMAD.MOV.U32 R26, RZ, RZ, R25 ;  /* 0x000000ffff1a7224 */ /* 0x000fe400078e0019 */
.L_x_10552:
[----:B------:R-:W-:Y:S05]  /*24390*/  BSYNC B1 ;  /* 0x0000000000017941 */ /* 0x000fea0003800000 */
.L_x_10550:
        /* <DEDUP_REMOVED lines=11> */
.L_x_10554:
[----:B------:R-:W-:Y:S01]  /*24450*/  IMAD.MOV.U32 R66, RZ, RZ, R67 ;  /* 0x000000ffff427224 */ /* 0x000fe200078e0043 */
[----:B------:R-:W-:Y:S01]  /*24460*/  MOV R25, R24 ;  /* 0x0000001800197202 */ /* 0x000fe20000000f00 */
[----:B------:R-:W-:Y:S02]  /*24470*/  IMAD.MOV.U32 R68, RZ, RZ, R69 ;  /* 0x000000ffff447224 */ /* 0x000fe400078e0045 */
[----:B------:R-:W-:Y:S02]  /*24480*/  IMAD.MOV.U32 R21, RZ, RZ, R20 ;  /* 0x000000ffff157224 */ /* 0x000fe400078e0014 */
.L_x_10555:
[----:B------:R-:W-:Y:S05]  /*24490*/  BSYNC B1 ;  /* 0x0000000000017941 */ /* 0x000fea0003800000 */
.L_x_10553:
        /* <DEDUP_REMOVED lines=11> */
.L_x_10557:
[----:B------:R-:W-:Y:S01]  /*24550*/  MOV R67, R66 ;  /* 0x0000004200437202 */ /* 0x000fe20000000f00 */
[----:B------:R-:W-:Y:S02]  /*24560*/  IMAD.MOV.U32 R69, RZ, RZ, R68 ;  /* 0x000000ffff457224 */ /* 0x000fe400078e0044 */
[----:B------:R-:W-:Y:S02]  /*24570*/  IMAD.MOV.U32 R20, RZ, RZ, R15 ;  /* 0x000000ffff147224 */ /* 0x000fe400078e000f */
[----:B------:R-:W-:Y:S02]  /*24580*/  IMAD.MOV.U32 R24, RZ, RZ, R19 ;  /* 0x000000ffff187224 */ /* 0x000fe400078e0013 */
.L_x_10558:
[----:B------:R-:W-:Y:S05]  /*24590*/  BSYNC B1 ;  /* 0x0000000000017941 */ /* 0x000fea0003800000 */
.L_x_10556:
        /* <DEDUP_REMOVED lines=11> */
.L_x_10560:
[----:B------:R-:W-:Y:S01]  /*24650*/  IMAD.MOV.U32 R66, RZ, RZ, R67 ;  /* 0x000000ffff427224 */ /* 0x000fe200078e0043 */
[----:B------:R-:W-:Y:S01]  /*24660*/  MOV R15, R14 ;  /* 0x0000000e000f7202 */ /* 0x000fe20000000f00 */
[----:B------:R-:W-:Y:S02]  /*24670*/  IMAD.MOV.U32 R68, RZ, RZ, R69 ;  /* 0x000000ffff447224 */ /* 0x000fe400078e0045 */
[----:B------:R-:W-:Y:S02]  /*24680*/  IMAD.MOV.U32 R19, RZ, RZ, R18 ;  /* 0x000000ffff137224 */ /* 0x000fe400078e0012 */
.L_x_10561:
[----:B------:R-:W-:Y:S05]  /*24690*/  BSYNC B1 ;  /* 0x0000000000017941 */ /* 0x000fea0003800000 */
.L_x_10559:
        /* <DEDUP_REMOVED lines=11> */
.L_x_10563:
[----:B------:R-:W-:Y:S02]  /*24750*/  IMAD.MOV.U32 R67, RZ, RZ, R66 ;  /* 0x000000ffff437224 */ /* 0x000fe400078e0042 */
[----:B------:R-:W-:Y:S02]  /*24760*/  IMAD.MOV.U32 R69, RZ, RZ, R68 ;  /* 0x000000ffff457224 */ /* 0x000fe400078e0044 */
[----:B------:R-:W-:Y:S02]  /*24770*/  IMAD.MOV.U32 R14, RZ, RZ, R13 ;  /* 0x000000ffff0e7224 */ /* 0x000fe400078e000d */
[----:B------:R-:W-:Y:S02]  /*24780*/  IMAD.MOV.U32 R18, RZ, RZ, R17 ;  /* 0x000000ffff127224 */ /* 0x000fe400078e0011 */
.L_x_10564:
[----:B------:R-:W-:Y:S05]  /*24790*/  BSYNC B1 ;  /* 0x0000000000017941 */ /* 0x000fea0003800000 */
.L_x_10562:
        /* <DEDUP_REMOVED lines=11> */
.L_x_10566:
[----:B------:R-:W-:Y:S01]  /*24850*/  IMAD.MOV.U32 R66, RZ, RZ, R67 ;  /* 0x000000ffff427224 */ /* 0x000fe200078e0043 */
[----:B------:R-:W-:Y:S01]  /*24860*/  MOV R68, R69 ;  /* 0x0000004500447202 */ /* 0x000fe20000000f00 */
[----:B------:R-:W-:Y:S02]  /*24870*/  IMAD.MOV.U32 R13, RZ, RZ, R12 ;  /* 0x000000ffff0d7224 */ /* 0x000fe400078e000c */
[----:B------:R-:W-:Y:S02]  /*24880*/  IMAD.MOV.U32 R17, RZ, RZ, R16 ;  /* 0x000000ffff117224 */ /* 0x000fe400078e0010 */
.L_x_10567:
[----:B------:R-:W-:Y:S05]  /*24890*/  BSYNC B1 ;  /* 0x0000000000017941 */ /* 0x000fea0003800000 */
.L_x_10565:
        /* <DEDUP_REMOVED lines=11> */
.L_x_10569:
[----:B------:R-:W-:Y:S01]  /*24950*/  IMAD.MOV.U32 R67, RZ, RZ, R66 ;  /* 0x000000ffff437224 */ /* 0x000fe200078e0042 */
[----:B------:R-:W-:Y:S01]  /*24960*/  MOV R16, R11 ;  /* 0x0000000b00107202 */ /* 0x000fe20000000f00 */
[----:B------:R-:W-:Y:S02]  /*24970*/  IMAD.MOV.U32 R69, RZ, RZ, R68 ;  /* 0x000000ffff457224 */ /* 0x000fe400078e0044 */
[----:B------:R-:W-:Y:S02]  /*24980*/  IMAD.MOV.U32 R12, RZ, RZ, R7 ;  /* 0x000000ffff0c7224 */ /* 0x000fe400078e0007 */
.L_x_10570:
[----:B------:R-:W-:Y:S05]  /*24990*/  BSYNC B1 ;  /* 0x0000000000017941 */ /* 0x000fea0003800000 */
.L_x_10568:
        /* <DEDUP_REMOVED lines=11> */
.L_x_10572:
[----:B------:R-:W-:Y:S01]  /*24a50*/  MOV R66, R67 ;  /* 0x0000004300427202 */ /* 0x000fe20000000f00 */
[----:B------:R-:W-:Y:S02]  /*24a60*/  IMAD.MOV.U32 R68, RZ, RZ, R69 ;  /* 0x000000ffff447224 */ /* 0x000fe400078e0045 */
[----:B------:R-:W-:Y:S02]  /*24a70*/  IMAD.MOV.U32 R7, RZ, RZ, R6 ;  /* 0x000000ffff077224 */ /* 0x000fe400078e0006 */
[----:B------:R-:W-:Y:S02]  /*24a80*/  IMAD.MOV.U32 R11, RZ, RZ, R10 ;  /* 0x000000ffff0b7224 */ /* 0x000fe400078e000a */
.L_x_10573:
[----:B------:R-:W-:Y:S05]  /*24a90*/  BSYNC B1 ;  /* 0x0000000000017941 */ /* 0x000fea0003800000 */
.L_x_10571:
        /* <DEDUP_REMOVED lines=11> */
.L_x_10575:
[----:B------:R-:W-:Y:S01]  /*24b50*/  IMAD.MOV.U32 R67, RZ, RZ, R66 ;  /* 0x000000ffff437224 */ /* 0x000fe200078e0042 */
[----:B------:R-:W-:Y:S01]  /*24b60*/  MOV R6, R5 ;  /* 0x0000000500067202 */ /* 0x000fe20000000f00 */
[----:B------:R-:W-:Y:S02]  /*24b70*/  IMAD.MOV.U32 R69, RZ, RZ, R68 ;  /* 0x000000ffff457224 */ /* 0x000fe400078e0044 */
[----:B------:R-:W-:Y:S02]  /*24b80*/  IMAD.MOV.U32 R10, RZ, RZ, R9 ;  /* 0x000000ffff0a7224 */ /* 0x000fe400078e0009 */
.L_x_10576:
[----:B------:R-:W-:Y:S05]  /*24b90*/  BSYNC B1 ;  /* 0x0000000000017941 */ /* 0x000fea0003800000 */
.L_x_10574:
        /* <DEDUP_REMOVED lines=11> */
.L_x_10578:
[----:B------:R-:W-:Y:S02]  /*24c50*/  IMAD.MOV.U32 R66, RZ, RZ, R67 ;  /* 0x000000ffff427224 */ /* 0x000fe400078e0043 */
[----:B------:R-:W-:Y:S02]  /*24c60*/  IMAD.MOV.U32 R68, RZ, RZ, R69 ;  /* 0x000000ffff447224 */ /* 0x000fe400078e0045 */
[----:B------:R-:W-:Y:S02]  /*24c70*/  IMAD.MOV.U32 R5, RZ, RZ, R4 ;  /* 0x000000ffff057224 */ /* 0x000fe400078e0004 */
[----:B------:R-:W-:Y:S02]  /*24c80*/  IMAD.MOV.U32 R9, RZ, RZ, R8 ;  /* 0x000000ffff097224 */ /* 0x000fe400078e0008 */
.L_x_10579:
[----:B------:R-:W-:Y:S05]  /*24c90*/  BSYNC B1 ;  /* 0x0000000000017941 */ /* 0x000fea0003800000 */
.L_x_10577:
        /* <DEDUP_REMOVED lines=11> */
.L_x_10581:
[----:B------:R-:W-:Y:S01]  /*24d50*/  IMAD.MOV.U32 R67, RZ, RZ, R66 ;  /* 0x000000ffff437224 */ /* 0x000fe200078e0042 */
[----:B------:R-:W-:Y:S01]  /*24d60*/  MOV R69, R68 ;  /* 0x0000004400457202 */ /* 0x000fe20000000f00 */
[----:B------:R-:W-:Y:S02]  /*24d70*/  IMAD.MOV.U32 R8, RZ, RZ, R63 ;  /* 0x000000ffff087224 */ /* 0x000fe400078e003f */
[----:B------:R-:W-:Y:S02]  /*24d80*/  IMAD.MOV.U32 R4, RZ, RZ, R65 ;  /* 0x000000ffff047224 */ /* 0x000fe400078e0041 */
.L_x_10582:
[----:B------:R-:W-:Y:S05]  /*24d90*/  BSYNC B1 ;  /* 0x0000000000017941 */ /* 0x000fea0003800000 */
.L_x_10580:
        /* <DEDUP_REMOVED lines=11> */
.L_x_10584:
[----:B------:R-:W-:Y:S01]  /*24e50*/  IMAD.MOV.U32 R71, RZ, RZ, R67 ;  /* 0x000000ffff477224 */ /* 0x000fe200078e0043 */
[----:B------:R-:W-:Y:S01]  /*24e60*/  MOV R63, R62 ;  /* 0x0000003e003f7202 */ /* 0x000fe20000000f00 */
[----:B------:R-:W-:Y:S02]  /*24e70*/  IMAD.MOV.U32 R66, RZ, RZ, R69 ;  /* 0x000000ffff427224 */ /* 0x000fe400078e0045 */
[----:B------:R-:W-:Y:S02]  /*24e80*/  IMAD.MOV.U32 R65, RZ, RZ, R64 ;  /* 0x000000ffff417224 */ /* 0x000fe400078e0040 */
.L_x_10585:
[----:B------:R-:W-:Y:S05]  /*24e90*/  BSYNC B1 ;  /* 0x0000000000017941 */ /* 0x000fea0003800000 */
.L_x_10583:
        /* <DEDUP_REMOVED lines=11> */
.L_x_10587:
[----:B------:R-:W-:Y:S01]  /*24f50*/  IMAD.MOV.U32 R64, RZ, RZ, R70 ;  /* 0x000000ffff407224 */ /* 0x000fe200078e0046 */
[----:B------:R-:W-:Y:S01]  /*24f60*/  MOV R67, R71 ;  /* 0x0000004700437202 */ /* 0x000fe20000000f00 */
[----:B------:R-:W-:Y:S01]  /*24f70*/  IMAD.MOV.U32 R62, RZ, RZ, R61 ;  /* 0x000000ffff3e7224 */ /* 0x000fe200078e003d */
[----:B------:R-:W-:Y:S01]  /*24f80*/  MOV R61, R66 ;  /* 0x00000042003d7202 */ /* 0x000fe20000000f00 */
[----:B------:R-:W-:Y:S02]  /*24f90*/  IMAD.MOV.U32 R70, RZ, RZ, R71 ;  /* 0x000000ffff467224 */ /* 0x000fe400078e0047 */
[----:B------:R-:W-:Y:S02]  /*24fa0*/  IMAD.MOV.U32 R68, RZ, RZ, R66 ;  /* 0x000000ffff447224 */ /* 0x000fe400078e0042 */
.L_x_10588:
[----:B------:R-:W-:Y:S05]  /*24fb0*/  BSYNC B1 ;  /* 0x0000000000017941 */ /* 0x000fea0003800000 */
.L_x_10586:
[----:B------:R-:W-:Y:S01]  /*24fc0*/  IADD3 R2, R2, 0x4, RZ ;  /* 0x0000000402027810 */ /* 0x000fe20007ffe0ff */
[----:B------:R-:W-:Y:S01]  /*24fd0*/  @!P2 CALL.REL.NOINC `(.L_x_10589) ;  /* 0x000000100000a944 */ /* 0x000fe20003c00000 */
[----:B------:R-:W-:Y:S05]  /*24fe0*/  BRA `(.L_x_10590) ;  /* 0xffffe02000007947 */ /* 0x000fea000383ffff */
.L_x_10589:
[----:B------:R-:W-:Y:S02]  /*24ff0*/  IMAD.MOV.U32 R70, RZ, RZ, R67 ;  /* 0x000000ffff467224 */ /* 0x000fe400078e0043 */
[----:B------:R-:W-:Y:S02]  /*25000*/  IMAD.MOV.U32 R61, RZ, RZ, R68 ;  /* 0x000000ffff3d7224 */ /* 0x000fe400078e0044 */
.L_x_10495:
[----:B------:R-:W-:Y:S05]  /*25010*/  BSYNC B0 ;  /* 0x0000000000007941 */ /* 0x000fea0003800000 */
.L_x_10494:
        /* <DEDUP_REMOVED lines=9> */
[----:B0-----:R-:W-:Y:S04]  /*250b0*/  STL.64 [R1+0x8], R66 ;  /* 0x0000084201007387 */ /* 0x001fe80000100a00 */
[----:B------:R-:W-:Y:S04]  /*250c0*/  SHFL.DOWN PT, R66, R21, 0x10, 0x1f ;  /* 0x0a001f0015427f89 */ /* 0x000fe800000e0000 */
[----:B------:R-:W0:Y:S04]  /*250d0*/  SHFL.DOWN PT, R67, R22, 0x10, 0x1f ;  /* 0x0a001f0016437f89 */ /* 0x000e2800000e0000 */
[----:B-1----:R-:W-:Y:S04]  /*250e0*/  STL.64 [R1], R2 ;  /* 0x0000000201007387 */ /* 0x002fe80000100a00 */
[----:B------:R-:W-:Y:S04]  /*250f0*/  SHFL.DOWN PT, R2, R15, 0x10, 0x1f ;  /* 0x0a001f000f027f89 */ /* 0x000fe800000e0000 */
[----:B------:R-:W1:Y:S04]  /*25100*/  SHFL.DOWN PT, R3, R20, 0x10, 0x1f ;  /* 0x0a001f0014037f89 */ /* 0x000e6800000e0000 */
[----:B------:R-:W3:Y:S04]  /*25110*/  SHFL.DOWN PT, R75, R12, 0x10, 0x1f ;  /* 0x0a001f000c4b7f89 */ /* 0x000ee800000e0000 */
[----:B--2---:R-:W-:Y:S04]  /*25120*/  STL.64 [R1+0x10], R68 ;  /* 0x0000104401007387 */ /* 0x004fe80000100a00 */
[----:B0-----:R-:W-:Y:S04]  /*25130*/  STL.64 [R1+0x30], R66 ;  /* 0x0000304201007387 */ /* 0x001fe80000100a00 */
[----:B------:R-:W-:Y:S04]  /*25140*/  SHFL.DOWN PT, R66, R37, 0x10, 0x1f ;  /* 0x0a001f0025427f89 */ /* 0x000fe800000e0000 */
[----:B------:R-:W0:Y:S04]  /*25150*/  SHFL.DOWN PT, R67, R38, 0x10, 0x1f ;  /* 0x0a001f0026437f89 */ /* 0x000e2800000e0000 */
[----:B-1----:R-:W-:Y:S04]  /*25160*/  STL.64 [R1+0x28], R2 ;  /* 0x0000280201007387 */ /* 0x002fe80000100a00 */
[----:B---3--:R-:W-:Y:S04]  /*25170*/  STL.64 [R1+0x18], R74 ;  /* 0x0000184a01007387 */ /* 0x008fe80000100a00 */
[----:B------:R-:W-:Y:S04]  /*25180*/  SHFL.DOWN PT, R2, R31, 0x10, 0x1f ;  /* 0x0a001f001f027f89 */ /* 0x000fe800000e0000 */
[----:B------:R-:W1:Y:S04]  /*25190*/  SHFL.DOWN PT, R3, R36, 0x10, 0x1f ;  /* 0x0a001f0024037f89 */ /* 0x000e6800000e0000 */
[----:B------:R-:W-:Y:S04]  /*251a0*/  SHFL.DOWN PT, R76, R13, 0x10, 0x1f ;  /* 0x0a001f000d4c7f89 */ /* 0x000fe800000e0000 */
[----:B0-----:R-:W-:Y:S04]  /*251b0*/  STL.64 [R1+0x50], R66 ;  /* 0x0000504201007387 */ /* 0x001fe80000100a00 */
[----:B------:R-:W0:Y:S04]  /*251c0*/  SHFL.DOWN PT, R77, R14, 0x10, 0x1f ;  /* 0x0a001f000e4d7f89 */ /* 0x000e2800000e0000 */
[----:B------:R-:W-:Y:S04]  /*251d0*/  SHFL.DOWN PT, R68, R23, 0x10, 0x1f ;  /* 0x0a001f0017447f89 */ /* 0x000fe800000e0000 */
[----:B------:R-:W2:Y:S04]  /*251e0*/  SHFL.DOWN PT, R69, R28, 0x10, 0x1f ;  /* 0x0a001f001c457f89 */ /* 0x000ea800000e0000 */
[----:B------:R-:W-:Y:S04]  /*251f0*/  SHFL.DOWN PT, R74, R29, 0x10, 0x1f ;  /* 0x0a001f001d4a7f89 */ /* 0x000fe800000e0000 */
[----:B------:R-:W3:Y:S04]  /*25200*/  SHFL.DOWN PT, R75, R30, 0x10, 0x1f ;  /* 0x0a001f001e4b7f89 */ /* 0x000ee800000e0000 */
[----:B------:R-:W-:Y:S04]  /*25210*/  SHFL.DOWN PT, R66, R53, 0x10, 0x1f ;  /* 0x0a001f0035427f89 */ /* 0x000fe800000e0000 */
[----:B------:R-:W4:Y:S04]  /*25220*/  SHFL.DOWN PT, R67, R54, 0x10, 0x1f ;  /* 0x0a001f0036437f89 */ /* 0x000f2800000e0000 */
[----:B-1----:R-:W-:Y:S04]  /*25230*/  STL.64 [R1+0x48], R2 ;  /* 0x0000480201007387 */ /* 0x002fe80000100a00 */
[----:B0-----:R-:W-:Y:S04]  /*25240*/  STL.64 [R1+0x20], R76 ;  /* 0x0000204c01007387 */ /* 0x001fe80000100a00 */
[----:B--2---:R-:W-:Y:S04]  /*25250*/  STL.64 [R1+0x38], R68 ;  /* 0x0000384401007387 */ /* 0x004fe80000100a00 */
[----:B---3--:R-:W-:Y:S04]  /*25260*/  STL.64 [R1+0x40], R74 ;  /* 0x0000404a01007387 */ /* 0x008fe80000100a00 */
[----:B------:R-:W-:Y:S04]  /*25270*/  SHFL.DOWN PT, R2, R47, 0x10, 0x1f ;  /* 0x0a001f002f027f89 */ /* 0x000fe800000e0000 */
[----:B------:R-:W0:Y:S04]  /*25280*/  SHFL.DOWN PT, R3, R52, 0x10, 0x1f ;  /* 0x0a001f0034037f89 */ /* 0x000e2800000e0000 */
[----:B----4-:R-:W-:Y:S04]  /*25290*/  STL.64 [R1+0x70], R66 ;  /* 0x0000704201007387 */ /* 0x010fe80000100a00 */
        /* <DEDUP_REMOVED lines=26> */
[----:B------:R-:W-:Y:S04]  /*25440*/  SHFL.DOWN PT, R2, R19, 0x10, 0x1f ;  /* 0x0a001f0013027f89 */ /* 0x000fe800000e0000 */
[----:B------:R-:W0:Y:S04]  /*25450*/  SHFL.DOWN PT, R3, R24, 0x10, 0x1f ;  /* 0x0a001f0018037f89 */ /* 0x000e2800000e0000 */
[----:B---3--:R-:W-:Y:S04]  /*25460*/  STL.64 [R1+0xa0], R74 ;  /* 0x0000a04a01007387 */ /* 0x008fe80000100a00 */
        /* <DEDUP_REMOVED lines=11> */
[----:B------:R-:W-:Y:S04]  /*25520*/  SHFL.DOWN PT, R2, R35, 0x10, 0x1f ;  /* 0x0a001f0023027f89 */ /* 0x000fe800000e0000 */
[----:B------:R-:W0:Y:S04]  /*25530*/  SHFL.DOWN PT, R3, R40, 0x10, 0x1f ;  /* 0x0a001f0028037f89 */ /* 0x000e2800000e0000 */
[----:B--2---:R-:W-:Y:S04]  /*25540*/  STL.64 [R1+0xc0], R68 ;  /* 0x0000c04401007387 */ /* 0x004fe80000100a00 */
        /* <DEDUP_REMOVED lines=14> */
[----:B0-----:R-:W0:Y:S04]  /*25630*/  S2R R2, SR_LANEID ;  /* 0x0000000000027919 */ /* 0x001e280000000000 */
[----:B----4-:R1:W-:Y:S01]  /*25640*/  STL.64 [R1+0xf8], R74 ;  /* 0x0000f84a01007387 */ /* 0x0103e20000100a00 */
[----:B------:R-:W-:Y:S05]  /*25650*/  @P0 BRA `(.L_x_10592) ;  /* 0x0000202000000947 */ /* 0x000fea0003800000 */
[----:B------:R-:W-:Y:S02]  /*25660*/  IMAD.MOV.U32 R0, RZ, RZ, R1 ;  /* 0x000000ffff007224 */ /* 0x000fe400078e0001 */
[----:B------:R-:W-:-:S03]  /*25670*/  IMAD.MOV.U32 R3, RZ, RZ, RZ ;  /* 0x000000ffff037224 */ /* 0x000fc600078e00ff */
.L_x_10687:
[----:B-1----:R-:W2:Y:S04]  /*25680*/  LDL R69, [R0+0x80] ;  /* 0x0000800000457983 */ /* 0x002ea80000100800 */
        /* <DEDUP_REMOVED lines=19> */
.L_x_10594:
[----:B------:R-:W-:Y:S01]  /*257c0*/  IMAD.MOV.U32 R67, RZ, RZ, R60 ;  /* 0x000000ffff437224 */ /* 0x000fe200078e003c */
[----:B------:R-:W-:Y:S01]  /*257d0*/  MOV R69, R72 ;  /* 0x0000004800457202 */ /* 0x000fe20000000f00 */
[----:B------:R-:W-:Y:S02]  /*257e0*/  IMAD.MOV.U32 R72, RZ, RZ, R59 ;  /* 0x000000ffff487224 */ /* 0x000fe400078e003b */
[----:B------:R-:W-:Y:S02]  /*257f0*/  IMAD.MOV.U32 R60, RZ, RZ, R55 ;  /* 0x000000ffff3c7224 */ /* 0x000fe400078e0037 */
.L_x_10595:
[----:B------:R-:W-:Y:S05]  /*25800*/  BSYNC B1 ;  /* 0x0000000000017941 */ /* 0x000fea0003800000 */
.L_x_10593:
        /* <DEDUP_REMOVED lines=11> */
.L_x_10597:
[----:B------:R-:W-:Y:S01]  /*258c0*/  IMAD.MOV.U32 R66, RZ, RZ, R67 ;  /* 0x000000ffff427224 */ /* 0x000fe200078e0043 */
[----:B------:R-:W-:Y:S01]  /*258d0*/  MOV R59, R58 ;  /* 0x0000003a003b7202 */ /* 0x000fe20000000f00 */
[----:B------:R-:W-:Y:S02]  /*258e0*/  IMAD.MOV.U32 R68, RZ, RZ, R69 ;  /* 0x000000ffff447224 */ /* 0x000fe400078e0045 */
[----:B------:R-:W-:Y:S02]  /*258f0*/  IMAD.MOV.U32 R55, RZ, RZ, R54 ;  /* 0x000000ffff377224 */ /* 0x000fe400078e0036 */
.L_x_10598:
[----:B------:R-:W-:Y:S05]  /*25900*/  BSYNC B1 ;  /* 0x0000000000017941 */ /* 0x000fea0003800000 */
.L_x_10596:
        /* <DEDUP_REMOVED lines=11> */
.L_x_10600:
[----:B------:R-:W-:Y:S01]  /*259c0*/  MOV R67, R66 ;  /* 0x0000004200437202 */ /* 0x000fe20000000f00 */
[----:B------:R-:W-:Y:S02]  /*259d0*/  IMAD.MOV.U32 R69, RZ, RZ, R68 ;  /* 0x000000ffff457224 */ /* 0x000fe400078e0044 */
[----:B------:R-:W-:Y:S02]  /*259e0*/  IMAD.MOV.U32 R54, RZ, RZ, R53 ;  /* 0x000000ffff367224 */ /* 0x000fe400078e0035 */
[----:B------:R-:W-:Y:S02]  /*259f0*/  IMAD.MOV.U32 R58, RZ, RZ, R57 ;  /* 0x000000ffff3a7224 */ /* 0x000fe400078e0039 */
.L_x_10601:
[----:B------:R-:W-:Y:S05]  /*25a00*/  BSYNC B1 ;  /* 0x0000000000017941 */ /* 0x000fea0003800000 */
.L_x_10599:
        /* <DEDUP_REMOVED lines=11> */
.L_x_10603:
[----:B------:R-:W-:Y:S01]  /*25ac0*/  IMAD.MOV.U32 R66, RZ, RZ, R67 ;  /* 0x000000ffff427224 */ /* 0x000fe200078e0043 */
[----:B------:R-:W-:Y:S01]  /*25ad0*/  MOV R53, R52 ;  /* 0x0000003400357202 */ /* 0x000fe20000000f00 */
[----:B------:R-:W-:Y:S02]  /*25ae0*/  IMAD.MOV.U32 R68, RZ, RZ, R69 ;  /* 0x000000ffff447224 */ /* 0x000fe400078e0045 */
[----:B------:R-:W-:Y:S02]  /*25af0*/  IMAD.MOV.U32 R57, RZ, RZ, R56 ;  /* 0x000000ffff397224 */ /* 0x000fe400078e0038 */
.L_x_10604:
[----:B------:R-:W-:Y:S05]  /*25b00*/  BSYNC B1 ;  /* 0x0000000000017941 */ /* 0x000fea0003800000 */
.L_x_10602:
        /* <DEDUP_REMOVED lines=11> */
.L_x_10606:
[----:B------:R-:W-:Y:S02]  /*25bc0*/  IMAD.MOV.U32 R67, RZ, RZ, R66 ;  /* 0x000000ffff437224 */ /* 0x000fe400078e0042 */
[----:B------:R-:W-:Y:S02]  /*25bd0*/  IMAD.MOV.U32 R69, RZ, RZ, R68 ;  /* 0x000000ffff457224 */ /* 0x000fe400078e0044 */
[----:B------:R-:W-:Y:S02]  /*25be0*/  IMAD.MOV.U32 R52, RZ, RZ, R47 ;  /* 0x000000ffff347224 */ /* 0x000fe400078e002f */
[----:B------:R-:W-:Y:S02]  /*25bf0*/  IMAD.MOV.U32 R56, RZ, RZ, R51 ;  /* 0x000000ffff387224 */ /* 0x000fe400078e0033 */
.L_x_10607:
[----:B------:R-:W-:Y:S05]  /*25c00*/  BSYNC B1 ;  /* 0x0000000000017941 */ /* 0x000fea0003800000 */
.L_x_10605:
        /* <DEDUP_REMOVED lines=11> */
.L_x_10609:
[----:B------:R-:W-:Y:S01]  /*25cc0*/  IMAD.MOV.U32 R66, RZ, RZ, R67 ;  /* 0x000000ffff427224 */ /* 0x000fe200078e0043 */
[----:B------:R-:W-:Y:S01]  /*25cd0*/  MOV R68, R69 ;  /* 0x0000004500447202 */ /* 0x000fe20000000f00 */
[----:B------:R-:W-:Y:S02]  /*25ce0*/  IMAD.MOV.U32 R47, RZ, RZ, R46 ;  /* 0x000000ffff2f7224 */ /* 0x000fe400078e002e */
[----:B------:R-:W-:Y:S02]  /*25cf0*/  IMAD.MOV.U32 R51, RZ, RZ, R50 ;  /* 0x000000ffff337224 */ /* 0x000fe400078e0032 */
.L_x_10610:
[----:B------:R-:W-:Y:S05]  /*25d00*/  BSYNC B1 ;  /* 0x0000000000017941 */ /* 0x000fea0003800000 */
.L_x_10608:
        /* <DEDUP_REMOVED lines=11> */
.L_x_10612:
[----:B------:R-:W-:Y:S01]  /*25dc0*/  IMAD.MOV.U32 R67, RZ, RZ, R66 ;  /* 0x000000ffff437224 */ /* 0x000fe200078e0042 */
[----:B------:R-:W-:Y:S01]  /*25dd0*/  MOV R50, R49 ;  /* 0x0000003100327202 */ /* 0x000fe20000000f00 */
[----:B------:R-:W-:Y:S02]  /*25de0*/  IMAD.MOV.U32 R69, RZ, RZ, R68 ;  /* 0x000000ffff457224 */ /* 0x000fe400078e0044 */
[----:B------:R-:W-:Y:S02]  /*25df0*/  IMAD.MOV.U32 R46, RZ, RZ, R45 ;  /* 0x000000ffff2e7224 */ /* 0x000fe400078e002d */
.L_x_10613:
[----:B------:R-:W-:Y:S05]  /*25e00*/  BSYNC B1 ;  /* 0x0000000000017941 */ /* 0x000fea0003800000 */
.L_x_10611:
        /* <DEDUP_REMOVED lines=11> */
.L_x_10615:
[----:B------:R-:W-:Y:S01]  /*25ec0*/  MOV R66, R67 ;  /* 0x0000004300427202 */ /* 0x000fe20000000f00 */
[----:B------:R-:W-:Y:S02]  /*25ed0*/  IMAD.MOV.U32 R68, RZ, RZ, R69 ;  /* 0x000000ffff447224 */ /* 0x000fe400078e0045 */
[----:B------:R-:W-:Y:S02]  /*25ee0*/  IMAD.MOV.U32 R45, RZ, RZ, R44 ;  /* 0x000000ffff2d7224 */ /* 0x000fe400078e002c */
[----:B------:R-:W-:Y:S02]  /*25ef0*/  IMAD.MOV.U32 R49, RZ, RZ, R48 ;  /* 0x000000ffff317224 */ /* 0x000fe400078e0030 */
.L_x_10616:
[----:B------:R-:W-:Y:S05]  /*25f00*/  BSYNC B1 ;  /* 0x0000000000017941 */ /* 0x000fea0003800000 */
.L_x_10614:
        /* <DEDUP_REMOVED lines=11> */
.L_x_10618:
[----:B------:R-:W-:Y:S01]  /*25fc0*/  IMAD.MOV.U32 R67, RZ, RZ, R66 ;  /* 0x000000ffff437224 */ /* 0x000fe200078e0042 */
[----:B------:R-:W-:Y:S01]  /*25fd0*/  MOV R44, R39 ;  /* 0x00000027002c7202 */ /* 0x000fe20000000f00 */
[----:B------:R-:W-:Y:S02]  /*25fe0*/  IMAD.MOV.U32 R69, RZ, RZ, R68 ;  /* 0x000000ffff457224 */ /* 0x000fe400078e0044 */
[----:B------:R-:W-:Y:S02]  /*25ff0*/  IMAD.MOV.U32 R48, RZ, RZ, R43 ;  /* 0x000000ffff307224 */ /* 0x000fe400078e002b */
.L_x_10619:
[----:B------:R-:W-:Y:S05]  /*26000*/  BSYNC B1 ;  /* 0x0000000000017941 */ /* 0x000fea0003800000 */
.L_x_10617:
        /* <DEDUP_REMOVED lines=11> */
.L_x_10621:
[----:B------:R-:W-:Y:S02]  /*260c0*/  IMAD.MOV.U32 R66, RZ, RZ, R67 ;  /* 0x000000ffff427224 */ /* 0x000fe400078e0043 */
[----:B------:R-:W-:Y:S02]  /*260d0*/  IMAD.MOV.U32 R68, RZ, RZ, R69 ;  /* 0x000000ffff447224 */ /* 0x000fe400078e0045 */
[----:B------:R-:W-:Y:S02]  /*260e0*/  IMAD.MOV.U32 R39, RZ, RZ, R38 ;  /* 0x000000ffff277224 */ /* 0x000fe400078e0026 */
[----:B------:R-:W-:Y:S02]  /*260f0*/  IMAD.MOV.U32 R43, RZ, RZ, R42 ;  /* 0x000000ffff2b7224 */ /* 0x000fe400078e002a */
.L_x_10622:
[----:B------:R-:W-:Y:S05]  /*26100*/  BSYNC B1 ;  /* 0x0000000000017941 */ /* 0x000fea0003800000 */
.L_x_10620:
        /* <DEDUP_REMOVED lines=11> */
.L_x_10624:
[----:B------:R-:W-:Y:S01]  /*261c0*/  IMAD.MOV.U32 R67, RZ, RZ, R66 ;  /* 0x000000ffff437224 */ /* 0x000fe200078e0042 */
[----:B------:R-:W-:Y:S01]  /*261d0*/  MOV R69, R68 ;  /* 0x0000004400457202 */ /* 0x000fe20000000f00 */
[----:B------:R-:W-:Y:S02]  /*261e0*/  IMAD.MOV.U32 R38, RZ, RZ, R37 ;  /* 0x000000ffff267224 */ /* 0x000fe400078e0025 */
[----:B------:R-:W-:Y:S02]  /*261f0*/  IMAD.MOV.U32 R42, RZ, RZ, R41 ;  /* 0x000000ffff2a7224 */ /* 0x000fe400078e0029 */
.L_x_10625:
[----:B------:R-:W-:Y:S05]  /*26200*/  BSYNC B1 ;  /* 0x0000000000017941 */ /* 0x000fea0003800000 */
.L_x_10623:
        /* <DEDUP_REMOVED lines=11> */
.L_x_10627:
[----:B------:R-:W-:Y:S01]  /*262c0*/  IMAD.MOV.U32 R66, RZ, RZ, R67 ;  /* 0x000000ffff427224 */ /* 0x000fe200078e0043 */
[----:B------:R-:W-:Y:S01]  /*262d0*/  MOV R41, R40 ;  /* 0x0000002800297202 */ /* 0x000fe20000000f00 */
[----:B------:R-:W-:Y:S02]  /*262e0*/  IMAD.MOV.U32 R68, RZ, RZ, R69 ;  /* 0x000000ffff447224 */ /* 0x000fe400078e0045 */
[----:B------:R-:W-:Y:S02]  /*262f0*/  IMAD.MOV.U32 R37, RZ, RZ, R36 ;  /* 0x000000ffff257224 */ /* 0x000fe400078e0024 */
.L_x_10628:
[----:B------:R-:W-:Y:S05]  /*26300*/  BSYNC B1 ;  /* 0x0000000000017941 */ /* 0x000fea0003800000 */
.L_x_10626:
        /* <DEDUP_REMOVED lines=11> */
.L_x_10630:
[----:B------:R-:W-:Y:S01]  /*263c0*/  MOV R67, R66 ;  /* 0x0000004200437202 */ /* 0x000fe20000000f00 */
[----:B------:R-:W-:Y:S02]  /*263d0*/  IMAD.MOV.U32 R69, RZ, RZ, R68 ;  /* 0x000000ffff457224 */ /* 0x000fe400078e0044 */
[----:B------:R-:W-:Y:S02]  /*263e0*/  IMAD.MOV.U32 R36, RZ, RZ, R31 ;  /* 0x000000ffff247224 */ /* 0x000fe400078e001f */
[----:B------:R-:W-:Y:S02]  /*263f0*/  IMAD.MOV.U32 R40, RZ, RZ, R35 ;  /* 0x000000ffff287224 */ /* 0x000fe400078e0023 */
.L_x_10631:
[----:B------:R-:W-:Y:S05]  /*26400*/  BSYNC B1 ;  /* 0x0000000000017941 */ /* 0x000fea0003800000 */
.L_x_10629:
        /* <DEDUP_REMOVED lines=11> */
.L_x_10633:
[----:B------:R-:W-:Y:S01]  /*264c0*/  IMAD.MOV.U32 R66, RZ, RZ, R67 ;  /* 0x000000ffff427224 */ /* 0x000fe200078e0043 */
[----:B------:R-:W-:Y:S01]  /*264d0*/  MOV R31, R30 ;  /* 0x0000001e001f7202 */ /* 0x000fe20000000f00 */
[----:B------:R-:W-:Y:S02]  /*264e0*/  IMAD.MOV.U32 R68, RZ, RZ, R69 ;  /* 0x000000ffff447224 */ /* 0x000fe400078e0045 */
[----:B------:R-:W-:Y:S02]  /*264f0*/  IMAD.MOV.U32 R35, RZ, RZ, R34 ;  /* 0x000000ffff237224 */ /* 0x000fe400078e0022 */
.L_x_10634:
[----:B------:R-:W-:Y:S05]  /*26500*/  BSYNC B1 ;  /* 0x0000000000017941 */ /* 0x000fea0003800000 */
.L_x_10632:
        /* <DEDUP_REMOVED lines=11> */
.L_x_10636:
[----:B------:R-:W-:Y:S02]  /*265c0*/  IMAD.MOV.U32 R67, RZ, RZ, R66 ;  /* 0x000000ffff437224 */ /* 0x000fe400078e0042 */
[----:B------:R-:W-:Y:S02]  /*265d0*/  IMAD.MOV.U32 R69, RZ, RZ, R68 ;  /* 0x000000ffff457224 */ /* 0x000fe400078e0044 */
[----:B------:R-:W-:Y:S02]  /*265e0*/  IMAD.MOV.U32 R30, RZ, RZ, R29 ;  /* 0x000000ffff1e7224 */ /* 0x000fe400078e001d */
[----:B------:R-:W-:Y:S02]  /*265f0*/  IMAD.MOV.U32 R34, RZ, RZ, R33 ;  /* 0x000000ffff227224 */ /* 0x000fe400078e0021 */
.L_x_10637:
[----:B------:R-:W-:Y:S05]  /*26600*/  BSYNC B1 ;  /* 0x0000000000017941 */ /* 0x000fea0003800000 */
.L_x_10635:
        /* <DEDUP_REMOVED lines=11> */
.L_x_10639:
[----:B------:R-:W-:Y:S01]  /*266c0*/  IMAD.MOV.U32 R66, RZ, RZ, R67 ;  /* 0x000000ffff427224 */ /* 0x000fe200078e0043 */
[----:B------:R-:W-:Y:S01]  /*266d0*/  MOV R68, R69 ;  /* 0x0000004500447202 */ /* 0x000fe20000000f00 */
[----:B------:R-:W-:Y:S02]  /*266e0*/  IMAD.MOV.U32 R29, RZ, RZ, R28 ;  /* 0x000000ffff1d7224 */ /* 0x000fe400078e001c */
[----:B------:R-:W-:Y:S02]  /*266f0*/  IMAD.MOV.U32 R33, RZ, RZ, R32 ;  /* 0x000000ffff217224 */ /* 0x000fe400078e0020 */
.L_x_10640:
[----:B------:R-:W-:Y:S05]  /*26700*/  BSYNC B1 ;  /* 0x0000000000017941 */ /* 0x000fea0003800000 */
.L_x_10638:
        /* <DEDUP_REMOVED lines=11> */
.L_x_10642:
[----:B------:R-:W-:Y:S01]  /*267c0*/  IMAD.MOV.U32 R67, RZ, RZ, R66 ;  /* 0x000000ffff437224 */ /* 0x000fe200078e0042 */
[----:B------:R-:W-:Y:S01]  /*267d0*/  MOV R32, R27 ;  /* 0x0000001b00207202 */ /* 0x000fe20000000f00 */
[----:B------:R-:W-:Y:S02]  /*267e0*/  IMAD.MOV.U32 R69, RZ, RZ, R68 ;  /* 0x000000ffff457224 */ /* 0x000fe400078e0044 */
[----:B------:R-:W-:Y:S02]  /*267f0*/  IMAD.MOV.U32 R28, RZ, RZ, R23 ;  /* 0x000000ffff1c7224 */ /* 0x000fe400078e0017 */
.L_x_10643:
[----:B------:R-:W-:Y:S05]  /*26800*/  BSYNC B1 ;  /* 0x0000000000017941 */ /* 0x000fea0003800000 */
.L_x_10641:
        /* <DEDUP_REMOVED lines=11> */
.L_x_10645:
[----:B------:R-:W-:Y:S01]  /*268c0*/  MOV R66, R67 ;  /* 0x0000004300427202 */ /* 0x000fe20000000f00 */
[----:B------:R-:W-:Y:S02]  /*268d0*/  IMAD.MOV.U32 R68, RZ, RZ, R69 ;  /* 0x000000ffff447224 */ /* 0x000fe400078e0045 */
[----:B------:R-:W-:Y:S02]  /*268e0*/  IMAD.MOV.U32 R23, RZ, RZ, R22 ;  /* 0x000000ffff177224 */ /* 0x000fe400078e0016 */
[----:B------:R-:W-:Y:S02]  /*268f0*/  IMAD.MOV.U32 R27, RZ, RZ, R26 ;  /* 0x000000ffff1b7224 */ /* 0x000fe400078e001a */
.L_x_10646:
[----:B------:R-:W-:Y:S05]  /*26900*/  BSYNC B1 ;  /* 0x0000000000017941 */ /* 0x000fea0003800000 */
.L_x_10644:
        /* <DEDUP_REMOVED lines=11> */
.L_x_10648:
[----:B------:R-:W-:Y:S01]  /*269c0*/  IMAD.MOV.U32 R67, RZ, RZ, R66 ;  /* 0x000000ffff437224 */ /* 0x000fe200078e0042 */
[----:B------:R-:W-:Y:S01]  /*269d0*/  MOV R22, R21 ;  /* 0x0000001500167202 */ /* 0x000fe20000000f00 */
[----:B------:R-:W-:Y:S02]  /*269e0*/  IMAD.MOV.U32 R69, RZ, RZ, R68 ;  /* 0x000000ffff457224 */ /* 0x000fe400078e0044 */
[----:B------:R-:W-:Y:S02]  /*269f0*/  IMAD.MOV.U32 R26, RZ, RZ, R25 ;  /* 0x000000ffff1a7224 */ /* 0x000fe400078e0019 */
.L_x_10649:
[----:B------:R-:W-:Y:S05]  /*26a00*/  BSYNC B1 ;  /* 0x0000000000017941 */ /* 0x000fea0003800000 */
.L_x_10647:
        /* <DEDUP_REMOVED lines=11> */
.L_x_10651:
[----:B------:R-:W-:Y:S02]  /*26ac0*/  IMAD.MOV.U32 R66, RZ, RZ, R67 ;  /* 0x000000ffff427224 */ /* 0x000fe400078e0043 */
[----:B------:R-:W-:Y:S02]  /*26ad0*/  IMAD.MOV.U32 R68, RZ, RZ, R69 ;  /* 0x000000ffff447224 */ /* 0x000fe400078e0045 */
[----:B------:R-:W-:Y:S02]  /*26ae0*/  IMAD.MOV.U32 R21, RZ, RZ, R20 ;  /* 0x000000ffff157224 */ /* 0x000fe400078e0014 */
[----:B------:R-:W-:Y:S02]  /*26af0*/  IMAD.MOV.U32 R25, RZ, RZ, R24 ;  /* 0x000000ffff197224 */ /* 0x000fe400078e0018 */
.L_x_10652:
[----:B------:R-:W-:Y:S05]  /*26b00*/  BSYNC B1 ;  /* 0x0000000000017941 */ /* 0x000fea0003800000 */
.L_x_10650:
        /* <DEDUP_REMOVED lines=11> */
.L_x_10654:
[----:B------:R-:W-:Y:S01]  /*26bc0*/  IMAD.MOV.U32 R67, RZ, RZ, R66 ;  /* 0x000000ffff437224 */ /* 0x000fe200078e0042 */
[----:B------:R-:W-:Y:S01]  /*26bd0*/  MOV R69, R68 ;  /* 0x0000004400457202 */ /* 0x000fe20000000f00 */
[----:B------:R-:W-:Y:S02]  /*26be0*/  IMAD.MOV.U32 R20, RZ, RZ, R15 ;  /* 0x000000ffff147224 */ /* 0x000fe400078e000f */
[----:B------:R-:W-:Y:S02]  /*26bf0*/  IMAD.MOV.U32 R24, RZ, RZ, R19 ;  /* 0x000000ffff187224 */ /* 0x000fe400078e0013 */
.L_x_10655:
[----:B------:R-:W-:Y:S05]  /*26c00*/  BSYNC B1 ;  /* 0x0000000000017941 */ /* 0x000fea0003800000 */
.L_x_10653:
        /* <DEDUP_REMOVED lines=11> */
.L_x_10657:
[----:B------:R-:W-:Y:S01]  /*26cc0*/  IMAD.MOV.U32 R66, RZ, RZ, R67 ;  /* 0x000000ffff427224 */ /* 0x000fe200078e0043 */
[----:B------:R-:W-:Y:S01]  /*26cd0*/  MOV R19, R18 ;  /* 0x0000001200137202 */ /* 0x000fe20000000f00 */
[----:B------:R-:W-:Y:S02]  /*26ce0*/  IMAD.MOV.U32 R68, RZ, RZ, R69 ;  /* 0x000000ffff447224 */ /* 0x000fe400078e0045 */
[----:B------:R-:W-:Y:S02]  /*26cf0*/  IMAD.MOV.U32 R15, RZ, RZ, R14 ;  /* 0x000000ffff0f7224 */ /* 0x000fe400078e000e */
.L_x_10658:
[----:B------:R-:W-:Y:S05]  /*26d00*/  BSYNC B1 ;  /* 0x0000000000017941 */ /* 0x000fea0003800000 */
.L_x_10656:
        /* <DEDUP_REMOVED lines=11> */
.L_x_10660:
[----:B------:R-:W-:Y:S01]  /*26dc0*/  MOV R67, R66 ;  /* 0x0000004200437202 */ /* 0x000fe20000000f00 */
[----:B------:R-:W-:Y:S02]  /*26dd0*/  IMAD.MOV.U32 R69, RZ, RZ, R68 ;  /* 0x000000ffff457224 */ /* 0x000fe400078e0044 */
[----:B------:R-:W-:Y:S02]  /*26de0*/  IMAD.MOV.U32 R14, RZ, RZ, R13 ;  /* 0x000000ffff0e7224 */ /* 0x000fe400078e000d */
[----:B------:R-:W-:Y:S02]  /*26df0*/  IMAD.MOV.U32 R18, RZ, RZ, R17 ;  /* 0x000000ffff127224 */ /* 0x000fe400078e0011 */
.L_x_10661:
[----:B------:R-:W-:Y:S05]  /*26e00*/  BSYNC B1 ;  /* 0x0000000000017941 */ /* 0x000fea0003800000 */
.L_x_10659:
        /* <DEDUP_REMOVED lines=11> */
.L_x_10663:
[----:B------:R-:W-:Y:S01]  /*26ec0*/  IMAD.MOV.U32 R66, RZ, RZ, R67 ;  /* 0x000000ffff427224 */ /* 0x000fe200078e0043 */
[----:B------:R-:W-:Y:S01]  /*26ed0*/  MOV R13, R12 ;  /* 0x0000000c000d7202 */ /* 0x000fe20000000f00 */
[----:B------:R-:W-:Y:S02]  /*26ee0*/  IMAD.MOV.U32 R68, RZ, RZ, R69 ;  /* 0x000000ffff447224 */ /* 0x000fe400078e0045 */
[----:B------:R-:W-:Y:S02]  /*26ef0*/  IMAD.MOV.U32 R17, RZ, RZ, R16 ;  /* 0x000000ffff117224 */ /* 0x000fe400078e0010 */
.L_x_10664:
[----:B------:R-:W-:Y:S05]  /*26f00*/  BSYNC B1 ;  /* 0x0000000000017941 */ /* 0x000fea0003800000 */
.L_x_10662:
        /* <DEDUP_REMOVED lines=11> */
.L_x_10666:
[----:B------:R-:W-:Y:S02]  /*26fc0*/  IMAD.MOV.U32 R67, RZ, RZ, R66 ;  /* 0x000000ffff437224 */ /* 0x000fe400078e0042 */
[----:B------:R-:W-:Y:S02]  /*26fd0*/  IMAD.MOV.U32 R69, RZ, RZ, R68 ;  /* 0x000000ffff457224 */ /* 0x000fe400078e0044 */
[----:B------:R-:W-:Y:S02]  /*26fe0*/  IMAD.MOV.U32 R12, RZ, RZ, R7 ;  /* 0x000000ffff0c7224 */ /* 0x000fe400078e0007 */
[----:B------:R-:W-:Y:S02]  /*26ff0*/  IMAD.MOV.U32 R16, RZ, RZ, R11 ;  /* 0x000000ffff107224 */ /* 0x000fe400078e000b */
.L_x_10667:
[----:B------:R-:W-:Y:S05]  /*27000*/  BSYNC B1 ;  /* 0x0000000000017941 */ /* 0x000fea0003800000 */
.L_x_10665:
        /* <DEDUP_REMOVED lines=11> */
.L_x_10669:
[----:B------:R-:W-:Y:S01]  /*270c0*/  IMAD.MOV.U32 R66, RZ, RZ, R67 ;  /* 0x000000ffff427224 */ /* 0x000fe200078e0043 */
[----:B------:R-:W-:Y:S01]  /*270d0*/  MOV R68, R69 ;  /* 0x0000004500447202 */ /* 0x000fe20000000f00 */
[----:B------:R-:W-:Y:S02]  /*270e0*/  IMAD.MOV.U32 R7, RZ, RZ, R6 ;  /* 0x000000ffff077224 */ /* 0x000fe400078e0006 */
[----:B------:R-:W-:Y:S02]  /*270f0*/  IMAD.MOV.U32 R11, RZ, RZ, R10 ;  /* 0x000000ffff0b7224 */ /* 0x000fe400078e000a */
.L_x_10670:
[----:B------:R-:W-:Y:S05]  /*27100*/  BSYNC B1 ;  /* 0x0000000000017941 */ /* 0x000fea0003800000 */
.L_x_10668:
        /* <DEDUP_REMOVED lines=11> */
.L_x_10672:
[----:B------:R-:W-:Y:S01]  /*271c0*/  IMAD.MOV.U32 R67, RZ, RZ, R66 ;  /* 0x000000ffff437224 */ /* 0x000fe200078e0042 */
[----:B------:R-:W-:Y:S01]  /*271d0*/  MOV R10, R9 ;  /* 0x00000009000a7202 */ /* 0x000fe20000000f00 */
[----:B------:R-:W-:Y:S02]  /*271e0*/  IMAD.MOV.U32 R69, RZ, RZ, R68 ;  /* 0x000000ffff457224 */ /* 0x000fe400078e0044 */
[----:B------:R-:W-:Y:S02]  /*271f0*/  IMAD.MOV.U32 R6, RZ, RZ, R5 ;  /* 0x000000ffff067224 */ /* 0x000fe400078e0005 */
.L_x_10673:
[----:B------:R-:W-:Y:S05]  /*27200*/  BSYNC B1 ;  /* 0x0000000000017941 */ /* 0x000fea0003800000 */
.L_x_10671:
        /* <DEDUP_REMOVED lines=11> */
.L_x_10675:
[----:B------:R-:W-:Y:S01]  /*272c0*/  MOV R66, R67 ;  /* 0x0000004300427202 */ /* 0x000fe20000000f00 */
[----:B------:R-:W-:Y:S02]  /*272d0*/  IMAD.MOV.U32 R68, RZ, RZ, R69 ;  /* 0x000000ffff447224 */ /* 0x000fe400078e0045 */
[----:B------:R-:W-:Y:S02]  /*272e0*/  IMAD.MOV.U32 R5, RZ, RZ, R4 ;  /* 0x000000ffff057224 */ /* 0x000fe400078e0004 */
[----:B------:R-:W-:Y:S02]  /*272f0*/  IMAD.MOV.U32 R9, RZ, RZ, R8 ;  /* 0x000000ffff097224 */ /* 0x000fe400078e0008 */
.L_x_10676:
[----:B------:R-:W-:Y:S05]  /*27300*/  BSYNC B1 ;  /* 0x0000000000017941 */ /* 0x000fea0003800000 */
.L_x_10674:
        /* <DEDUP_REMOVED lines=11> */
.L_x_10678:
[----:B------:R-:W-:Y:S01]  /*273c0*/  IMAD.MOV.U32 R67, RZ, RZ, R66 ;  /* 0x000000ffff437224 */ /* 0x000fe200078e0042 */
[----:B------:R-:W-:Y:S01]  /*273d0*/  MOV R8, R63 ;  /* 0x0000003f00087202 */ /* 0x000fe20000000f00 */
[----:B------:R-:W-:Y:S02]  /*273e0*/  IMAD.MOV.U32 R69, RZ, RZ, R68 ;  /* 0x000000ffff457224 */ /* 0x000fe400078e0044 */
[----:B------:R-:W-:Y:S02]  /*273f0*/  IMAD.MOV.U32 R4, RZ, RZ, R65 ;  /* 0x000000ffff047224 */ /* 0x000fe400078e0041 */
.L_x_10679:
[----:B------:R-:W-:Y:S05]  /*27400*/  BSYNC B1 ;  /* 0x0000000000017941 */ /* 0x000fea0003800000 */
.L_x_10677:
        /* <DEDUP_REMOVED lines=11> */
.L_x_10681:
[----:B------:R-:W-:Y:S02]  /*274c0*/  IMAD.MOV.U32 R71, RZ, RZ, R67 ;  /* 0x000000ffff477224 */ /* 0x000fe400078e0043 */
[----:B------:R-:W-:Y:S02]  /*274d0*/  IMAD.MOV.U32 R66, RZ, RZ, R69 ;  /* 0x000000ffff427224 */ /* 0x000fe400078e0045 */
[----:B------:R-:W-:Y:S02]  /*274e0*/  IMAD.MOV.U32 R65, RZ, RZ, R64 ;  /* 0x000000ffff417224 */ /* 0x000fe400078e0040 */
[----:B------:R-:W-:Y:S02]  /*274f0*/  IMAD.MOV.U32 R63, RZ, RZ, R62 ;  /* 0x000000ffff3f7224 */ /* 0x000fe400078e003e */
.L_x_10682:
[----:B------:R-:W-:Y:S05]  /*27500*/  BSYNC B1 ;  /* 0x0000000000017941 */ /* 0x000fea0003800000 */
.L_x_10680:
        /* <DEDUP_REMOVED lines=11> */
.L_x_10684:
[----:B------:R-:W-:Y:S01]  /*275c0*/  MOV R64, R70 ;  /* 0x0000004600407202 */ /* 0x000fe20000000f00 */
[----:B------:R-:W-:Y:S02]  /*275d0*/  IMAD.MOV.U32 R62, RZ, RZ, R61 ;  /* 0x000000ffff3e7224 */ /* 0x000fe400078e003d */
[--C-:B------:R-:W-:Y:S02]  /*275e0*/  IMAD.MOV.U32 R67, RZ, RZ, R71.reuse ;  /* 0x000000ffff437224 */ /* 0x100fe400078e0047 */
[----:B------:R-:W-:Y:S02]  /*275f0*/  IMAD.MOV.U32 R70, RZ, RZ, R71 ;  /* 0x000000ffff467224 */ /* 0x000fe400078e0047 */
[--C-:B------:R-:W-:Y:S02]  /*27600*/  IMAD.MOV.U32 R68, RZ, RZ, R66.reuse ;  /* 0x000000ffff447224 */ /* 0x100fe400078e0042 */
[----:B------:R-:W-:Y:S02]  /*27610*/  IMAD.MOV.U32 R61, RZ, RZ, R66 ;  /* 0x000000ffff3d7224 */ /* 0x000fe400078e0042 */
.L_x_10685:
[----:B------:R-:W-:Y:S05]  /*27620*/  BSYNC B1 ;  /* 0x0000000000017941 */ /* 0x000fea0003800000 */
.L_x_10683:
[----:B------:R-:W-:Y:S01]  /*27630*/  IADD3 R0, R0, 0x4, RZ ;  /* 0x0000000400007810 */ /* 0x000fe20007ffe0ff */
[----:B------:R-:W-:Y:S01]  /*27640*/  @!P2 CALL.REL.NOINC `(.L_x_10686) ;  /* 0x000000100000a944 */ /* 0x000fe20003c00000 */
[----:B------:R-:W-:Y:S05]  /*27650*/  BRA `(.L_x_10687) ;  /* 0xffffe02000007947 */ /* 0x000fea000383ffff */
.L_x_10686:
[----:B------:R-:W-:Y:S01]  /*27660*/  MOV R70, R67 ;  /* 0x0000004300467202 */ /* 0x000fe20000000f00 */
[----:B------:R-:W-:-:S02]  /*27670*/  IMAD.MOV.U32 R61, RZ, RZ, R68 ;  /* 0x000000ffff3d7224 */ /* 0x000fc400078e0044 */
.L_x_10592:
[----:B------:R-:W-:Y:S05]  /*27680*/  BSYNC B0 ;  /* 0x0000000000007941 */ /* 0x000fea0003800000 */
.L_x_10591:
[----:B------:R-:W2:Y:S01]  /*27690*/  S2R R0, SR_TID.X ;  /* 0x0000000000007919 */ /* 0x000ea20000002100 */
[----:B0-----:R-:W-:Y:S01]  /*276a0*/  ISETP.NE.AND P0, PT, R2, RZ, PT ;  /* 0x000000ff0200720c */ /* 0x001fe20003f05270 */
        /* <DEDUP_REMOVED lines=20> */
[----:B------:R0:W-:Y:S02]  /*277f0*/  STS.128 [0x70], R52 ;  /* 0x00007034ff007388 */ /* 0x0001e40000000c00 */
.L_x_10689:
[----:B------:R-:W-:Y:S05]  /*27800*/  BSYNC B0 ;  /* 0x0000000000007941 */ /* 0x000fea0003800000 */
.L_x_10688:
        /* <DEDUP_REMOVED lines=39> */
.L_x_10690:
        /* <DEDUP_REMOVED lines=16> */
.L_x_20579:


//--------------------- .text._ZN17fastertransformer17batch_topK_kernelIfLi32ELi256EEEvPiPT_S1_ --------------------------
	.section	.text._ZN17fastertransformer17batch_topK_kernelIfLi32ELi256EEEvPiPT_S1_,"ax",@progbits
	.sectioninfo	@"SHI_REGISTERS=74"
	.align	128
        .global         _ZN17fastertransformer17batch_topK_kernelIfLi32ELi256EEEvPiPT_S1_
        .type           _ZN17fastertransformer17batch_topK_kernelIfLi32ELi256EEEvPiPT_S1_,@function
        .size           _ZN17fastertransformer17batch_topK_kernelIfLi32ELi256EEEvPiPT_S1_,(.L_x_20580 - _ZN17fastertransformer17batch_topK_kernelIfLi32ELi256EEEvPiPT_S1_)
        .other          _ZN17fastertransformer17batch_topK_kernelIfLi32ELi256EEEvPiPT_S1_,@"STO_CUDA_ENTRY STV_DEFAULT"
_ZN17fastertransformer17batch_topK_kernelIfLi32ELi256EEEvPiPT_S1_:
.text._ZN17fastertransformer17batch_topK_kernelIfLi32ELi256EEEvPiPT_S1_:
[----:B------:R-:W-:Y:S02]  /*0000*/  IMAD.MOV.U32 R1, RZ, RZ, c[0x0][0x28] ;  /* 0x00000a00ff017624 */ /* 0x000fe400078e00ff */
[----:B------:R-:W0:Y:S02]  /*0010*/  S2R R0, SR_TID.X ;  /* 0x0000000000007919 */ /* 0x000e240000002100 */
[----:B0-----:R-:W-:-:S13]  /*0020*/  ISETP.NE.AND P0, PT, R0, RZ, PT ;  /* 0x000000ff0000720c */ /* 0x001fda0003f05270 */
[----:B------:R-:W-:Y:S05]  /*0030*/  @P0 EXIT ;  /* 0x000000000000094d */ /* 0x000fea0003800000 */
[----:B------:R-:W0:Y:S01]  /*0040*/  S2UR UR8, SR_CTAID.X ;  /* 0x00000000000879c3 */ /* 0x000e220000002500 */
        /* <DEDUP_REMOVED lines=23> */
[----:B0-----:R-:W-:Y:S01]  /*01c0*/  USHF.L.U32 UR8, UR8, 0xa, URZ ;  /* 0x0000000a08087899 */ /* 0x001fe2000800063f */
        /* <DEDUP_REMOVED lines=11> */
[----:B------:R-:W-:Y:S01]  /*0280*/  UMOV UR9, 0x4 ;  /* 0x0000000400097882 */ /* 0x000fe20000000000 */
[----:B------:R-:W-:Y:S01]  /*0290*/  IMAD.MOV.U32 R46, RZ, RZ, -0x800001 ;  /* 0xff7fffffff2e7424 */ /* 0x000fe200078e00ff */
[----:B------:R-:W-:Y:S01]  /*02a0*/  ULDC.64 UR4, c[0x0][0x160] ;  /* 0x0000580000047ab9 */ /* 0x000fe20000000a00 */
[----:B------:R-:W-:Y:S01]  /*02b0*/  IMAD.MOV.U32 R45, RZ, RZ, -0x800001 ;  /* 0xff7fffffff2d7424 */ /* 0x000fe200078e00ff */
[----:B------:R-:W-:Y:S01]  /*02c0*/  ULDC.64 UR6, c[0x0][0x168] ;  /* 0x00005a0000067ab9 */ /* 0x000fe20000000a00 */
[----:B------:R-:W-:Y:S01]  /*02d0*/  IMAD.MOV.U32 R43, RZ, RZ, -0x800001 ;  /* 0xff7fffffff2b7424 */ /* 0x000fe200078e00ff */
[----:B------:R-:W-:Y:S01]  /*02e0*/  ULDC.64 UR10, c[0x0][0x118] ;  /* 0x00004600000a7ab9 */ /* 0x000fe20000000a00 */
[----:B------:R-:W-:Y:S01]  /*02f0*/  IMAD.MOV.U32 R42, RZ, RZ, -0x800001 ;  /* 0xff7fffffff2a7424 */ /* 0x000fe200078e00ff */
[----:B------:R-:W-:Y:S01]  /*0300*/  UIMAD.WIDE UR4, UR8, UR9, UR4 ;  /* 0x00000009080472a5 */ /* 0x000fe2000f8e0204 */
[----:B------:R-:W-:Y:S01]  /*0310*/  IMAD.MOV.U32 R41, RZ, RZ, -0x800001 ;  /* 0xff7fffffff297424 */ /* 0x000fe200078e00ff */
[----:B------:R-:W-:Y:S01]  /*0320*/  UIMAD.WIDE UR6, UR8, UR9, UR6 ;  /* 0x00000009080672a5 */ /* 0x000fe2000f8e0206 */
        /* <DEDUP_REMOVED lines=26> */
.L_x_10756:
[----:B------:R-:W-:Y:S01]  /*04d0*/  MOV R3, UR7 ;  /* 0x0000000700037c02 */ /* 0x000fe20008000f00 */
[----:B------:R-:W-:-:S05]  /*04e0*/  IMAD.U32 R2, RZ, RZ, UR6 ;  /* 0x00000006ff027e24 */ /* 0x000fca000f8e00ff */
[----:B------:R-:W2:Y:S01]  /*04f0*/  LDG.E R3, [R2.64] ;  /* 0x0000000a02037981 */ /* 0x000ea2000c1e1900 */
[----:B------:R-:W-:Y:S02]  /*0500*/  IMAD.U32 R5, RZ, RZ, UR5 ;  /* 0x00000005ff057e24 */ /* 0x000fe4000f8e00ff */
[----:B------:R-:W-:Y:S01]  /*0510*/  IMAD.U32 R4, RZ, RZ, UR4 ;  /* 0x00000004ff047e24 */ /* 0x000fe2000f8e00ff */
[----:B------:R-:W-:-:S04]  /*0520*/  IADD3 R69, R69, 0x1, RZ ;  /* 0x0000000145457810 */ /* 0x000fc80007ffe0ff */
[----:B------:R0:W5:Y:S01]  /*0530*/  LDG.E R5, [R4.64] ;  /* 0x0000000a04057981 */ /* 0x000162000c1e1900 */
[----:B------:R-:W-:Y:S02]  /*0540*/  ISETP.NE.AND P1, PT, R69, 0x400, PT ;  /* 0x000004004500780c */ /* 0x000fe40003f25270 */
[----:B--2---:R-:W-:-:S04]  /*0550*/  FSETP.GEU.FTZ.AND P0, PT, R68, R3, PT ;  /* 0x000000034400720b */ /* 0x004fc80003f1e000 */
[----:B------:R-:W-:-:S13]  /*0560*/  ISETP.EQ.OR P0, PT, R36, -0x1, !P0 ;  /* 0xffffffff2400780c */ /* 0x000fda0004702670 */
[----:B------:R-:W-:Y:S05]  /*0570*/  @P0 BRA `(.L_x_10691) ;  /* 0x0000005000000947 */ /* 0x000fea0003800000 */
[----:B0-----:R-:W-:Y:S01]  /*0580*/  FSETP.NEU.FTZ.AND P0, PT, R68, R3, PT ;  /* 0x000000034400720b */ /* 0x001fe20003f1d000 */
[----:B------:R-:W-:Y:S01]  /*0590*/  IMAD.MOV.U32 R2, RZ, RZ, R68 ;  /* 0x000000ffff027224 */ /* 0x000fe200078e0044 */
[----:B------:R-:W-:Y:S02]  /*05a0*/  MOV R4, R36 ;  /* 0x0000002400047202 */ /* 0x000fe40000000f00 */
[----:B-----5:R-:W-:-:S13]  /*05b0*/  ISETP.LE.OR P0, PT, R36, R5, P0 ;  /* 0x000000052400720c */ /* 0x020fda0000703670 */
[----:B------:R-:W-:Y:S05]  /*05c0*/  @P0 BRA `(.L_x_10692) ;  /* 0x0000002000000947 */ /* 0x000fea0003800000 */
.L_x_10691:
[----:B0-----:R-:W-:Y:S02]  /*05d0*/  IMAD.MOV.U32 R2, RZ, RZ, R3 ;  /* 0x000000ffff027224 */ /* 0x001fe400078e0003 */
[----:B-----5:R-:W-:-:S03]  /*05e0*/  IMAD.MOV.U32 R4, RZ, RZ, R5 ;  /* 0x000000ffff047224 */ /* 0x020fc600078e0005 */
.L_x_10692:
        /* <DEDUP_REMOVED lines=10> */
.L_x_10693:
[----:B------:R-:W-:Y:S01]  /*0690*/  IMAD.MOV.U32 R68, RZ, RZ, R67 ;  /* 0x000000ffff447224 */ /* 0x000fe200078e0043 */
[----:B------:R-:W-:Y:S01]  /*06a0*/  MOV R3, R2 ;  /* 0x0000000200037202 */ /* 0x000fe20000000f00 */
[----:B------:R-:W-:Y:S02]  /*06b0*/  IMAD.MOV.U32 R36, RZ, RZ, R35 ;  /* 0x000000ffff247224 */ /* 0x000fe400078e0023 */
[----:B------:R-:W-:Y:S02]  /*06c0*/  IMAD.MOV.U32 R5, RZ, RZ, R4 ;  /* 0x000000ffff057224 */ /* 0x000fe400078e0004 */
.L_x_10694:
        /* <DEDUP_REMOVED lines=10> */
.L_x_10695:
[----:B------:R-:W-:Y:S01]  /*0770*/  IMAD.MOV.U32 R67, RZ, RZ, R66 ;  /* 0x000000ffff437224 */ /* 0x000fe200078e0042 */
[----:B------:R-:W-:Y:S01]  /*0780*/  MOV R2, R3 ;  /* 0x0000000300027202 */ /* 0x000fe20000000f00 */
[----:B------:R-:W-:Y:S02]  /*0790*/  IMAD.MOV.U32 R35, RZ, RZ, R34 ;  /* 0x000000ffff237224 */ /* 0x000fe400078e0022 */
[----:B------:R-:W-:Y:S02]  /*07a0*/  IMAD.MOV.U32 R4, RZ, RZ, R5 ;  /* 0x000000ffff047224 */ /* 0x000fe400078e0005 */
.L_x_10696:
        /* <DEDUP_REMOVED lines=10> */
.L_x_10697:
[----:B------:R-:W-:Y:S01]  /*0850*/  IMAD.MOV.U32 R66, RZ, RZ, R65 ;  /* 0x000000ffff427224 */ /* 0x000fe200078e0041 */
[----:B------:R-:W-:Y:S01]  /*0860*/  MOV R3, R2 ;  /* 0x0000000200037202 */ /* 0x000fe20000000f00 */
[----:B------:R-:W-:Y:S02]  /*0870*/  IMAD.MOV.U32 R34, RZ, RZ, R33 ;  /* 0x000000ffff227224 */ /* 0x000fe400078e0021 */
[----:B------:R-:W-:Y:S02]  /*0880*/  IMAD.MOV.U32 R5, RZ, RZ, R4 ;  /* 0x000000ffff057224 */ /* 0x000fe400078e0004 */
.L_x_10698:
        /* <DEDUP_REMOVED lines=10> */
.L_x_10699:
[----:B------:R-:W-:Y:S01]  /*0930*/  IMAD.MOV.U32 R65, RZ, RZ, R64 ;  /* 0x000000ffff417224 */ /* 0x000fe200078e0040 */
[----:B------:R-:W-:Y:S01]  /*0940*/  MOV R2, R3 ;  /* 0x0000000300027202 */ /* 0x000fe20000000f00 */
[----:B------:R-:W-:Y:S02]  /*0950*/  IMAD.MOV.U32 R33, RZ, RZ, R32 ;  /* 0x000000ffff217224 */ /* 0x000fe400078e0020 */
[----:B------:R-:W-:Y:S02]  /*0960*/  IMAD.MOV.U32 R4, RZ, RZ, R5 ;  /* 0x000000ffff047224 */ /* 0x000fe400078e0005 */
.L_x_10700:
        /* <DEDUP_REMOVED lines=10> */
.L_x_10701:
[----:B------:R-:W-:Y:S01]  /*0a10*/  IMAD.MOV.U32 R64, RZ, RZ, R63 ;  /* 0x000000ffff407224 */ /* 0x000fe200078e003f */
[----:B------:R-:W-:Y:S01]  /*0a20*/  MOV R3, R2 ;  /* 0x0000000200037202 */ /* 0x000fe20000000f00 */
[----:B------:R-:W-:Y:S02]  /*0a30*/  IMAD.MOV.U32 R32, RZ, RZ, R31 ;  /* 0x000000ffff207224 */ /* 0x000fe400078e001f */
[----:B------:R-:W-:Y:S02]  /*0a40*/  IMAD.MOV.U32 R5, RZ, RZ, R4 ;  /* 0x000000ffff057224 */ /* 0x000fe400078e0004 */
.L_x_10702:
        /* <DEDUP_REMOVED lines=10> */
.L_x_10703:
[----:B------:R-:W-:Y:S01]  /*0af0*/  IMAD.MOV.U32 R63, RZ, RZ, R62 ;  /* 0x000000ffff3f7224 */ /* 0x000fe200078e003e */
[----:B------:R-:W-:Y:S01]  /*0b00*/  MOV R2, R3 ;  /* 0x0000000300027202 */ /* 0x000fe20000000f00 */
[----:B------:R-:W-:Y:S02]  /*0b10*/  IMAD.MOV.U32 R31, RZ, RZ, R30 ;  /* 0x000000ffff1f7224 */ /* 0x000fe400078e001e */
[----:B------:R-:W-:Y:S02]  /*0b20*/  IMAD.MOV.U32 R4, RZ, RZ, R5 ;  /* 0x000000ffff047224 */ /* 0x000fe400078e0005 */
.L_x_10704:
        /* <DEDUP_REMOVED lines=10> */
.L_x_10705:
[----:B------:R-:W-:Y:S01]  /*0bd0*/  IMAD.MOV.U32 R62, RZ, RZ, R61 ;  /* 0x000000ffff3e7224 */ /* 0x000fe200078e003d */
[----:B------:R-:W-:Y:S01]  /*0be0*/  MOV R30, R29 ;  /* 0x0000001d001e7202 */ /* 0x000fe20000000f00 */
[----:B------:R-:W-:Y:S02]  /*0bf0*/  IMAD.MOV.U32 R3, RZ, RZ, R2 ;  /* 0x000000ffff037224 */ /* 0x000fe400078e0002 */
[----:B------:R-:W-:-:S03]  /*0c00*/  IMAD.MOV.U32 R5, RZ, RZ, R4 ;  /* 0x000000ffff057224 */ /* 0x000fc600078e0004 */
.L_x_10706:
        /* <DEDUP_REMOVED lines=10> */
.L_x_10707:
[----:B------:R-:W-:Y:S01]  /*0cb0*/  MOV R61, R60 ;  /* 0x0000003c003d7202 */ /* 0x000fe20000000f00 */
[----:B------:R-:W-:Y:S01]  /*0cc0*/  IMAD.MOV.U32 R2, RZ, RZ, R3 ;  /* 0x000000ffff027224 */ /* 0x000fe200078e0003 */
[----:B------:R-:W-:Y:S01]  /*0cd0*/  MOV R4, R5 ;  /* 0x0000000500047202 */ /* 0x000fe20000000f00 */
[----:B------:R-:W-:-:S03]  /*0ce0*/  IMAD.MOV.U32 R29, RZ, RZ, R28 ;  /* 0x000000ffff1d7224 */ /* 0x000fc600078e001c */
.L_x_10708:
        /* <DEDUP_REMOVED lines=10> */
.L_x_10709:
[----:B------:R-:W-:Y:S01]  /*0d90*/  IMAD.MOV.U32 R60, RZ, RZ, R59 ;  /* 0x000000ffff3c7224 */ /* 0x000fe200078e003b */
[----:B------:R-:W-:Y:S01]  /*0da0*/  MOV R3, R2 ;  /* 0x0000000200037202 */ /* 0x000fe20000000f00 */
[----:B------:R-:W-:Y:S02]  /*0db0*/  IMAD.MOV.U32 R28, RZ, RZ, R27 ;  /* 0x000000ffff1c7224 */ /* 0x000fe400078e001b */
[----:B------:R-:W-:Y:S02]  /*0dc0*/  IMAD.MOV.U32 R5, RZ, RZ, R4 ;  /* 0x000000ffff057224 */ /* 0x000fe400078e0004 */
.L_x_10710:
        /* <DEDUP_REMOVED lines=10> */
.L_x_10711:
[----:B------:R-:W-:Y:S01]  /*0e70*/  IMAD.MOV.U32 R59, RZ, RZ, R58 ;  /* 0x000000ffff3b7224 */ /* 0x000fe200078e003a */
[----:B------:R-:W-:Y:S01]  /*0e80*/  MOV R27, R26 ;  /* 0x0000001a001b7202 */ /* 0x000fe20000000f00 */
[----:B------:R-:W-:Y:S02]  /*0e90*/  IMAD.MOV.U32 R2, RZ, RZ, R3 ;  /* 0x000000ffff027224 */ /* 0x000fe400078e0003 */
[----:B------:R-:W-:-:S03]  /*0ea0*/  IMAD.MOV.U32 R4, RZ, RZ, R5 ;  /* 0x000000ffff047224 */ /* 0x000fc600078e0005 */
.L_x_10712:
        /* <DEDUP_REMOVED lines=10> */
.L_x_10713:
[----:B------:R-:W-:Y:S01]  /*0f50*/  MOV R58, R57 ;  /* 0x00000039003a7202 */ /* 0x000fe20000000f00 */
[----:B------:R-:W-:Y:S01]  /*0f60*/  IMAD.MOV.U32 R3, RZ, RZ, R2 ;  /* 0x000000ffff037224 */ /* 0x000fe200078e0002 */
[----:B------:R-:W-:Y:S01]  /*0f70*/  MOV R5, R4 ;  /* 0x0000000400057202 */ /* 0x000fe20000000f00 */
[----:B------:R-:W-:-:S03]  /*0f80*/  IMAD.MOV.U32 R26, RZ, RZ, R25 ;  /* 0x000000ffff1a7224 */ /* 0x000fc600078e0019 */
.L_x_10714:
        /* <DEDUP_REMOVED lines=10> */
.L_x_10715:
[----:B------:R-:W-:Y:S01]  /*1030*/  IMAD.MOV.U32 R57, RZ, RZ, R56 ;  /* 0x000000ffff397224 */ /* 0x000fe200078e0038 */
[----:B------:R-:W-:Y:S01]  /*1040*/  MOV R2, R3 ;  /* 0x0000000300027202 */ /* 0x000fe20000000f00 */
[----:B------:R-:W-:Y:S02]  /*1050*/  IMAD.MOV.U32 R25, RZ, RZ, R24 ;  /* 0x000000ffff197224 */ /* 0x000fe400078e0018 */
[----:B------:R-:W-:Y:S02]  /*1060*/  IMAD.MOV.U32 R4, RZ, RZ, R5 ;  /* 0x000000ffff047224 */ /* 0x000fe400078e0005 */
.L_x_10716:
        /* <DEDUP_REMOVED lines=10> */
.L_x_10717:
[----:B------:R-:W-:Y:S01]  /*1110*/  IMAD.MOV.U32 R56, RZ, RZ, R55 ;  /* 0x000000ffff387224 */ /* 0x000fe200078e0037 */
[----:B------:R-:W-:Y:S01]  /*1120*/  MOV R24, R23 ;  /* 0x0000001700187202 */ /* 0x000fe20000000f00 */
[----:B------:R-:W-:Y:S02]  /*1130*/  IMAD.MOV.U32 R3, RZ, RZ, R2 ;  /* 0x000000ffff037224 */ /* 0x000fe400078e0002 */
[----:B------:R-:W-:-:S03]  /*1140*/  IMAD.MOV.U32 R5, RZ, RZ, R4 ;  /* 0x000000ffff057224 */ /* 0x000fc600078e0004 */
.L_x_10718:
        /* <DEDUP_REMOVED lines=10> */
.L_x_10719:
[----:B------:R-:W-:Y:S01]  /*11f0*/  MOV R55, R54 ;  /* 0x0000003600377202 */ /* 0x000fe20000000f00 */
[----:B------:R-:W-:Y:S01]  /*1200*/  IMAD.MOV.U32 R2, RZ, RZ, R3 ;  /* 0x000000ffff027224 */ /* 0x000fe200078e0003 */
[----:B------:R-:W-:Y:S01]  /*1210*/  MOV R4, R5 ;  /* 0x0000000500047202 */ /* 0x000fe20000000f00 */
[----:B------:R-:W-:-:S03]  /*1220*/  IMAD.MOV.U32 R23, RZ, RZ, R22 ;  /* 0x000000ffff177224 */ /* 0x000fc600078e0016 */
.L_x_10720:
        /* <DEDUP_REMOVED lines=10> */
.L_x_10721:
[----:B------:R-:W-:Y:S01]  /*12d0*/  IMAD.MOV.U32 R54, RZ, RZ, R53 ;  /* 0x000000ffff367224 */ /* 0x000fe200078e0035 */
[----:B------:R-:W-:Y:S01]  /*12e0*/  MOV R3, R2 ;  /* 0x0000000200037202 */ /* 0x000fe20000000f00 */
[----:B------:R-:W-:Y:S02]  /*12f0*/  IMAD.MOV.U32 R22, RZ, RZ, R21 ;  /* 0x000000ffff167224 */ /* 0x000fe400078e0015 */
[----:B------:R-:W-:Y:S02]  /*1300*/  IMAD.MOV.U32 R5, RZ, RZ, R4 ;  /* 0x000000ffff057224 */ /* 0x000fe400078e0004 */
.L_x_10722:
        /* <DEDUP_REMOVED lines=10> */
.L_x_10723:
[----:B------:R-:W-:Y:S01]  /*13b0*/  IMAD.MOV.U32 R53, RZ, RZ, R52 ;  /* 0x000000ffff357224 */ /* 0x000fe200078e0034 */
[----:B------:R-:W-:Y:S01]  /*13c0*/  MOV R21, R20 ;  /* 0x0000001400157202 */ /* 0x000fe20000000f00 */
[----:B------:R-:W-:Y:S02]  /*13d0*/  IMAD.MOV.U32 R2, RZ, RZ, R3 ;  /* 0x000000ffff027224 */ /* 0x000fe400078e0003 */
[----:B------:R-:W-:-:S03]  /*13e0*/  IMAD.MOV.U32 R4, RZ, RZ, R5 ;  /* 0x000000ffff047224 */ /* 0x000fc600078e0005 */
.L_x_10724:
        /* <DEDUP_REMOVED lines=10> */
.L_x_10725:
[----:B------:R-:W-:Y:S01]  /*1490*/  MOV R52, R51 ;  /* 0x0000003300347202 */ /* 0x000fe20000000f00 */
[----:B------:R-:W-:Y:S01]  /*14a0*/  IMAD.MOV.U32 R3, RZ, RZ, R2 ;  /* 0x000000ffff037224 */ /* 0x000fe200078e0002 */
[----:B------:R-:W-:Y:S01]  /*14b0*/  MOV R5, R4 ;  /* 0x0000000400057202 */ /* 0x000fe20000000f00 */
[----:B------:R-:W-:-:S03]  /*14c0*/  IMAD.MOV.U32 R20, RZ, RZ, R19 ;  /* 0x000000ffff147224 */ /* 0x000fc600078e0013 */
.L_x_10726:
        /* <DEDUP_REMOVED lines=10> */
.L_x_10727:
[----:B------:R-:W-:Y:S01]  /*1570*/  IMAD.MOV.U32 R51, RZ, RZ, R50 ;  /* 0x000000ffff337224 */ /* 0x000fe200078e0032 */
[----:B------:R-:W-:Y:S01]  /*1580*/  MOV R2, R3 ;  /* 0x0000000300027202 */ /* 0x000fe20000000f00 */
[----:B------:R-:W-:Y:S02]  /*1590*/  IMAD.MOV.U32 R19, RZ, RZ, R18 ;  /* 0x000000ffff137224 */ /* 0x000fe400078e0012 */
[----:B------:R-:W-:Y:S02]  /*15a0*/  IMAD.MOV.U32 R4, RZ, RZ, R5 ;  /* 0x000000ffff047224 */ /* 0x000fe400078e0005 */
.L_x_10728:
        /* <DEDUP_REMOVED lines=10> */
.L_x_10729:
[----:B------:R-:W-:Y:S01]  /*1650*/  IMAD.MOV.U32 R50, RZ, RZ, R49 ;  /* 0x000000ffff327224 */ /* 0x000fe200078e0031 */
[----:B------:R-:W-:Y:S01]  /*1660*/  MOV R18, R17 ;  /* 0x0000001100127202 */ /* 0x000fe20000000f00 */
[----:B------:R-:W-:Y:S02]  /*1670*/  IMAD.MOV.U32 R3, RZ, RZ, R2 ;  /* 0x000000ffff037224 */ /* 0x000fe400078e0002 */
[----:B------:R-:W-:-:S03]  /*1680*/  IMAD.MOV.U32 R5, RZ, RZ, R4 ;  /* 0x000000ffff057224 */ /* 0x000fc600078e0004 */
.L_x_10730:
        /* <DEDUP_REMOVED lines=10> */
.L_x_10731:
[----:B------:R-:W-:Y:S01]  /*1730*/  MOV R49, R48 ;  /* 0x0000003000317202 */ /* 0x000fe20000000f00 */
[----:B------:R-:W-:Y:S01]  /*1740*/  IMAD.MOV.U32 R2, RZ, RZ, R3 ;  /* 0x000000ffff027224 */ /* 0x000fe200078e0003 */
[----:B------:R-:W-:Y:S01]  /*1750*/  MOV R4, R5 ;  /* 0x0000000500047202 */ /* 0x000fe20000000f00 */
[----:B------:R-:W-:-:S03]  /*1760*/  IMAD.MOV.U32 R17, RZ, RZ, R16 ;  /* 0x000000ffff117224 */ /* 0x000fc600078e0010 */
.L_x_10732:
        /* <DEDUP_REMOVED lines=10> */
.L_x_10733:
[----:B------:R-:W-:Y:S01]  /*1810*/  IMAD.MOV.U32 R48, RZ, RZ, R47 ;  /* 0x000000ffff307224 */ /* 0x000fe200078e002f */
[----:B------:R-:W-:Y:S01]  /*1820*/  MOV R3, R2 ;  /* 0x0000000200037202 */ /* 0x000fe20000000f00 */
[----:B------:R-:W-:Y:S02]  /*1830*/  IMAD.MOV.U32 R16, RZ, RZ, R15 ;  /* 0x000000ffff107224 */ /* 0x000fe400078e000f */
[----:B------:R-:W-:Y:S02]  /*1840*/  IMAD.MOV.U32 R5, RZ, RZ, R4 ;  /* 0x000000ffff057224 */ /* 0x000fe400078e0004 */
.L_x_10734:
        /* <DEDUP_REMOVED lines=10> */
.L_x_10735:
[----:B------:R-:W-:Y:S01]  /*18f0*/  IMAD.MOV.U32 R47, RZ, RZ, R46 ;  /* 0x000000ffff2f7224 */ /* 0x000fe200078e002e */
[----:B------:R-:W-:Y:S01]  /*1900*/  MOV R15, R14 ;  /* 0x0000000e000f7202 */ /* 0x000fe20000000f00 */
[----:B------:R-:W-:Y:S02]  /*1910*/  IMAD.MOV.U32 R2, RZ, RZ, R3 ;  /* 0x000000ffff027224 */ /* 0x000fe400078e0003 */
[----:B------:R-:W-:-:S03]  /*1920*/  IMAD.MOV.U32 R4, RZ, RZ, R5 ;  /* 0x000000ffff047224 */ /* 0x000fc600078e0005 */
.L_x_10736:
        /* <DEDUP_REMOVED lines=10> */
.L_x_10737:
[----:B------:R-:W-:Y:S01]  /*19d0*/  MOV R46, R45 ;  /* 0x0000002d002e7202 */ /* 0x000fe20000000f00 */
[----:B------:R-:W-:Y:S01]  /*19e0*/  IMAD.MOV.U32 R3, RZ, RZ, R2 ;  /* 0x000000ffff037224 */ /* 0x000fe200078e0002 */
[----:B------:R-:W-:Y:S01]  /*19f0*/  MOV R5, R4 ;  /* 0x0000000400057202 */ /* 0x000fe20000000f00 */
[----:B------:R-:W-:-:S03]  /*1a00*/  IMAD.MOV.U32 R14, RZ, RZ, R13 ;  /* 0x000000ffff0e7224 */ /* 0x000fc600078e000d */
.L_x_10738:
        /* <DEDUP_REMOVED lines=10> */
.L_x_10739:
[----:B------:R-:W-:Y:S01]  /*1ab0*/  IMAD.MOV.U32 R45, RZ, RZ, R44 ;  /* 0x000000ffff2d7224 */ /* 0x000fe200078e002c */
[----:B------:R-:W-:Y:S01]  /*1ac0*/  MOV R2, R3 ;  /* 0x0000000300027202 */ /* 0x000fe20000000f00 */
[----:B------:R-:W-:Y:S02]  /*1ad0*/  IMAD.MOV.U32 R13, RZ, RZ, R12 ;  /* 0x000000ffff0d7224 */ /* 0x000fe400078e000c */
[----:B------:R-:W-:Y:S02]  /*1ae0*/  IMAD.MOV.U32 R4, RZ, RZ, R5 ;  /* 0x000000ffff047224 */ /* 0x000fe400078e0005 */
.L_x_10740:
        /* <DEDUP_REMOVED lines=10> */
.L_x_10741:
[----:B------:R-:W-:Y:S01]  /*1b90*/  IMAD.MOV.U32 R44, RZ, RZ, R43 ;  /* 0x000000ffff2c7224 */ /* 0x000fe200078e002b */
[----:B------:R-:W-:Y:S01]  /*1ba0*/  MOV R12, R11 ;  /* 0x0000000b000c7202 */ /* 0x000fe20000000f00 */
[----:B------:R-:W-:Y:S02]  /*1bb0*/  IMAD.MOV.U32 R3, RZ, RZ, R2 ;  /* 0x000000ffff037224 */ /* 0x000fe400078e0002 */
[----:B------:R-:W-:-:S03]  /*1bc0*/  IMAD.MOV.U32 R5, RZ, RZ, R4 ;  /* 0x000000ffff057224 */ /* 0x000fc600078e0004 */
.L_x_10742:
        /* <DEDUP_REMOVED lines=10> */
.L_x_10743:
[----:B------:R-:W-:Y:S01]  /*1c70*/  MOV R43, R42 ;  /* 0x0000002a002b7202 */ /* 0x000fe20000000f00 */
[----:B------:R-:W-:Y:S01]  /*1c80*/  IMAD.MOV.U32 R2, RZ, RZ, R3 ;  /* 0x000000ffff027224 */ /* 0x000fe200078e0003 */
[----:B------:R-:W-:Y:S01]  /*1c90*/  MOV R4, R5 ;  /* 0x0000000500047202 */ /* 0x000fe20000000f00 */
[----:B------:R-:W-:-:S03]  /*1ca0*/  IMAD.MOV.U32 R11, RZ, RZ, R10 ;  /* 0x000000ffff0b7224 */ /* 0x000fc600078e000a */
.L_x_10744:
        /* <DEDUP_REMOVED lines=10> */
.L_x_10745:
[----:B------:R-:W-:Y:S01]  /*1d50*/  IMAD.MOV.U32 R42, RZ, RZ, R41 ;  /* 0x000000ffff2a7224 */ /* 0x000fe200078e0029 */
[----:B------:R-:W-:Y:S01]  /*1d60*/  MOV R3, R2 ;  /* 0x0000000200037202 */ /* 0x000fe20000000f00 */
[----:B------:R-:W-:Y:S02]  /*1d70*/  IMAD.MOV.U32 R10, RZ, RZ, R9 ;  /* 0x000000ffff0a7224 */ /* 0x000fe400078e0009 */
[----:B------:R-:W-:Y:S02]  /*1d80*/  IMAD.MOV.U32 R5, RZ, RZ, R4 ;  /* 0x000000ffff057224 */ /* 0x000fe400078e0004 */
.L_x_10746:
        /* <DEDUP_REMOVED lines=10> */
.L_x_10747:
[----:B------:R-:W-:Y:S01]  /*1e30*/  IMAD.MOV.U32 R41, RZ, RZ, R40 ;  /* 0x000000ffff297224 */ /* 0x000fe200078e0028 */
[----:B------:R-:W-:Y:S01]  /*1e40*/  MOV R9, R8 ;  /* 0x0000000800097202 */ /* 0x000fe20000000f00 */
[----:B------:R-:W-:Y:S02]  /*1e50*/  IMAD.MOV.U32 R2, RZ, RZ, R3 ;  /* 0x000000ffff027224 */ /* 0x000fe400078e0003 */
[----:B------:R-:W-:-:S03]  /*1e60*/  IMAD.MOV.U32 R4, RZ, RZ, R5 ;  /* 0x000000ffff047224 */ /* 0x000fc600078e0005 */
.L_x_10748:
        /* <DEDUP_REMOVED lines=10> */
.L_x_10749:
[----:B------:R-:W-:Y:S01]  /*1f10*/  MOV R40, R39 ;  /* 0x0000002700287202 */ /* 0x000fe20000000f00 */
[----:B------:R-:W-:Y:S01]  /*1f20*/  IMAD.MOV.U32 R3, RZ, RZ, R2 ;  /* 0x000000ffff037224 */ /* 0x000fe200078e0002 */
[----:B------:R-:W-:Y:S01]  /*1f30*/  MOV R5, R4 ;  /* 0x0000000400057202 */ /* 0x000fe20000000f00 */
[----:B------:R-:W-:-:S03]  /*1f40*/  IMAD.MOV.U32 R8, RZ, RZ, R7 ;  /* 0x000000ffff087224 */ /* 0x000fc600078e0007 */
.L_x_10750:
        /* <DEDUP_REMOVED lines=10> */
.L_x_10751:
[----:B------:R-:W-:Y:S01]  /*1ff0*/  IMAD.MOV.U32 R39, RZ, RZ, R38 ;  /* 0x000000ffff277224 */ /* 0x000fe200078e0026 */
[----:B------:R-:W-:Y:S01]  /*2000*/  MOV R2, R3 ;  /* 0x0000000300027202 */ /* 0x000fe20000000f00 */
[----:B------:R-:W-:Y:S02]  /*2010*/  IMAD.MOV.U32 R7, RZ, RZ, R6 ;  /* 0x000000ffff077224 */ /* 0x000fe400078e0006 */
[----:B------:R-:W-:Y:S02]  /*2020*/  IMAD.MOV.U32 R71, RZ, RZ, R5 ;  /* 0x000000ffff477224 */ /* 0x000fe400078e0005 */
.L_x_10752:
        /* <DEDUP_REMOVED lines=8> */
.L_x_10753:
[----:B------:R-:W-:Y:S01]  /*20b0*/  IMAD.MOV.U32 R38, RZ, RZ, R37 ;  /* 0x000000ffff267224 */ /* 0x000fe200078e0025 */
[----:B------:R-:W-:Y:S01]  /*20c0*/  MOV R6, R0 ;  /* 0x0000000000067202 */ /* 0x000fe20000000f00 */
[----:B------:R-:W-:Y:S02]  /*20d0*/  IMAD.MOV.U32 R37, RZ, RZ, R2 ;  /* 0x000000ffff257224 */ /* 0x000fe400078e0002 */
[----:B------:R-:W-:Y:S02]  /*20e0*/  IMAD.MOV.U32 R0, RZ, RZ, R71 ;  /* 0x000000ffff007224 */ /* 0x000fe400078e0047 */
.L_x_10754:
[----:B------:R-:W-:Y:S02]  /*20f0*/  UIADD3 UR4, UP0, UR4, 0x4, URZ ;  /* 0x0000000404047890 */ /* 0x000fe4000ff1e03f */
[----:B------:R-:W-:Y:S02]  /*2100*/  UIADD3 UR6, UP1, UR6, 0x4, URZ ;  /* 0x0000000406067890 */ /* 0x000fe4000ff3e03f */
[----:B------:R-:W-:Y:S02]  /*2110*/  UIADD3.X UR5, URZ, UR5, URZ, UP0, !UPT ;  /* 0x000000053f057290 */ /* 0x000fe400087fe43f */
[----:B------:R-:W-:Y:S01]  /*2120*/  UIADD3.X UR7, URZ, UR7, URZ, UP1, !UPT ;  /* 0x000000073f077290 */ /* 0x000fe20008ffe43f */
[----:B------:R-:W-:Y:S01]  /*2130*/  @!P1 CALL.REL.NOINC `(.L_x_10755) ;  /* 0x0000001000009944 */ /* 0x000fe20003c00000 */
[----:B------:R-:W-:Y:S05]  /*2140*/  BRA `(.L_x_10756) ;  /* 0xffffe38000007947 */ /* 0x000fea000383ffff */
.L_x_10755:
[----:B------:R-:W0:Y:S01]  /*2150*/  S2R R2, SR_CTAID.X ;  /* 0x0000000000027919 */ /* 0x000e220000002500 */
[----:B------:R-:W-:Y:S01]  /*2160*/  HFMA2.MMA R3, -RZ, RZ, 0, 2.384185791015625e-07 ;  /* 0x00000004ff037435 */ /* 0x000fe200000001ff */
[----:B0-----:R-:W-:-:S09]  /*2170*/  IMAD.SHL.U32 R2, R2, 0x20, RZ ;  /* 0x0000002002027824 */ /* 0x001fd200078e00ff */
        /* <DEDUP_REMOVED lines=34> */
.L_x_10757:
        /* <DEDUP_REMOVED lines=14> */
.L_x_20580:


//--------------------- .text._ZN17fastertransformer16beam_topK_kernelIfLi32ELi64EEEvPKT_PiPS1_PKbPKiiS1_f --------------------------
	.section	.text._ZN17fastertransformer16beam_topK_kernelIfLi32ELi64EEEvPKT_PiPS1_PKbPKiiS1_f,"ax",@progbits
	.sectioninfo	@"SHI_REGISTERS=80"
	.align	128
        .global         _ZN17fastertransformer16beam_topK_kernelIfLi32ELi64EEEvPKT_PiPS1_PKbPKiiS1_f
        .type           _ZN17fastertransformer16beam_topK_kernelIfLi32ELi64EEEvPKT_PiPS1_PKbPKiiS1_f,@function
        .size           _ZN17fastertransformer16beam_topK_kernelIfLi32ELi64EEEvPKT_PiPS1_PKbPKiiS1_f,(.L_x_20581 - _ZN17fastertransformer16beam_topK_kernelIfLi32ELi64EEEvPKT_PiPS1_PKbPKiiS1_f)
        .other          _ZN17fastertransformer16beam_topK_kernelIfLi32ELi64EEEvPKT_PiPS1_PKbPKiiS1_f,@"STO_CUDA_ENTRY STV_DEFAULT"
_ZN17fastertransformer16beam_topK_kernelIfLi32ELi64EEEvPKT_PiPS1_PKbPKiiS1_f:
.text._ZN17fastertransformer16beam_topK_kernelIfLi32ELi64EEEvPKT_PiPS1_PKbPKiiS1_f:
        /* <DEDUP_REMOVED lines=144> */
[----:B------:R-:W-:Y:S01]  /*0900*/  IMAD.MOV.U32 R68, RZ, RZ, -0x1 ;  /* 0xffffffffff447424 */ /* 0x000fe200078e00ff */
[----:B--2---:R-:W-:Y:S01]  /*0910*/  ISETP.NE.AND P0, PT, R2, RZ, PT ;  /* 0x000000ff0200720c */ /* 0x004fe20003f05270 */
[----:B------:R-:W-:Y:S01]  /*0920*/  IMAD.MOV.U32 R2, RZ, RZ, -0x1 ;  /* 0xffffffffff027424 */ /* 0x000fe200078e00ff */
[----:B---3--:R-:W-:-:S11]  /*0930*/  IADD3 R8, R10, 0x1, RZ ;  /* 0x000000010a087810 */ /* 0x008fd60007ffe0ff */
[----:B------:R-:W-:-:S04]  /*0940*/  @P0 IMAD.MOV R8, RZ, RZ, R10 ;  /* 0x000000ffff080224 */ /* 0x000fc800078e020a */
[----:B------:R-:W0:Y:S08]  /*0950*/  I2F R9, R8 ;  /* 0x0000000800097306 */ /* 0x000e300000201400 */
[----:B0-----:R-:W0:Y:S02]  /*0960*/  MUFU.LG2 R9, R9 ;  /* 0x0000000900097308 */ /* 0x001e240000000c00 */
[----:B0-----:R-:W-:-:S06]  /*0970*/  FMUL.FTZ R9, R9, c[0x0][0x190] ;  /* 0x0000640009097a20 */ /* 0x001fcc0000410000 */
[----:B------:R-:W0:Y:S02]  /*0980*/  MUFU.EX2 R9, -R9 ;  /* 0x8000000900097308 */ /* 0x000e240000000800 */
.L_x_10858:
[----:B------:R-:W2:Y:S01]  /*0990*/  LDG.E R11, [R4.64] ;  /* 0x00000004040b7981 */ /* 0x000ea2000c1e1900 */
[----:B------:R-:W-:Y:S01]  /*09a0*/  ISETP.NE.AND P0, PT, R8, 0x1, PT ;  /* 0x000000010800780c */ /* 0x000fe20003f05270 */
[----:B------:R-:W-:-:S12]  /*09b0*/  BSSY B1, `(.L_x_10761) ;  /* 0x000000b000017945 */ /* 0x000fd80003800000 */
[----:B0-2---:R-:W-:-:S05]  /*09c0*/  @P0 FMUL.FTZ R11, R11, R9 ;  /* 0x000000090b0b0220 */ /* 0x005fca0000410000 */
[----:B------:R-:W-:-:S04]  /*09d0*/  FSETP.GEU.FTZ.AND P0, PT, R76, R11, PT ;  /* 0x0000000b4c00720b */ /* 0x000fc80003f1e000 */
[----:B------:R-:W-:-:S13]  /*09e0*/  ISETP.EQ.OR P0, PT, R12, -0x1, !P0 ;  /* 0xffffffff0c00780c */ /* 0x000fda0004702670 */
[----:B------:R-:W-:Y:S05]  /*09f0*/  @P0 BRA `(.L_x_10762) ;  /* 0x0000004000000947 */ /* 0x000fea0003800000 */
[----:B------:R-:W-:Y:S02]  /*0a00*/  FSETP.NEU.FTZ.AND P0, PT, R76, R11, PT ;  /* 0x0000000b4c00720b */ /* 0x000fe40003f1d000 */
[----:B------:R-:W-:Y:S02]  /*0a10*/  MOV R10, R76 ;  /* 0x0000004c000a7202 */ /* 0x000fe40000000f00 */
[----:B------:R-:W-:-:S13]  /*0a20*/  ISETP.LE.OR P0, PT, R12, R7, P0 ;  /* 0x000000070c00720c */ /* 0x000fda0000703670 */
[----:B------:R-:W-:Y:S05]  /*0a30*/  @P0 BRA `(.L_x_10763) ;  /* 0x0000002000000947 */ /* 0x000fea0003800000 */
.L_x_10762:
[----:B------:R-:W-:Y:S02]  /*0a40*/  IMAD.MOV.U32 R10, RZ, RZ, R11 ;  /* 0x000000ffff0a7224 */ /* 0x000fe400078e000b */
[----:B------:R-:W-:Y:S02]  /*0a50*/  IMAD.MOV.U32 R12, RZ, RZ, R7 ;  /* 0x000000ffff0c7224 */ /* 0x000fe400078e0007 */
.L_x_10763:
[----:B------:R-:W-:Y:S05]  /*0a60*/  BSYNC B1 ;  /* 0x0000000000017941 */ /* 0x000fea0003800000 */
.L_x_10761:
[----:B------:R-:W-:Y:S01]  /*0a70*/  FSETP.GT.FTZ.AND P0, PT, R10, R19, PT ;  /* 0x000000130a00720b */ /* 0x000fe20003f14000 */
[----:B------:R-:W-:Y:S03]  /*0a80*/  BSSY B1, `(.L_x_10764) ;  /* 0x000000c000017945 */ /* 0x000fe60003800000 */
[----:B------:R-:W-:-:S13]  /*0a90*/  ISETP.EQ.OR P0, PT, R47, -0x1, P0 ;  /* 0xffffffff2f00780c */ /* 0x000fda0000702670 */
[----:B------:R-:W-:Y:S05]  /*0aa0*/  @P0 BRA `(.L_x_10765) ;  /* 0x0000005000000947 */ /* 0x000fea0003800000 */
[----:B------:R-:W-:Y:S01]  /*0ab0*/  FSETP.NEU.FTZ.AND P0, PT, R10, R19, PT ;  /* 0x000000130a00720b */ /* 0x000fe20003f1d000 */
[----:B------:R-:W-:Y:S01]  /*0ac0*/  IMAD.MOV.U32 R76, RZ, RZ, R10 ;  /* 0x000000ffff4c7224 */ /* 0x000fe200078e000a */
[-C--:B------:R-:W-:Y:S02]  /*0ad0*/  MOV R11, R47.reuse ;  /* 0x0000002f000b7202 */ /* 0x080fe40000000f00 */
[----:B------:R-:W-:-:S13]  /*0ae0*/  ISETP.GE.OR P0, PT, R12, R47, P0 ;  /* 0x0000002f0c00720c */ /* 0x000fda0000706670 */
[----:B------:R-:W-:Y:S05]  /*0af0*/  @P0 BRA `(.L_x_10766) ;  /* 0x0000004000000947 */ /* 0x000fea0003800000 */
.L_x_10765:
[----:B------:R-:W-:Y:S02]  /*0b00*/  IMAD.MOV.U32 R76, RZ, RZ, R19 ;  /* 0x000000ffff4c7224 */ /* 0x000fe400078e0013 */
[----:B------:R-:W-:Y:S01]  /*0b10*/  IMAD.MOV.U32 R11, RZ, RZ, R12 ;  /* 0x000000ffff0b7224 */ /* 0x000fe200078e000c */
[----:B------:R-:W-:Y:S01]  /*0b20*/  MOV R12, R47 ;  /* 0x0000002f000c7202 */ /* 0x000fe20000000f00 */
[----:B------:R-:W-:Y:S02]  /*0b30*/  IMAD.MOV.U32 R19, RZ, RZ, R10 ;  /* 0x000000ffff137224 */ /* 0x000fe400078e000a */
.L_x_10766:
[----:B------:R-:W-:Y:S05]  /*0b40*/  BSYNC B1 ;  /* 0x0000000000017941 */ /* 0x000fea0003800000 */
.L_x_10764:
        /* <DEDUP_REMOVED lines=8> */
[----:B------:R-:W-:-:S12]  /*0bd0*/  IMAD.MOV.U32 R47, RZ, RZ, R11 ;  /* 0x000000ffff2f7224 */ /* 0x000fd800078e000b */
[----:B------:R-:W-:Y:S05]  /*0be0*/  @P0 BRA `(.L_x_10769) ;  /* 0x0000004000000947 */ /* 0x000fea0003800000 */
.L_x_10768:
[----:B------:R-:W-:Y:S01]  /*0bf0*/  MOV R10, R19 ;  /* 0x00000013000a7202 */ /* 0x000fe20000000f00 */
[----:B------:R-:W-:Y:S02]  /*0c00*/  IMAD.MOV.U32 R72, RZ, RZ, R11 ;  /* 0x000000ffff487224 */ /* 0x000fe400078e000b */
[----:B------:R-:W-:Y:S02]  /*0c10*/  IMAD.MOV.U32 R19, RZ, RZ, R18 ;  /* 0x000000ffff137224 */ /* 0x000fe400078e0012 */
[----:B------:R-:W-:Y:S02]  /*0c20*/  IMAD.MOV.U32 R47, RZ, RZ, R46 ;  /* 0x000000ffff2f7224 */ /* 0x000fe400078e002e */
.L_x_10769:
[----:B------:R-:W-:Y:S05]  /*0c30*/  BSYNC B1 ;  /* 0x0000000000017941 */ /* 0x000fea0003800000 */
.L_x_10767:
        /* <DEDUP_REMOVED lines=11> */
.L_x_10771:
[----:B------:R-:W-:Y:S01]  /*0cf0*/  MOV R11, R10 ;  /* 0x0000000a000b7202 */ /* 0x000fe20000000f00 */
[----:B------:R-:W-:Y:S02]  /*0d00*/  IMAD.MOV.U32 R73, RZ, RZ, R72 ;  /* 0x000000ffff497224 */ /* 0x000fe400078e0048 */
[----:B------:R-:W-:Y:S02]  /*0d10*/  IMAD.MOV.U32 R18, RZ, RZ, R17 ;  /* 0x000000ffff127224 */ /* 0x000fe400078e0011 */
[----:B------:R-:W-:Y:S02]  /*0d20*/  IMAD.MOV.U32 R46, RZ, RZ, R45 ;  /* 0x000000ffff2e7224 */ /* 0x000fe400078e002d */
.L_x_10772:
[----:B------:R-:W-:Y:S05]  /*0d30*/  BSYNC B1 ;  /* 0x0000000000017941 */ /* 0x000fea0003800000 */
.L_x_10770:
        /* <DEDUP_REMOVED lines=11> */
.L_x_10774:
[----:B------:R-:W-:Y:S01]  /*0df0*/  MOV R10, R11 ;  /* 0x0000000b000a7202 */ /* 0x000fe20000000f00 */
[----:B------:R-:W-:Y:S02]  /*0e00*/  IMAD.MOV.U32 R72, RZ, RZ, R73 ;  /* 0x000000ffff487224 */ /* 0x000fe400078e0049 */
[----:B------:R-:W-:Y:S02]  /*0e10*/  IMAD.MOV.U32 R17, RZ, RZ, R16 ;  /* 0x000000ffff117224 */ /* 0x000fe400078e0010 */
[----:B------:R-:W-:Y:S02]  /*0e20*/  IMAD.MOV.U32 R45, RZ, RZ, R44 ;  /* 0x000000ffff2d7224 */ /* 0x000fe400078e002c */
.L_x_10775:
[----:B------:R-:W-:Y:S05]  /*0e30*/  BSYNC B1 ;  /* 0x0000000000017941 */ /* 0x000fea0003800000 */
.L_x_10773:
        /* <DEDUP_REMOVED lines=11> */
.L_x_10777:
[----:B------:R-:W-:Y:S01]  /*0ef0*/  MOV R11, R10 ;  /* 0x0000000a000b7202 */ /* 0x000fe20000000f00 */
[----:B------:R-:W-:Y:S02]  /*0f00*/  IMAD.MOV.U32 R73, RZ, RZ, R72 ;  /* 0x000000ffff497224 */ /* 0x000fe400078e0048 */
[----:B------:R-:W-:Y:S02]  /*0f10*/  IMAD.MOV.U32 R16, RZ, RZ, R23 ;  /* 0x000000ffff107224 */ /* 0x000fe400078e0017 */
[----:B------:R-:W-:Y:S02]  /*0f20*/  IMAD.MOV.U32 R44, RZ, RZ, R51 ;  /* 0x000000ffff2c7224 */ /* 0x000fe400078e0033 */
.L_x_10778:
[----:B------:R-:W-:Y:S05]  /*0f30*/  BSYNC B1 ;  /* 0x0000000000017941 */ /* 0x000fea0003800000 */
.L_x_10776:
        /* <DEDUP_REMOVED lines=11> */
.L_x_10780:
[----:B------:R-:W-:Y:S01]  /*0ff0*/  MOV R10, R11 ;  /* 0x0000000b000a7202 */ /* 0x000fe20000000f00 */
[----:B------:R-:W-:Y:S02]  /*1000*/  IMAD.MOV.U32 R72, RZ, RZ, R73 ;  /* 0x000000ffff487224 */ /* 0x000fe400078e0049 */
[----:B------:R-:W-:Y:S02]  /*1010*/  IMAD.MOV.U32 R23, RZ, RZ, R22 ;  /* 0x000000ffff177224 */ /* 0x000fe400078e0016 */
[----:B------:R-:W-:Y:S02]  /*1020*/  IMAD.MOV.U32 R51, RZ, RZ, R50 ;  /* 0x000000ffff337224 */ /* 0x000fe400078e0032 */
.L_x_10781:
[----:B------:R-:W-:Y:S05]  /*1030*/  BSYNC B1 ;  /* 0x0000000000017941 */ /* 0x000fea0003800000 */
.L_x_10779:
        /* <DEDUP_REMOVED lines=11> */
.L_x_10783:
[----:B------:R-:W-:Y:S01]  /*10f0*/  MOV R11, R10 ;  /* 0x0000000a000b7202 */ /* 0x000fe20000000f00 */
[----:B------:R-:W-:Y:S02]  /*1100*/  IMAD.MOV.U32 R73, RZ, RZ, R72 ;  /* 0x000000ffff497224 */ /* 0x000fe400078e0048 */
[----:B------:R-:W-:Y:S02]  /*1110*/  IMAD.MOV.U32 R22, RZ, RZ, R21 ;  /* 0x000000ffff167224 */ /* 0x000fe400078e0015 */
[----:B------:R-:W-:Y:S02]  /*1120*/  IMAD.MOV.U32 R50, RZ, RZ, R49 ;  /* 0x000000ffff327224 */ /* 0x000fe400078e0031 */
.L_x_10784:
[----:B------:R-:W-:Y:S05]  /*1130*/  BSYNC B1 ;  /* 0x0000000000017941 */ /* 0x000fea0003800000 */
.L_x_10782:
        /* <DEDUP_REMOVED lines=11> */
.L_x_10786:
[----:B------:R-:W-:Y:S01]  /*11f0*/  MOV R10, R11 ;  /* 0x0000000b000a7202 */ /* 0x000fe20000000f00 */
[----:B------:R-:W-:Y:S02]  /*1200*/  IMAD.MOV.U32 R72, RZ, RZ, R73 ;  /* 0x000000ffff487224 */ /* 0x000fe400078e0049 */
[----:B------:R-:W-:Y:S02]  /*1210*/  IMAD.MOV.U32 R21, RZ, RZ, R20 ;  /* 0x000000ffff157224 */ /* 0x000fe400078e0014 */
[----:B------:R-:W-:Y:S02]  /*1220*/  IMAD.MOV.U32 R49, RZ, RZ, R48 ;  /* 0x000000ffff317224 */ /* 0x000fe400078e0030 */
.L_x_10787:
[----:B------:R-:W-:Y:S05]  /*1230*/  BSYNC B1 ;  /* 0x0000000000017941 */ /* 0x000fea0003800000 */
.L_x_10785:
        /* <DEDUP_REMOVED lines=11> */
.L_x_10789:
[----:B------:R-:W-:Y:S01]  /*12f0*/  MOV R11, R10 ;  /* 0x0000000a000b7202 */ /* 0x000fe20000000f00 */
[----:B------:R-:W-:Y:S02]  /*1300*/  IMAD.MOV.U32 R73, RZ, RZ, R72 ;  /* 0x000000ffff497224 */ /* 0x000fe400078e0048 */
[----:B------:R-:W-:Y:S02]  /*1310*/  IMAD.MOV.U32 R20, RZ, RZ, R27 ;  /* 0x000000ffff147224 */ /* 0x000fe400078e001b */
[----:B------:R-:W-:Y:S02]  /*1320*/  IMAD.MOV.U32 R48, RZ, RZ, R55 ;  /* 0x000000ffff307224 */ /* 0x000fe400078e0037 */
.L_x_10790:
[----:B------:R-:W-:Y:S05]  /*1330*/  BSYNC B1 ;  /* 0x0000000000017941 */ /* 0x000fea0003800000 */
.L_x_10788:
        /* <DEDUP_REMOVED lines=11> */
.L_x_10792:
[----:B------:R-:W-:Y:S01]  /*13f0*/  MOV R10, R11 ;  /* 0x0000000b000a7202 */ /* 0x000fe20000000f00 */
[----:B------:R-:W-:Y:S02]  /*1400*/  IMAD.MOV.U32 R72, RZ, RZ, R73 ;  /* 0x000000ffff487224 */ /* 0x000fe400078e0049 */
[----:B------:R-:W-:Y:S02]  /*1410*/  IMAD.MOV.U32 R27, RZ, RZ, R26 ;  /* 0x000000ffff1b7224 */ /* 0x000fe400078e001a */
[----:B------:R-:W-:Y:S02]  /*1420*/  IMAD.MOV.U32 R55, RZ, RZ, R54 ;  /* 0x000000ffff377224 */ /* 0x000fe400078e0036 */
.L_x_10793:
[----:B------:R-:W-:Y:S05]  /*1430*/  BSYNC B1 ;  /* 0x0000000000017941 */ /* 0x000fea0003800000 */
.L_x_10791:
        /* <DEDUP_REMOVED lines=11> */
.L_x_10795:
[----:B------:R-:W-:Y:S01]  /*14f0*/  MOV R11, R10 ;  /* 0x0000000a000b7202 */ /* 0x000fe20000000f00 */
[----:B------:R-:W-:Y:S02]  /*1500*/  IMAD.MOV.U32 R73, RZ, RZ, R72 ;  /* 0x000000ffff497224 */ /* 0x000fe400078e0048 */
[----:B------:R-:W-:Y:S02]  /*1510*/  IMAD.MOV.U32 R26, RZ, RZ, R25 ;  /* 0x000000ffff1a7224 */ /* 0x000fe400078e0019 */
[----:B------:R-:W-:Y:S02]  /*1520*/  IMAD.MOV.U32 R54, RZ, RZ, R53 ;  /* 0x000000ffff367224 */ /* 0x000fe400078e0035 */
.L_x_10796:
[----:B------:R-:W-:Y:S05]  /*1530*/  BSYNC B1 ;  /* 0x0000000000017941 */ /* 0x000fea0003800000 */
.L_x_10794:
        /* <DEDUP_REMOVED lines=11> */
.L_x_10798:
[----:B------:R-:W-:Y:S01]  /*15f0*/  MOV R10, R11 ;  /* 0x0000000b000a7202 */ /* 0x000fe20000000f00 */
[----:B------:R-:W-:Y:S02]  /*1600*/  IMAD.MOV.U32 R72, RZ, RZ, R73 ;  /* 0x000000ffff487224 */ /* 0x000fe400078e0049 */
[----:B------:R-:W-:Y:S02]  /*1610*/  IMAD.MOV.U32 R25, RZ, RZ, R24 ;  /* 0x000000ffff197224 */ /* 0x000fe400078e0018 */
[----:B------:R-:W-:Y:S02]  /*1620*/  IMAD.MOV.U32 R53, RZ, RZ, R52 ;  /* 0x000000ffff357224 */ /* 0x000fe400078e0034 */
.L_x_10799:
[----:B------:R-:W-:Y:S05]  /*1630*/  BSYNC B1 ;  /* 0x0000000000017941 */ /* 0x000fea0003800000 */
.L_x_10797:
        /* <DEDUP_REMOVED lines=11> */
.L_x_10801:
[----:B------:R-:W-:Y:S01]  /*16f0*/  MOV R11, R10 ;  /* 0x0000000a000b7202 */ /* 0x000fe20000000f00 */
[----:B------:R-:W-:Y:S02]  /*1700*/  IMAD.MOV.U32 R73, RZ, RZ, R72 ;  /* 0x000000ffff497224 */ /* 0x000fe400078e0048 */
[----:B------:R-:W-:Y:S02]  /*1710*/  IMAD.MOV.U32 R24, RZ, RZ, R31 ;  /* 0x000000ffff187224 */ /* 0x000fe400078e001f */
[----:B------:R-:W-:Y:S02]  /*1720*/  IMAD.MOV.U32 R52, RZ, RZ, R59 ;  /* 0x000000ffff347224 */ /* 0x000fe400078e003b */
.L_x_10802:
[----:B------:R-:W-:Y:S05]  /*1730*/  BSYNC B1 ;  /* 0x0000000000017941 */ /* 0x000fea0003800000 */
.L_x_10800:
        /* <DEDUP_REMOVED lines=11> */
.L_x_10804:
[----:B------:R-:W-:Y:S01]  /*17f0*/  MOV R10, R11 ;  /* 0x0000000b000a7202 */ /* 0x000fe20000000f00 */
[----:B------:R-:W-:Y:S02]  /*1800*/  IMAD.MOV.U32 R72, RZ, RZ, R73 ;  /* 0x000000ffff487224 */ /* 0x000fe400078e0049 */
[----:B------:R-:W-:Y:S02]  /*1810*/  IMAD.MOV.U32 R31, RZ, RZ, R30 ;  /* 0x000000ffff1f7224 */ /* 0x000fe400078e001e */
[----:B------:R-:W-:Y:S02]  /*1820*/  IMAD.MOV.U32 R59, RZ, RZ, R58 ;  /* 0x000000ffff3b7224 */ /* 0x000fe400078e003a */
.L_x_10805:
[----:B------:R-:W-:Y:S05]  /*1830*/  BSYNC B1 ;  /* 0x0000000000017941 */ /* 0x000fea0003800000 */
.L_x_10803:
        /* <DEDUP_REMOVED lines=11> */
.L_x_10807:
[----:B------:R-:W-:Y:S01]  /*18f0*/  MOV R11, R10 ;  /* 0x0000000a000b7202 */ /* 0x000fe20000000f00 */
[----:B------:R-:W-:Y:S02]  /*1900*/  IMAD.MOV.U32 R73, RZ, RZ, R72 ;  /* 0x000000ffff497224 */ /* 0x000fe400078e0048 */
[----:B------:R-:W-:Y:S02]  /*1910*/  IMAD.MOV.U32 R30, RZ, RZ, R29 ;  /* 0x000000ffff1e7224 */ /* 0x000fe400078e001d */
[----:B------:R-:W-:Y:S02]  /*1920*/  IMAD.MOV.U32 R58, RZ, RZ, R57 ;  /* 0x000000ffff3a7224 */ /* 0x000fe400078e0039 */
.L_x_10808:
[----:B------:R-:W-:Y:S05]  /*1930*/  BSYNC B1 ;  /* 0x0000000000017941 */ /* 0x000fea0003800000 */
.L_x_10806:
        /* <DEDUP_REMOVED lines=11> */
.L_x_10810:
[----:B------:R-:W-:Y:S01]  /*19f0*/  MOV R10, R11 ;  /* 0x0000000b000a7202 */ /* 0x000fe20000000f00 */
[----:B------:R-:W-:Y:S02]  /*1a00*/  IMAD.MOV.U32 R72, RZ, RZ, R73 ;  /* 0x000000ffff487224 */ /* 0x000fe400078e0049 */
[----:B------:R-:W-:Y:S02]  /*1a10*/  IMAD.MOV.U32 R29, RZ, RZ, R28 ;  /* 0x000000ffff1d7224 */ /* 0x000fe400078e001c */
[----:B------:R-:W-:Y:S02]  /*1a20*/  IMAD.MOV.U32 R57, RZ, RZ, R56 ;  /* 0x000000ffff397224 */ /* 0x000fe400078e0038 */
.L_x_10811:
[----:B------:R-:W-:Y:S05]  /*1a30*/  BSYNC B1 ;  /* 0x0000000000017941 */ /* 0x000fea0003800000 */
.L_x_10809:
        /* <DEDUP_REMOVED lines=11> */
.L_x_10813:
[----:B------:R-:W-:Y:S01]  /*1af0*/  MOV R11, R10 ;  /* 0x0000000a000b7202 */ /* 0x000fe20000000f00 */
[----:B------:R-:W-:Y:S02]  /*1b00*/  IMAD.MOV.U32 R73, RZ, RZ, R72 ;  /* 0x000000ffff497224 */ /* 0x000fe400078e0048 */
[----:B------:R-:W-:Y:S02]  /*1b10*/  IMAD.MOV.U32 R28, RZ, RZ, R35 ;  /* 0x000000ffff1c7224 */ /* 0x000fe400078e0023 */
[----:B------:R-:W-:Y:S02]  /*1b20*/  IMAD.MOV.U32 R56, RZ, RZ, R63 ;  /* 0x000000ffff387224 */ /* 0x000fe400078e003f */
.L_x_10814:
[----:B------:R-:W-:Y:S05]  /*1b30*/  BSYNC B1 ;  /* 0x0000000000017941 */ /* 0x000fea0003800000 */
.L_x_10812:
        /* <DEDUP_REMOVED lines=11> */
.L_x_10816:
[----:B------:R-:W-:Y:S01]  /*1bf0*/  MOV R10, R11 ;  /* 0x0000000b000a7202 */ /* 0x000fe20000000f00 */
[----:B------:R-:W-:Y:S02]  /*1c00*/  IMAD.MOV.U32 R72, RZ, RZ, R73 ;  /* 0x000000ffff487224 */ /* 0x000fe400078e0049 */
[----:B------:R-:W-:Y:S02]  /*1c10*/  IMAD.MOV.U32 R35, RZ, RZ, R34 ;  /* 0x000000ffff237224 */ /* 0x000fe400078e0022 */
[----:B------:R-:W-:Y:S02]  /*1c20*/  IMAD.MOV.U32 R63, RZ, RZ, R62 ;  /* 0x000000ffff3f7224 */ /* 0x000fe400078e003e */
.L_x_10817:
[----:B------:R-:W-:Y:S05]  /*1c30*/  BSYNC B1 ;  /* 0x0000000000017941 */ /* 0x000fea0003800000 */
.L_x_10815:
        /* <DEDUP_REMOVED lines=11> */
.L_x_10819:
[----:B------:R-:W-:Y:S01]  /*1cf0*/  MOV R11, R10 ;  /* 0x0000000a000b7202 */ /* 0x000fe20000000f00 */
[----:B------:R-:W-:Y:S02]  /*1d00*/  IMAD.MOV.U32 R73, RZ, RZ, R72 ;  /* 0x000000ffff497224 */ /* 0x000fe400078e0048 */
[----:B------:R-:W-:Y:S02]  /*1d10*/  IMAD.MOV.U32 R34, RZ, RZ, R33 ;  /* 0x000000ffff227224 */ /* 0x000fe400078e0021 */
[----:B------:R-:W-:Y:S02]  /*1d20*/  IMAD.MOV.U32 R62, RZ, RZ, R61 ;  /* 0x000000ffff3e7224 */ /* 0x000fe400078e003d */
.L_x_10820:
[----:B------:R-:W-:Y:S05]  /*1d30*/  BSYNC B1 ;  /* 0x0000000000017941 */ /* 0x000fea0003800000 */
.L_x_10818:
        /* <DEDUP_REMOVED lines=11> */
.L_x_10822:
[----:B------:R-:W-:Y:S01]  /*1df0*/  MOV R10, R11 ;  /* 0x0000000b000a7202 */ /* 0x000fe20000000f00 */
[----:B------:R-:W-:Y:S02]  /*1e00*/  IMAD.MOV.U32 R72, RZ, RZ, R73 ;  /* 0x000000ffff487224 */ /* 0x000fe400078e0049 */
[----:B------:R-:W-:Y:S02]  /*1e10*/  IMAD.MOV.U32 R33, RZ, RZ, R32 ;  /* 0x000000ffff217224 */ /* 0x000fe400078e0020 */
[----:B------:R-:W-:Y:S02]  /*1e20*/  IMAD.MOV.U32 R61, RZ, RZ, R60 ;  /* 0x000000ffff3d7224 */ /* 0x000fe400078e003c */
.L_x_10823:
[----:B------:R-:W-:Y:S05]  /*1e30*/  BSYNC B1 ;  /* 0x0000000000017941 */ /* 0x000fea0003800000 */
.L_x_10821:
        /* <DEDUP_REMOVED lines=11> */
.L_x_10825:
[----:B------:R-:W-:Y:S01]  /*1ef0*/  MOV R11, R10 ;  /* 0x0000000a000b7202 */ /* 0x000fe20000000f00 */
[----:B------:R-:W-:Y:S02]  /*1f00*/  IMAD.MOV.U32 R73, RZ, RZ, R72 ;  /* 0x000000ffff497224 */ /* 0x000fe400078e0048 */
[----:B------:R-:W-:Y:S02]  /*1f10*/  IMAD.MOV.U32 R32, RZ, RZ, R39 ;  /* 0x000000ffff207224 */ /* 0x000fe400078e0027 */
[----:B------:R-:W-:Y:S02]  /*1f20*/  IMAD.MOV.U32 R60, RZ, RZ, R67 ;  /* 0x000000ffff3c7224 */ /* 0x000fe400078e0043 */
.L_x_10826:
[----:B------:R-:W-:Y:S05]  /*1f30*/  BSYNC B1 ;  /* 0x0000000000017941 */ /* 0x000fea0003800000 */
.L_x_10824:
        /* <DEDUP_REMOVED lines=11> */
.L_x_10828:
[----:B------:R-:W-:Y:S01]  /*1ff0*/  MOV R10, R11 ;  /* 0x0000000b000a7202 */ /* 0x000fe20000000f00 */
[----:B------:R-:W-:Y:S02]  /*2000*/  IMAD.MOV.U32 R72, RZ, RZ, R73 ;  /* 0x000000ffff487224 */ /* 0x000fe400078e0049 */
[----:B------:R-:W-:Y:S02]  /*2010*/  IMAD.MOV.U32 R39, RZ, RZ, R38 ;  /* 0x000000ffff277224 */ /* 0x000fe400078e0026 */
[----:B------:R-:W-:Y:S02]  /*2020*/  IMAD.MOV.U32 R67, RZ, RZ, R66 ;  /* 0x000000ffff437224 */ /* 0x000fe400078e0042 */
.L_x_10829:
[----:B------:R-:W-:Y:S05]  /*2030*/  BSYNC B1 ;  /* 0x0000000000017941 */ /* 0x000fea0003800000 */
.L_x_10827:
        /* <DEDUP_REMOVED lines=11> */
.L_x_10831:
[----:B------:R-:W-:Y:S01]  /*20f0*/  MOV R11, R10 ;  /* 0x0000000a000b7202 */ /* 0x000fe20000000f00 */
[----:B------:R-:W-:Y:S02]  /*2100*/  IMAD.MOV.U32 R73, RZ, RZ, R72 ;  /* 0x000000ffff497224 */ /* 0x000fe400078e0048 */
[----:B------:R-:W-:Y:S02]  /*2110*/  IMAD.MOV.U32 R38, RZ, RZ, R37 ;  /* 0x000000ffff267224 */ /* 0x000fe400078e0025 */
[----:B------:R-:W-:Y:S02]  /*2120*/  IMAD.MOV.U32 R66, RZ, RZ, R65 ;  /* 0x000000ffff427224 */ /* 0x000fe400078e0041 */
.L_x_10832:
[----:B------:R-:W-:Y:S05]  /*2130*/  BSYNC B1 ;  /* 0x0000000000017941 */ /* 0x000fea0003800000 */
.L_x_10830:
        /* <DEDUP_REMOVED lines=11> */
.L_x_10834:
[----:B------:R-:W-:Y:S01]  /*21f0*/  MOV R10, R11 ;  /* 0x0000000b000a7202 */ /* 0x000fe20000000f00 */
[----:B------:R-:W-:Y:S02]  /*2200*/  IMAD.MOV.U32 R72, RZ, RZ, R73 ;  /* 0x000000ffff487224 */ /* 0x000fe400078e0049 */
[----:B------:R-:W-:Y:S02]  /*2210*/  IMAD.MOV.U32 R37, RZ, RZ, R36 ;  /* 0x000000ffff257224 */ /* 0x000fe400078e0024 */
[----:B------:R-:W-:Y:S02]  /*2220*/  IMAD.MOV.U32 R65, RZ, RZ, R64 ;  /* 0x000000ffff417224 */ /* 0x000fe400078e0040 */
.L_x_10835:
[----:B------:R-:W-:Y:S05]  /*2230*/  BSYNC B1 ;  /* 0x0000000000017941 */ /* 0x000fea0003800000 */
.L_x_10833:
        /* <DEDUP_REMOVED lines=11> */
.L_x_10837:
[----:B------:R-:W-:Y:S01]  /*22f0*/  MOV R11, R10 ;  /* 0x0000000a000b7202 */ /* 0x000fe20000000f00 */
[----:B------:R-:W-:Y:S02]  /*2300*/  IMAD.MOV.U32 R73, RZ, RZ, R72 ;  /* 0x000000ffff497224 */ /* 0x000fe400078e0048 */
[----:B------:R-:W-:Y:S02]  /*2310*/  IMAD.MOV.U32 R36, RZ, RZ, R43 ;  /* 0x000000ffff247224 */ /* 0x000fe400078e002b */
[----:B------:R-:W-:Y:S02]  /*2320*/  IMAD.MOV.U32 R64, RZ, RZ, R71 ;  /* 0x000000ffff407224 */ /* 0x000fe400078e0047 */
.L_x_10838:
[----:B------:R-:W-:Y:S05]  /*2330*/  BSYNC B1 ;  /* 0x0000000000017941 */ /* 0x000fea0003800000 */
.L_x_10836:
        /* <DEDUP_REMOVED lines=11> */
.L_x_10840:
[----:B------:R-:W-:Y:S01]  /*23f0*/  MOV R10, R11 ;  /* 0x0000000b000a7202 */ /* 0x000fe20000000f00 */
[----:B------:R-:W-:Y:S02]  /*2400*/  IMAD.MOV.U32 R72, RZ, RZ, R73 ;  /* 0x000000ffff487224 */ /* 0x000fe400078e0049 */
[----:B------:R-:W-:Y:S02]  /*2410*/  IMAD.MOV.U32 R43, RZ, RZ, R42 ;  /* 0x000000ffff2b7224 */ /* 0x000fe400078e002a */
[----:B------:R-:W-:Y:S02]  /*2420*/  IMAD.MOV.U32 R71, RZ, RZ, R70 ;  /* 0x000000ffff477224 */ /* 0x000fe400078e0046 */
.L_x_10841:
[----:B------:R-:W-:Y:S05]  /*2430*/  BSYNC B1 ;  /* 0x0000000000017941 */ /* 0x000fea0003800000 */
.L_x_10839:
        /* <DEDUP_REMOVED lines=11> */
.L_x_10843:
[----:B------:R-:W-:Y:S01]  /*24f0*/  MOV R11, R10 ;  /* 0x0000000a000b7202 */ /* 0x000fe20000000f00 */
[----:B------:R-:W-:Y:S02]  /*2500*/  IMAD.MOV.U32 R73, RZ, RZ, R72 ;  /* 0x000000ffff497224 */ /* 0x000fe400078e0048 */
[----:B------:R-:W-:Y:S02]  /*2510*/  IMAD.MOV.U32 R42, RZ, RZ, R41 ;  /* 0x000000ffff2a7224 */ /* 0x000fe400078e0029 */
[----:B------:R-:W-:Y:S02]  /*2520*/  IMAD.MOV.U32 R70, RZ, RZ, R69 ;  /* 0x000000ffff467224 */ /* 0x000fe400078e0045 */
.L_x_10844:
[----:B------:R-:W-:Y:S05]  /*2530*/  BSYNC B1 ;  /* 0x0000000000017941 */ /* 0x000fea0003800000 */
.L_x_10842:
        /* <DEDUP_REMOVED lines=11> */
.L_x_10846:
[----:B------:R-:W-:Y:S01]  /*25f0*/  MOV R10, R11 ;  /* 0x0000000b000a7202 */ /* 0x000fe20000000f00 */
[----:B------:R-:W-:Y:S02]  /*2600*/  IMAD.MOV.U32 R72, RZ, RZ, R73 ;  /* 0x000000ffff487224 */ /* 0x000fe400078e0049 */
[----:B------:R-:W-:Y:S02]  /*2610*/  IMAD.MOV.U32 R41, RZ, RZ, R40 ;  /* 0x000000ffff297224 */ /* 0x000fe400078e0028 */
[----:B------:R-:W-:Y:S02]  /*2620*/  IMAD.MOV.U32 R69, RZ, RZ, R68 ;  /* 0x000000ffff457224 */ /* 0x000fe400078e0044 */
.L_x_10847:
[----:B------:R-:W-:Y:S05]  /*2630*/  BSYNC B1 ;  /* 0x0000000000017941 */ /* 0x000fea0003800000 */
.L_x_10845:
        /* <DEDUP_REMOVED lines=11> */
.L_x_10849:
[----:B------:R-:W-:Y:S01]  /*26f0*/  MOV R11, R10 ;  /* 0x0000000a000b7202 */ /* 0x000fe20000000f00 */
[----:B------:R-:W-:Y:S02]  /*2700*/  IMAD.MOV.U32 R73, RZ, RZ, R72 ;  /* 0x000000ffff497224 */ /* 0x000fe400078e0048 */
[----:B------:R-:W-:Y:S02]  /*2710*/  IMAD.MOV.U32 R40, RZ, RZ, R15 ;  /* 0x000000ffff287224 */ /* 0x000fe400078e000f */
[----:B------:R-:W-:Y:S02]  /*2720*/  IMAD.MOV.U32 R68, RZ, RZ, R3 ;  /* 0x000000ffff447224 */ /* 0x000fe400078e0003 */
.L_x_10850:
[----:B------:R-:W-:Y:S05]  /*2730*/  BSYNC B1 ;  /* 0x0000000000017941 */ /* 0x000fea0003800000 */
.L_x_10848:
        /* <DEDUP_REMOVED lines=11> */
.L_x_10852:
[----:B------:R-:W-:Y:S01]  /*27f0*/  MOV R10, R11 ;  /* 0x0000000b000a7202 */ /* 0x000fe20000000f00 */
[----:B------:R-:W-:Y:S02]  /*2800*/  IMAD.MOV.U32 R75, RZ, RZ, R73 ;  /* 0x000000ffff4b7224 */ /* 0x000fe400078e0049 */
[----:B------:R-:W-:Y:S02]  /*2810*/  IMAD.MOV.U32 R3, RZ, RZ, R2 ;  /* 0x000000ffff037224 */ /* 0x000fe400078e0002 */
[----:B------:R-:W-:Y:S02]  /*2820*/  IMAD.MOV.U32 R15, RZ, RZ, R14 ;  /* 0x000000ffff0f7224 */ /* 0x000fe400078e000e */
.L_x_10853:
[----:B------:R-:W-:Y:S05]  /*2830*/  BSYNC B1 ;  /* 0x0000000000017941 */ /* 0x000fea0003800000 */
.L_x_10851:
        /* <DEDUP_REMOVED lines=9> */
.L_x_10855:
[----:B------:R-:W-:Y:S01]  /*28d0*/  IMAD.MOV.U32 R2, RZ, RZ, R0 ;  /* 0x000000ffff027224 */ /* 0x000fe200078e0000 */
[----:B------:R-:W-:Y:S01]  /*28e0*/  MOV R0, R75 ;  /* 0x0000004b00007202 */ /* 0x000fe20000000f00 */
[----:B------:R-:W-:Y:S02]  /*28f0*/  IMAD.MOV.U32 R14, RZ, RZ, R13 ;  /* 0x000000ffff0e7224 */ /* 0x000fe400078e000d */
[----:B------:R-:W-:Y:S02]  /*2900*/  IMAD.MOV.U32 R13, RZ, RZ, R10 ;  /* 0x000000ffff0d7224 */ /* 0x000fe400078e000a */
.L_x_10856:
[----:B------:R-:W-:Y:S05]  /*2910*/  BSYNC B1 ;  /* 0x0000000000017941 */ /* 0x000fea0003800000 */
.L_x_10854:
[----:B------:R-:W-:Y:S02]  /*2920*/  IADD3 R6, R6, 0x40, RZ ;  /* 0x0000004006067810 */ /* 0x000fe40007ffe0ff */
[----:B------:R-:W-:Y:S02]  /*2930*/  IADD3 R4, P1, R4, 0x100, RZ ;  /* 0x0000010004047810 */ /* 0x000fe40007f3e0ff */
[----:B------:R-:W-:Y:S02]  /*2940*/  ISETP.GE.AND P0, PT, R6, c[0x0][0x188], PT ;  /* 0x0000620006007a0c */ /* 0x000fe40003f06270 */
[----:B------:R-:W-:Y:S01]  /*2950*/  IADD3 R7, R7, 0x40, RZ ;  /* 0x0000004007077810 */ /* 0x000fe20007ffe0ff */
[----:B------:R-:W-:-:S10]  /*2960*/  IMAD.X R5, RZ, RZ, R5, P1 ;  /* 0x000000ffff057224 */ /* 0x000fd400008e0605 */
[----:B------:R-:W-:Y:S01]  /*2970*/  @P0 CALL.REL.NOINC `(.L_x_10857) ;  /* 0x0000001000000944 */ /* 0x000fe20003c00000 */
[----:B------:R-:W-:Y:S05]  /*2980*/  BRA `(.L_x_10858) ;  /* 0xffffe00000007947 */ /* 0x000fea000383ffff */
.L_x_10857:
[----:B------:R-:W-:Y:S05]  /*2990*/  BRA `(.L_x_10759) ;  /* 0x0000245000007947 */ /* 0x000fea0003800000 */
.L_x_10760:
        /* <DEDUP_REMOVED lines=11> */
[----:B------:R-:W-:Y:S01]  /*2a50*/  IMAD.MOV.U32 R7, RZ, RZ, R3 ;  /* 0x000000ffff077224 */ /* 0x000fe200078e0003 */
        /* <DEDUP_REMOVED lines=57> */
.L_x_10955:
[----:B------:R-:W-:Y:S02]  /*2df0*/  IMAD.MOV.U32 R9, RZ, RZ, R7 ;  /* 0x000000ffff097224 */ /* 0x000fe400078e0007 */
[----:B------:R-:W-:-:S05]  /*2e00*/  IMAD.MOV.U32 R8, RZ, RZ, R4 ;  /* 0x000000ffff087224 */ /* 0x000fca00078e0004 */
[----:B------:R-:W2:Y:S01]  /*2e10*/  LDG.E R9, [R8.64] ;  /* 0x0000000408097981 */ /* 0x000ea2000c1e1900 */
[----:B------:R-:W-:Y:S01]  /*2e20*/  BSSY B1, `(.L_x_10859) ;  /* 0x000000a000017945 */ /* 0x000fe20003800000 */
[----:B--2---:R-:W-:-:S04]  /*2e30*/  FSETP.GEU.FTZ.AND P0, PT, R76, R9, PT ;  /* 0x000000094c00720b */ /* 0x004fc80003f1e000 */
[----:B------:R-:W-:-:S13]  /*2e40*/  ISETP.EQ.OR P0, PT, R12, -0x1, !P0 ;  /* 0xffffffff0c00780c */ /* 0x000fda0004702670 */
[----:B------:R-:W-:Y:S05]  /*2e50*/  @P0 BRA `(.L_x_10860) ;  /* 0x0000004000000947 */ /* 0x000fea0003800000 */
[----:B------:R-:W-:Y:S02]  /*2e60*/  FSETP.NEU.FTZ.AND P0, PT, R76, R9, PT ;  /* 0x000000094c00720b */ /* 0x000fe40003f1d000 */
[----:B------:R-:W-:Y:S02]  /*2e70*/  MOV R8, R76 ;  /* 0x0000004c00087202 */ /* 0x000fe40000000f00 */
[----:B------:R-:W-:-:S13]  /*2e80*/  ISETP.LE.OR P0, PT, R12, R5, P0 ;  /* 0x000000050c00720c */ /* 0x000fda0000703670 */
[----:B------:R-:W-:Y:S05]  /*2e90*/  @P0 BRA `(.L_x_10861) ;  /* 0x0000002000000947 */ /* 0x000fea0003800000 */
.L_x_10860:
[----:B------:R-:W-:Y:S02]  /*2ea0*/  IMAD.MOV.U32 R8, RZ, RZ, R9 ;  /* 0x000000ffff087224 */ /* 0x000fe400078e0009 */
[----:B------:R-:W-:Y:S02]  /*2eb0*/  IMAD.MOV.U32 R12, RZ, RZ, R5 ;  /* 0x000000ffff0c7224 */ /* 0x000fe400078e0005 */
.L_x_10861:
[----:B------:R-:W-:Y:S05]  /*2ec0*/  BSYNC B1 ;  /* 0x0000000000017941 */ /* 0x000fea0003800000 */
.L_x_10859:
        /* <DEDUP_REMOVED lines=9> */
.L_x_10863:
[----:B------:R-:W-:Y:S02]  /*2f60*/  IMAD.MOV.U32 R76, RZ, RZ, R19 ;  /* 0x000000ffff4c7224 */ /* 0x000fe400078e0013 */
[----:B------:R-:W-:Y:S01]  /*2f70*/  IMAD.MOV.U32 R9, RZ, RZ, R12 ;  /* 0x000000ffff097224 */ /* 0x000fe200078e000c */
[----:B------:R-:W-:Y:S01]  /*2f80*/  MOV R12, R47 ;  /* 0x0000002f000c7202 */ /* 0x000fe20000000f00 */
[----:B------:R-:W-:Y:S02]  /*2f90*/  IMAD.MOV.U32 R19, RZ, RZ, R8 ;  /* 0x000000ffff137224 */ /* 0x000fe400078e0008 */
.L_x_10864:
[----:B------:R-:W-:Y:S05]  /*2fa0*/  BSYNC B1 ;  /* 0x0000000000017941 */ /* 0x000fea0003800000 */
.L_x_10862:
        /* <DEDUP_REMOVED lines=10> */
.L_x_10866:
[----:B------:R-:W-:Y:S01]  /*3050*/  MOV R8, R19 ;  /* 0x0000001300087202 */ /* 0x000fe20000000f00 */
[----:B------:R-:W-:Y:S02]  /*3060*/  IMAD.MOV.U32 R10, RZ, RZ, R9 ;  /* 0x000000ffff0a7224 */ /* 0x000fe400078e0009 */
[----:B------:R-:W-:Y:S02]  /*3070*/  IMAD.MOV.U32 R19, RZ, RZ, R18 ;  /* 0x000000ffff137224 */ /* 0x000fe400078e0012 */
[----:B------:R-:W-:Y:S02]  /*3080*/  IMAD.MOV.U32 R47, RZ, RZ, R46 ;  /* 0x000000ffff2f7224 */ /* 0x000fe400078e002e */
.L_x_10867:
[----:B------:R-:W-:Y:S05]  /*3090*/  BSYNC B1 ;  /* 0x0000000000017941 */ /* 0x000fea0003800000 */
.L_x_10865:
        /* <DEDUP_REMOVED lines=11> */
.L_x_10869:
[----:B------:R-:W-:Y:S01]  /*3150*/  MOV R9, R8 ;  /* 0x0000000800097202 */ /* 0x000fe20000000f00 */
[----:B------:R-:W-:Y:S02]  /*3160*/  IMAD.MOV.U32 R11, RZ, RZ, R10 ;  /* 0x000000ffff0b7224 */ /* 0x000fe400078e000a */
[----:B------:R-:W-:Y:S02]  /*3170*/  IMAD.MOV.U32 R18, RZ, RZ, R17 ;  /* 0x000000ffff127224 */ /* 0x000fe400078e0011 */
[----:B------:R-:W-:Y:S02]  /*3180*/  IMAD.MOV.U32 R46, RZ, RZ, R45 ;  /* 0x000000ffff2e7224 */ /* 0x000fe400078e002d */
.L_x_10870:
[----:B------:R-:W-:Y:S05]  /*3190*/  BSYNC B1 ;  /* 0x0000000000017941 */ /* 0x000fea0003800000 */
.L_x_10868:
        /* <DEDUP_REMOVED lines=11> */
.L_x_10872:
[----:B------:R-:W-:Y:S01]  /*3250*/  MOV R8, R9 ;  /* 0x0000000900087202 */ /* 0x000fe20000000f00 */
[----:B------:R-:W-:Y:S02]  /*3260*/  IMAD.MOV.U32 R10, RZ, RZ, R11 ;  /* 0x000000ffff0a7224 */ /* 0x000fe400078e000b */
[----:B------:R-:W-:Y:S02]  /*3270*/  IMAD.MOV.U32 R17, RZ, RZ, R16 ;  /* 0x000000ffff117224 */ /* 0x000fe400078e0010 */
[----:B------:R-:W-:Y:S02]  /*3280*/  IMAD.MOV.U32 R45, RZ, RZ, R44 ;  /* 0x000000ffff2d7224 */ /* 0x000fe400078e002c */
.L_x_10873:
[----:B------:R-:W-:Y:S05]  /*3290*/  BSYNC B1 ;  /* 0x0000000000017941 */ /* 0x000fea0003800000 */
.L_x_10871:
        /* <DEDUP_REMOVED lines=11> */
.L_x_10875:
[----:B------:R-:W-:Y:S01]  /*3350*/  MOV R9, R8 ;  /* 0x0000000800097202 */ /* 0x000fe20000000f00 */
[----:B------:R-:W-:Y:S02]  /*3360*/  IMAD.MOV.U32 R11, RZ, RZ, R10 ;  /* 0x000000ffff0b7224 */ /* 0x000fe400078e000a */
[----:B------:R-:W-:Y:S02]  /*3370*/  IMAD.MOV.U32 R16, RZ, RZ, R23 ;  /* 0x000000ffff107224 */ /* 0x000fe400078e0017 */
[----:B------:R-:W-:Y:S02]  /*3380*/  IMAD.MOV.U32 R44, RZ, RZ, R51 ;  /* 0x000000ffff2c7224 */ /* 0x000fe400078e0033 */
.L_x_10876:
[----:B------:R-:W-:Y:S05]  /*3390*/  BSYNC B1 ;  /* 0x0000000000017941 */ /* 0x000fea0003800000 */
.L_x_10874:
        /* <DEDUP_REMOVED lines=11> */
.L_x_10878:
[----:B------:R-:W-:Y:S01]  /*3450*/  MOV R8, R9 ;  /* 0x0000000900087202 */ /* 0x000fe20000000f00 */
[----:B------:R-:W-:Y:S02]  /*3460*/  IMAD.MOV.U32 R10, RZ, RZ, R11 ;  /* 0x000000ffff0a7224 */ /* 0x000fe400078e000b */
[----:B------:R-:W-:Y:S02]  /*3470*/  IMAD.MOV.U32 R23, RZ, RZ, R22 ;  /* 0x000000ffff177224 */ /* 0x000fe400078e0016 */
[----:B------:R-:W-:Y:S02]  /*3480*/  IMAD.MOV.U32 R51, RZ, RZ, R50 ;  /* 0x000000ffff337224 */ /* 0x000fe400078e0032 */
.L_x_10879:
[----:B------:R-:W-:Y:S05]  /*3490*/  BSYNC B1 ;  /* 0x0000000000017941 */ /* 0x000fea0003800000 */
.L_x_10877:
        /* <DEDUP_REMOVED lines=11> */
.L_x_10881:
[----:B------:R-:W-:Y:S01]  /*3550*/  MOV R9, R8 ;  /* 0x0000000800097202 */ /* 0x000fe20000000f00 */
[----:B------:R-:W-:Y:S02]  /*3560*/  IMAD.MOV.U32 R11, RZ, RZ, R10 ;  /* 0x000000ffff0b7224 */ /* 0x000fe400078e000a */
[----:B------:R-:W-:Y:S02]  /*3570*/  IMAD.MOV.U32 R22, RZ, RZ, R21 ;  /* 0x000000ffff167224 */ /* 0x000fe400078e0015 */
[----:B------:R-:W-:Y:S02]  /*3580*/  IMAD.MOV.U32 R50, RZ, RZ, R49 ;  /* 0x000000ffff327224 */ /* 0x000fe400078e0031 */
.L_x_10882:
[----:B------:R-:W-:Y:S05]  /*3590*/  BSYNC B1 ;  /* 0x0000000000017941 */ /* 0x000fea0003800000 */
.L_x_10880:
        /* <DEDUP_REMOVED lines=11> */
.L_x_10884:
[----:B------:R-:W-:Y:S01]  /*3650*/  MOV R8, R9 ;  /* 0x0000000900087202 */ /* 0x000fe20000000f00 */
[----:B------:R-:W-:Y:S02]  /*3660*/  IMAD.MOV.U32 R10, RZ, RZ, R11 ;  /* 0x000000ffff0a7224 */ /* 0x000fe400078e000b */
[----:B------:R-:W-:Y:S02]  /*3670*/  IMAD.MOV.U32 R21, RZ, RZ, R20 ;  /* 0x000000ffff157224 */ /* 0x000fe400078e0014 */
[----:B------:R-:W-:Y:S02]  /*3680*/  IMAD.MOV.U32 R49, RZ, RZ, R48 ;  /* 0x000000ffff317224 */ /* 0x000fe400078e0030 */
.L_x_10885:
[----:B------:R-:W-:Y:S05]  /*3690*/  BSYNC B1 ;  /* 0x0000000000017941 */ /* 0x000fea0003800000 */
.L_x_10883:
        /* <DEDUP_REMOVED lines=11> */
.L_x_10887:
[----:B------:R-:W-:Y:S01]  /*3750*/  MOV R9, R8 ;  /* 0x0000000800097202 */ /* 0x000fe20000000f00 */
[----:B------:R-:W-:Y:S02]  /*3760*/  IMAD.MOV.U32 R11, RZ, RZ, R10 ;  /* 0x000000ffff0b7224 */ /* 0x000fe400078e000a */
[----:B------:R-:W-:Y:S02]  /*3770*/  IMAD.MOV.U32 R20, RZ, RZ, R27 ;  /* 0x000000ffff147224 */ /* 0x000fe400078e001b */
[----:B------:R-:W-:Y:S02]  /*3780*/  IMAD.MOV.U32 R48, RZ, RZ, R55 ;  /* 0x000000ffff307224 */ /* 0x000fe400078e0037 */
.L_x_10888:
[----:B------:R-:W-:Y:S05]  /*3790*/  BSYNC B1 ;  /* 0x0000000000017941 */ /* 0x000fea0003800000 */
.L_x_10886:
        /* <DEDUP_REMOVED lines=11> */
.L_x_10890:
[----:B------:R-:W-:Y:S01]  /*3850*/  MOV R8, R9 ;  /* 0x0000000900087202 */ /* 0x000fe20000000f00 */
[----:B------:R-:W-:Y:S02]  /*3860*/  IMAD.MOV.U32 R10, RZ, RZ, R11 ;  /* 0x000000ffff0a7224 */ /* 0x000fe400078e000b */
[----:B------:R-:W-:Y:S02]  /*3870*/  IMAD.MOV.U32 R27, RZ, RZ, R26 ;  /* 0x000000ffff1b7224 */ /* 0x000fe400078e001a */
[----:B------:R-:W-:Y:S02]  /*3880*/  IMAD.MOV.U32 R55, RZ, RZ, R54 ;  /* 0x000000ffff377224 */ /* 0x000fe400078e0036 */
.L_x_10891:
[----:B------:R-:W-:Y:S05]  /*3890*/  BSYNC B1 ;  /* 0x0000000000017941 */ /* 0x000fea0003800000 */
.L_x_10889:
        /* <DEDUP_REMOVED lines=11> */
.L_x_10893:
[----:B------:R-:W-:Y:S01]  /*3950*/  MOV R9, R8 ;  /* 0x0000000800097202 */ /* 0x000fe20000000f00 */
[----:B------:R-:W-:Y:S02]  /*3960*/  IMAD.MOV.U32 R11, RZ, RZ, R10 ;  /* 0x000000ffff0b7224 */ /* 0x000fe400078e000a */
[----:B------:R-:W-:Y:S02]  /*3970*/  IMAD.MOV.U32 R26, RZ, RZ, R25 ;  /* 0x000000ffff1a7224 */ /* 0x000fe400078e0019 */
[----:B------:R-:W-:Y:S02]  /*3980*/  IMAD.MOV.U32 R54, RZ, RZ, R53 ;  /* 0x000000ffff367224 */ /* 0x000fe400078e0035 */
.L_x_10894:
[----:B------:R-:W-:Y:S05]  /*3990*/  BSYNC B1 ;  /* 0x0000000000017941 */ /* 0x000fea0003800000 */
.L_x_10892:
        /* <DEDUP_REMOVED lines=11> */
.L_x_10896:
[----:B------:R-:W-:Y:S01]  /*3a50*/  MOV R8, R9 ;  /* 0x0000000900087202 */ /* 0x000fe20000000f00 */
[----:B------:R-:W-:Y:S02]  /*3a60*/  IMAD.MOV.U32 R10, RZ, RZ, R11 ;  /* 0x000000ffff0a7224 */ /* 0x000fe400078e000b */
[----:B------:R-:W-:Y:S02]  /*3a70*/  IMAD.MOV.U32 R25, RZ, RZ, R24 ;  /* 0x000000ffff197224 */ /* 0x000fe400078e0018 */
[----:B------:R-:W-:Y:S02]  /*3a80*/  IMAD.MOV.U32 R53, RZ, RZ, R52 ;  /* 0x000000ffff357224 */ /* 0x000fe400078e0034 */
.L_x_10897:
[----:B------:R-:W-:Y:S05]  /*3a90*/  BSYNC B1 ;  /* 0x0000000000017941 */ /* 0x000fea0003800000 */
.L_x_10895:
        /* <DEDUP_REMOVED lines=11> */
.L_x_10899:
[----:B------:R-:W-:Y:S01]  /*3b50*/  MOV R9, R8 ;  /* 0x0000000800097202 */ /* 0x000fe20000000f00 */
[----:B------:R-:W-:Y:S02]  /*3b60*/  IMAD.MOV.U32 R11, RZ, RZ, R10 ;  /* 0x000000ffff0b7224 */ /* 0x000fe400078e000a */
[----:B------:R-:W-:Y:S02]  /*3b70*/  IMAD.MOV.U32 R24, RZ, RZ, R31 ;  /* 0x000000ffff187224 */ /* 0x000fe400078e001f */
[----:B------:R-:W-:Y:S02]  /*3b80*/  IMAD.MOV.U32 R52, RZ, RZ, R59 ;  /* 0x000000ffff347224 */ /* 0x000fe400078e003b */
.L_x_10900:
[----:B------:R-:W-:Y:S05]  /*3b90*/  BSYNC B1 ;  /* 0x0000000000017941 */ /* 0x000fea0003800000 */
.L_x_10898:
        /* <DEDUP_REMOVED lines=11> */
.L_x_10902:
[----:B------:R-:W-:Y:S01]  /*3c50*/  MOV R8, R9 ;  /* 0x0000000900087202 */ /* 0x000fe20000000f00 */
[----:B------:R-:W-:Y:S02]  /*3c60*/  IMAD.MOV.U32 R10, RZ, RZ, R11 ;  /* 0x000000ffff0a7224 */ /* 0x000fe400078e000b */
[----:B------:R-:W-:Y:S02]  /*3c70*/  IMAD.MOV.U32 R31, RZ, RZ, R30 ;  /* 0x000000ffff1f7224 */ /* 0x000fe400078e001e */
[----:B------:R-:W-:Y:S02]  /*3c80*/  IMAD.MOV.U32 R59, RZ, RZ, R58 ;  /* 0x000000ffff3b7224 */ /* 0x000fe400078e003a */
.L_x_10903:
[----:B------:R-:W-:Y:S05]  /*3c90*/  BSYNC B1 ;  /* 0x0000000000017941 */ /* 0x000fea0003800000 */
.L_x_10901:
        /* <DEDUP_REMOVED lines=11> */
.L_x_10905:
[----:B------:R-:W-:Y:S01]  /*3d50*/  MOV R9, R8 ;  /* 0x0000000800097202 */ /* 0x000fe20000000f00 */
[----:B------:R-:W-:Y:S02]  /*3d60*/  IMAD.MOV.U32 R11, RZ, RZ, R10 ;  /* 0x000000ffff0b7224 */ /* 0x000fe400078e000a */
[----:B------:R-:W-:Y:S02]  /*3d70*/  IMAD.MOV.U32 R30, RZ, RZ, R29 ;  /* 0x000000ffff1e7224 */ /* 0x000fe400078e001d */
[----:B------:R-:W-:Y:S02]  /*3d80*/  IMAD.MOV.U32 R58, RZ, RZ, R57 ;  /* 0x000000ffff3a7224 */ /* 0x000fe400078e0039 */
.L_x_10906:
[----:B------:R-:W-:Y:S05]  /*3d90*/  BSYNC B1 ;  /* 0x0000000000017941 */ /* 0x000fea0003800000 */
.L_x_10904:
        /* <DEDUP_REMOVED lines=11> */
.L_x_10908:
[----:B------:R-:W-:Y:S01]  /*3e50*/  MOV R8, R9 ;  /* 0x0000000900087202 */ /* 0x000fe20000000f00 */
[----:B------:R-:W-:Y:S02]  /*3e60*/  IMAD.MOV.U32 R10, RZ, RZ, R11 ;  /* 0x000000ffff0a7224 */ /* 0x000fe400078e000b */
[----:B------:R-:W-:Y:S02]  /*3e70*/  IMAD.MOV.U32 R29, RZ, RZ, R28 ;  /* 0x000000ffff1d7224 */ /* 0x000fe400078e001c */
[----:B------:R-:W-:Y:S02]  /*3e80*/  IMAD.MOV.U32 R57, RZ, RZ, R56 ;  /* 0x000000ffff397224 */ /* 0x000fe400078e0038 */
.L_x_10909:
[----:B------:R-:W-:Y:S05]  /*3e90*/  BSYNC B1 ;  /* 0x0000000000017941 */ /* 0x000fea0003800000 */
.L_x_10907:
        /* <DEDUP_REMOVED lines=11> */
.L_x_10911:
[----:B------:R-:W-:Y:S01]  /*3f50*/  MOV R9, R8 ;  /* 0x0000000800097202 */ /* 0x000fe20000000f00 */
[----:B------:R-:W-:Y:S02]  /*3f60*/  IMAD.MOV.U32 R11, RZ, RZ, R10 ;  /* 0x000000ffff0b7224 */ /* 0x000fe400078e000a */
[----:B------:R-:W-:Y:S02]  /*3f70*/  IMAD.MOV.U32 R28, RZ, RZ, R35 ;  /* 0x000000ffff1c7224 */ /* 0x000fe400078e0023 */
[----:B------:R-:W-:Y:S02]  /*3f80*/  IMAD.MOV.U32 R56, RZ, RZ, R63 ;  /* 0x000000ffff387224 */ /* 0x000fe400078e003f */
.L_x_10912:
[----:B------:R-:W-:Y:S05]  /*3f90*/  BSYNC B1 ;  /* 0x0000000000017941 */ /* 0x000fea0003800000 */
.L_x_10910:
        /* <DEDUP_REMOVED lines=11> */
.L_x_10914:
[----:B------:R-:W-:Y:S01]  /*4050*/  MOV R8, R9 ;  /* 0x0000000900087202 */ /* 0x000fe20000000f00 */
[----:B------:R-:W-:Y:S02]  /*4060*/  IMAD.MOV.U32 R10, RZ, RZ, R11 ;  /* 0x000000ffff0a7224 */ /* 0x000fe400078e000b */
[----:B------:R-:W-:Y:S02]  /*4070*/  IMAD.MOV.U32 R35, RZ, RZ, R34 ;  /* 0x000000ffff237224 */ /* 0x000fe400078e0022 */
[----:B------:R-:W-:Y:S02]  /*4080*/  IMAD.MOV.U32 R63, RZ, RZ, R62 ;  /* 0x000000ffff3f7224 */ /* 0x000fe400078e003e */
.L_x_10915:
[----:B------:R-:W-:Y:S05]  /*4090*/  BSYNC B1 ;  /* 0x0000000000017941 */ /* 0x000fea0003800000 */
.L_x_10913:
        /* <DEDUP_REMOVED lines=11> */
.L_x_10917:
[----:B------:R-:W-:Y:S01]  /*4150*/  MOV R9, R8 ;  /* 0x0000000800097202 */ /* 0x000fe20000000f00 */
[----:B------:R-:W-:Y:S02]  /*4160*/  IMAD.MOV.U32 R11, RZ, RZ, R10 ;  /* 0x000000ffff0b7224 */ /* 0x000fe400078e000a */
[----:B------:R-:W-:Y:S02]  /*4170*/  IMAD.MOV.U32 R34, RZ, RZ, R33 ;  /* 0x000000ffff227224 */ /* 0x000fe400078e0021 */
[----:B------:R-:W-:Y:S02]  /*4180*/  IMAD.MOV.U32 R62, RZ, RZ, R61 ;  /* 0x000000ffff3e7224 */ /* 0x000fe400078e003d */
.L_x_10918:
[----:B------:R-:W-:Y:S05]  /*4190*/  BSYNC B1 ;  /* 0x0000000000017941 */ /* 0x000fea0003800000 */
.L_x_10916:
        /* <DEDUP_REMOVED lines=11> */
.L_x_10920:
[----:B------:R-:W-:Y:S01]  /*4250*/  MOV R8, R9 ;  /* 0x0000000900087202 */ /* 0x000fe20000000f00 */
[----:B------:R-:W-:Y:S02]  /*4260*/  IMAD.MOV.U32 R10, RZ, RZ, R11 ;  /* 0x000000ffff0a7224 */ /* 0x000fe400078e000b */
[----:B------:R-:W-:Y:S02]  /*4270*/  IMAD.MOV.U32 R33, RZ, RZ, R32 ;  /* 0x000000ffff217224 */ /* 0x000fe400078e0020 */
[----:B------:R-:W-:Y:S02]  /*4280*/  IMAD.MOV.U32 R61, RZ, RZ, R60 ;  /* 0x000000ffff3d7224 */ /* 0x000fe400078e003c */
.L_x_10921:
[----:B------:R-:W-:Y:S05]  /*4290*/  BSYNC B1 ;  /* 0x0000000000017941 */ /* 0x000fea0003800000 */
.L_x_10919:
        /* <DEDUP_REMOVED lines=11> */
.L_x_10923:
[----:B------:R-:W-:Y:S01]  /*4350*/  MOV R9, R8 ;  /* 0x0000000800097202 */ /* 0x000fe20000000f00 */
[----:B------:R-:W-:Y:S02]  /*4360*/  IMAD.MOV.U32 R11, RZ, RZ, R10 ;  /* 0x000000ffff0b7224 */ /* 0x000fe400078e000a */
[----:B------:R-:W-:Y:S02]  /*4370*/  IMAD.MOV.U32 R32, RZ, RZ, R39 ;  /* 0x000000ffff207224 */ /* 0x000fe400078e0027 */
[----:B------:R-:W-:Y:S02]  /*4380*/  IMAD.MOV.U32 R60, RZ, RZ, R67 ;  /* 0x000000ffff3c7224 */ /* 0x000fe400078e0043 */
.L_x_10924:
[----:B------:R-:W-:Y:S05]  /*4390*/  BSYNC B1 ;  /* 0x0000000000017941 */ /* 0x000fea0003800000 */
.L_x_10922:
        /* <DEDUP_REMOVED lines=11> */
.L_x_10926:
[----:B------:R-:W-:Y:S01]  /*4450*/  MOV R8, R9 ;  /* 0x0000000900087202 */ /* 0x000fe20000000f00 */
[----:B------:R-:W-:Y:S02]  /*4460*/  IMAD.MOV.U32 R10, RZ, RZ, R11 ;  /* 0x000000ffff0a7224 */ /* 0x000fe400078e000b */
[----:B------:R-:W-:Y:S02]  /*4470*/  IMAD.MOV.U32 R39, RZ, RZ, R38 ;  /* 0x000000ffff277224 */ /* 0x000fe400078e0026 */
[----:B------:R-:W-:Y:S02]  /*4480*/  IMAD.MOV.U32 R67, RZ, RZ, R66 ;  /* 0x000000ffff437224 */ /* 0x000fe400078e0042 */
.L_x_10927:
[----:B------:R-:W-:Y:S05]  /*4490*/  BSYNC B1 ;  /* 0x0000000000017941 */ /* 0x000fea0003800000 */
.L_x_10925:
        /* <DEDUP_REMOVED lines=11> */
.L_x_10929:
[----:B------:R-:W-:Y:S01]  /*4550*/  MOV R9, R8 ;  /* 0x0000000800097202 */ /* 0x000fe20000000f00 */
[----:B------:R-:W-:Y:S02]  /*4560*/  IMAD.MOV.U32 R11, RZ, RZ, R10 ;  /* 0x000000ffff0b7224 */ /* 0x000fe400078e000a */
[----:B------:R-:W-:Y:S02]  /*4570*/  IMAD.MOV.U32 R38, RZ, RZ, R37 ;  /* 0x000000ffff267224 */ /* 0x000fe400078e0025 */
[----:B------:R-:W-:Y:S02]  /*4580*/  IMAD.MOV.U32 R66, RZ, RZ, R65 ;  /* 0x000000ffff427224 */ /* 0x000fe400078e0041 */
.L_x_10930:
[----:B------:R-:W-:Y:S05]  /*4590*/  BSYNC B1 ;  /* 0x0000000000017941 */ /* 0x000fea0003800000 */
.L_x_10928:
        /* <DEDUP_REMOVED lines=11> */
.L_x_10932:
[----:B------:R-:W-:Y:S01]  /*4650*/  MOV R8, R9 ;  /* 0x0000000900087202 */ /* 0x000fe20000000f00 */
[----:B------:R-:W-:Y:S02]  /*4660*/  IMAD.MOV.U32 R10, RZ, RZ, R11 ;  /* 0x000000ffff0a7224 */ /* 0x000fe400078e000b */
[----:B------:R-:W-:Y:S02]  /*4670*/  IMAD.MOV.U32 R37, RZ, RZ, R36 ;  /* 0x000000ffff257224 */ /* 0x000fe400078e0024 */
[----:B------:R-:W-:Y:S02]  /*4680*/  IMAD.MOV.U32 R65, RZ, RZ, R64 ;  /* 0x000000ffff417224 */ /* 0x000fe400078e0040 */
.L_x_10933:
[----:B------:R-:W-:Y:S05]  /*4690*/  BSYNC B1 ;  /* 0x0000000000017941 */ /* 0x000fea0003800000 */
.L_x_10931:
        /* <DEDUP_REMOVED lines=11> */
.L_x_10935:
[----:B------:R-:W-:Y:S01]  /*4750*/  MOV R9, R8 ;  /* 0x0000000800097202 */ /* 0x000fe20000000f00 */
[----:B------:R-:W-:Y:S02]  /*4760*/  IMAD.MOV.U32 R11, RZ, RZ, R10 ;  /* 0x000000ffff0b7224 */ /* 0x000fe400078e000a */
[----:B------:R-:W-:Y:S02]  /*4770*/  IMAD.MOV.U32 R36, RZ, RZ, R43 ;  /* 0x000000ffff247224 */ /* 0x000fe400078e002b */
[----:B------:R-:W-:Y:S02]  /*4780*/  IMAD.MOV.U32 R64, RZ, RZ, R71 ;  /* 0x000000ffff407224 */ /* 0x000fe400078e0047 */
.L_x_10936:
[----:B------:R-:W-:Y:S05]  /*4790*/  BSYNC B1 ;  /* 0x0000000000017941 */ /* 0x000fea0003800000 */
.L_x_10934:
        /* <DEDUP_REMOVED lines=11> */
.L_x_10938:
[----:B------:R-:W-:Y:S01]  /*4850*/  MOV R8, R9 ;  /* 0x0000000900087202 */ /* 0x000fe20000000f00 */
[----:B------:R-:W-:Y:S02]  /*4860*/  IMAD.MOV.U32 R10, RZ, RZ, R11 ;  /* 0x000000ffff0a7224 */ /* 0x000fe400078e000b */
[----:B------:R-:W-:Y:S02]  /*4870*/  IMAD.MOV.U32 R43, RZ, RZ, R42 ;  /* 0x000000ffff2b7224 */ /* 0x000fe400078e002a */
[----:B------:R-:W-:Y:S02]  /*4880*/  IMAD.MOV.U32 R71, RZ, RZ, R70 ;  /* 0x000000ffff477224 */ /* 0x000fe400078e0046 */
.L_x_10939:
[----:B------:R-:W-:Y:S05]  /*4890*/  BSYNC B1 ;  /* 0x0000000000017941 */ /* 0x000fea0003800000 */
.L_x_10937:
        /* <DEDUP_REMOVED lines=11> */
.L_x_10941:
[----:B------:R-:W-:Y:S01]  /*4950*/  MOV R9, R8 ;  /* 0x0000000800097202 */ /* 0x000fe20000000f00 */
[----:B------:R-:W-:Y:S02]  /*4960*/  IMAD.MOV.U32 R11, RZ, RZ, R10 ;  /* 0x000000ffff0b7224 */ /* 0x000fe400078e000a */
[----:B------:R-:W-:Y:S02]  /*4970*/  IMAD.MOV.U32 R42, RZ, RZ, R41 ;  /* 0x000000ffff2a7224 */ /* 0x000fe400078e0029 */
[----:B------:R-:W-:Y:S02]  /*4980*/  IMAD.MOV.U32 R70, RZ, RZ, R69 ;  /* 0x000000ffff467224 */ /* 0x000fe400078e0045 */
.L_x_10942:
[----:B------:R-:W-:Y:S05]  /*4990*/  BSYNC B1 ;  /* 0x0000000000017941 */ /* 0x000fea0003800000 */
.L_x_10940:
        /* <DEDUP_REMOVED lines=11> */
.L_x_10944:
[----:B------:R-:W-:Y:S01]  /*4a50*/  MOV R8, R9 ;  /* 0x0000000900087202 */ /* 0x000fe20000000f00 */
[----:B------:R-:W-:Y:S02]  /*4a60*/  IMAD.MOV.U32 R10, RZ, RZ, R11 ;  /* 0x000000ffff0a7224 */ /* 0x000fe400078e000b */
[----:B------:R-:W-:Y:S02]  /*4a70*/  IMAD.MOV.U32 R41, RZ, RZ, R40 ;  /* 0x000000ffff297224 */ /* 0x000fe400078e0028 */
[----:B------:R-:W-:Y:S02]  /*4a80*/  IMAD.MOV.U32 R69, RZ, RZ, R68 ;  /* 0x000000ffff457224 */ /* 0x000fe400078e0044 */
.L_x_10945:
[----:B------:R-:W-:Y:S05]  /*4a90*/  BSYNC B1 ;  /* 0x0000000000017941 */ /* 0x000fea0003800000 */
.L_x_10943:
        /* <DEDUP_REMOVED lines=11> */
.L_x_10947:
[----:B------:R-:W-:Y:S01]  /*4b50*/  MOV R9, R8 ;  /* 0x0000000800097202 */ /* 0x000fe20000000f00 */
[----:B------:R-:W-:Y:S02]  /*4b60*/  IMAD.MOV.U32 R11, RZ, RZ, R10 ;  /* 0x000000ffff0b7224 */ /* 0x000fe400078e000a */
[----:B------:R-:W-:Y:S02]  /*4b70*/  IMAD.MOV.U32 R40, RZ, RZ, R15 ;  /* 0x000000ffff287224 */ /* 0x000fe400078e000f */
[----:B------:R-:W-:Y:S02]  /*4b80*/  IMAD.MOV.U32 R68, RZ, RZ, R3 ;  /* 0x000000ffff447224 */ /* 0x000fe400078e0003 */
.L_x_10948:
[----:B------:R-:W-:Y:S05]  /*4b90*/  BSYNC B1 ;  /* 0x0000000000017941 */ /* 0x000fea0003800000 */
.L_x_10946:
        /* <DEDUP_REMOVED lines=11> */
.L_x_10950:
[----:B------:R-:W-:Y:S01]  /*4c50*/  MOV R8, R9 ;  /* 0x0000000900087202 */ /* 0x000fe20000000f00 */
[----:B------:R-:W-:Y:S02]  /*4c60*/  IMAD.MOV.U32 R73, RZ, RZ, R11 ;  /* 0x000000ffff497224 */ /* 0x000fe400078e000b */
[----:B------:R-:W-:Y:S02]  /*4c70*/  IMAD.MOV.U32 R3, RZ, RZ, R2 ;  /* 0x000000ffff037224 */ /* 0x000fe400078e0002 */
[----:B------:R-:W-:Y:S02]  /*4c80*/  IMAD.MOV.U32 R15, RZ, RZ, R14 ;  /* 0x000000ffff0f7224 */ /* 0x000fe400078e000e */
.L_x_10951:
[----:B------:R-:W-:Y:S05]  /*4c90*/  BSYNC B1 ;  /* 0x0000000000017941 */ /* 0x000fea0003800000 */
.L_x_10949:
        /* <DEDUP_REMOVED lines=9> */
.L_x_10953:
[----:B------:R-:W-:Y:S01]  /*4d30*/  IMAD.MOV.U32 R2, RZ, RZ, R0 ;  /* 0x000000ffff027224 */ /* 0x000fe200078e0000 */
[----:B------:R-:W-:Y:S01]  /*4d40*/  MOV R0, R73 ;  /* 0x0000004900007202 */ /* 0x000fe20000000f00 */
[----:B------:R-:W-:Y:S02]  /*4d50*/  IMAD.MOV.U32 R14, RZ, RZ, R13 ;  /* 0x000000ffff0e7224 */ /* 0x000fe400078e000d */
[----:B------:R-:W-:Y:S02]  /*4d60*/  IMAD.MOV.U32 R13, RZ, RZ, R8 ;  /* 0x000000ffff0d7224 */ /* 0x000fe400078e0008 */
.L_x_10954:
[----:B------:R-:W-:Y:S05]  /*4d70*/  BSYNC B1 ;  /* 0x0000000000017941 */ /* 0x000fea0003800000 */
.L_x_10952:
[----:B------:R-:W-:Y:S02]  /*4d80*/  IADD3 R6, R6, 0x40, RZ ;  /* 0x0000004006067810 */ /* 0x000fe40007ffe0ff */
[----:B------:R-:W-:Y:S02]  /*4d90*/  IADD3 R4, P1, R4, 0x100, RZ ;  /* 0x0000010004047810 */ /* 0x000fe40007f3e0ff */
[----:B------:R-:W-:Y:S02]  /*4da0*/  ISETP.GE.AND P0, PT, R6, c[0x0][0x188], PT ;  /* 0x0000620006007a0c */ /* 0x000fe40003f06270 */
[----:B------:R-:W-:Y:S01]  /*4db0*/  IADD3 R5, R5, 0x40, RZ ;  /* 0x0000004005057810 */ /* 0x000fe20007ffe0ff */
[----:B------:R-:W-:-:S10]  /*4dc0*/  IMAD.X R7, RZ, RZ, R7, P1 ;  /* 0x000000ffff077224 */ /* 0x000fd400008e0607 */
[----:B------:R-:W-:Y:S01]  /*4dd0*/  @P0 CALL.REL.NOINC `(.L_x_10759) ;  /* 0x0000001000000944 */ /* 0x000fe20003c00000 */
[----:B------:R-:W-:Y:S05]  /*4de0*/  BRA `(.L_x_10955) ;  /* 0xffffe00000007947 */ /* 0x000fea000383ffff */
.L_x_10759:
[----:B------:R-:W-:Y:S05]  /*4df0*/  BSYNC B0 ;  /* 0x0000000000007941 */ /* 0x000fea0003800000 */
.L_x_10758:
        /* <DEDUP_REMOVED lines=10> */
[----:B------:R-:W-:Y:S04]  /*4ea0*/  SHFL.DOWN PT, R4, R61, 0x1, 0x1f ;  /* 0x08201f003d047f89 */ /* 0x000fe800000e0000 */
[----:B------:R-:W0:Y:S04]  /*4eb0*/  SHFL.DOWN PT, R5, R62, 0x1, 0x1f ;  /* 0x08201f003e057f89 */ /* 0x000e2800000e0000 */
[----:B-1----:R-:W-:Y:S04]  /*4ec0*/  STL.64 [R1+0x8], R6 ;  /* 0x0000080601007387 */ /* 0x002fe80000100a00 */
[----:B--2---:R-:W-:Y:S04]  /*4ed0*/  STL.64 [R1+0x10], R8 ;  /* 0x0000100801007387 */ /* 0x004fe80000100a00 */
[----:B---3--:R-:W-:Y:S04]  /*4ee0*/  STL.64 [R1+0x18], R10 ;  /* 0x0000180a01007387 */ /* 0x008fe80000100a00 */
[----:B------:R-:W-:Y:S04]  /*4ef0*/  SHFL.DOWN PT, R6, R63, 0x1, 0x1f ;  /* 0x08201f003f067f89 */ /* 0x000fe800000e0000 */
[----:B------:R-:W1:Y:S04]  /*4f00*/  SHFL.DOWN PT, R7, R56, 0x1, 0x1f ;  /* 0x08201f0038077f89 */ /* 0x000e6800000e0000 */
[----:B------:R-:W-:Y:S04]  /*4f10*/  SHFL.DOWN PT, R8, R57, 0x1, 0x1f ;  /* 0x08201f0039087f89 */ /* 0x000fe800000e0000 */
[----:B------:R-:W2:Y:S04]  /*4f20*/  SHFL.DOWN PT, R9, R58, 0x1, 0x1f ;  /* 0x08201f003a097f89 */ /* 0x000ea800000e0000 */
[----:B------:R-:W-:Y:S04]  /*4f30*/  SHFL.DOWN PT, R10, R59, 0x1, 0x1f ;  /* 0x08201f003b0a7f89 */ /* 0x000fe800000e0000 */
[----:B------:R-:W3:Y:S04]  /*4f40*/  SHFL.DOWN PT, R11, R52, 0x1, 0x1f ;  /* 0x08201f00340b7f89 */ /* 0x000ee800000e0000 */
[----:B0-----:R-:W-:Y:S04]  /*4f50*/  STL.64 [R1+0x30], R4 ;  /* 0x0000300401007387 */ /* 0x001fe80000100a00 */
        /* <DEDUP_REMOVED lines=15> */
[----:B0-----:R-:W-:Y:S04]  /*5050*/  STL.64 [R1+0x50], R4 ;  /* 0x0000500401007387 */ /* 0x001fe80000100a00 */
[----:B------:R-:W-:Y:S04]  /*5060*/  SHFL.DOWN PT, R4, R45, 0x1, 0x1f ;  /* 0x08201f002d047f89 */ /* 0x000fe800000e0000 */
[----:B------:R-:W0:Y:S04]  /*5070*/  SHFL.DOWN PT, R5, R46, 0x1, 0x1f ;  /* 0x08201f002e057f89 */ /* 0x000e2800000e0000 */
[----:B-1----:R-:W-:Y:S04]  /*5080*/  STL.64 [R1+0x20], R72 ;  /* 0x0000204801007387 */ /* 0x002fe80000100a00 */
[----:B--2---:R-:W-:Y:S04]  /*5090*/  STL.64 [R1+0x28], R74 ;  /* 0x0000284a01007387 */ /* 0x004fe80000100a00 */
[----:B---3--:R-:W-:Y:S04]  /*50a0*/  STL.64 [R1+0x60], R6 ;  /* 0x0000600601007387 */ /* 0x008fe80000100a00 */
[----:B----4-:R-:W-:Y:S04]  /*50b0*/  STL.64 [R1+0x78], R8 ;  /* 0x0000780801007387 */ /* 0x010fe80000100a00 */
[----:B-----5:R-:W-:Y:S04]  /*50c0*/  STL.64 [R1+0x80], R10 ;  /* 0x0000800a01007387 */ /* 0x020fe80000100a00 */
        /* <DEDUP_REMOVED lines=46> */
[----:B0-----:R0:W-:Y:S04]  /*53b0*/  STL.64 [R1+0xb0], R4 ;  /* 0x0000b00401007387 */ /* 0x0011e80000100a00 */
[----:B-1----:R1:W-:Y:S04]  /*53c0*/  STL.64 [R1+0xc8], R72 ;  /* 0x0000c84801007387 */ /* 0x0023e80000100a00 */
[----:B--2---:R1:W-:Y:S04]  /*53d0*/  STL.64 [R1+0xe0], R74 ;  /* 0x0000e04a01007387 */ /* 0x0043e80000100a00 */
[----:B0-----:R-:W0:Y:S04]  /*53e0*/  S2R R4, SR_LANEID ;  /* 0x0000000000047919 */ /* 0x001e280000000000 */
[----:B---3--:R1:W-:Y:S04]  /*53f0*/  STL.64 [R1+0xe8], R6 ;  /* 0x0000e80601007387 */ /* 0x0083e80000100a00 */
[----:B----4-:R1:W-:Y:S04]  /*5400*/  STL.64 [R1+0xf0], R8 ;  /* 0x0000f00801007387 */ /* 0x0103e80000100a00 */
[----:B-----5:R1:W-:Y:S01]  /*5410*/  STL.64 [R1+0xf8], R10 ;  /* 0x0000f80a01007387 */ /* 0x0203e20000100a00 */
[----:B0-----:R-:W-:-:S13]  /*5420*/  ISETP.GT.AND P0, PT, R4, 0x1e, PT ;  /* 0x0000001e0400780c */ /* 0x001fda0003f04270 */
[----:B------:R-:W-:Y:S05]  /*5430*/  @P0 BRA `(.L_x_10957) ;  /* 0x0000202000000947 */ /* 0x000fea0003800000 */
[----:B-1----:R-:W-:Y:S01]  /*5440*/  HFMA2.MMA R6, -RZ, RZ, 0, 0 ;  /* 0x00000000ff067435 */ /* 0x002fe200000001ff */
[----:B------:R-:W-:-:S05]  /*5450*/  IMAD.MOV.U32 R5, RZ, RZ, R1 ;  /* 0x000000ffff057224 */ /* 0x000fca00078e0001 */
.L_x_11052:
[----:B------:R-:W2:Y:S04]  /*5460*/  LDL R9, [R5+0x80] ;  /* 0x0000800005097983 */ /* 0x000ea80000100800 */
[----:B------:R-:W3:Y:S01]  /*5470*/  LDL R7, [R5] ;  /* 0x0000000005077983 */ /* 0x000ee20000100800 */
        /* <DEDUP_REMOVED lines=18> */
.L_x_10959:
[----:B------:R-:W-:Y:S01]  /*55a0*/  IMAD.MOV.U32 R7, RZ, RZ, R12 ;  /* 0x000000ffff077224 */ /* 0x000fe200078e000c */
[----:B------:R-:W-:Y:S01]  /*55b0*/  MOV R12, R47 ;  /* 0x0000002f000c7202 */ /* 0x000fe20000000f00 */
[----:B------:R-:W-:Y:S02]  /*55c0*/  IMAD.MOV.U32 R9, RZ, RZ, R76 ;  /* 0x000000ffff097224 */ /* 0x000fe400078e004c */
[----:B------:R-:W-:Y:S02]  /*55d0*/  IMAD.MOV.U32 R76, RZ, RZ, R19 ;  /* 0x000000ffff4c7224 */ /* 0x000fe400078e0013 */
.L_x_10960:
[----:B------:R-:W-:Y:S05]  /*55e0*/  BSYNC B1 ;  /* 0x0000000000017941 */ /* 0x000fea0003800000 */
.L_x_10958:
        /* <DEDUP_REMOVED lines=11> */
.L_x_10962:
[----:B------:R-:W-:Y:S01]  /*56a0*/  IMAD.MOV.U32 R8, RZ, RZ, R7 ;  /* 0x000000ffff087224 */ /* 0x000fe200078e0007 */
[----:B------:R-:W-:Y:S01]  /*56b0*/  MOV R19, R18 ;  /* 0x0000001200137202 */ /* 0x000fe20000000f00 */
[----:B------:R-:W-:Y:S02]  /*56c0*/  IMAD.MOV.U32 R10, RZ, RZ, R9 ;  /* 0x000000ffff0a7224 */ /* 0x000fe400078e0009 */
[----:B------:R-:W-:Y:S02]  /*56d0*/  IMAD.MOV.U32 R47, RZ, RZ, R46 ;  /* 0x000000ffff2f7224 */ /* 0x000fe400078e002e */
.L_x_10963:
[----:B------:R-:W-:Y:S05]  /*56e0*/  BSYNC B1 ;  /* 0x0000000000017941 */ /* 0x000fea0003800000 */
.L_x_10961:
        /* <DEDUP_REMOVED lines=11> */
.L_x_10965:
[----:B------:R-:W-:Y:S01]  /*57a0*/  IMAD.MOV.U32 R7, RZ, RZ, R8 ;  /* 0x000000ffff077224 */ /* 0x000fe200078e0008 */
[----:B------:R-:W-:Y:S01]  /*57b0*/  MOV R18, R17 ;  /* 0x0000001100127202 */ /* 0x000fe20000000f00 */
[----:B------:R-:W-:Y:S02]  /*57c0*/  IMAD.MOV.U32 R9, RZ, RZ, R10 ;  /* 0x000000ffff097224 */ /* 0x000fe400078e000a */
[----:B------:R-:W-:Y:S02]  /*57d0*/  IMAD.MOV.U32 R46, RZ, RZ, R45 ;  /* 0x000000ffff2e7224 */ /* 0x000fe400078e002d */
.L_x_10966:
[----:B------:R-:W-:Y:S05]  /*57e0*/  BSYNC B1 ;  /* 0x0000000000017941 */ /* 0x000fea0003800000 */
.L_x_10964:
        /* <DEDUP_REMOVED lines=11> */
.L_x_10968:
[----:B------:R-:W-:Y:S01]  /*58a0*/  IMAD.MOV.U32 R8, RZ, RZ, R7 ;  /* 0x000000ffff087224 */ /* 0x000fe200078e0007 */
[----:B------:R-:W-:Y:S01]  /*58b0*/  MOV R17, R16 ;  /* 0x0000001000117202 */ /* 0x000fe20000000f00 */
[----:B------:R-:W-:Y:S02]  /*58c0*/  IMAD.MOV.U32 R10, RZ, RZ, R9 ;  /* 0x000000ffff0a7224 */ /* 0x000fe400078e0009 */
[----:B------:R-:W-:Y:S02]  /*58d0*/  IMAD.MOV.U32 R45, RZ, RZ, R44 ;  /* 0x000000ffff2d7224 */ /* 0x000fe400078e002c */
.L_x_10969:
[----:B------:R-:W-:Y:S05]  /*58e0*/  BSYNC B1 ;  /* 0x0000000000017941 */ /* 0x000fea0003800000 */
.L_x_10967:
        /* <DEDUP_REMOVED lines=11> */
.L_x_10971:
[----:B------:R-:W-:Y:S01]  /*59a0*/  IMAD.MOV.U32 R7, RZ, RZ, R8 ;  /* 0x000000ffff077224 */ /* 0x000fe200078e0008 */
[----:B------:R-:W-:Y:S01]  /*59b0*/  MOV R16, R23 ;  /* 0x0000001700107202 */ /* 0x000fe20000000f00 */
[----:B------:R-:W-:Y:S02]  /*59c0*/  IMAD.MOV.U32 R9, RZ, RZ, R10 ;  /* 0x000000ffff097224 */ /* 0x000fe400078e000a */
[----:B------:R-:W-:Y:S02]  /*59d0*/  IMAD.MOV.U32 R44, RZ, RZ, R51 ;  /* 0x000000ffff2c7224 */ /* 0x000fe400078e0033 */
.L_x_10972:
[----:B------:R-:W-:Y:S05]  /*59e0*/  BSYNC B1 ;  /* 0x0000000000017941 */ /* 0x000fea0003800000 */
.L_x_10970:
        /* <DEDUP_REMOVED lines=11> */
.L_x_10974:
[----:B------:R-:W-:Y:S01]  /*5aa0*/  IMAD.MOV.U32 R8, RZ, RZ, R7 ;  /* 0x000000ffff087224 */ /* 0x000fe200078e0007 */
[----:B------:R-:W-:Y:S01]  /*5ab0*/  MOV R23, R22 ;  /* 0x0000001600177202 */ /* 0x000fe20000000f00 */
[----:B------:R-:W-:Y:S02]  /*5ac0*/  IMAD.MOV.U32 R10, RZ, RZ, R9 ;  /* 0x000000ffff0a7224 */ /* 0x000fe400078e0009 */
[----:B------:R-:W-:Y:S02]  /*5ad0*/  IMAD.MOV.U32 R51, RZ, RZ, R50 ;  /* 0x000000ffff337224 */ /* 0x000fe400078e0032 */
.L_x_10975:
[----:B------:R-:W-:Y:S05]  /*5ae0*/  BSYNC B1 ;  /* 0x0000000000017941 */ /* 0x000fea0003800000 */
.L_x_10973:
        /* <DEDUP_REMOVED lines=11> */
.L_x_10977:
[----:B------:R-:W-:Y:S01]  /*5ba0*/  IMAD.MOV.U32 R7, RZ, RZ, R8 ;  /* 0x000000ffff077224 */ /* 0x000fe200078e0008 */
[----:B------:R-:W-:Y:S01]  /*5bb0*/  MOV R22, R21 ;  /* 0x0000001500167202 */ /* 0x000fe20000000f00 */
[----:B------:R-:W-:Y:S02]  /*5bc0*/  IMAD.MOV.U32 R9, RZ, RZ, R10 ;  /* 0x000000ffff097224 */ /* 0x000fe400078e000a */
[----:B------:R-:W-:Y:S02]  /*5bd0*/  IMAD.MOV.U32 R50, RZ, RZ, R49 ;  /* 0x000000ffff327224 */ /* 0x000fe400078e0031 */
.L_x_10978:
[----:B------:R-:W-:Y:S05]  /*5be0*/  BSYNC B1 ;  /* 0x0000000000017941 */ /* 0x000fea0003800000 */
.L_x_10976:
        /* <DEDUP_REMOVED lines=11> */
.L_x_10980:
[----:B------:R-:W-:Y:S01]  /*5ca0*/  IMAD.MOV.U32 R8, RZ, RZ, R7 ;  /* 0x000000ffff087224 */ /* 0x000fe200078e0007 */
[----:B------:R-:W-:Y:S01]  /*5cb0*/  MOV R21, R20 ;  /* 0x0000001400157202 */ /* 0x000fe20000000f00 */
[----:B------:R-:W-:Y:S02]  /*5cc0*/  IMAD.MOV.U32 R10, RZ, RZ, R9 ;  /* 0x000000ffff0a7224 */ /* 0x000fe400078e0009 */
[----:B------:R-:W-:Y:S02]  /*5cd0*/  IMAD.MOV.U32 R49, RZ, RZ, R48 ;  /* 0x000000ffff317224 */ /* 0x000fe400078e0030 */
.L_x_10981:
[----:B------:R-:W-:Y:S05]  /*5ce0*/  BSYNC B1 ;  /* 0x0000000000017941 */ /* 0x000fea0003800000 */
.L_x_10979:
        /* <DEDUP_REMOVED lines=11> */
.L_x_10983:
[----:B------:R-:W-:Y:S01]  /*5da0*/  IMAD.MOV.U32 R7, RZ, RZ, R8 ;  /* 0x000000ffff077224 */ /* 0x000fe200078e0008 */
[----:B------:R-:W-:Y:S01]  /*5db0*/  MOV R20, R27 ;  /* 0x0000001b00147202 */ /* 0x000fe20000000f00 */
[----:B------:R-:W-:Y:S02]  /*5dc0*/  IMAD.MOV.U32 R9, RZ, RZ, R10 ;  /* 0x000000ffff097224 */ /* 0x000fe400078e000a */
[----:B------:R-:W-:Y:S02]  /*5dd0*/  IMAD.MOV.U32 R48, RZ, RZ, R55 ;  /* 0x000000ffff307224 */ /* 0x000fe400078e0037 */
.L_x_10984:
[----:B------:R-:W-:Y:S05]  /*5de0*/  BSYNC B1 ;  /* 0x0000000000017941 */ /* 0x000fea0003800000 */
.L_x_10982:
        /* <DEDUP_REMOVED lines=11> */
.L_x_10986:
[----:B------:R-:W-:Y:S01]  /*5ea0*/  IMAD.MOV.U32 R8, RZ, RZ, R7 ;  /* 0x000000ffff087224 */ /* 0x000fe200078e0007 */
[----:B------:R-:W-:Y:S01]  /*5eb0*/  MOV R27, R26 ;  /* 0x0000001a001b7202 */ /* 0x000fe20000000f00 */
[----:B------:R-:W-:Y:S02]  /*5ec0*/  IMAD.MOV.U32 R10, RZ, RZ, R9 ;  /* 0x000000ffff0a7224 */ /* 0x000fe400078e0009 */
[----:B------:R-:W-:Y:S02]  /*5ed0*/  IMAD.MOV.U32 R55, RZ, RZ, R54 ;  /* 0x000000ffff377224 */ /* 0x000fe400078e0036 */
.L_x_10987:
[----:B------:R-:W-:Y:S05]  /*5ee0*/  BSYNC B1 ;  /* 0x0000000000017941 */ /* 0x000fea0003800000 */
.L_x_10985:
        /* <DEDUP_REMOVED lines=11> */
.L_x_10989:
[----:B------:R-:W-:Y:S01]  /*5fa0*/  IMAD.MOV.U32 R7, RZ, RZ, R8 ;  /* 0x000000ffff077224 */ /* 0x000fe200078e0008 */
[----:B------:R-:W-:Y:S01]  /*5fb0*/  MOV R26, R25 ;  /* 0x00000019001a7202 */ /* 0x000fe20000000f00 */
[----:B------:R-:W-:Y:S02]  /*5fc0*/  IMAD.MOV.U32 R9, RZ, RZ, R10 ;  /* 0x000000ffff097224 */ /* 0x000fe400078e000a */
[----:B------:R-:W-:Y:S02]  /*5fd0*/  IMAD.MOV.U32 R54, RZ, RZ, R53 ;  /* 0x000000ffff367224 */ /* 0x000fe400078e0035 */
.L_x_10990:
[----:B------:R-:W-:Y:S05]  /*5fe0*/  BSYNC B1 ;  /* 0x0000000000017941 */ /* 0x000fea0003800000 */
.L_x_10988:
        /* <DEDUP_REMOVED lines=11> */
.L_x_10992:
[----:B------:R-:W-:Y:S01]  /*60a0*/  IMAD.MOV.U32 R8, RZ, RZ, R7 ;  /* 0x000000ffff087224 */ /* 0x000fe200078e0007 */
[----:B------:R-:W-:Y:S01]  /*60b0*/  MOV R25, R24 ;  /* 0x0000001800197202 */ /* 0x000fe20000000f00 */
[----:B------:R-:W-:Y:S02]  /*60c0*/  IMAD.MOV.U32 R10, RZ, RZ, R9 ;  /* 0x000000ffff0a7224 */ /* 0x000fe400078e0009 */
[----:B------:R-:W-:Y:S02]  /*60d0*/  IMAD.MOV.U32 R53, RZ, RZ, R52 ;  /* 0x000000ffff357224 */ /* 0x000fe400078e0034 */
.L_x_10993:
[----:B------:R-:W-:Y:S05]  /*60e0*/  BSYNC B1 ;  /* 0x0000000000017941 */ /* 0x000fea0003800000 */
.L_x_10991:
        /* <DEDUP_REMOVED lines=11> */
.L_x_10995:
[----:B------:R-:W-:Y:S01]  /*61a0*/  IMAD.MOV.U32 R7, RZ, RZ, R8 ;  /* 0x000000ffff077224 */ /* 0x000fe200078e0008 */
[----:B------:R-:W-:Y:S01]  /*61b0*/  MOV R24, R31 ;  /* 0x0000001f00187202 */ /* 0x000fe20000000f00 */
[----:B------:R-:W-:Y:S02]  /*61c0*/  IMAD.MOV.U32 R9, RZ, RZ, R10 ;  /* 0x000000ffff097224 */ /* 0x000fe400078e000a */
[----:B------:R-:W-:Y:S02]  /*61d0*/  IMAD.MOV.U32 R52, RZ, RZ, R59 ;  /* 0x000000ffff347224 */ /* 0x000fe400078e003b */
.L_x_10996:
[----:B------:R-:W-:Y:S05]  /*61e0*/  BSYNC B1 ;  /* 0x0000000000017941 */ /* 0x000fea0003800000 */
.L_x_10994:
        /* <DEDUP_REMOVED lines=11> */
.L_x_10998:
[----:B------:R-:W-:Y:S01]  /*62a0*/  IMAD.MOV.U32 R8, RZ, RZ, R7 ;  /* 0x000000ffff087224 */ /* 0x000fe200078e0007 */
[----:B------:R-:W-:Y:S01]  /*62b0*/  MOV R31, R30 ;  /* 0x0000001e001f7202 */ /* 0x000fe20000000f00 */
[----:B------:R-:W-:Y:S02]  /*62c0*/  IMAD.MOV.U32 R10, RZ, RZ, R9 ;  /* 0x000000ffff0a7224 */ /* 0x000fe400078e0009 */
[----:B------:R-:W-:Y:S02]  /*62d0*/  IMAD.MOV.U32 R59, RZ, RZ, R58 ;  /* 0x000000ffff3b7224 */ /* 0x000fe400078e003a */
.L_x_10999:
[----:B------:R-:W-:Y:S05]  /*62e0*/  BSYNC B1 ;  /* 0x0000000000017941 */ /* 0x000fea0003800000 */
.L_x_10997:
        /* <DEDUP_REMOVED lines=11> */
.L_x_11001:
[----:B------:R-:W-:Y:S01]  /*63a0*/  IMAD.MOV.U32 R7, RZ, RZ, R8 ;  /* 0x000000ffff077224 */ /* 0x000fe200078e0008 */
[----:B------:R-:W-:Y:S01]  /*63b0*/  MOV R30, R29 ;  /* 0x0000001d001e7202 */ /* 0x000fe20000000f00 */
[----:B------:R-:W-:Y:S02]  /*63c0*/  IMAD.MOV.U32 R9, RZ, RZ, R10 ;  /* 0x000000ffff097224 */ /* 0x000fe400078e000a */
[----:B------:R-:W-:Y:S02]  /*63d0*/  IMAD.MOV.U32 R58, RZ, RZ, R57 ;  /* 0x000000ffff3a7224 */ /* 0x000fe400078e0039 */
.L_x_11002:
[----:B------:R-:W-:Y:S05]  /*63e0*/  BSYNC B1 ;  /* 0x0000000000017941 */ /* 0x000fea0003800000 */
.L_x_11000:
        /* <DEDUP_REMOVED lines=11> */
.L_x_11004:
[----:B------:R-:W-:Y:S01]  /*64a0*/  IMAD.MOV.U32 R8, RZ, RZ, R7 ;  /* 0x000000ffff087224 */ /* 0x000fe200078e0007 */
[----:B------:R-:W-:Y:S01]  /*64b0*/  MOV R29, R28 ;  /* 0x0000001c001d7202 */ /* 0x000fe20000000f00 */
[----:B------:R-:W-:Y:S02]  /*64c0*/  IMAD.MOV.U32 R10, RZ, RZ, R9 ;  /* 0x000000ffff0a7224 */ /* 0x000fe400078e0009 */
[----:B------:R-:W-:Y:S02]  /*64d0*/  IMAD.MOV.U32 R57, RZ, RZ, R56 ;  /* 0x000000ffff397224 */ /* 0x000fe400078e0038 */
.L_x_11005:
[----:B------:R-:W-:Y:S05]  /*64e0*/  BSYNC B1 ;  /* 0x0000000000017941 */ /* 0x000fea0003800000 */
.L_x_11003:
        /* <DEDUP_REMOVED lines=11> */
.L_x_11007:
[----:B------:R-:W-:Y:S01]  /*65a0*/  IMAD.MOV.U32 R7, RZ, RZ, R8 ;  /* 0x000000ffff077224 */ /* 0x000fe200078e0008 */
[----:B------:R-:W-:Y:S01]  /*65b0*/  MOV R28, R35 ;  /* 0x00000023001c7202 */ /* 0x000fe20000000f00 */
[----:B------:R-:W-:Y:S02]  /*65c0*/  IMAD.MOV.U32 R9, RZ, RZ, R10 ;  /* 0x000000ffff097224 */ /* 0x000fe400078e000a */
[----:B------:R-:W-:Y:S02]  /*65d0*/  IMAD.MOV.U32 R56, RZ, RZ, R63 ;  /* 0x000000ffff387224 */ /* 0x000fe400078e003f */
.L_x_11008:
[----:B------:R-:W-:Y:S05]  /*65e0*/  BSYNC B1 ;  /* 0x0000000000017941 */ /* 0x000fea0003800000 */
.L_x_11006:
        /* <DEDUP_REMOVED lines=11> */
.L_x_11010:
[----:B------:R-:W-:Y:S01]  /*66a0*/  IMAD.MOV.U32 R8, RZ, RZ, R7 ;  /* 0x000000ffff087224 */ /* 0x000fe200078e0007 */
[----:B------:R-:W-:Y:S01]  /*66b0*/  MOV R35, R34 ;  /* 0x0000002200237202 */ /* 0x000fe20000000f00 */
[----:B------:R-:W-:Y:S02]  /*66c0*/  IMAD.MOV.U32 R10, RZ, RZ, R9 ;  /* 0x000000ffff0a7224 */ /* 0x000fe400078e0009 */
[----:B------:R-:W-:Y:S02]  /*66d0*/  IMAD.MOV.U32 R63, RZ, RZ, R62 ;  /* 0x000000ffff3f7224 */ /* 0x000fe400078e003e */
.L_x_11011:
[----:B------:R-:W-:Y:S05]  /*66e0*/  BSYNC B1 ;  /* 0x0000000000017941 */ /* 0x000fea0003800000 */
.L_x_11009:
        /* <DEDUP_REMOVED lines=11> */
.L_x_11013:
[----:B------:R-:W-:Y:S01]  /*67a0*/  IMAD.MOV.U32 R7, RZ, RZ, R8 ;  /* 0x000000ffff077224 */ /* 0x000fe200078e0008 */
[----:B------:R-:W-:Y:S01]  /*67b0*/  MOV R34, R33 ;  /* 0x0000002100227202 */ /* 0x000fe20000000f00 */
[----:B------:R-:W-:Y:S02]  /*67c0*/  IMAD.MOV.U32 R9, RZ, RZ, R10 ;  /* 0x000000ffff097224 */ /* 0x000fe400078e000a */
[----:B------:R-:W-:Y:S02]  /*67d0*/  IMAD.MOV.U32 R62, RZ, RZ, R61 ;  /* 0x000000ffff3e7224 */ /* 0x000fe400078e003d */
.L_x_11014:
[----:B------:R-:W-:Y:S05]  /*67e0*/  BSYNC B1 ;  /* 0x0000000000017941 */ /* 0x000fea0003800000 */
.L_x_11012:
        /* <DEDUP_REMOVED lines=11> */
.L_x_11016:
[----:B------:R-:W-:Y:S01]  /*68a0*/  IMAD.MOV.U32 R8, RZ, RZ, R7 ;  /* 0x000000ffff087224 */ /* 0x000fe200078e0007 */
[----:B------:R-:W-:Y:S01]  /*68b0*/  MOV R33, R32 ;  /* 0x0000002000217202 */ /* 0x000fe20000000f00 */
[----:B------:R-:W-:Y:S02]  /*68c0*/  IMAD.MOV.U32 R10, RZ, RZ, R9 ;  /* 0x000000ffff0a7224 */ /* 0x000fe400078e0009 */
[----:B------:R-:W-:Y:S02]  /*68d0*/  IMAD.MOV.U32 R61, RZ, RZ, R60 ;  /* 0x000000ffff3d7224 */ /* 0x000fe400078e003c */
.L_x_11017:
[----:B------:R-:W-:Y:S05]  /*68e0*/  BSYNC B1 ;  /* 0x0000000000017941 */ /* 0x000fea0003800000 */
.L_x_11015:
        /* <DEDUP_REMOVED lines=11> */
.L_x_11019:
[----:B------:R-:W-:Y:S01]  /*69a0*/  IMAD.MOV.U32 R7, RZ, RZ, R8 ;  /* 0x000000ffff077224 */ /* 0x000fe200078e0008 */
[----:B------:R-:W-:Y:S01]  /*69b0*/  MOV R32, R39 ;  /* 0x0000002700207202 */ /* 0x000fe20000000f00 */
[----:B------:R-:W-:Y:S02]  /*69c0*/  IMAD.MOV.U32 R9, RZ, RZ, R10 ;  /* 0x000000ffff097224 */ /* 0x000fe400078e000a */
[----:B------:R-:W-:Y:S02]  /*69d0*/  IMAD.MOV.U32 R60, RZ, RZ, R67 ;  /* 0x000000ffff3c7224 */ /* 0x000fe400078e0043 */
.L_x_11020:
[----:B------:R-:W-:Y:S05]  /*69e0*/  BSYNC B1 ;  /* 0x0000000000017941 */ /* 0x000fea0003800000 */
.L_x_11018:
        /* <DEDUP_REMOVED lines=11> */
.L_x_11022:
[----:B------:R-:W-:Y:S01]  /*6aa0*/  IMAD.MOV.U32 R8, RZ, RZ, R7 ;  /* 0x000000ffff087224 */ /* 0x000fe200078e0007 */
[----:B------:R-:W-:Y:S01]  /*6ab0*/  MOV R39, R38 ;  /* 0x0000002600277202 */ /* 0x000fe20000000f00 */
[----:B------:R-:W-:Y:S02]  /*6ac0*/  IMAD.MOV.U32 R10, RZ, RZ, R9 ;  /* 0x000000ffff0a7224 */ /* 0x000fe400078e0009 */
[----:B------:R-:W-:Y:S02]  /*6ad0*/  IMAD.MOV.U32 R67, RZ, RZ, R66 ;  /* 0x000000ffff437224 */ /* 0x000fe400078e0042 */
.L_x_11023:
[----:B------:R-:W-:Y:S05]  /*6ae0*/  BSYNC B1 ;  /* 0x0000000000017941 */ /* 0x000fea0003800000 */
.L_x_11021:
        /* <DEDUP_REMOVED lines=11> */
.L_x_11025:
[----:B------:R-:W-:Y:S01]  /*6ba0*/  IMAD.MOV.U32 R7, RZ, RZ, R8 ;  /* 0x000000ffff077224 */ /* 0x000fe200078e0008 */
[----:B------:R-:W-:Y:S01]  /*6bb0*/  MOV R38, R37 ;  /* 0x0000002500267202 */ /* 0x000fe20000000f00 */
[----:B------:R-:W-:Y:S02]  /*6bc0*/  IMAD.MOV.U32 R9, RZ, RZ, R10 ;  /* 0x000000ffff097224 */ /* 0x000fe400078e000a */
[----:B------:R-:W-:Y:S02]  /*6bd0*/  IMAD.MOV.U32 R66, RZ, RZ, R65 ;  /* 0x000000ffff427224 */ /* 0x000fe400078e0041 */
.L_x_11026:
[----:B------:R-:W-:Y:S05]  /*6be0*/  BSYNC B1 ;  /* 0x0000000000017941 */ /* 0x000fea0003800000 */
.L_x_11024:
        /* <DEDUP_REMOVED lines=11> */
.L_x_11028:
[----:B------:R-:W-:Y:S01]  /*6ca0*/  IMAD.MOV.U32 R8, RZ, RZ, R7 ;  /* 0x000000ffff087224 */ /* 0x000fe200078e0007 */
[----:B------:R-:W-:Y:S01]  /*6cb0*/  MOV R37, R36 ;  /* 0x0000002400257202 */ /* 0x000fe20000000f00 */
[----:B------:R-:W-:Y:S02]  /*6cc0*/  IMAD.MOV.U32 R10, RZ, RZ, R9 ;  /* 0x000000ffff0a7224 */ /* 0x000fe400078e0009 */
[----:B------:R-:W-:Y:S02]  /*6cd0*/  IMAD.MOV.U32 R65, RZ, RZ, R64 ;  /* 0x000000ffff417224 */ /* 0x000fe400078e0040 */
.L_x_11029:
[----:B------:R-:W-:Y:S05]  /*6ce0*/  BSYNC B1 ;  /* 0x0000000000017941 */ /* 0x000fea0003800000 */
.L_x_11027:
        /* <DEDUP_REMOVED lines=11> */
.L_x_11031:
[----:B------:R-:W-:Y:S01]  /*6da0*/  IMAD.MOV.U32 R7, RZ, RZ, R8 ;  /* 0x000000ffff077224 */ /* 0x000fe200078e0008 */
[----:B------:R-:W-:Y:S01]  /*6db0*/  MOV R36, R43 ;  /* 0x0000002b00247202 */ /* 0x000fe20000000f00 */
[----:B------:R-:W-:Y:S02]  /*6dc0*/  IMAD.MOV.U32 R9, RZ, RZ, R10 ;  /* 0x000000ffff097224 */ /* 0x000fe400078e000a */
[----:B------:R-:W-:Y:S02]  /*6dd0*/  IMAD.MOV.U32 R64, RZ, RZ, R71 ;  /* 0x000000ffff407224 */ /* 0x000fe400078e0047 */
.L_x_11032:
[----:B------:R-:W-:Y:S05]  /*6de0*/  BSYNC B1 ;  /* 0x0000000000017941 */ /* 0x000fea0003800000 */
.L_x_11030:
        /* <DEDUP_REMOVED lines=11> */
.L_x_11034:
[----:B------:R-:W-:Y:S01]  /*6ea0*/  IMAD.MOV.U32 R8, RZ, RZ, R7 ;  /* 0x000000ffff087224 */ /* 0x000fe200078e0007 */
[----:B------:R-:W-:Y:S01]  /*6eb0*/  MOV R43, R42 ;  /* 0x0000002a002b7202 */ /* 0x000fe20000000f00 */
[----:B------:R-:W-:Y:S02]  /*6ec0*/  IMAD.MOV.U32 R10, RZ, RZ, R9 ;  /* 0x000000ffff0a7224 */ /* 0x000fe400078e0009 */
[----:B------:R-:W-:Y:S02]  /*6ed0*/  IMAD.MOV.U32 R71, RZ, RZ, R70 ;  /* 0x000000ffff477224 */ /* 0x000fe400078e0046 */
.L_x_11035:
[----:B------:R-:W-:Y:S05]  /*6ee0*/  BSYNC B1 ;  /* 0x0000000000017941 */ /* 0x000fea0003800000 */
.L_x_11033:
        /* <DEDUP_REMOVED lines=11> */
.L_x_11037:
[----:B------:R-:W-:Y:S01]  /*6fa0*/  IMAD.MOV.U32 R7, RZ, RZ, R8 ;  /* 0x000000ffff077224 */ /* 0x000fe200078e0008 */
[----:B------:R-:W-:Y:S01]  /*6fb0*/  MOV R42, R41 ;  /* 0x00000029002a7202 */ /* 0x000fe20000000f00 */
[----:B------:R-:W-:Y:S02]  /*6fc0*/  IMAD.MOV.U32 R9, RZ, RZ, R10 ;  /* 0x000000ffff097224 */ /* 0x000fe400078e000a */
[----:B------:R-:W-:Y:S02]  /*6fd0*/  IMAD.MOV.U32 R70, RZ, RZ, R69 ;  /* 0x000000ffff467224 */ /* 0x000fe400078e0045 */
.L_x_11038:
[----:B------:R-:W-:Y:S05]  /*6fe0*/  BSYNC B1 ;  /* 0x0000000000017941 */ /* 0x000fea0003800000 */
.L_x_11036:
        /* <DEDUP_REMOVED lines=11> */
.L_x_11040:
[----:B------:R-:W-:Y:S01]  /*70a0*/  IMAD.MOV.U32 R8, RZ, RZ, R7 ;  /* 0x000000ffff087224 */ /* 0x000fe200078e0007 */
[----:B------:R-:W-:Y:S01]  /*70b0*/  MOV R41, R40 ;  /* 0x0000002800297202 */ /* 0x000fe20000000f00 */
[----:B------:R-:W-:Y:S02]  /*70c0*/  IMAD.MOV.U32 R10, RZ, RZ, R9 ;  /* 0x000000ffff0a7224 */ /* 0x000fe400078e0009 */
[----:B------:R-:W-:Y:S02]  /*70d0*/  IMAD.MOV.U32 R69, RZ, RZ, R68 ;  /* 0x000000ffff457224 */ /* 0x000fe400078e0044 */
.L_x_11041:
[----:B------:R-:W-:Y:S05]  /*70e0*/  BSYNC B1 ;  /* 0x0000000000017941 */ /* 0x000fea0003800000 */
.L_x_11039:
        /* <DEDUP_REMOVED lines=11> */
.L_x_11043:
[----:B------:R-:W-:Y:S01]  /*71a0*/  IMAD.MOV.U32 R7, RZ, RZ, R8 ;  /* 0x000000ffff077224 */ /* 0x000fe200078e0008 */
[----:B------:R-:W-:Y:S01]  /*71b0*/  MOV R68, R3 ;  /* 0x0000000300447202 */ /* 0x000fe20000000f00 */
[----:B------:R-:W-:Y:S02]  /*71c0*/  IMAD.MOV.U32 R9, RZ, RZ, R10 ;  /* 0x000000ffff097224 */ /* 0x000fe400078e000a */
[----:B------:R-:W-:Y:S02]  /*71d0*/  IMAD.MOV.U32 R40, RZ, RZ, R15 ;  /* 0x000000ffff287224 */ /* 0x000fe400078e000f */
.L_x_11044:
[----:B------:R-:W-:Y:S05]  /*71e0*/  BSYNC B1 ;  /* 0x0000000000017941 */ /* 0x000fea0003800000 */
.L_x_11042:
        /* <DEDUP_REMOVED lines=11> */
.L_x_11046:
[----:B------:R-:W-:Y:S01]  /*72a0*/  IMAD.MOV.U32 R11, RZ, RZ, R7 ;  /* 0x000000ffff0b7224 */ /* 0x000fe200078e0007 */
[----:B------:R-:W-:Y:S01]  /*72b0*/  MOV R15, R14 ;  /* 0x0000000e000f7202 */ /* 0x000fe20000000f00 */
[----:B------:R-:W-:Y:S02]  /*72c0*/  IMAD.MOV.U32 R8, RZ, RZ, R9 ;  /* 0x000000ffff087224 */ /* 0x000fe400078e0009 */
[----:B------:R-:W-:Y:S02]  /*72d0*/  IMAD.MOV.U32 R3, RZ, RZ, R2 ;  /* 0x000000ffff037224 */ /* 0x000fe400078e0002 */
.L_x_11047:
[----:B------:R-:W-:Y:S05]  /*72e0*/  BSYNC B1 ;  /* 0x0000000000017941 */ /* 0x000fea0003800000 */
.L_x_11045:
        /* <DEDUP_REMOVED lines=11> */
.L_x_11049:
[----:B------:R-:W-:Y:S01]  /*73a0*/  IMAD.MOV.U32 R2, RZ, RZ, R0 ;  /* 0x000000ffff027224 */ /* 0x000fe200078e0000 */
[----:B------:R-:W-:Y:S01]  /*73b0*/  MOV R0, R11 ;  /* 0x0000000b00007202 */ /* 0x000fe20000000f00 */
[----:B------:R-:W-:Y:S02]  /*73c0*/  IMAD.MOV.U32 R14, RZ, RZ, R13 ;  /* 0x000000ffff0e7224 */ /* 0x000fe400078e000d */
[----:B------:R-:W-:Y:S02]  /*73d0*/  IMAD.MOV.U32 R7, RZ, RZ, R11 ;  /* 0x000000ffff077224 */ /* 0x000fe400078e000b */
[--C-:B------:R-:W-:Y:S02]  /*73e0*/  IMAD.MOV.U32 R9, RZ, RZ, R8.reuse ;  /* 0x000000ffff097224 */ /* 0x100fe400078e0008 */
[----:B------:R-:W-:Y:S02]  /*73f0*/  IMAD.MOV.U32 R13, RZ, RZ, R8 ;  /* 0x000000ffff0d7224 */ /* 0x000fe400078e0008 */
.L_x_11050:
[----:B------:R-:W-:Y:S05]  /*7400*/  BSYNC B1 ;  /* 0x0000000000017941 */ /* 0x000fea0003800000 */
.L_x_11048:
[----:B------:R-:W-:Y:S01]  /*7410*/  IADD3 R5, R5, 0x4, RZ ;  /* 0x0000000405057810 */ /* 0x000fe20007ffe0ff */
[----:B------:R-:W-:Y:S01]  /*7420*/  @!P1 CALL.REL.NOINC `(.L_x_11051) ;  /* 0x0000001000009944 */ /* 0x000fe20003c00000 */
[----:B------:R-:W-:Y:S05]  /*7430*/  BRA `(.L_x_11052) ;  /* 0xffffe02000007947 */ /* 0x000fea000383ffff */
.L_x_11051:
[----:B------:R-:W-:Y:S01]  /*7440*/  IMAD.MOV.U32 R0, RZ, RZ, R7 ;  /* 0x000000ffff007224 */ /* 0x000fe200078e0007 */
[----:B------:R-:W-:-:S02]  /*7450*/  MOV R13, R9 ;  /* 0x00000009000d7202 */ /* 0x000fc40000000f00 */
.L_x_10957:
[----:B-1----:R-:W-:Y:S05]  /*7460*/  BSYNC B0 ;  /* 0x0000000000007941 */ /* 0x002fea0003800000 */
.L_x_10956:
        /* <DEDUP_REMOVED lines=99> */
[----:B------:R-:W-:Y:S02]  /*7aa0*/  IMAD.MOV.U32 R5, RZ, RZ, R1 ;  /* 0x000000ffff057224 */ /* 0x000fe400078e0001 */
[----:B0-----:R-:W-:-:S03]  /*7ab0*/  IMAD.MOV.U32 R6, RZ, RZ, RZ ;  /* 0x000000ffff067224 */ /* 0x001fc600078e00ff */
.L_x_11149:
        /* <DEDUP_REMOVED lines=20> */
.L_x_11056:
[----:B------:R-:W-:Y:S01]  /*7c00*/  IMAD.MOV.U32 R7, RZ, RZ, R12 ;  /* 0x000000ffff077224 */ /* 0x000fe200078e000c */
[----:B------:R-:W-:Y:S01]  /*7c10*/  MOV R9, R76 ;  /* 0x0000004c00097202 */ /* 0x000fe20000000f00 */
[----:B------:R-:W-:Y:S02]  /*7c20*/  IMAD.MOV.U32 R76, RZ, RZ, R19 ;  /* 0x000000ffff4c7224 */ /* 0x000fe400078e0013 */
[----:B------:R-:W-:Y:S02]  /*7c30*/  IMAD.MOV.U32 R12, RZ, RZ, R47 ;  /* 0x000000ffff0c7224 */ /* 0x000fe400078e002f */
.L_x_11057:
[----:B------:R-:W-:Y:S05]  /*7c40*/  BSYNC B1 ;  /* 0x0000000000017941 */ /* 0x000fea0003800000 */
.L_x_11055:
        /* <DEDUP_REMOVED lines=11> */
.L_x_11059:
[----:B------:R-:W-:Y:S01]  /*7d00*/  IMAD.MOV.U32 R8, RZ, RZ, R7 ;  /* 0x000000ffff087224 */ /* 0x000fe200078e0007 */
[----:B------:R-:W-:Y:S01]  /*7d10*/  MOV R10, R9 ;  /* 0x00000009000a7202 */ /* 0x000fe20000000f00 */
[----:B------:R-:W-:Y:S02]  /*7d20*/  IMAD.MOV.U32 R47, RZ, RZ, R46 ;  /* 0x000000ffff2f7224 */ /* 0x000fe400078e002e */
[----:B------:R-:W-:Y:S02]  /*7d30*/  IMAD.MOV.U32 R19, RZ, RZ, R18 ;  /* 0x000000ffff137224 */ /* 0x000fe400078e0012 */
.L_x_11060:
[----:B------:R-:W-:Y:S05]  /*7d40*/  BSYNC B1 ;  /* 0x0000000000017941 */ /* 0x000fea0003800000 */
.L_x_11058:
        /* <DEDUP_REMOVED lines=11> */
.L_x_11062:
[----:B------:R-:W-:Y:S01]  /*7e00*/  IMAD.MOV.U32 R7, RZ, RZ, R8 ;  /* 0x000000ffff077224 */ /* 0x000fe200078e0008 */
[----:B------:R-:W-:Y:S01]  /*7e10*/  MOV R9, R10 ;  /* 0x0000000a00097202 */ /* 0x000fe20000000f00 */
[----:B------:R-:W-:Y:S02]  /*7e20*/  IMAD.MOV.U32 R46, RZ, RZ, R45 ;  /* 0x000000ffff2e7224 */ /* 0x000fe400078e002d */
[----:B------:R-:W-:Y:S02]  /*7e30*/  IMAD.MOV.U32 R18, RZ, RZ, R17 ;  /* 0x000000ffff127224 */ /* 0x000fe400078e0011 */
.L_x_11063:
[----:B------:R-:W-:Y:S05]  /*7e40*/  BSYNC B1 ;  /* 0x0000000000017941 */ /* 0x000fea0003800000 */
.L_x_11061:
        /* <DEDUP_REMOVED lines=11> */
.L_x_11065:
[----:B------:R-:W-:Y:S01]  /*7f00*/  IMAD.MOV.U32 R8, RZ, RZ, R7 ;  /* 0x000000ffff087224 */ /* 0x000fe200078e0007 */
[----:B------:R-:W-:Y:S01]  /*7f10*/  MOV R10, R9 ;  /* 0x00000009000a7202 */ /* 0x000fe20000000f00 */
[----:B------:R-:W-:Y:S02]  /*7f20*/  IMAD.MOV.U32 R45, RZ, RZ, R44 ;  /* 0x000000ffff2d7224 */ /* 0x000fe400078e002c */
[----:B------:R-:W-:Y:S02]  /*7f30*/  IMAD.MOV.U32 R17, RZ, RZ, R16 ;  /* 0x000000ffff117224 */ /* 0x000fe400078e0010 */
.L_x_11066:
[----:B------:R-:W-:Y:S05]  /*7f40*/  BSYNC B1 ;  /* 0x0000000000017941 */ /* 0x000fea0003800000 */
.L_x_11064:
        /* <DEDUP_REMOVED lines=11> */
.L_x_11068:
[----:B------:R-:W-:Y:S01]  /*8000*/  IMAD.MOV.U32 R7, RZ, RZ, R8 ;  /* 0x000000ffff077224 */ /* 0x000fe200078e0008 */
[----:B------:R-:W-:Y:S01]  /*8010*/  MOV R9, R10 ;  /* 0x0000000a00097202 */ /* 0x000fe20000000f00 */
[----:B------:R-:W-:Y:S02]  /*8020*/  IMAD.MOV.U32 R44, RZ, RZ, R51 ;  /* 0x000000ffff2c7224 */ /* 0x000fe400078e0033 */
[----:B------:R-:W-:Y:S02]  /*8030*/  IMAD.MOV.U32 R16, RZ, RZ, R23 ;  /* 0x000000ffff107224 */ /* 0x000fe400078e0017 */
.L_x_11069:
[----:B------:R-:W-:Y:S05]  /*8040*/  BSYNC B1 ;  /* 0x0000000000017941 */ /* 0x000fea0003800000 */
.L_x_11067:
        /* <DEDUP_REMOVED lines=11> */
.L_x_11071:
[----:B------:R-:W-:Y:S01]  /*8100*/  IMAD.MOV.U32 R8, RZ, RZ, R7 ;  /* 0x000000ffff087224 */ /* 0x000fe200078e0007 */
[----:B------:R-:W-:Y:S01]  /*8110*/  MOV R10, R9 ;  /* 0x00000009000a7202 */ /* 0x000fe20000000f00 */
[----:B------:R-:W-:Y:S02]  /*8120*/  IMAD.MOV.U32 R51, RZ, RZ, R50 ;  /* 0x000000ffff337224 */ /* 0x000fe400078e0032 */
[----:B------:R-:W-:Y:S02]  /*8130*/  IMAD.MOV.U32 R23, RZ, RZ, R22 ;  /* 0x000000ffff177224 */ /* 0x000fe400078e0016 */
.L_x_11072:
[----:B------:R-:W-:Y:S05]  /*8140*/  BSYNC B1 ;  /* 0x0000000000017941 */ /* 0x000fea0003800000 */
.L_x_11070:
        /* <DEDUP_REMOVED lines=11> */
.L_x_11074:
[----:B------:R-:W-:Y:S01]  /*8200*/  IMAD.MOV.U32 R7, RZ, RZ, R8 ;  /* 0x000000ffff077224 */ /* 0x000fe200078e0008 */
[----:B------:R-:W-:Y:S01]  /*8210*/  MOV R9, R10 ;  /* 0x0000000a00097202 */ /* 0x000fe20000000f00 */
[----:B------:R-:W-:Y:S02]  /*8220*/  IMAD.MOV.U32 R50, RZ, RZ, R49 ;  /* 0x000000ffff327224 */ /* 0x000fe400078e0031 */
[----:B------:R-:W-:Y:S02]  /*8230*/  IMAD.MOV.U32 R22, RZ, RZ, R21 ;  /* 0x000000ffff167224 */ /* 0x000fe400078e0015 */
.L_x_11075:
[----:B------:R-:W-:Y:S05]  /*8240*/  BSYNC B1 ;  /* 0x0000000000017941 */ /* 0x000fea0003800000 */
.L_x_11073:
        /* <DEDUP_REMOVED lines=11> */
.L_x_11077:
[----:B------:R-:W-:Y:S01]  /*8300*/  IMAD.MOV.U32 R8, RZ, RZ, R7 ;  /* 0x000000ffff087224 */ /* 0x000fe200078e0007 */
[----:B------:R-:W-:Y:S01]  /*8310*/  MOV R10, R9 ;  /* 0x00000009000a7202 */ /* 0x000fe20000000f00 */
[----:B------:R-:W-:Y:S02]  /*8320*/  IMAD.MOV.U32 R49, RZ, RZ, R48 ;  /* 0x000000ffff317224 */ /* 0x000fe400078e0030 */
[----:B------:R-:W-:Y:S02]  /*8330*/  IMAD.MOV.U32 R21, RZ, RZ, R20 ;  /* 0x000000ffff157224 */ /* 0x000fe400078e0014 */
.L_x_11078:
[----:B------:R-:W-:Y:S05]  /*8340*/  BSYNC B1 ;  /* 0x0000000000017941 */ /* 0x000fea0003800000 */
.L_x_11076:
        /* <DEDUP_REMOVED lines=11> */
.L_x_11080:
[----:B------:R-:W-:Y:S01]  /*8400*/  IMAD.MOV.U32 R7, RZ, RZ, R8 ;  /* 0x000000ffff077224 */ /* 0x000fe200078e0008 */
[----:B------:R-:W-:Y:S01]  /*8410*/  MOV R9, R10 ;  /* 0x0000000a00097202 */ /* 0x000fe20000000f00 */
[----:B------:R-:W-:Y:S02]  /*8420*/  IMAD.MOV.U32 R48, RZ, RZ, R55 ;  /* 0x000000ffff307224 */ /* 0x000fe400078e0037 */
[----:B------:R-:W-:Y:S02]  /*8430*/  IMAD.MOV.U32 R20, RZ, RZ, R27 ;  /* 0x000000ffff147224 */ /* 0x000fe400078e001b */
.L_x_11081:
[----:B------:R-:W-:Y:S05]  /*8440*/  BSYNC B1 ;  /* 0x0000000000017941 */ /* 0x000fea0003800000 */
.L_x_11079:
        /* <DEDUP_REMOVED lines=11> */
.L_x_11083:
[----:B------:R-:W-:Y:S01]  /*8500*/  IMAD.MOV.U32 R8, RZ, RZ, R7 ;  /* 0x000000ffff087224 */ /* 0x000fe200078e0007 */
[----:B------:R-:W-:Y:S01]  /*8510*/  MOV R10, R9 ;  /* 0x00000009000a7202 */ /* 0x000fe20000000f00 */
[----:B------:R-:W-:Y:S02]  /*8520*/  IMAD.MOV.U32 R55, RZ, RZ, R54 ;  /* 0x000000ffff377224 */ /* 0x000fe400078e0036 */
[----:B------:R-:W-:Y:S02]  /*8530*/  IMAD.MOV.U32 R27, RZ, RZ, R26 ;  /* 0x000000ffff1b7224 */ /* 0x000fe400078e001a */
.L_x_11084:
[----:B------:R-:W-:Y:S05]  /*8540*/  BSYNC B1 ;  /* 0x0000000000017941 */ /* 0x000fea0003800000 */
.L_x_11082:
        /* <DEDUP_REMOVED lines=11> */
.L_x_11086:
[----:B------:R-:W-:Y:S01]  /*8600*/  IMAD.MOV.U32 R7, RZ, RZ, R8 ;  /* 0x000000ffff077224 */ /* 0x000fe200078e0008 */
[----:B------:R-:W-:Y:S01]  /*8610*/  MOV R9, R10 ;  /* 0x0000000a00097202 */ /* 0x000fe20000000f00 */
[----:B------:R-:W-:Y:S02]  /*8620*/  IMAD.MOV.U32 R54, RZ, RZ, R53 ;  /* 0x000000ffff367224 */ /* 0x000fe400078e0035 */
[----:B------:R-:W-:Y:S02]  /*8630*/  IMAD.MOV.U32 R26, RZ, RZ, R25 ;  /* 0x000000ffff1a7224 */ /* 0x000fe400078e0019 */
.L_x_11087:
[----:B------:R-:W-:Y:S05]  /*8640*/  BSYNC B1 ;  /* 0x0000000000017941 */ /* 0x000fea0003800000 */
.L_x_11085:
        /* <DEDUP_REMOVED lines=11> */
.L_x_11089:
[----:B------:R-:W-:Y:S01]  /*8700*/  IMAD.MOV.U32 R8, RZ, RZ, R7 ;  /* 0x000000ffff087224 */ /* 0x000fe200078e0007 */
[----:B------:R-:W-:Y:S01]  /*8710*/  MOV R10, R9 ;  /* 0x00000009000a7202 */ /* 0x000fe20000000f00 */
[----:B------:R-:W-:Y:S02]  /*8720*/  IMAD.MOV.U32 R53, RZ, RZ, R52 ;  /* 0x000000ffff357224 */ /* 0x000fe400078e0034 */
[----:B------:R-:W-:Y:S02]  /*8730*/  IMAD.MOV.U32 R25, RZ, RZ, R24 ;  /* 0x000000ffff197224 */ /* 0x000fe400078e0018 */
.L_x_11090:
[----:B------:R-:W-:Y:S05]  /*8740*/  BSYNC B1 ;  /* 0x0000000000017941 */ /* 0x000fea0003800000 */
.L_x_11088:
        /* <DEDUP_REMOVED lines=11> */
.L_x_11092:
[----:B------:R-:W-:Y:S01]  /*8800*/  IMAD.MOV.U32 R7, RZ, RZ, R8 ;  /* 0x000000ffff077224 */ /* 0x000fe200078e0008 */
[----:B------:R-:W-:Y:S01]  /*8810*/  MOV R9, R10 ;  /* 0x0000000a00097202 */ /* 0x000fe20000000f00 */
[----:B------:R-:W-:Y:S02]  /*8820*/  IMAD.MOV.U32 R52, RZ, RZ, R59 ;  /* 0x000000ffff347224 */ /* 0x000fe400078e003b */
[----:B------:R-:W-:Y:S02]  /*8830*/  IMAD.MOV.U32 R24, RZ, RZ, R31 ;  /* 0x000000ffff187224 */ /* 0x000fe400078e001f */
.L_x_11093:
[----:B------:R-:W-:Y:S05]  /*8840*/  BSYNC B1 ;  /* 0x0000000000017941 */ /* 0x000fea0003800000 */
.L_x_11091:
        /* <DEDUP_REMOVED lines=11> */
.L_x_11095:
[----:B------:R-:W-:Y:S01]  /*8900*/  IMAD.MOV.U32 R8, RZ, RZ, R7 ;  /* 0x000000ffff087224 */ /* 0x000fe200078e0007 */
[----:B------:R-:W-:Y:S01]  /*8910*/  MOV R10, R9 ;  /* 0x00000009000a7202 */ /* 0x000fe20000000f00 */
[----:B------:R-:W-:Y:S02]  /*8920*/  IMAD.MOV.U32 R59, RZ, RZ, R58 ;  /* 0x000000ffff3b7224 */ /* 0x000fe400078e003a */
[----:B------:R-:W-:Y:S02]  /*8930*/  IMAD.MOV.U32 R31, RZ, RZ, R30 ;  /* 0x000000ffff1f7224 */ /* 0x000fe400078e001e */
.L_x_11096:
[----:B------:R-:W-:Y:S05]  /*8940*/  BSYNC B1 ;  /* 0x0000000000017941 */ /* 0x000fea0003800000 */
.L_x_11094:
        /* <DEDUP_REMOVED lines=11> */
.L_x_11098:
[----:B------:R-:W-:Y:S01]  /*8a00*/  IMAD.MOV.U32 R7, RZ, RZ, R8 ;  /* 0x000000ffff077224 */ /* 0x000fe200078e0008 */
[----:B------:R-:W-:Y:S01]  /*8a10*/  MOV R9, R10 ;  /* 0x0000000a00097202 */ /* 0x000fe20000000f00 */
[----:B------:R-:W-:Y:S02]  /*8a20*/  IMAD.MOV.U32 R58, RZ, RZ, R57 ;  /* 0x000000ffff3a7224 */ /* 0x000fe400078e0039 */
[----:B------:R-:W-:Y:S02]  /*8a30*/  IMAD.MOV.U32 R30, RZ, RZ, R29 ;  /* 0x000000ffff1e7224 */ /* 0x000fe400078e001d */
.L_x_11099:
[----:B------:R-:W-:Y:S05]  /*8a40*/  BSYNC B1 ;  /* 0x0000000000017941 */ /* 0x000fea0003800000 */
.L_x_11097:
        /* <DEDUP_REMOVED lines=11> */
.L_x_11101:
[----:B------:R-:W-:Y:S01]  /*8b00*/  IMAD.MOV.U32 R8, RZ, RZ, R7 ;  /* 0x000000ffff087224 */ /* 0x000fe200078e0007 */
[----:B------:R-:W-:Y:S01]  /*8b10*/  MOV R10, R9 ;  /* 0x00000009000a7202 */ /* 0x000fe20000000f00 */
[----:B------:R-:W-:Y:S02]  /*8b20*/  IMAD.MOV.U32 R57, RZ, RZ, R56 ;  /* 0x000000ffff397224 */ /* 0x000fe400078e0038 */
[----:B------:R-:W-:Y:S02]  /*8b30*/  IMAD.MOV.U32 R29, RZ, RZ, R28 ;  /* 0x000000ffff1d7224 */ /* 0x000fe400078e001c */
.L_x_11102:
[----:B------:R-:W-:Y:S05]  /*8b40*/  BSYNC B1 ;  /* 0x0000000000017941 */ /* 0x000fea0003800000 */
.L_x_11100:
        /* <DEDUP_REMOVED lines=11> */
.L_x_11104:
[----:B------:R-:W-:Y:S01]  /*8c00*/  IMAD.MOV.U32 R7, RZ, RZ, R8 ;  /* 0x000000ffff077224 */ /* 0x000fe200078e0008 */
[----:B------:R-:W-:Y:S01]  /*8c10*/  MOV R9, R10 ;  /* 0x0000000a00097202 */ /* 0x000fe20000000f00 */
[----:B------:R-:W-:Y:S02]  /*8c20*/  IMAD.MOV.U32 R56, RZ, RZ, R63 ;  /* 0x000000ffff387224 */ /* 0x000fe400078e003f */
[----:B------:R-:W-:Y:S02]  /*8c30*/  IMAD.MOV.U32 R28, RZ, RZ, R35 ;  /* 0x000000ffff1c7224 */ /* 0x000fe400078e0023 */
.L_x_11105:
[----:B------:R-:W-:Y:S05]  /*8c40*/  BSYNC B1 ;  /* 0x0000000000017941 */ /* 0x000fea0003800000 */
.L_x_11103:
        /* <DEDUP_REMOVED lines=11> */
.L_x_11107:
[----:B------:R-:W-:Y:S01]  /*8d00*/  IMAD.MOV.U32 R8, RZ, RZ, R7 ;  /* 0x000000ffff087224 */ /* 0x000fe200078e0007 */
[----:B------:R-:W-:Y:S01]  /*8d10*/  MOV R10, R9 ;  /* 0x00000009000a7202 */ /* 0x000fe20000000f00 */
[----:B------:R-:W-:Y:S02]  /*8d20*/  IMAD.MOV.U32 R63, RZ, RZ, R62 ;  /* 0x000000ffff3f7224 */ /* 0x000fe400078e003e */
[----:B------:R-:W-:Y:S02]  /*8d30*/  IMAD.MOV.U32 R35, RZ, RZ, R34 ;  /* 0x000000ffff237224 */ /* 0x000fe400078e0022 */
.L_x_11108:
[----:B------:R-:W-:Y:S05]  /*8d40*/  BSYNC B1 ;  /* 0x0000000000017941 */ /* 0x000fea0003800000 */
.L_x_11106:
        /* <DEDUP_REMOVED lines=11> */
.L_x_11110:
[----:B------:R-:W-:Y:S01]  /*8e00*/  IMAD.MOV.U32 R7, RZ, RZ, R8 ;  /* 0x000000ffff077224 */ /* 0x000fe200078e0008 */
[----:B------:R-:W-:Y:S01]  /*8e10*/  MOV R9, R10 ;  /* 0x0000000a00097202 */ /* 0x000fe20000000f00 */
[----:B------:R-:W-:Y:S02]  /*8e20*/  IMAD.MOV.U32 R62, RZ, RZ, R61 ;  /* 0x000000ffff3e7224 */ /* 0x000fe400078e003d */
[----:B------:R-:W-:Y:S02]  /*8e30*/  IMAD.MOV.U32 R34, RZ, RZ, R33 ;  /* 0x000000ffff227224 */ /* 0x000fe400078e0021 */
.L_x_11111:
[----:B------:R-:W-:Y:S05]  /*8e40*/  BSYNC B1 ;  /* 0x0000000000017941 */ /* 0x000fea0003800000 */
.L_x_11109:
        /* <DEDUP_REMOVED lines=11> */
.L_x_11113:
[----:B------:R-:W-:Y:S01]  /*8f00*/  IMAD.MOV.U32 R8, RZ, RZ, R7 ;  /* 0x000000ffff087224 */ /* 0x000fe200078e0007 */
[----:B------:R-:W-:Y:S01]  /*8f10*/  MOV R10, R9 ;  /* 0x00000009000a7202 */ /* 0x000fe20000000f00 */
[----:B------:R-:W-:Y:S02]  /*8f20*/  IMAD.MOV.U32 R61, RZ, RZ, R60 ;  /* 0x000000ffff3d7224 */ /* 0x000fe400078e003c */
[----:B------:R-:W-:Y:S02]  /*8f30*/  IMAD.MOV.U32 R33, RZ, RZ, R32 ;  /* 0x000000ffff217224 */ /* 0x000fe400078e0020 */
.L_x_11114:
[----:B------:R-:W-:Y:S05]  /*8f40*/  BSYNC B1 ;  /* 0x0000000000017941 */ /* 0x000fea0003800000 */
.L_x_11112:
        /* <DEDUP_REMOVED lines=11> */
.L_x_11116:
[----:B------:R-:W-:Y:S01]  /*9000*/  IMAD.MOV.U32 R7, RZ, RZ, R8 ;  /* 0x000000ffff077224 */ /* 0x000fe200078e0008 */
[----:B------:R-:W-:Y:S01]  /*9010*/  MOV R9, R10 ;  /* 0x0000000a00097202 */ /* 0x000fe20000000f00 */
[----:B------:R-:W-:Y:S02]  /*9020*/  IMAD.MOV.U32 R60, RZ, RZ, R67 ;  /* 0x000000ffff3c7224 */ /* 0x000fe400078e0043 */
[----:B------:R-:W-:Y:S02]  /*9030*/  IMAD.MOV.U32 R32, RZ, RZ, R39 ;  /* 0x000000ffff207224 */ /* 0x000fe400078e0027 */
.L_x_11117:
[----:B------:R-:W-:Y:S05]  /*9040*/  BSYNC B1 ;  /* 0x0000000000017941 */ /* 0x000fea0003800000 */
.L_x_11115:
        /* <DEDUP_REMOVED lines=11> */
.L_x_11119:
[----:B------:R-:W-:Y:S01]  /*9100*/  IMAD.MOV.U32 R8, RZ, RZ, R7 ;  /* 0x000000ffff087224 */ /* 0x000fe200078e0007 */
[----:B------:R-:W-:Y:S01]  /*9110*/  MOV R10, R9 ;  /* 0x00000009000a7202 */ /* 0x000fe20000000f00 */
[----:B------:R-:W-:Y:S02]  /*9120*/  IMAD.MOV.U32 R67, RZ, RZ, R66 ;  /* 0x000000ffff437224 */ /* 0x000fe400078e0042 */
[----:B------:R-:W-:Y:S02]  /*9130*/  IMAD.MOV.U32 R39, RZ, RZ, R38 ;  /* 0x000000ffff277224 */ /* 0x000fe400078e0026 */
.L_x_11120:
[----:B------:R-:W-:Y:S05]  /*9140*/  BSYNC B1 ;  /* 0x0000000000017941 */ /* 0x000fea0003800000 */
.L_x_11118:
        /* <DEDUP_REMOVED lines=11> */
.L_x_11122:
[----:B------:R-:W-:Y:S01]  /*9200*/  IMAD.MOV.U32 R7, RZ, RZ, R8 ;  /* 0x000000ffff077224 */ /* 0x000fe200078e0008 */
[----:B------:R-:W-:Y:S01]  /*9210*/  MOV R9, R10 ;  /* 0x0000000a00097202 */ /* 0x000fe20000000f00 */
[----:B------:R-:W-:Y:S02]  /*9220*/  IMAD.MOV.U32 R66, RZ, RZ, R65 ;  /* 0x000000ffff427224 */ /* 0x000fe400078e0041 */
[----:B------:R-:W-:Y:S02]  /*9230*/  IMAD.MOV.U32 R38, RZ, RZ, R37 ;  /* 0x000000ffff267224 */ /* 0x000fe400078e0025 */
.L_x_11123:
[----:B------:R-:W-:Y:S05]  /*9240*/  BSYNC B1 ;  /* 0x0000000000017941 */ /* 0x000fea0003800000 */
.L_x_11121:
        /* <DEDUP_REMOVED lines=11> */
.L_x_11125:
[----:B------:R-:W-:Y:S01]  /*9300*/  IMAD.MOV.U32 R8, RZ, RZ, R7 ;  /* 0x000000ffff087224 */ /* 0x000fe200078e0007 */
[----:B------:R-:W-:Y:S01]  /*9310*/  MOV R10, R9 ;  /* 0x00000009000a7202 */ /* 0x000fe20000000f00 */
[----:B------:R-:W-:Y:S02]  /*9320*/  IMAD.MOV.U32 R65, RZ, RZ, R64 ;  /* 0x000000ffff417224 */ /* 0x000fe400078e0040 */
[----:B------:R-:W-:Y:S02]  /*9330*/  IMAD.MOV.U32 R37, RZ, RZ, R36 ;  /* 0x000000ffff257224 */ /* 0x000fe400078e0024 */
.L_x_11126:
[----:B------:R-:W-:Y:S05]  /*9340*/  BSYNC B1 ;  /* 0x0000000000017941 */ /* 0x000fea0003800000 */
.L_x_11124:
        /* <DEDUP_REMOVED lines=11> */
.L_x_11128:
[----:B------:R-:W-:Y:S01]  /*9400*/  IMAD.MOV.U32 R7, RZ, RZ, R8 ;  /* 0x000000ffff077224 */ /* 0x000fe200078e0008 */
[----:B------:R-:W-:Y:S01]  /*9410*/  MOV R9, R10 ;  /* 0x0000000a00097202 */ /* 0x000fe20000000f00 */
[----:B------:R-:W-:Y:S02]  /*9420*/  IMAD.MOV.U32 R64, RZ, RZ, R71 ;  /* 0x000000ffff407224 */ /* 0x000fe400078e0047 */
[----:B------:R-:W-:Y:S02]  /*9430*/  IMAD.MOV.U32 R36, RZ, RZ, R43 ;  /* 0x000000ffff247224 */ /* 0x000fe400078e002b */
.L_x_11129:
[----:B------:R-:W-:Y:S05]  /*9440*/  BSYNC B1 ;  /* 0x0000000000017941 */ /* 0x000fea0003800000 */
.L_x_11127:
        /* <DEDUP_REMOVED lines=11> */
.L_x_11131:
[----:B------:R-:W-:Y:S01]  /*9500*/  IMAD.MOV.U32 R8, RZ, RZ, R7 ;  /* 0x000000ffff087224 */ /* 0x000fe200078e0007 */
[----:B------:R-:W-:Y:S01]  /*9510*/  MOV R10, R9 ;  /* 0x00000009000a7202 */ /* 0x000fe20000000f00 */
[----:B------:R-:W-:Y:S02]  /*9520*/  IMAD.MOV.U32 R71, RZ, RZ, R70 ;  /* 0x000000ffff477224 */ /* 0x000fe400078e0046 */
[----:B------:R-:W-:Y:S02]  /*9530*/  IMAD.MOV.U32 R43, RZ, RZ, R42 ;  /* 0x000000ffff2b7224 */ /* 0x000fe400078e002a */
.L_x_11132:
[----:B------:R-:W-:Y:S05]  /*9540*/  BSYNC B1 ;  /* 0x0000000000017941 */ /* 0x000fea0003800000 */
.L_x_11130:
        /* <DEDUP_REMOVED lines=11> */
.L_x_11134:
[----:B------:R-:W-:Y:S01]  /*9600*/  IMAD.MOV.U32 R7, RZ, RZ, R8 ;  /* 0x000000ffff077224 */ /* 0x000fe200078e0008 */
[----:B------:R-:W-:Y:S01]  /*9610*/  MOV R9, R10 ;  /* 0x0000000a00097202 */ /* 0x000fe20000000f00 */
[----:B------:R-:W-:Y:S02]  /*9620*/  IMAD.MOV.U32 R70, RZ, RZ, R69 ;  /* 0x000000ffff467224 */ /* 0x000fe400078e0045 */
[----:B------:R-:W-:Y:S02]  /*9630*/  IMAD.MOV.U32 R42, RZ, RZ, R41 ;  /* 0x000000ffff2a7224 */ /* 0x000fe400078e0029 */
.L_x_11135:
[----:B------:R-:W-:Y:S05]  /*9640*/  BSYNC B1 ;  /* 0x0000000000017941 */ /* 0x000fea0003800000 */
.L_x_11133:
        /* <DEDUP_REMOVED lines=11> */
.L_x_11137:
[----:B------:R-:W-:Y:S01]  /*9700*/  IMAD.MOV.U32 R8, RZ, RZ, R7 ;  /* 0x000000ffff087224 */ /* 0x000fe200078e0007 */
[----:B------:R-:W-:Y:S01]  /*9710*/  MOV R10, R9 ;  /* 0x00000009000a7202 */ /* 0x000fe20000000f00 */
[----:B------:R-:W-:Y:S02]  /*9720*/  IMAD.MOV.U32 R69, RZ, RZ, R68 ;  /* 0x000000ffff457224 */ /* 0x000fe400078e0044 */
[----:B------:R-:W-:Y:S02]  /*9730*/  IMAD.MOV.U32 R41, RZ, RZ, R40 ;  /* 0x000000ffff297224 */ /* 0x000fe400078e0028 */
.L_x_11138:
[----:B------:R-:W-:Y:S05]  /*9740*/  BSYNC B1 ;  /* 0x0000000000017941 */ /* 0x000fea0003800000 */
.L_x_11136:
        /* <DEDUP_REMOVED lines=11> */
.L_x_11140:
[----:B------:R-:W-:Y:S01]  /*9800*/  IMAD.MOV.U32 R7, RZ, RZ, R8 ;  /* 0x000000ffff077224 */ /* 0x000fe200078e0008 */
[----:B------:R-:W-:Y:S01]  /*9810*/  MOV R9, R10 ;  /* 0x0000000a00097202 */ /* 0x000fe20000000f00 */
[----:B------:R-:W-:Y:S02]  /*9820*/  IMAD.MOV.U32 R40, RZ, RZ, R15 ;  /* 0x000000ffff287224 */ /* 0x000fe400078e000f */
[----:B------:R-:W-:Y:S02]  /*9830*/  IMAD.MOV.U32 R68, RZ, RZ, R3 ;  /* 0x000000ffff447224 */ /* 0x000fe400078e0003 */
.L_x_11141:
[----:B------:R-:W-:Y:S05]  /*9840*/  BSYNC B1 ;  /* 0x0000000000017941 */ /* 0x000fea0003800000 */
.L_x_11139:
        /* <DEDUP_REMOVED lines=11> */
.L_x_11143:
[----:B------:R-:W-:Y:S01]  /*9900*/  IMAD.MOV.U32 R11, RZ, RZ, R7 ;  /* 0x000000ffff0b7224 */ /* 0x000fe200078e0007 */
[----:B------:R-:W-:Y:S01]  /*9910*/  MOV R8, R9 ;  /* 0x0000000900087202 */ /* 0x000fe20000000f00 */
[----:B------:R-:W-:Y:S02]  /*9920*/  IMAD.MOV.U32 R3, RZ, RZ, R2 ;  /* 0x000000ffff037224 */ /* 0x000fe400078e0002 */
[----:B------:R-:W-:Y:S02]  /*9930*/  IMAD.MOV.U32 R15, RZ, RZ, R14 ;  /* 0x000000ffff0f7224 */ /* 0x000fe400078e000e */
.L_x_11144:
[----:B------:R-:W-:Y:S05]  /*9940*/  BSYNC B1 ;  /* 0x0000000000017941 */ /* 0x000fea0003800000 */
.L_x_11142:
        /* <DEDUP_REMOVED lines=11> */
.L_x_11146:
[----:B------:R-:W-:Y:S01]  /*9a00*/  MOV R2, R0 ;  /* 0x0000000000027202 */ /* 0x000fe20000000f00 */
[----:B------:R-:W-:Y:S01]  /*9a10*/  IMAD.MOV.U32 R14, RZ, RZ, R13 ;  /* 0x000000ffff0e7224 */ /* 0x000fe200078e000d */
[----:B------:R-:W-:Y:S01]  /*9a20*/  MOV R13, R8 ;  /* 0x00000008000d7202 */ /* 0x000fe20000000f00 */
[--C-:B------:R-:W-:Y:S02]  /*9a30*/  IMAD.MOV.U32 R7, RZ, RZ, R11.reuse ;  /* 0x000000ffff077224 */ /* 0x100fe400078e000b */
[----:B------:R-:W-:Y:S02]  /*9a40*/  IMAD.MOV.U32 R0, RZ, RZ, R11 ;  /* 0x000000ffff007224 */ /* 0x000fe400078e000b */
[----:B------:R-:W-:Y:S02]  /*9a50*/  IMAD.MOV.U32 R9, RZ, RZ, R8 ;  /* 0x000000ffff097224 */ /* 0x000fe400078e0008 */
.L_x_11147:
[----:B------:R-:W-:Y:S05]  /*9a60*/  BSYNC B1 ;  /* 0x0000000000017941 */ /* 0x000fea0003800000 */
.L_x_11145:
[----:B------:R-:W-:Y:S01]  /*9a70*/  IADD3 R5, R5, 0x4, RZ ;  /* 0x0000000405057810 */ /* 0x000fe20007ffe0ff */
[----:B------:R-:W-:Y:S01]  /*9a80*/  @!P1 CALL.REL.NOINC `(.L_x_11148) ;  /* 0x0000001000009944 */ /* 0x000fe20003c00000 */
[----:B------:R-:W-:Y:S05]  /*9a90*/  BRA `(.L_x_11149) ;  /* 0xffffe02000007947 */ /* 0x000fea000383ffff */
.L_x_11148:
[----:B------:R-:W-:Y:S02]  /*9aa0*/  IMAD.MOV.U32 R0, RZ, RZ, R7 ;  /* 0x000000ffff007224 */ /* 0x000fe400078e0007 */
[----:B------:R-:W-:-:S02]  /*9ab0*/  IMAD.MOV.U32 R13, RZ, RZ, R9 ;  /* 0x000000ffff0d7224 */ /* 0x000fc400078e0009 */
.L_x_11054:
[----:B------:R-:W-:Y:S05]  /*9ac0*/  BSYNC B0 ;  /* 0x0000000000007941 */ /* 0x000fea0003800000 */
.L_x_11053:
        /* <DEDUP_REMOVED lines=99> */
[----:B0-----:R-:W-:Y:S01]  /*a100*/  IADD3 R6, R1, 0x100, RZ ;  /* 0x0000010001067810 */ /* 0x001fe20007ffe0ff */
[----:B------:R-:W-:-:S04]  /*a110*/  IMAD.MOV.U32 R5, RZ, RZ, RZ ;  /* 0x000000ffff057224 */ /* 0x000fc800078e00ff */
.L_x_11246:
        /* <DEDUP_REMOVED lines=20> */
.L_x_11153:
[----:B------:R-:W-:Y:S01]  /*a260*/  MOV R7, R12 ;  /* 0x0000000c00077202 */ /* 0x000fe20000000f00 */
[----:B------:R-:W-:Y:S02]  /*a270*/  IMAD.MOV.U32 R9, RZ, RZ, R76 ;  /* 0x000000ffff097224 */ /* 0x000fe400078e004c */
[----:B------:R-:W-:Y:S02]  /*a280*/  IMAD.MOV.U32 R76, RZ, RZ, R19 ;  /* 0x000000ffff4c7224 */ /* 0x000fe400078e0013 */
[----:B------:R-:W-:Y:S02]  /*a290*/  IMAD.MOV.U32 R12, RZ, RZ, R47 ;  /* 0x000000ffff0c7224 */ /* 0x000fe400078e002f */
.L_x_11154:
[----:B------:R-:W-:Y:S05]  /*a2a0*/  BSYNC B1 ;  /* 0x0000000000017941 */ /* 0x000fea0003800000 */
.L_x_11152:
        /* <DEDUP_REMOVED lines=11> */
.L_x_11156:
[----:B------:R-:W-:Y:S01]  /*a360*/  MOV R8, R7 ;  /* 0x0000000700087202 */ /* 0x000fe20000000f00 */
[----:B------:R-:W-:Y:S02]  /*a370*/  IMAD.MOV.U32 R10, RZ, RZ, R9 ;  /* 0x000000ffff0a7224 */ /* 0x000fe400078e0009 */
[----:B------:R-:W-:Y:S02]  /*a380*/  IMAD.MOV.U32 R47, RZ, RZ, R46 ;  /* 0x000000ffff2f7224 */ /* 0x000fe400078e002e */
[----:B------:R-:W-:Y:S02]  /*a390*/  IMAD.MOV.U32 R19, RZ, RZ, R18 ;  /* 0x000000ffff137224 */ /* 0x000fe400078e0012 */
.L_x_11157:
[----:B------:R-:W-:Y:S05]  /*a3a0*/  BSYNC B1 ;  /* 0x0000000000017941 */ /* 0x000fea0003800000 */
.L_x_11155:
        /* <DEDUP_REMOVED lines=11> */
.L_x_11159:
[----:B------:R-:W-:Y:S01]  /*a460*/  MOV R7, R8 ;  /* 0x0000000800077202 */ /* 0x000fe20000000f00 */
[----:B------:R-:W-:Y:S02]  /*a470*/  IMAD.MOV.U32 R9, RZ, RZ, R10 ;  /* 0x000000ffff097224 */ /* 0x000fe400078e000a */
[----:B------:R-:W-:Y:S02]  /*a480*/  IMAD.MOV.U32 R46, RZ, RZ, R45 ;  /* 0x000000ffff2e7224 */ /* 0x000fe400078e002d */
[----:B------:R-:W-:Y:S02]  /*a490*/  IMAD.MOV.U32 R18, RZ, RZ, R17 ;  /* 0x000000ffff127224 */ /* 0x000fe400078e0011 */
.L_x_11160:
[----:B------:R-:W-:Y:S05]  /*a4a0*/  BSYNC B1 ;  /* 0x0000000000017941 */ /* 0x000fea0003800000 */
.L_x_11158:
        /* <DEDUP_REMOVED lines=11> */
.L_x_11162:
[----:B------:R-:W-:Y:S01]  /*a560*/  MOV R8, R7 ;  /* 0x0000000700087202 */ /* 0x000fe20000000f00 */
[----:B------:R-:W-:Y:S02]  /*a570*/  IMAD.MOV.U32 R10, RZ, RZ, R9 ;  /* 0x000000ffff0a7224 */ /* 0x000fe400078e0009 */
[----:B------:R-:W-:Y:S02]  /*a580*/  IMAD.MOV.U32 R45, RZ, RZ, R44 ;  /* 0x000000ffff2d7224 */ /* 0x000fe400078e002c */
[----:B------:R-:W-:Y:S02]  /*a590*/  IMAD.MOV.U32 R17, RZ, RZ, R16 ;  /* 0x000000ffff117224 */ /* 0x000fe400078e0010 */
.L_x_11163:
[----:B------:R-:W-:Y:S05]  /*a5a0*/  BSYNC B1 ;  /* 0x0000000000017941 */ /* 0x000fea0003800000 */
.L_x_11161:
        /* <DEDUP_REMOVED lines=11> */
.L_x_11165:
[----:B------:R-:W-:Y:S01]  /*a660*/  MOV R7, R8 ;  /* 0x0000000800077202 */ /* 0x000fe20000000f00 */
[----:B------:R-:W-:Y:S02]  /*a670*/  IMAD.MOV.U32 R9, RZ, RZ, R10 ;  /* 0x000000ffff097224 */ /* 0x000fe400078e000a */
[----:B------:R-:W-:Y:S02]  /*a680*/  IMAD.MOV.U32 R44, RZ, RZ, R51 ;  /* 0x000000ffff2c7224 */ /* 0x000fe400078e0033 */
[----:B------:R-:W-:Y:S02]  /*a690*/  IMAD.MOV.U32 R16, RZ, RZ, R23 ;  /* 0x000000ffff107224 */ /* 0x000fe400078e0017 */
.L_x_11166:
[----:B------:R-:W-:Y:S05]  /*a6a0*/  BSYNC B1 ;  /* 0x0000000000017941 */ /* 0x000fea0003800000 */
.L_x_11164:
        /* <DEDUP_REMOVED lines=11> */
.L_x_11168:
[----:B------:R-:W-:Y:S01]  /*a760*/  MOV R8, R7 ;  /* 0x0000000700087202 */ /* 0x000fe20000000f00 */
[----:B------:R-:W-:Y:S02]  /*a770*/  IMAD.MOV.U32 R10, RZ, RZ, R9 ;  /* 0x000000ffff0a7224 */ /* 0x000fe400078e0009 */
[----:B------:R-:W-:Y:S02]  /*a780*/  IMAD.MOV.U32 R51, RZ, RZ, R50 ;  /* 0x000000ffff337224 */ /* 0x000fe400078e0032 */
[----:B------:R-:W-:Y:S02]  /*a790*/  IMAD.MOV.U32 R23, RZ, RZ, R22 ;  /* 0x000000ffff177224 */ /* 0x000fe400078e0016 */
.L_x_11169:
[----:B------:R-:W-:Y:S05]  /*a7a0*/  BSYNC B1 ;  /* 0x0000000000017941 */ /* 0x000fea0003800000 */
.L_x_11167:
        /* <DEDUP_REMOVED lines=11> */
.L_x_11171:
[----:B------:R-:W-:Y:S01]  /*a860*/  MOV R7, R8 ;  /* 0x0000000800077202 */ /* 0x000fe20000000f00 */
[----:B------:R-:W-:Y:S02]  /*a870*/  IMAD.MOV.U32 R9, RZ, RZ, R10 ;  /* 0x000000ffff097224 */ /* 0x000fe400078e000a */
[----:B------:R-:W-:Y:S02]  /*a880*/  IMAD.MOV.U32 R50, RZ, RZ, R49 ;  /* 0x000000ffff327224 */ /* 0x000fe400078e0031 */
[----:B------:R-:W-:Y:S02]  /*a890*/  IMAD.MOV.U32 R22, RZ, RZ, R21 ;  /* 0x000000ffff167224 */ /* 0x000fe400078e0015 */
.L_x_11172:
[----:B------:R-:W-:Y:S05]  /*a8a0*/  BSYNC B1 ;  /* 0x0000000000017941 */ /* 0x000fea0003800000 */
.L_x_11170:
        /* <DEDUP_REMOVED lines=11> */
.L_x_11174:
[----:B------:R-:W-:Y:S01]  /*a960*/  MOV R8, R7 ;  /* 0x0000000700087202 */ /* 0x000fe20000000f00 */
[----:B------:R-:W-:Y:S02]  /*a970*/  IMAD.MOV.U32 R10, RZ, RZ, R9 ;  /* 0x000000ffff0a7224 */ /* 0x000fe400078e0009 */
[----:B------:R-:W-:Y:S02]  /*a980*/  IMAD.MOV.U32 R49, RZ, RZ, R48 ;  /* 0x000000ffff317224 */ /* 0x000fe400078e0030 */
[----:B------:R-:W-:Y:S02]  /*a990*/  IMAD.MOV.U32 R21, RZ, RZ, R20 ;  /* 0x000000ffff157224 */ /* 0x000fe400078e0014 */
.L_x_11175:
[----:B------:R-:W-:Y:S05]  /*a9a0*/  BSYNC B1 ;  /* 0x0000000000017941 */ /* 0x000fea0003800000 */
.L_x_11173:
        /* <DEDUP_REMOVED lines=11> */
.L_x_11177:
[----:B------:R-:W-:Y:S01]  /*aa60*/  MOV R7, R8 ;  /* 0x0000000800077202 */ /* 0x000fe20000000f00 */
[----:B------:R-:W-:Y:S02]  /*aa70*/  IMAD.MOV.U32 R9, RZ, RZ, R10 ;  /* 0x000000ffff097224 */ /* 0x000fe400078e000a */
[----:B------:R-:W-:Y:S02]  /*aa80*/  IMAD.MOV.U32 R48, RZ, RZ, R55 ;  /* 0x000000ffff307224 */ /* 0x000fe400078e0037 */
[----:B------:R-:W-:Y:S02]  /*aa90*/  IMAD.MOV.U32 R20, RZ, RZ, R27 ;  /* 0x000000ffff147224 */ /* 0x000fe400078e001b */
.L_x_11178:
[----:B------:R-:W-:Y:S05]  /*aaa0*/  BSYNC B1 ;  /* 0x0000000000017941 */ /* 0x000fea0003800000 */
.L_x_11176:
        /* <DEDUP_REMOVED lines=11> */
.L_x_11180:
[----:B------:R-:W-:Y:S01]  /*ab60*/  MOV R8, R7 ;  /* 0x0000000700087202 */ /* 0x000fe20000000f00 */
[----:B------:R-:W-:Y:S02]  /*ab70*/  IMAD.MOV.U32 R10, RZ, RZ, R9 ;  /* 0x000000ffff0a7224 */ /* 0x000fe400078e0009 */
[----:B------:R-:W-:Y:S02]  /*ab80*/  IMAD.MOV.U32 R55, RZ, RZ, R54 ;  /* 0x000000ffff377224 */ /* 0x000fe400078e0036 */
[----:B------:R-:W-:Y:S02]  /*ab90*/  IMAD.MOV.U32 R27, RZ, RZ, R26 ;  /* 0x000000ffff1b7224 */ /* 0x000fe400078e001a */
.L_x_11181:
[----:B------:R-:W-:Y:S05]  /*aba0*/  BSYNC B1 ;  /* 0x0000000000017941 */ /* 0x000fea0003800000 */
.L_x_11179:
        /* <DEDUP_REMOVED lines=11> */
.L_x_11183:
[----:B------:R-:W-:Y:S01]  /*ac60*/  MOV R7, R8 ;  /* 0x0000000800077202 */ /* 0x000fe20000000f00 */
[----:B------:R-:W-:Y:S02]  /*ac70*/  IMAD.MOV.U32 R9, RZ, RZ, R10 ;  /* 0x000000ffff097224 */ /* 0x000fe400078e000a */
[----:B------:R-:W-:Y:S02]  /*ac80*/  IMAD.MOV.U32 R54, RZ, RZ, R53 ;  /* 0x000000ffff367224 */ /* 0x000fe400078e0035 */
[----:B------:R-:W-:Y:S02]  /*ac90*/  IMAD.MOV.U32 R26, RZ, RZ, R25 ;  /* 0x000000ffff1a7224 */ /* 0x000fe400078e0019 */
.L_x_11184:
[----:B------:R-:W-:Y:S05]  /*aca0*/  BSYNC B1 ;  /* 0x0000000000017941 */ /* 0x000fea0003800000 */
.L_x_11182:
        /* <DEDUP_REMOVED lines=11> */
.L_x_11186:
[----:B------:R-:W-:Y:S01]  /*ad60*/  MOV R8, R7 ;  /* 0x0000000700087202 */ /* 0x000fe20000000f00 */
[----:B------:R-:W-:Y:S02]  /*ad70*/  IMAD.MOV.U32 R10, RZ, RZ, R9 ;  /* 0x000000ffff0a7224 */ /* 0x000fe400078e0009 */
[----:B------:R-:W-:Y:S02]  /*ad80*/  IMAD.MOV.U32 R53, RZ, RZ, R52 ;  /* 0x000000ffff357224 */ /* 0x000fe400078e0034 */
[----:B------:R-:W-:Y:S02]  /*ad90*/  IMAD.MOV.U32 R25, RZ, RZ, R24 ;  /* 0x000000ffff197224 */ /* 0x000fe400078e0018 */
.L_x_11187:
[----:B------:R-:W-:Y:S05]  /*ada0*/  BSYNC B1 ;  /* 0x0000000000017941 */ /* 0x000fea0003800000 */
.L_x_11185:
        /* <DEDUP_REMOVED lines=11> */
.L_x_11189:
[----:B------:R-:W-:Y:S01]  /*ae60*/  MOV R7, R8 ;  /* 0x0000000800077202 */ /* 0x000fe20000000f00 */
[----:B------:R-:W-:Y:S02]  /*ae70*/  IMAD.MOV.U32 R9, RZ, RZ, R10 ;  /* 0x000000ffff097224 */ /* 0x000fe400078e000a */
[----:B------:R-:W-:Y:S02]  /*ae80*/  IMAD.MOV.U32 R52, RZ, RZ, R59 ;  /* 0x000000ffff347224 */ /* 0x000fe400078e003b */
[----:B------:R-:W-:Y:S02]  /*ae90*/  IMAD.MOV.U32 R24, RZ, RZ, R31 ;  /* 0x000000ffff187224 */ /* 0x000fe400078e001f */
.L_x_11190:
[----:B------:R-:W-:Y:S05]  /*aea0*/  BSYNC B1 ;  /* 0x0000000000017941 */ /* 0x000fea0003800000 */
.L_x_11188:
        /* <DEDUP_REMOVED lines=11> */
.L_x_11192:
[----:B------:R-:W-:Y:S01]  /*af60*/  MOV R8, R7 ;  /* 0x0000000700087202 */ /* 0x000fe20000000f00 */
[----:B------:R-:W-:Y:S02]  /*af70*/  IMAD.MOV.U32 R10, RZ, RZ, R9 ;  /* 0x000000ffff0a7224 */ /* 0x000fe400078e0009 */
[----:B------:R-:W-:Y:S02]  /*af80*/  IMAD.MOV.U32 R59, RZ, RZ, R58 ;  /* 0x000000ffff3b7224 */ /* 0x000fe400078e003a */
[----:B------:R-:W-:Y:S02]  /*af90*/  IMAD.MOV.U32 R31, RZ, RZ, R30 ;  /* 0x000000ffff1f7224 */ /* 0x000fe400078e001e */
.L_x_11193:
[----:B------:R-:W-:Y:S05]  /*afa0*/  BSYNC B1 ;  /* 0x0000000000017941 */ /* 0x000fea0003800000 */
.L_x_11191:
        /* <DEDUP_REMOVED lines=11> */
.L_x_11195:
[----:B------:R-:W-:Y:S01]  /*b060*/  MOV R7, R8 ;  /* 0x0000000800077202 */ /* 0x000fe20000000f00 */
[----:B------:R-:W-:Y:S02]  /*b070*/  IMAD.MOV.U32 R9, RZ, RZ, R10 ;  /* 0x000000ffff097224 */ /* 0x000fe400078e000a */
[----:B------:R-:W-:Y:S02]  /*b080*/  IMAD.MOV.U32 R58, RZ, RZ, R57 ;  /* 0x000000ffff3a7224 */ /* 0x000fe400078e0039 */
[----:B------:R-:W-:Y:S02]  /*b090*/  IMAD.MOV.U32 R30, RZ, RZ, R29 ;  /* 0x000000ffff1e7224 */ /* 0x000fe400078e001d */
.L_x_11196:
[----:B------:R-:W-:Y:S05]  /*b0a0*/  BSYNC B1 ;  /* 0x0000000000017941 */ /* 0x000fea0003800000 */
.L_x_11194:
        /* <DEDUP_REMOVED lines=11> */
.L_x_11198:
[----:B------:R-:W-:Y:S01]  /*b160*/  MOV R8, R7 ;  /* 0x0000000700087202 */ /* 0x000fe20000000f00 */
[----:B------:R-:W-:Y:S02]  /*b170*/  IMAD.MOV.U32 R10, RZ, RZ, R9 ;  /* 0x000000ffff0a7224 */ /* 0x000fe400078e0009 */
[----:B------:R-:W-:Y:S02]  /*b180*/  IMAD.MOV.U32 R57, RZ, RZ, R56 ;  /* 0x000000ffff397224 */ /* 0x000fe400078e0038 */
[----:B------:R-:W-:Y:S02]  /*b190*/  IMAD.MOV.U32 R29, RZ, RZ, R28 ;  /* 0x000000ffff1d7224 */ /* 0x000fe400078e001c */
.L_x_11199:
[----:B------:R-:W-:Y:S05]  /*b1a0*/  BSYNC B1 ;  /* 0x0000000000017941 */ /* 0x000fea0003800000 */
.L_x_11197:
        /* <DEDUP_REMOVED lines=11> */
.L_x_11201:
[----:B------:R-:W-:Y:S01]  /*b260*/  MOV R7, R8 ;  /* 0x0000000800077202 */ /* 0x000fe20000000f00 */
[----:B------:R-:W-:Y:S02]  /*b270*/  IMAD.MOV.U32 R9, RZ, RZ, R10 ;  /* 0x000000ffff097224 */ /* 0x000fe400078e000a */
[----:B------:R-:W-:Y:S02]  /*b280*/  IMAD.MOV.U32 R56, RZ, RZ, R63 ;  /* 0x000000ffff387224 */ /* 0x000fe400078e003f */
[----:B------:R-:W-:Y:S02]  /*b290*/  IMAD.MOV.U32 R28, RZ, RZ, R35 ;  /* 0x000000ffff1c7224 */ /* 0x000fe400078e0023 */
.L_x_11202:
[----:B------:R-:W-:Y:S05]  /*b2a0*/  BSYNC B1 ;  /* 0x0000000000017941 */ /* 0x000fea0003800000 */
.L_x_11200:
        /* <DEDUP_REMOVED lines=11> */
.L_x_11204:
[----:B------:R-:W-:Y:S01]  /*b360*/  MOV R8, R7 ;  /* 0x0000000700087202 */ /* 0x000fe20000000f00 */
[----:B------:R-:W-:Y:S02]  /*b370*/  IMAD.MOV.U32 R10, RZ, RZ, R9 ;  /* 0x000000ffff0a7224 */ /* 0x000fe400078e0009 */
[----:B------:R-:W-:Y:S02]  /*b380*/  IMAD.MOV.U32 R63, RZ, RZ, R62 ;  /* 0x000000ffff3f7224 */ /* 0x000fe400078e003e */
[----:B------:R-:W-:Y:S02]  /*b390*/  IMAD.MOV.U32 R35, RZ, RZ, R34 ;  /* 0x000000ffff237224 */ /* 0x000fe400078e0022 */
.L_x_11205:
[----:B------:R-:W-:Y:S05]  /*b3a0*/  BSYNC B1 ;  /* 0x0000000000017941 */ /* 0x000fea0003800000 */
.L_x_11203:
        /* <DEDUP_REMOVED lines=11> */
.L_x_11207:
[----:B------:R-:W-:Y:S01]  /*b460*/  MOV R7, R8 ;  /* 0x0000000800077202 */ /* 0x000fe20000000f00 */
[----:B------:R-:W-:Y:S02]  /*b470*/  IMAD.MOV.U32 R9, RZ, RZ, R10 ;  /* 0x000000ffff097224 */ /* 0x000fe400078e000a */
[----:B------:R-:W-:Y:S02]  /*b480*/  IMAD.MOV.U32 R62, RZ, RZ, R61 ;  /* 0x000000ffff3e7224 */ /* 0x000fe400078e003d */
[----:B------:R-:W-:Y:S02]  /*b490*/  IMAD.MOV.U32 R34, RZ, RZ, R33 ;  /* 0x000000ffff227224 */ /* 0x000fe400078e0021 */
.L_x_11208:
[----:B------:R-:W-:Y:S05]  /*b4a0*/  BSYNC B1 ;  /* 0x0000000000017941 */ /* 0x000fea0003800000 */
.L_x_11206:
        /* <DEDUP_REMOVED lines=11> */
.L_x_11210:
[----:B------:R-:W-:Y:S01]  /*b560*/  MOV R8, R7 ;  /* 0x0000000700087202 */ /* 0x000fe20000000f00 */
[----:B------:R-:W-:Y:S02]  /*b570*/  IMAD.MOV.U32 R10, RZ, RZ, R9 ;  /* 0x000000ffff0a7224 */ /* 0x000fe400078e0009 */
[----:B------:R-:W-:Y:S02]  /*b580*/  IMAD.MOV.U32 R61, RZ, RZ, R60 ;  /* 0x000000ffff3d7224 */ /* 0x000fe400078e003c */
[----:B------:R-:W-:Y:S02]  /*b590*/  IMAD.MOV.U32 R33, RZ, RZ, R32 ;  /* 0x000000ffff217224 */ /* 0x000fe400078e0020 */
.L_x_11211:
[----:B------:R-:W-:Y:S05]  /*b5a0*/  BSYNC B1 ;  /* 0x0000000000017941 */ /* 0x000fea0003800000 */
.L_x_11209:
        /* <DEDUP_REMOVED lines=11> */
.L_x_11213:
[----:B------:R-:W-:Y:S01]  /*b660*/  MOV R7, R8 ;  /* 0x0000000800077202 */ /* 0x000fe20000000f00 */
[----:B------:R-:W-:Y:S02]  /*b670*/  IMAD.MOV.U32 R9, RZ, RZ, R10 ;  /* 0x000000ffff097224 */ /* 0x000fe400078e000a */
[----:B------:R-:W-:Y:S02]  /*b680*/  IMAD.MOV.U32 R60, RZ, RZ, R67 ;  /* 0x000000ffff3c7224 */ /* 0x000fe400078e0043 */
[----:B------:R-:W-:Y:S02]  /*b690*/  IMAD.MOV.U32 R32, RZ, RZ, R39 ;  /* 0x000000ffff207224 */ /* 0x000fe400078e0027 */
.L_x_11214:
[----:B------:R-:W-:Y:S05]  /*b6a0*/  BSYNC B1 ;  /* 0x0000000000017941 */ /* 0x000fea0003800000 */
.L_x_11212:
        /* <DEDUP_REMOVED lines=11> */
.L_x_11216:
[----:B------:R-:W-:Y:S01]  /*b760*/  MOV R8, R7 ;  /* 0x0000000700087202 */ /* 0x000fe20000000f00 */
[----:B------:R-:W-:Y:S02]  /*b770*/  IMAD.MOV.U32 R10, RZ, RZ, R9 ;  /* 0x000000ffff0a7224 */ /* 0x000fe400078e0009 */
[----:B------:R-:W-:Y:S02]  /*b780*/  IMAD.MOV.U32 R67, RZ, RZ, R66 ;  /* 0x000000ffff437224 */ /* 0x000fe400078e0042 */
[----:B------:R-:W-:Y:S02]  /*b790*/  IMAD.MOV.U32 R39, RZ, RZ, R38 ;  /* 0x000000ffff277224 */ /* 0x000fe400078e0026 */
.L_x_11217:
[----:B------:R-:W-:Y:S05]  /*b7a0*/  BSYNC B1 ;  /* 0x0000000000017941 */ /* 0x000fea0003800000 */
.L_x_11215:
        /* <DEDUP_REMOVED lines=11> */
.L_x_11219:
[----:B------:R-:W-:Y:S01]  /*b860*/  MOV R7, R8 ;  /* 0x0000000800077202 */ /* 0x000fe20000000f00 */
[----:B------:R-:W-:Y:S02]  /*b870*/  IMAD.MOV.U32 R9, RZ, RZ, R10 ;  /* 0x000000ffff097224 */ /* 0x000fe400078e000a */
[----:B------:R-:W-:Y:S02]  /*b880*/  IMAD.MOV.U32 R66, RZ, RZ, R65 ;  /* 0x000000ffff427224 */ /* 0x000fe400078e0041 */
[----:B------:R-:W-:Y:S02]  /*b890*/  IMAD.MOV.U32 R38, RZ, RZ, R37 ;  /* 0x000000ffff267224 */ /* 0x000fe400078e0025 */
.L_x_11220:
[----:B------:R-:W-:Y:S05]  /*b8a0*/  BSYNC B1 ;  /* 0x0000000000017941 */ /* 0x000fea0003800000 */
.L_x_11218:
        /* <DEDUP_REMOVED lines=11> */
.L_x_11222:
[----:B------:R-:W-:Y:S01]  /*b960*/  MOV R8, R7 ;  /* 0x0000000700087202 */ /* 0x000fe20000000f00 */
[----:B------:R-:W-:Y:S02]  /*b970*/  IMAD.MOV.U32 R10, RZ, RZ, R9 ;  /* 0x000000ffff0a7224 */ /* 0x000fe400078e0009 */
[----:B------:R-:W-:Y:S02]  /*b980*/  IMAD.MOV.U32 R65, RZ, RZ, R64 ;  /* 0x000000ffff417224 */ /* 0x000fe400078e0040 */
[----:B------:R-:W-:Y:S02]  /*b990*/  IMAD.MOV.U32 R37, RZ, RZ, R36 ;  /* 0x000000ffff257224 */ /* 0x000fe400078e0024 */
.L_x_11223:
[----:B------:R-:W-:Y:S05]  /*b9a0*/  BSYNC B1 ;  /* 0x0000000000017941 */ /* 0x000fea0003800000 */
.L_x_11221:
        /* <DEDUP_REMOVED lines=11> */
.L_x_11225:
[----:B------:R-:W-:Y:S01]  /*ba60*/  MOV R7, R8 ;  /* 0x0000000800077202 */ /* 0x000fe20000000f00 */
[----:B------:R-:W-:Y:S02]  /*ba70*/  IMAD.MOV.U32 R9, RZ, RZ, R10 ;  /* 0x000000ffff097224 */ /* 0x000fe400078e000a */
[----:B------:R-:W-:Y:S02]  /*ba80*/  IMAD.MOV.U32 R64, RZ, RZ, R71 ;  /* 0x000000ffff407224 */ /* 0x000fe400078e0047 */
[----:B------:R-:W-:Y:S02]  /*ba90*/  IMAD.MOV.U32 R36, RZ, RZ, R43 ;  /* 0x000000ffff247224 */ /* 0x000fe400078e002b */
.L_x_11226:
[----:B------:R-:W-:Y:S05]  /*baa0*/  BSYNC B1 ;  /* 0x0000000000017941 */ /* 0x000fea0003800000 */
.L_x_11224:
        /* <DEDUP_REMOVED lines=11> */
.L_x_11228:
[----:B------:R-:W-:Y:S01]  /*bb60*/  MOV R8, R7 ;  /* 0x0000000700087202 */ /* 0x000fe20000000f00 */
[----:B------:R-:W-:Y:S02]  /*bb70*/  IMAD.MOV.U32 R10, RZ, RZ, R9 ;  /* 0x000000ffff0a7224 */ /* 0x000fe400078e0009 */
[----:B------:R-:W-:Y:S02]  /*bb80*/  IMAD.MOV.U32 R71, RZ, RZ, R70 ;  /* 0x000000ffff477224 */ /* 0x000fe400078e0046 */
[----:B------:R-:W-:Y:S02]  /*bb90*/  IMAD.MOV.U32 R43, RZ, RZ, R42 ;  /* 0x000000ffff2b7224 */ /* 0x000fe400078e002a */
.L_x_11229:
[----:B------:R-:W-:Y:S05]  /*bba0*/  BSYNC B1 ;  /* 0x0000000000017941 */ /* 0x000fea0003800000 */
.L_x_11227:
        /* <DEDUP_REMOVED lines=11> */
.L_x_11231:
[----:B------:R-:W-:Y:S01]  /*bc60*/  MOV R7, R8 ;  /* 0x0000000800077202 */ /* 0x000fe20000000f00 */
[----:B------:R-:W-:Y:S02]  /*bc70*/  IMAD.MOV.U32 R9, RZ, RZ, R10 ;  /* 0x000000ffff097224 */ /* 0x000fe400078e000a */
[----:B------:R-:W-:Y:S02]  /*bc80*/  IMAD.MOV.U32 R70, RZ, RZ, R69 ;  /* 0x000000ffff467224 */ /* 0x000fe400078e0045 */
[----:B------:R-:W-:Y:S02]  /*bc90*/  IMAD.MOV.U32 R42, RZ, RZ, R41 ;  /* 0x000000ffff2a7224 */ /* 0x000fe400078e0029 */
.L_x_11232:
[----:B------:R-:W-:Y:S05]  /*bca0*/  BSYNC B1 ;  /* 0x0000000000017941 */ /* 0x000fea0003800000 */
.L_x_11230:
        /* <DEDUP_REMOVED lines=11> */
.L_x_11234:
[----:B------:R-:W-:Y:S01]  /*bd60*/  MOV R8, R7 ;  /* 0x0000000700087202 */ /* 0x000fe20000000f00 */
[----:B------:R-:W-:Y:S02]  /*bd70*/  IMAD.MOV.U32 R10, RZ, RZ, R9 ;  /* 0x000000ffff0a7224 */ /* 0x000fe400078e0009 */
[----:B------:R-:W-:Y:S02]  /*bd80*/  IMAD.MOV.U32 R69, RZ, RZ, R68 ;  /* 0x000000ffff457224 */ /* 0x000fe400078e0044 */
[----:B------:R-:W-:Y:S02]  /*bd90*/  IMAD.MOV.U32 R41, RZ, RZ, R40 ;  /* 0x000000ffff297224 */ /* 0x000fe400078e0028 */
.L_x_11235:
[----:B------:R-:W-:Y:S05]  /*bda0*/  BSYNC B1 ;  /* 0x0000000000017941 */ /* 0x000fea0003800000 */
.L_x_11233:
        /* <DEDUP_REMOVED lines=11> */
.L_x_11237:
[----:B------:R-:W-:Y:S01]  /*be60*/  MOV R7, R8 ;  /* 0x0000000800077202 */ /* 0x000fe20000000f00 */
[----:B------:R-:W-:Y:S02]  /*be70*/  IMAD.MOV.U32 R9, RZ, RZ, R10 ;  /* 0x000000ffff097224 */ /* 0x000fe400078e000a */
[----:B------:R-:W-:Y:S02]  /*be80*/  IMAD.MOV.U32 R40, RZ, RZ, R15 ;  /* 0x000000ffff287224 */ /* 0x000fe400078e000f */
[----:B------:R-:W-:Y:S02]  /*be90*/  IMAD.MOV.U32 R68, RZ, RZ, R3 ;  /* 0x000000ffff447224 */ /* 0x000fe400078e0003 */
.L_x_11238:
[----:B------:R-:W-:Y:S05]  /*bea0*/  BSYNC B1 ;  /* 0x0000000000017941 */ /* 0x000fea0003800000 */
.L_x_11236:
        /* <DEDUP_REMOVED lines=11> */
.L_x_11240:
[----:B------:R-:W-:Y:S01]  /*bf60*/  MOV R11, R7 ;  /* 0x00000007000b7202 */ /* 0x000fe20000000f00 */
[----:B------:R-:W-:Y:S02]  /*bf70*/  IMAD.MOV.U32 R8, RZ, RZ, R9 ;  /* 0x000000ffff087224 */ /* 0x000fe400078e0009 */
[----:B------:R-:W-:Y:S02]  /*bf80*/  IMAD.MOV.U32 R3, RZ, RZ, R2 ;  /* 0x000000ffff037224 */ /* 0x000fe400078e0002 */
[----:B------:R-:W-:Y:S02]  /*bf90*/  IMAD.MOV.U32 R15, RZ, RZ, R14 ;  /* 0x000000ffff0f7224 */ /* 0x000fe400078e000e */
.L_x_11241:
[----:B------:R-:W-:Y:S05]  /*bfa0*/  BSYNC B1 ;  /* 0x0000000000017941 */ /* 0x000fea0003800000 */
.L_x_11239:
        /* <DEDUP_REMOVED lines=11> */
.L_x_11243:
[----:B------:R-:W-:Y:S01]  /*c060*/  IMAD.MOV.U32 R2, RZ, RZ, R0 ;  /* 0x000000ffff027224 */ /* 0x000fe200078e0000 */
[----:B------:R-:W-:Y:S01]  /*c070*/  MOV R7, R11 ;  /* 0x0000000b00077202 */ /* 0x000fe20000000f00 */
[----:B------:R-:W-:Y:S01]  /*c080*/  IMAD.MOV.U32 R14, RZ, RZ, R13 ;  /* 0x000000ffff0e7224 */ /* 0x000fe200078e000d */
[----:B------:R-:W-:Y:S01]  /*c090*/  MOV R9, R8 ;  /* 0x0000000800097202 */ /* 0x000fe20000000f00 */
[----:B------:R-:W-:Y:S02]  /*c0a0*/  IMAD.MOV.U32 R0, RZ, RZ, R11 ;  /* 0x000000ffff007224 */ /* 0x000fe400078e000b */
[----:B------:R-:W-:Y:S02]  /*c0b0*/  IMAD.MOV.U32 R13, RZ, RZ, R8 ;  /* 0x000000ffff0d7224 */ /* 0x000fe400078e0008 */
.L_x_11244:
[----:B------:R-:W-:Y:S05]  /*c0c0*/  BSYNC B1 ;  /* 0x0000000000017941 */ /* 0x000fea0003800000 */
.L_x_11242:
[----:B------:R-:W-:Y:S01]  /*c0d0*/  IADD3 R6, R6, 0x4, RZ ;  /* 0x0000000406067810 */ /* 0x000fe20007ffe0ff */
[----:B------:R-:W-:Y:S01]  /*c0e0*/  @!P1 CALL.REL.NOINC `(.L_x_11245) ;  /* 0x0000001000009944 */ /* 0x000fe20003c00000 */
[----:B------:R-:W-:Y:S05]  /*c0f0*/  BRA `(.L_x_11246) ;  /* 0xffffe02000007947 */ /* 0x000fea000383ffff */
.L_x_11245:
[----:B------:R-:W-:Y:S02]  /*c100*/  IMAD.MOV.U32 R0, RZ, RZ, R7 ;  /* 0x000000ffff007224 */ /* 0x000fe400078e0007 */
[----:B------:R-:W-:Y:S02]  /*c110*/  IMAD.MOV.U32 R13, RZ, RZ, R9 ;  /* 0x000000ffff0d7224 */ /* 0x000fe400078e0009 */
.L_x_11151:
[----:B------:R-:W-:Y:S05]  /*c120*/  BSYNC B0 ;  /* 0x0000000000007941 */ /* 0x000fea0003800000 */
.L_x_11150:
        /* <DEDUP_REMOVED lines=99> */
[----:B------:R-:W-:Y:S01]  /*c760*/  HFMA2.MMA R5, -RZ, RZ, 0, 0 ;  /* 0x00000000ff057435 */ /* 0x000fe200000001ff */
[----:B0-----:R-:W-:-:S05]  /*c770*/  IADD3 R6, R1, 0x100, RZ ;  /* 0x0000010001067810 */ /* 0x001fca0007ffe0ff */
.L_x_11343:
        /* <DEDUP_REMOVED lines=20> */
.L_x_11250:
[----:B------:R-:W-:Y:S01]  /*c8c0*/  IMAD.MOV.U32 R7, RZ, RZ, R12 ;  /* 0x000000ffff077224 */ /* 0x000fe200078e000c */
[----:B------:R-:W-:Y:S01]  /*c8d0*/  MOV R12, R47 ;  /* 0x0000002f000c7202 */ /* 0x000fe20000000f00 */
[----:B------:R-:W-:Y:S02]  /*c8e0*/  IMAD.MOV.U32 R9, RZ, RZ, R76 ;  /* 0x000000ffff097224 */ /* 0x000fe400078e004c */
[----:B------:R-:W-:Y:S02]  /*c8f0*/  IMAD.MOV.U32 R76, RZ, RZ, R19 ;  /* 0x000000ffff4c7224 */ /* 0x000fe400078e0013 */
.L_x_11251:
[----:B------:R-:W-:Y:S05]  /*c900*/  BSYNC B1 ;  /* 0x0000000000017941 */ /* 0x000fea0003800000 */
.L_x_11249:
        /* <DEDUP_REMOVED lines=11> */
.L_x_11253:
[----:B------:R-:W-:Y:S01]  /*c9c0*/  IMAD.MOV.U32 R8, RZ, RZ, R7 ;  /* 0x000000ffff087224 */ /* 0x000fe200078e0007 */
[----:B------:R-:W-:Y:S01]  /*c9d0*/  MOV R19, R18 ;  /* 0x0000001200137202 */ /* 0x000fe20000000f00 */
[----:B------:R-:W-:Y:S02]  /*c9e0*/  IMAD.MOV.U32 R10, RZ, RZ, R9 ;  /* 0x000000ffff0a7224 */ /* 0x000fe400078e0009 */
[----:B------:R-:W-:Y:S02]  /*c9f0*/  IMAD.MOV.U32 R47, RZ, RZ, R46 ;  /* 0x000000ffff2f7224 */ /* 0x000fe400078e002e */
.L_x_11254:
[----:B------:R-:W-:Y:S05]  /*ca00*/  BSYNC B1 ;  /* 0x0000000000017941 */ /* 0x000fea0003800000 */
.L_x_11252:
        /* <DEDUP_REMOVED lines=11> */
.L_x_11256:
[----:B------:R-:W-:Y:S01]  /*cac0*/  IMAD.MOV.U32 R7, RZ, RZ, R8 ;  /* 0x000000ffff077224 */ /* 0x000fe200078e0008 */
[----:B------:R-:W-:Y:S01]  /*cad0*/  MOV R18, R17 ;  /* 0x0000001100127202 */ /* 0x000fe20000000f00 */
[----:B------:R-:W-:Y:S02]  /*cae0*/  IMAD.MOV.U32 R9, RZ, RZ, R10 ;  /* 0x000000ffff097224 */ /* 0x000fe400078e000a */
[----:B------:R-:W-:Y:S02]  /*caf0*/  IMAD.MOV.U32 R46, RZ, RZ, R45 ;  /* 0x000000ffff2e7224 */ /* 0x000fe400078e002d */
.L_x_11257:
[----:B------:R-:W-:Y:S05]  /*cb00*/  BSYNC B1 ;  /* 0x0000000000017941 */ /* 0x000fea0003800000 */
.L_x_11255:
        /* <DEDUP_REMOVED lines=11> */
.L_x_11259:
[----:B------:R-:W-:Y:S01]  /*cbc0*/  IMAD.MOV.U32 R8, RZ, RZ, R7 ;  /* 0x000000ffff087224 */ /* 0x000fe200078e0007 */
[----:B------:R-:W-:Y:S01]  /*cbd0*/  MOV R17, R16 ;  /* 0x0000001000117202 */ /* 0x000fe20000000f00 */
[----:B------:R-:W-:Y:S02]  /*cbe0*/  IMAD.MOV.U32 R10, RZ, RZ, R9 ;  /* 0x000000ffff0a7224 */ /* 0x000fe400078e0009 */
[----:B------:R-:W-:Y:S02]  /*cbf0*/  IMAD.MOV.U32 R45, RZ, RZ, R44 ;  /* 0x000000ffff2d7224 */ /* 0x000fe400078e002c */
.L_x_11260:
[----:B------:R-:W-:Y:S05]  /*cc00*/  BSYNC B1 ;  /* 0x0000000000017941 */ /* 0x000fea0003800000 */
.L_x_11258:
        /* <DEDUP_REMOVED lines=11> */
.L_x_11262:
[----:B------:R-:W-:Y:S01]  /*ccc0*/  IMAD.MOV.U32 R7, RZ, RZ, R8 ;  /* 0x000000ffff077224 */ /* 0x000fe200078e0008 */
[----:B------:R-:W-:Y:S01]  /*ccd0*/  MOV R16, R23 ;  /* 0x0000001700107202 */ /* 0x000fe20000000f00 */
[----:B------:R-:W-:Y:S02]  /*cce0*/  IMAD.MOV.U32 R9, RZ, RZ, R10 ;  /* 0x000000ffff097224 */ /* 0x000fe400078e000a */
[----:B------:R-:W-:Y:S02]  /*ccf0*/  IMAD.MOV.U32 R44, RZ, RZ, R51 ;  /* 0x000000ffff2c7224 */ /* 0x000fe400078e0033 */
.L_x_11263:
[----:B------:R-:W-:Y:S05]  /*cd00*/  BSYNC B1 ;  /* 0x0000000000017941 */ /* 0x000fea0003800000 */
.L_x_11261:
        /* <DEDUP_REMOVED lines=11> */
.L_x_11265:
[----:B------:R-:W-:Y:S01]  /*cdc0*/  IMAD.MOV.U32 R8, RZ, RZ, R7 ;  /* 0x000000ffff087224 */ /* 0x000fe200078e0007 */
[----:B------:R-:W-:Y:S01]  /*cdd0*/  MOV R23, R22 ;  /* 0x0000001600177202 */ /* 0x000fe20000000f00 */
[----:B------:R-:W-:Y:S02]  /*cde0*/  IMAD.MOV.U32 R10, RZ, RZ, R9 ;  /* 0x000000ffff0a7224 */ /* 0x000fe400078e0009 */
[----:B------:R-:W-:Y:S02]  /*cdf0*/  IMAD.MOV.U32 R51, RZ, RZ, R50 ;  /* 0x000000ffff337224 */ /* 0x000fe400078e0032 */
.L_x_11266:
[----:B------:R-:W-:Y:S05]  /*ce00*/  BSYNC B1 ;  /* 0x0000000000017941 */ /* 0x000fea0003800000 */
.L_x_11264:
        /* <DEDUP_REMOVED lines=11> */
.L_x_11268:
[----:B------:R-:W-:Y:S01]  /*cec0*/  IMAD.MOV.U32 R7, RZ, RZ, R8 ;  /* 0x000000ffff077224 */ /* 0x000fe200078e0008 */
[----:B------:R-:W-:Y:S01]  /*ced0*/  MOV R22, R21 ;  /* 0x0000001500167202 */ /* 0x000fe20000000f00 */
[----:B------:R-:W-:Y:S02]  /*cee0*/  IMAD.MOV.U32 R9, RZ, RZ, R10 ;  /* 0x000000ffff097224 */ /* 0x000fe400078e000a */
[----:B------:R-:W-:Y:S02]  /*cef0*/  IMAD.MOV.U32 R50, RZ, RZ, R49 ;  /* 0x000000ffff327224 */ /* 0x000fe400078e0031 */
.L_x_11269:
[----:B------:R-:W-:Y:S05]  /*cf00*/  BSYNC B1 ;  /* 0x0000000000017941 */ /* 0x000fea0003800000 */
.L_x_11267:
        /* <DEDUP_REMOVED lines=11> */
.L_x_11271:
[----:B------:R-:W-:Y:S01]  /*cfc0*/  IMAD.MOV.U32 R8, RZ, RZ, R7 ;  /* 0x000000ffff087224 */ /* 0x000fe200078e0007 */
[----:B------:R-:W-:Y:S01]  /*cfd0*/  MOV R21, R20 ;  /* 0x0000001400157202 */ /* 0x000fe20000000f00 */
[----:B------:R-:W-:Y:S02]  /*cfe0*/  IMAD.MOV.U32 R10, RZ, RZ, R9 ;  /* 0x000000ffff0a7224 */ /* 0x000fe400078e0009 */
[----:B------:R-:W-:Y:S02]  /*cff0*/  IMAD.MOV.U32 R49, RZ, RZ, R48 ;  /* 0x000000ffff317224 */ /* 0x000fe400078e0030 */
.L_x_11272:
[----:B------:R-:W-:Y:S05]  /*d000*/  BSYNC B1 ;  /* 0x0000000000017941 */ /* 0x000fea0003800000 */
.L_x_11270:
        /* <DEDUP_REMOVED lines=11> */
.L_x_11274:
[----:B------:R-:W-:Y:S01]  /*d0c0*/  IMAD.MOV.U32 R7, RZ, RZ, R8 ;  /* 0x000000ffff077224 */ /* 0x000fe200078e0008 */
[----:B------:R-:W-:Y:S01]  /*d0d0*/  MOV R20, R27 ;  /* 0x0000001b00147202 */ /* 0x000fe20000000f00 */
[----:B------:R-:W-:Y:S02]  /*d0e0*/  IMAD.MOV.U32 R9, RZ, RZ, R10 ;  /* 0x000000ffff097224 */ /* 0x000fe400078e000a */
[----:B------:R-:W-:Y:S02]  /*d0f0*/  IMAD.MOV.U32 R48, RZ, RZ, R55 ;  /* 0x000000ffff307224 */ /* 0x000fe400078e0037 */
.L_x_11275:
[----:B------:R-:W-:Y:S05]  /*d100*/  BSYNC B1 ;  /* 0x0000000000017941 */ /* 0x000fea0003800000 */
.L_x_11273:
        /* <DEDUP_REMOVED lines=11> */
.L_x_11277:
[----:B------:R-:W-:Y:S01]  /*d1c0*/  IMAD.MOV.U32 R8, RZ, RZ, R7 ;  /* 0x000000ffff087224 */ /* 0x000fe200078e0007 */
[----:B------:R-:W-:Y:S01]  /*d1d0*/  MOV R27, R26 ;  /* 0x0000001a001b7202 */ /* 0x000fe20000000f00 */
[----:B------:R-:W-:Y:S02]  /*d1e0*/  IMAD.MOV.U32 R10, RZ, RZ, R9 ;  /* 0x000000ffff0a7224 */ /* 0x000fe400078e0009 */
[----:B------:R-:W-:Y:S02]  /*d1f0*/  IMAD.MOV.U32 R55, RZ, RZ, R54 ;  /* 0x000000ffff377224 */ /* 0x000fe400078e0036 */
.L_x_11278:
[----:B------:R-:W-:Y:S05]  /*d200*/  BSYNC B1 ;  /* 0x0000000000017941 */ /* 0x000fea0003800000 */
.L_x_11276:
        /* <DEDUP_REMOVED lines=11> */
.L_x_11280:
[----:B------:R-:W-:Y:S01]  /*d2c0*/  IMAD.MOV.U32 R7, RZ, RZ, R8 ;  /* 0x000000ffff077224 */ /* 0x000fe200078e0008 */
[----:B------:R-:W-:Y:S01]  /*d2d0*/  MOV R26, R25 ;  /* 0x00000019001a7202 */ /* 0x000fe20000000f00 */
[----:B------:R-:W-:Y:S02]  /*d2e0*/  IMAD.MOV.U32 R9, RZ, RZ, R10 ;  /* 0x000000ffff097224 */ /* 0x000fe400078e000a */
[----:B------:R-:W-:Y:S02]  /*d2f0*/  IMAD.MOV.U32 R54, RZ, RZ, R53 ;  /* 0x000000ffff367224 */ /* 0x000fe400078e0035 */
.L_x_11281:
[----:B------:R-:W-:Y:S05]  /*d300*/  BSYNC B1 ;  /* 0x0000000000017941 */ /* 0x000fea0003800000 */
.L_x_11279:
        /* <DEDUP_REMOVED lines=11> */
.L_x_11283:
[----:B------:R-:W-:Y:S01]  /*d3c0*/  IMAD.MOV.U32 R8, RZ, RZ, R7 ;  /* 0x000000ffff087224 */ /* 0x000fe200078e0007 */
[----:B------:R-:W-:Y:S01]  /*d3d0*/  MOV R25, R24 ;  /* 0x0000001800197202 */ /* 0x000fe20000000f00 */
[----:B------:R-:W-:Y:S02]  /*d3e0*/  IMAD.MOV.U32 R10, RZ, RZ, R9 ;  /* 0x000000ffff0a7224 */ /* 0x000fe400078e0009 */
[----:B------:R-:W-:Y:S02]  /*d3f0*/  IMAD.MOV.U32 R53, RZ, RZ, R52 ;  /* 0x000000ffff357224 */ /* 0x000fe400078e0034 */
.L_x_11284:
[----:B------:R-:W-:Y:S05]  /*d400*/  BSYNC B1 ;  /* 0x0000000000017941 */ /* 0x000fea0003800000 */
.L_x_11282:
        /* <DEDUP_REMOVED lines=11> */
.L_x_11286:
[----:B------:R-:W-:Y:S01]  /*d4c0*/  IMAD.MOV.U32 R7, RZ, RZ, R8 ;  /* 0x000000ffff077224 */ /* 0x000fe200078e0008 */
[----:B------:R-:W-:Y:S01]  /*d4d0*/  MOV R24, R31 ;  /* 0x0000001f00187202 */ /* 0x000fe20000000f00 */
[----:B------:R-:W-:Y:S02]  /*d4e0*/  IMAD.MOV.U32 R9, RZ, RZ, R10 ;  /* 0x000000ffff097224 */ /* 0x000fe400078e000a */
[----:B------:R-:W-:Y:S02]  /*d4f0*/  IMAD.MOV.U32 R52, RZ, RZ, R59 ;  /* 0x000000ffff347224 */ /* 0x000fe400078e003b */
.L_x_11287:
[----:B------:R-:W-:Y:S05]  /*d500*/  BSYNC B1 ;  /* 0x0000000000017941 */ /* 0x000fea0003800000 */
.L_x_11285:
        /* <DEDUP_REMOVED lines=11> */
.L_x_11289:
[----:B------:R-:W-:Y:S01]  /*d5c0*/  IMAD.MOV.U32 R8, RZ, RZ, R7 ;  /* 0x000000ffff087224 */ /* 0x000fe200078e0007 */
[----:B------:R-:W-:Y:S01]  /*d5d0*/  MOV R31, R30 ;  /* 0x0000001e001f7202 */ /* 0x000fe20000000f00 */
[----:B------:R-:W-:Y:S02]  /*d5e0*/  IMAD.MOV.U32 R10, RZ, RZ, R9 ;  /* 0x000000ffff0a7224 */ /* 0x000fe400078e0009 */
[----:B------:R-:W-:Y:S02]  /*d5f0*/  IMAD.MOV.U32 R59, RZ, RZ, R58 ;  /* 0x000000ffff3b7224 */ /* 0x000fe400078e003a */
.L_x_11290:
[----:B------:R-:W-:Y:S05]  /*d600*/  BSYNC B1 ;  /* 0x0000000000017941 */ /* 0x000fea0003800000 */
.L_x_11288:
        /* <DEDUP_REMOVED lines=11> */
.L_x_11292:
[----:B------:R-:W-:Y:S01]  /*d6c0*/  IMAD.MOV.U32 R7, RZ, RZ, R8 ;  /* 0x000000ffff077224 */ /* 0x000fe200078e0008 */
[----:B------:R-:W-:Y:S01]  /*d6d0*/  MOV R30, R29 ;  /* 0x0000001d001e7202 */ /* 0x000fe20000000f00 */
[----:B------:R-:W-:Y:S02]  /*d6e0*/  IMAD.MOV.U32 R9, RZ, RZ, R10 ;  /* 0x000000ffff097224 */ /* 0x000fe400078e000a */
[----:B------:R-:W-:Y:S02]  /*d6f0*/  IMAD.MOV.U32 R58, RZ, RZ, R57 ;  /* 0x000000ffff3a7224 */ /* 0x000fe400078e0039 */
.L_x_11293:
[----:B------:R-:W-:Y:S05]  /*d700*/  BSYNC B1 ;  /* 0x0000000000017941 */ /* 0x000fea0003800000 */
.L_x_11291:
        /* <DEDUP_REMOVED lines=11> */
.L_x_11295:
[----:B------:R-:W-:Y:S01]  /*d7c0*/  IMAD.MOV.U32 R8, RZ, RZ, R7 ;  /* 0x000000ffff087224 */ /* 0x000fe200078e0007 */
[----:B------:R-:W-:Y:S01]  /*d7d0*/  MOV R29, R28 ;  /* 0x0000001c001d7202 */ /* 0x000fe20000000f00 */
[----:B------:R-:W-:Y:S02]  /*d7e0*/  IMAD.MOV.U32 R10, RZ, RZ, R9 ;  /* 0x000000ffff0a7224 */ /* 0x000fe400078e0009 */
[----:B------:R-:W-:Y:S02]  /*d7f0*/  IMAD.MOV.U32 R57, RZ, RZ, R56 ;  /* 0x000000ffff397224 */ /* 0x000fe400078e0038 */
.L_x_11296:
[----:B------:R-:W-:Y:S05]  /*d800*/  BSYNC B1 ;  /* 0x0000000000017941 */ /* 0x000fea0003800000 */
.L_x_11294:
        /* <DEDUP_REMOVED lines=11> */
.L_x_11298:
[----:B------:R-:W-:Y:S01]  /*d8c0*/  IMAD.MOV.U32 R7, RZ, RZ, R8 ;  /* 0x000000ffff077224 */ /* 0x000fe200078e0008 */
[----:B------:R-:W-:Y:S01]  /*d8d0*/  MOV R28, R35 ;  /* 0x00000023001c7202 */ /* 0x000fe20000000f00 */
[----:B------:R-:W-:Y:S02]  /*d8e0*/  IMAD.MOV.U32 R9, RZ, RZ, R10 ;  /* 0x000000ffff097224 */ /* 0x000fe400078e000a */
[----:B------:R-:W-:Y:S02]  /*d8f0*/  IMAD.MOV.U32 R56, RZ, RZ, R63 ;  /* 0x000000ffff387224 */ /* 0x000fe400078e003f */
.L_x_11299:
[----:B------:R-:W-:Y:S05]  /*d900*/  BSYNC B1 ;  /* 0x0000000000017941 */ /* 0x000fea0003800000 */
.L_x_11297:
        /* <DEDUP_REMOVED lines=11> */
.L_x_11301:
[----:B------:R-:W-:Y:S01]  /*d9c0*/  IMAD.MOV.U32 R8, RZ, RZ, R7 ;  /* 0x000000ffff087224 */ /* 0x000fe200078e0007 */
[----:B------:R-:W-:Y:S01]  /*d9d0*/  MOV R35, R34 ;  /* 0x0000002200237202 */ /* 0x000fe20000000f00 */
[----:B------:R-:W-:Y:S02]  /*d9e0*/  IMAD.MOV.U32 R10, RZ, RZ, R9 ;  /* 0x000000ffff0a7224 */ /* 0x000fe400078e0009 */
[----:B------:R-:W-:Y:S02]  /*d9f0*/  IMAD.MOV.U32 R63, RZ, RZ, R62 ;  /* 0x000000ffff3f7224 */ /* 0x000fe400078e003e */
.L_x_11302:
[----:B------:R-:W-:Y:S05]  /*da00*/  BSYNC B1 ;  /* 0x0000000000017941 */ /* 0x000fea0003800000 */
.L_x_11300:
        /* <DEDUP_REMOVED lines=11> */
.L_x_11304:
[----:B------:R-:W-:Y:S01]  /*dac0*/  IMAD.MOV.U32 R7, RZ, RZ, R8 ;  /* 0x000000ffff077224 */ /* 0x000fe200078e0008 */
[----:B------:R-:W-:Y:S01]  /*dad0*/  MOV R34, R33 ;  /* 0x0000002100227202 */ /* 0x000fe20000000f00 */
[----:B------:R-:W-:Y:S02]  /*dae0*/  IMAD.MOV.U32 R9, RZ, RZ, R10 ;  /* 0x000000ffff097224 */ /* 0x000fe400078e000a */
[----:B------:R-:W-:Y:S02]  /*daf0*/  IMAD.MOV.U32 R62, RZ, RZ, R61 ;  /* 0x000000ffff3e7224 */ /* 0x000fe400078e003d */
.L_x_11305:
[----:B------:R-:W-:Y:S05]  /*db00*/  BSYNC B1 ;  /* 0x0000000000017941 */ /* 0x000fea0003800000 */
.L_x_11303:
        /* <DEDUP_REMOVED lines=11> */
.L_x_11307:
[----:B------:R-:W-:Y:S01]  /*dbc0*/  IMAD.MOV.U32 R8, RZ, RZ, R7 ;  /* 0x000000ffff087224 */ /* 0x000fe200078e0007 */
[----:B------:R-:W-:Y:S01]  /*dbd0*/  MOV R33, R32 ;  /* 0x0000002000217202 */ /* 0x000fe20000000f00 */
[----:B------:R-:W-:Y:S02]  /*dbe0*/  IMAD.MOV.U32 R10, RZ, RZ, R9 ;  /* 0x000000ffff0a7224 */ /* 0x000fe400078e0009 */
[----:B------:R-:W-:Y:S02]  /*dbf0*/  IMAD.MOV.U32 R61, RZ, RZ, R60 ;  /* 0x000000ffff3d7224 */ /* 0x000fe400078e003c */
.L_x_11308:
[----:B------:R-:W-:Y:S05]  /*dc00*/  BSYNC B1 ;  /* 0x0000000000017941 */ /* 0x000fea0003800000 */
.L_x_11306:
        /* <DEDUP_REMOVED lines=11> */
.L_x_11310:
[----:B------:R-:W-:Y:S01]  /*dcc0*/  IMAD.MOV.U32 R7, RZ, RZ, R8 ;  /* 0x000000ffff077224 */ /* 0x000fe200078e0008 */
[----:B------:R-:W-:Y:S01]  /*dcd0*/  MOV R32, R39 ;  /* 0x0000002700207202 */ /* 0x000fe20000000f00 */
[----:B------:R-:W-:Y:S02]  /*dce0*/  IMAD.MOV.U32 R9, RZ, RZ, R10 ;  /* 0x000000ffff097224 */ /* 0x000fe400078e000a */
[----:B------:R-:W-:Y:S02]  /*dcf0*/  IMAD.MOV.U32 R60, RZ, RZ, R67 ;  /* 0x000000ffff3c7224 */ /* 0x000fe400078e0043 */
.L_x_11311:
[----:B------:R-:W-:Y:S05]  /*dd00*/  BSYNC B1 ;  /* 0x0000000000017941 */ /* 0x000fea0003800000 */
.L_x_11309:
        /* <DEDUP_REMOVED lines=11> */
.L_x_11313:
[----:B------:R-:W-:Y:S01]  /*ddc0*/  IMAD.MOV.U32 R8, RZ, RZ, R7 ;  /* 0x000000ffff087224 */ /* 0x000fe200078e0007 */
[----:B------:R-:W-:Y:S01]  /*ddd0*/  MOV R39, R38 ;  /* 0x0000002600277202 */ /* 0x000fe20000000f00 */
[----:B------:R-:W-:Y:S02]  /*dde0*/  IMAD.MOV.U32 R10, RZ, RZ, R9 ;  /* 0x000000ffff0a7224 */ /* 0x000fe400078e0009 */
[----:B------:R-:W-:Y:S02]  /*ddf0*/  IMAD.MOV.U32 R67, RZ, RZ, R66 ;  /* 0x000000ffff437224 */ /* 0x000fe400078e0042 */
.L_x_11314:
[----:B------:R-:W-:Y:S05]  /*de00*/  BSYNC B1 ;  /* 0x0000000000017941 */ /* 0x000fea0003800000 */
.L_x_11312:
        /* <DEDUP_REMOVED lines=11> */
.L_x_11316:
[----:B------:R-:W-:Y:S01]  /*dec0*/  IMAD.MOV.U32 R7, RZ, RZ, R8 ;  /* 0x000000ffff077224 */ /* 0x000fe200078e0008 */
[----:B------:R-:W-:Y:S01]  /*ded0*/  MOV R66, R65 ;  /* 0x0000004100427202 */ /* 0x000fe20000000f00 */
[----:B------:R-:W-:Y:S02]  /*dee0*/  IMAD.MOV.U32 R9, RZ, RZ, R10 ;  /* 0x000000ffff097224 */ /* 0x000fe400078e000a */
[----:B------:R-:W-:Y:S02]  /*def0*/  IMAD.MOV.U32 R38, RZ, RZ, R37 ;  /* 0x000000ffff267224 */ /* 0x000fe400078e0025 */
.L_x_11317:
[----:B------:R-:W-:Y:S05]  /*df00*/  BSYNC B1 ;  /* 0x0000000000017941 */ /* 0x000fea0003800000 */
.L_x_11315:
        /* <DEDUP_REMOVED lines=11> */
.L_x_11319:
[----:B------:R-:W-:Y:S01]  /*dfc0*/  MOV R8, R7 ;  /* 0x0000000700087202 */ /* 0x000fe20000000f00 */
[----:B------:R-:W-:Y:S01]  /*dfd0*/  IMAD.MOV.U32 R10, RZ, RZ, R9 ;  /* 0x000000ffff0a7224 */ /* 0x000fe200078e0009 */
[----:B------:R-:W-:Y:S01]  /*dfe0*/  MOV R37, R36 ;  /* 0x0000002400257202 */ /* 0x000fe20000000f00 */
[----:B------:R-:W-:Y:S02]  /*dff0*/  IMAD.MOV.U32 R65, RZ, RZ, R64 ;  /* 0x000000ffff417224 */ /* 0x000fe400078e0040 */
.L_x_11320:
[----:B------:R-:W-:Y:S05]  /*e000*/  BSYNC B1 ;  /* 0x0000000000017941 */ /* 0x000fea0003800000 */
.L_x_11318:
        /* <DEDUP_REMOVED lines=11> */
.L_x_11322:
[----:B------:R-:W-:Y:S01]  /*e0c0*/  IMAD.MOV.U32 R7, RZ, RZ, R8 ;  /* 0x000000ffff077224 */ /* 0x000fe200078e0008 */
[----:B------:R-:W-:Y:S01]  /*e0d0*/  MOV R9, R10 ;  /* 0x0000000a00097202 */ /* 0x000fe20000000f00 */
[----:B------:R-:W-:Y:S02]  /*e0e0*/  IMAD.MOV.U32 R64, RZ, RZ, R71 ;  /* 0x000000ffff407224 */ /* 0x000fe400078e0047 */
[----:B------:R-:W-:Y:S02]  /*e0f0*/  IMAD.MOV.U32 R36, RZ, RZ, R43 ;  /* 0x000000ffff247224 */ /* 0x000fe400078e002b */
.L_x_11323:
[----:B------:R-:W-:Y:S05]  /*e100*/  BSYNC B1 ;  /* 0x0000000000017941 */ /* 0x000fea0003800000 */
.L_x_11321:
        /* <DEDUP_REMOVED lines=11> */
.L_x_11325:
[----:B------:R-:W-:Y:S01]  /*e1c0*/  IMAD.MOV.U32 R8, RZ, RZ, R7 ;  /* 0x000000ffff087224 */ /* 0x000fe200078e0007 */
[----:B------:R-:W-:Y:S01]  /*e1d0*/  MOV R71, R70 ;  /* 0x0000004600477202 */ /* 0x000fe20000000f00 */
[----:B------:R-:W-:Y:S02]  /*e1e0*/  IMAD.MOV.U32 R10, RZ, RZ, R9 ;  /* 0x000000ffff0a7224 */ /* 0x000fe400078e0009 */
[----:B------:R-:W-:Y:S02]  /*e1f0*/  IMAD.MOV.U32 R43, RZ, RZ, R42 ;  /* 0x000000ffff2b7224 */ /* 0x000fe400078e002a */
.L_x_11326:
[----:B------:R-:W-:Y:S05]  /*e200*/  BSYNC B1 ;  /* 0x0000000000017941 */ /* 0x000fea0003800000 */
.L_x_11324:
        /* <DEDUP_REMOVED lines=11> */
.L_x_11328:
[----:B------:R-:W-:Y:S01]  /*e2c0*/  MOV R7, R8 ;  /* 0x0000000800077202 */ /* 0x000fe20000000f00 */
[----:B------:R-:W-:Y:S01]  /*e2d0*/  IMAD.MOV.U32 R9, RZ, RZ, R10 ;  /* 0x000000ffff097224 */ /* 0x000fe200078e000a */
[----:B------:R-:W-:Y:S01]  /*e2e0*/  MOV R42, R41 ;  /* 0x00000029002a7202 */ /* 0x000fe20000000f00 */
[----:B------:R-:W-:Y:S02]  /*e2f0*/  IMAD.MOV.U32 R70, RZ, RZ, R69 ;  /* 0x000000ffff467224 */ /* 0x000fe400078e0045 */
.L_x_11329:
[----:B------:R-:W-:Y:S05]  /*e300*/  BSYNC B1 ;  /* 0x0000000000017941 */ /* 0x000fea0003800000 */
.L_x_11327:
        /* <DEDUP_REMOVED lines=11> */
.L_x_11331:
[----:B------:R-:W-:Y:S01]  /*e3c0*/  IMAD.MOV.U32 R8, RZ, RZ, R7 ;  /* 0x000000ffff087224 */ /* 0x000fe200078e0007 */
[----:B------:R-:W-:Y:S01]  /*e3d0*/  MOV R10, R9 ;  /* 0x00000009000a7202 */ /* 0x000fe20000000f00 */
[----:B------:R-:W-:Y:S02]  /*e3e0*/  IMAD.MOV.U32 R69, RZ, RZ, R68 ;  /* 0x000000ffff457224 */ /* 0x000fe400078e0044 */
[----:B------:R-:W-:Y:S02]  /*e3f0*/  IMAD.MOV.U32 R41, RZ, RZ, R40 ;  /* 0x000000ffff297224 */ /* 0x000fe400078e0028 */
.L_x_11332:
[----:B------:R-:W-:Y:S05]  /*e400*/  BSYNC B1 ;  /* 0x0000000000017941 */ /* 0x000fea0003800000 */
.L_x_11330:
        /* <DEDUP_REMOVED lines=11> */
.L_x_11334:
[----:B------:R-:W-:Y:S01]  /*e4c0*/  IMAD.MOV.U32 R7, RZ, RZ, R8 ;  /* 0x000000ffff077224 */ /* 0x000fe200078e0008 */
[----:B------:R-:W-:Y:S01]  /*e4d0*/  MOV R40, R15 ;  /* 0x0000000f00287202 */ /* 0x000fe20000000f00 */
[----:B------:R-:W-:Y:S02]  /*e4e0*/  IMAD.MOV.U32 R9, RZ, RZ, R10 ;  /* 0x000000ffff097224 */ /* 0x000fe400078e000a */
[----:B------:R-:W-:Y:S02]  /*e4f0*/  IMAD.MOV.U32 R68, RZ, RZ, R3 ;  /* 0x000000ffff447224 */ /* 0x000fe400078e0003 */
.L_x_11335:
[----:B------:R-:W-:Y:S05]  /*e500*/  BSYNC B1 ;  /* 0x0000000000017941 */ /* 0x000fea0003800000 */
.L_x_11333:
        /* <DEDUP_REMOVED lines=11> */
.L_x_11337:
[----:B------:R-:W-:Y:S01]  /*e5c0*/  MOV R11, R7 ;  /* 0x00000007000b7202 */ /* 0x000fe20000000f00 */
[----:B------:R-:W-:Y:S01]  /*e5d0*/  IMAD.MOV.U32 R8, RZ, RZ, R9 ;  /* 0x000000ffff087224 */ /* 0x000fe200078e0009 */
[----:B------:R-:W-:Y:S01]  /*e5e0*/  MOV R15, R14 ;  /* 0x0000000e000f7202 */ /* 0x000fe20000000f00 */
[----:B------:R-:W-:Y:S02]  /*e5f0*/  IMAD.MOV.U32 R3, RZ, RZ, R2 ;  /* 0x000000ffff037224 */ /* 0x000fe400078e0002 */
.L_x_11338:
[----:B------:R-:W-:Y:S05]  /*e600*/  BSYNC B1 ;  /* 0x0000000000017941 */ /* 0x000fea0003800000 */
.L_x_11336:
        /* <DEDUP_REMOVED lines=11> */
.L_x_11340:
[----:B------:R-:W-:Y:S01]  /*e6c0*/  MOV R2, R0 ;  /* 0x0000000000027202 */ /* 0x000fe20000000f00 */
[----:B------:R-:W-:Y:S01]  /*e6d0*/  IMAD.MOV.U32 R14, RZ, RZ, R13 ;  /* 0x000000ffff0e7224 */ /* 0x000fe200078e000d */
[----:B------:R-:W-:Y:S01]  /*e6e0*/  MOV R9, R8 ;  /* 0x0000000800097202 */ /* 0x000fe20000000f00 */
[--C-:B------:R-:W-:Y:S02]  /*e6f0*/  IMAD.MOV.U32 R7, RZ, RZ, R11.reuse ;  /* 0x000000ffff077224 */ /* 0x100fe400078e000b */
[----:B------:R-:W-:Y:S02]  /*e700*/  IMAD.MOV.U32 R0, RZ, RZ, R11 ;  /* 0x000000ffff007224 */ /* 0x000fe400078e000b */
[----:B------:R-:W-:Y:S02]  /*e710*/  IMAD.MOV.U32 R13, RZ, RZ, R8 ;  /* 0x000000ffff0d7224 */ /* 0x000fe400078e0008 */
.L_x_11341:
[----:B------:R-:W-:Y:S05]  /*e720*/  BSYNC B1 ;  /* 0x0000000000017941 */ /* 0x000fea0003800000 */
.L_x_11339:
[----:B------:R-:W-:Y:S01]  /*e730*/  IADD3 R6, R6, 0x4, RZ ;  /* 0x0000000406067810 */ /* 0x000fe20007ffe0ff */
[----:B------:R-:W-:Y:S01]  /*e740*/  @!P1 CALL.REL.NOINC `(.L_x_11342) ;  /* 0x0000001000009944 */ /* 0x000fe20003c00000 */
[----:B------:R-:W-:Y:S05]  /*e750*/  BRA `(.L_x_11343) ;  /* 0xffffe02000007947 */ /* 0x000fea000383ffff */
.L_x_11342:
[----:B------:R-:W-:Y:S01]  /*e760*/  IMAD.MOV.U32 R0, RZ, RZ, R7 ;  /* 0x000000ffff007224 */ /* 0x000fe200078e0007 */
[----:B------:R-:W-:Y:S02]  /*e770*/  MOV R13, R9 ;  /* 0x00000009000d7202 */ /* 0x000fe40000000f00 */
.L_x_11248:
[----:B------:R-:W-:Y:S05]  /*e780*/  BSYNC B0 ;  /* 0x0000000000007941 */ /* 0x000fea0003800000 */
.L_x_11247:
        /* <DEDUP_REMOVED lines=97> */
[----:B------:R-:W1:Y:S04]  /*eda0*/  S2R R5, SR_LANEID ;  /* 0x0000000000057919 */ /* 0x000e680000000000 */
[----:B----4-:R0:W-:Y:S01]  /*edb0*/  STL.64 [R1+0x1f8], R10 ;  /* 0x0001f80a01007387 */ /* 0x0101e20000100a00 */
[----:B------:R-:W-:Y:S05]  /*edc0*/  @P0 BRA `(.L_x_11345) ;  /* 0x0000202000000947 */ /* 0x000fea0003800000 */
[----:B0-----:R-:W-:Y:S01]  /*edd0*/  IADD3 R6, R1, 0x100, RZ ;  /* 0x0000010001067810 */ /* 0x001fe20007ffe0ff */
[----:B------:R-:W-:-:S04]  /*ede0*/  IMAD.MOV.U32 R4, RZ, RZ, RZ ;  /* 0x000000ffff047224 */ /* 0x000fc800078e00ff */
.L_x_11440:
        /* <DEDUP_REMOVED lines=20> */
.L_x_11347:
[----:B------:R-:W-:Y:S01]  /*ef30*/  MOV R7, R12 ;  /* 0x0000000c00077202 */ /* 0x000fe20000000f00 */
[----:B------:R-:W-:Y:S01]  /*ef40*/  IMAD.MOV.U32 R9, RZ, RZ, R76 ;  /* 0x000000ffff097224 */ /* 0x000fe200078e004c */
[----:B------:R-:W-:Y:S01]  /*ef50*/  MOV R12, R47 ;  /* 0x0000002f000c7202 */ /* 0x000fe20000000f00 */
[----:B------:R-:W-:Y:S02]  /*ef60*/  IMAD.MOV.U32 R76, RZ, RZ, R19 ;  /* 0x000000ffff4c7224 */ /* 0x000fe400078e0013 */
.L_x_11348:
[----:B------:R-:W-:Y:S05]  /*ef70*/  BSYNC B1 ;  /* 0x0000000000017941 */ /* 0x000fea0003800000 */
.L_x_11346:
        /* <DEDUP_REMOVED lines=11> */
.L_x_11350:
[----:B------:R-:W-:Y:S01]  /*f030*/  IMAD.MOV.U32 R8, RZ, RZ, R7 ;  /* 0x000000ffff087224 */ /* 0x000fe200078e0007 */
[----:B------:R-:W-:Y:S01]  /*f040*/  MOV R10, R9 ;  /* 0x00000009000a7202 */ /* 0x000fe20000000f00 */
[----:B------:R-:W-:Y:S02]  /*f050*/  IMAD.MOV.U32 R47, RZ, RZ, R46 ;  /* 0x000000ffff2f7224 */ /* 0x000fe400078e002e */
[----:B------:R-:W-:Y:S02]  /*f060*/  IMAD.MOV.U32 R19, RZ, RZ, R18 ;  /* 0x000000ffff137224 */ /* 0x000fe400078e0012 */
.L_x_11351:
[----:B------:R-:W-:Y:S05]  /*f070*/  BSYNC B1 ;  /* 0x0000000000017941 */ /* 0x000fea0003800000 */
.L_x_11349:
        /* <DEDUP_REMOVED lines=11> */
.L_x_11353:
[----:B------:R-:W-:Y:S01]  /*f130*/  IMAD.MOV.U32 R7, RZ, RZ, R8 ;  /* 0x000000ffff077224 */ /* 0x000fe200078e0008 */
[----:B------:R-:W-:Y:S01]  /*f140*/  MOV R46, R45 ;  /* 0x0000002d002e7202 */ /* 0x000fe20000000f00 */
[----:B------:R-:W-:Y:S02]  /*f150*/  IMAD.MOV.U32 R9, RZ, RZ, R10 ;  /* 0x000000ffff097224 */ /* 0x000fe400078e000a */
[----:B------:R-:W-:Y:S02]  /*f160*/  IMAD.MOV.U32 R18, RZ, RZ, R17 ;  /* 0x000000ffff127224 */ /* 0x000fe400078e0011 */
.L_x_11354:
[----:B------:R-:W-:Y:S05]  /*f170*/  BSYNC B1 ;  /* 0x0000000000017941 */ /* 0x000fea0003800000 */
.L_x_11352:
        /* <DEDUP_REMOVED lines=11> */
.L_x_11356:
[----:B------:R-:W-:Y:S01]  /*f230*/  MOV R8, R7 ;  /* 0x0000000700087202 */ /* 0x000fe20000000f00 */
[----:B------:R-:W-:Y:S01]  /*f240*/  IMAD.MOV.U32 R10, RZ, RZ, R9 ;  /* 0x000000ffff0a7224 */ /* 0x000fe200078e0009 */
[----:B------:R-:W-:Y:S01]  /*f250*/  MOV R17, R16 ;  /* 0x0000001000117202 */ /* 0x000fe20000000f00 */
[----:B------:R-:W-:Y:S02]  /*f260*/  IMAD.MOV.U32 R45, RZ, RZ, R44 ;  /* 0x000000ffff2d7224 */ /* 0x000fe400078e002c */
.L_x_11357:
[----:B------:R-:W-:Y:S05]  /*f270*/  BSYNC B1 ;  /* 0x0000000000017941 */ /* 0x000fea0003800000 */
.L_x_11355:
        /* <DEDUP_REMOVED lines=11> */
.L_x_11359:
[----:B------:R-:W-:Y:S01]  /*f330*/  IMAD.MOV.U32 R7, RZ, RZ, R8 ;  /* 0x000000ffff077224 */ /* 0x000fe200078e0008 */
[----:B------:R-:W-:Y:S01]  /*f340*/  MOV R9, R10 ;  /* 0x0000000a00097202 */ /* 0x000fe20000000f00 */
[----:B------:R-:W-:Y:S02]  /*f350*/  IMAD.MOV.U32 R44, RZ, RZ, R51 ;  /* 0x000000ffff2c7224 */ /* 0x000fe400078e0033 */
[----:B------:R-:W-:Y:S02]  /*f360*/  IMAD.MOV.U32 R16, RZ, RZ, R23 ;  /* 0x000000ffff107224 */ /* 0x000fe400078e0017 */
.L_x_11360:
[----:B------:R-:W-:Y:S05]  /*f370*/  BSYNC B1 ;  /* 0x0000000000017941 */ /* 0x000fea0003800000 */
.L_x_11358:
        /* <DEDUP_REMOVED lines=11> */
.L_x_11362:
[----:B------:R-:W-:Y:S01]  /*f430*/  IMAD.MOV.U32 R8, RZ, RZ, R7 ;  /* 0x000000ffff087224 */ /* 0x000fe200078e0007 */
[----:B------:R-:W-:Y:S01]  /*f440*/  MOV R51, R50 ;  /* 0x0000003200337202 */ /* 0x000fe20000000f00 */
[----:B------:R-:W-:Y:S02]  /*f450*/  IMAD.MOV.U32 R10, RZ, RZ, R9 ;  /* 0x000000ffff0a7224 */ /* 0x000fe400078e0009 */
[----:B------:R-:W-:Y:S02]  /*f460*/  IMAD.MOV.U32 R23, RZ, RZ, R22 ;  /* 0x000000ffff177224 */ /* 0x000fe400078e0016 */
.L_x_11363:
[----:B------:R-:W-:Y:S05]  /*f470*/  BSYNC B1 ;  /* 0x0000000000017941 */ /* 0x000fea0003800000 */
.L_x_11361:
        /* <DEDUP_REMOVED lines=11> */
.L_x_11365:
[----:B------:R-:W-:Y:S01]  /*f530*/  MOV R7, R8 ;  /* 0x0000000800077202 */ /* 0x000fe20000000f00 */
[----:B------:R-:W-:Y:S01]  /*f540*/  IMAD.MOV.U32 R9, RZ, RZ, R10 ;  /* 0x000000ffff097224 */ /* 0x000fe200078e000a */
[----:B------:R-:W-:Y:S01]  /*f550*/  MOV R22, R21 ;  /* 0x0000001500167202 */ /* 0x000fe20000000f00 */
[----:B------:R-:W-:Y:S02]  /*f560*/  IMAD.MOV.U32 R50, RZ, RZ, R49 ;  /* 0x000000ffff327224 */ /* 0x000fe400078e0031 */
.L_x_11366:
[----:B------:R-:W-:Y:S05]  /*f570*/  BSYNC B1 ;  /* 0x0000000000017941 */ /* 0x000fea0003800000 */
.L_x_11364:
        /* <DEDUP_REMOVED lines=11> */
.L_x_11368:
[----:B------:R-:W-:Y:S01]  /*f630*/  IMAD.MOV.U32 R8, RZ, RZ, R7 ;  /* 0x000000ffff087224 */ /* 0x000fe200078e0007 */
[----:B------:R-:W-:Y:S01]  /*f640*/  MOV R10, R9 ;  /* 0x00000009000a7202 */ /* 0x000fe20000000f00 */
[----:B------:R-:W-:Y:S02]  /*f650*/  IMAD.MOV.U32 R49, RZ, RZ, R48 ;  /* 0x000000ffff317224 */ /* 0x000fe400078e0030 */
[----:B------:R-:W-:Y:S02]  /*f660*/  IMAD.MOV.U32 R21, RZ, RZ, R20 ;  /* 0x000000ffff157224 */ /* 0x000fe400078e0014 */
.L_x_11369:
[----:B------:R-:W-:Y:S05]  /*f670*/  BSYNC B1 ;  /* 0x0000000000017941 */ /* 0x000fea0003800000 */
.L_x_11367:
        /* <DEDUP_REMOVED lines=11> */
.L_x_11371:
[----:B------:R-:W-:Y:S01]  /*f730*/  IMAD.MOV.U32 R7, RZ, RZ, R8 ;  /* 0x000000ffff077224 */ /* 0x000fe200078e0008 */
[----:B------:R-:W-:Y:S01]  /*f740*/  MOV R48, R55 ;  /* 0x0000003700307202 */ /* 0x000fe20000000f00 */
[----:B------:R-:W-:Y:S02]  /*f750*/  IMAD.MOV.U32 R9, RZ, RZ, R10 ;  /* 0x000000ffff097224 */ /* 0x000fe400078e000a */
[----:B------:R-:W-:Y:S02]  /*f760*/  IMAD.MOV.U32 R20, RZ, RZ, R27 ;  /* 0x000000ffff147224 */ /* 0x000fe400078e001b */
.L_x_11372:
[----:B------:R-:W-:Y:S05]  /*f770*/  BSYNC B1 ;  /* 0x0000000000017941 */ /* 0x000fea0003800000 */
.L_x_11370:
        /* <DEDUP_REMOVED lines=11> */
.L_x_11374:
[----:B------:R-:W-:Y:S01]  /*f830*/  MOV R8, R7 ;  /* 0x0000000700087202 */ /* 0x000fe20000000f00 */
[----:B------:R-:W-:Y:S01]  /*f840*/  IMAD.MOV.U32 R10, RZ, RZ, R9 ;  /* 0x000000ffff0a7224 */ /* 0x000fe200078e0009 */
[----:B------:R-:W-:Y:S01]  /*f850*/  MOV R27, R26 ;  /* 0x0000001a001b7202 */ /* 0x000fe20000000f00 */
[----:B------:R-:W-:Y:S02]  /*f860*/  IMAD.MOV.U32 R55, RZ, RZ, R54 ;  /* 0x000000ffff377224 */ /* 0x000fe400078e0036 */
.L_x_11375:
[----:B------:R-:W-:Y:S05]  /*f870*/  BSYNC B1 ;  /* 0x0000000000017941 */ /* 0x000fea0003800000 */
.L_x_11373:
        /* <DEDUP_REMOVED lines=11> */
.L_x_11377:
[----:B------:R-:W-:Y:S01]  /*f930*/  IMAD.MOV.U32 R7, RZ, RZ, R8 ;  /* 0x000000ffff077224 */ /* 0x000fe200078e0008 */
[----:B------:R-:W-:Y:S01]  /*f940*/  MOV R9, R10 ;  /* 0x0000000a00097202 */ /* 0x000fe20000000f00 */
[----:B------:R-:W-:Y:S02]  /*f950*/  IMAD.MOV.U32 R54, RZ, RZ, R53 ;  /* 0x000000ffff367224 */ /* 0x000fe400078e0035 */
[----:B------:R-:W-:Y:S02]  /*f960*/  IMAD.MOV.U32 R26, RZ, RZ, R25 ;  /* 0x000000ffff1a7224 */ /* 0x000fe400078e0019 */
.L_x_11378:
[----:B------:R-:W-:Y:S05]  /*f970*/  BSYNC B1 ;  /* 0x0000000000017941 */ /* 0x000fea0003800000 */
.L_x_11376:
        /* <DEDUP_REMOVED lines=11> */
.L_x_11380:
[----:B------:R-:W-:Y:S01]  /*fa30*/  IMAD.MOV.U32 R8, RZ, RZ, R7 ;  /* 0x000000ffff087224 */ /* 0x000fe200078e0007 */
[----:B------:R-:W-:Y:S01]  /*fa40*/  MOV R53, R52 ;  /* 0x0000003400357202 */ /* 0x000fe20000000f00 */
[----:B------:R-:W-:Y:S02]  /*fa50*/  IMAD.MOV.U32 R10, RZ, RZ, R9 ;  /* 0x000000ffff0a7224 */ /* 0x000fe400078e0009 */
[----:B------:R-:W-:Y:S02]  /*fa60*/  IMAD.MOV.U32 R25, RZ, RZ, R24 ;  /* 0x000000ffff197224 */ /* 0x000fe400078e0018 */
.L_x_11381:
[----:B------:R-:W-:Y:S05]  /*fa70*/  BSYNC B1 ;  /* 0x0000000000017941 */ /* 0x000fea0003800000 */
.L_x_11379:
        /* <DEDUP_REMOVED lines=11> */
.L_x_11383:
[----:B------:R-:W-:Y:S01]  /*fb30*/  MOV R7, R8 ;  /* 0x0000000800077202 */ /* 0x000fe20000000f00 */
[----:B------:R-:W-:Y:S01]  /*fb40*/  IMAD.MOV.U32 R9, RZ, RZ, R10 ;  /* 0x000000ffff097224 */ /* 0x000fe200078e000a */
[----:B------:R-:W-:Y:S01]  /*fb50*/  MOV R24, R31 ;  /* 0x0000001f00187202 */ /* 0x000fe20000000f00 */
[----:B------:R-:W-:Y:S02]  /*fb60*/  IMAD.MOV.U32 R52, RZ, RZ, R59 ;  /* 0x000000ffff347224 */ /* 0x000fe400078e003b */
.L_x_11384:
[----:B------:R-:W-:Y:S05]  /*fb70*/  BSYNC B1 ;  /* 0x0000000000017941 */ /* 0x000fea0003800000 */
.L_x_11382:
        /* <DEDUP_REMOVED lines=11> */
.L_x_11386:
[----:B------:R-:W-:Y:S01]  /*fc30*/  IMAD.MOV.U32 R8, RZ, RZ, R7 ;  /* 0x000000ffff087224 */ /* 0x000fe200078e0007 */
[----:B------:R-:W-:Y:S01]  /*fc40*/  MOV R10, R9 ;  /* 0x00000009000a7202 */ /* 0x000fe20000000f00 */
[----:B------:R-:W-:Y:S02]  /*fc50*/  IMAD.MOV.U32 R59, RZ, RZ, R58 ;  /* 0x000000ffff3b7224 */ /* 0x000fe400078e003a */
[----:B------:R-:W-:Y:S02]  /*fc60*/  IMAD.MOV.U32 R31, RZ, RZ, R30 ;  /* 0x000000ffff1f7224 */ /* 0x000fe400078e001e */
.L_x_11387:
[----:B------:R-:W-:Y:S05]  /*fc70*/  BSYNC B1 ;  /* 0x0000000000017941 */ /* 0x000fea0003800000 */
.L_x_11385:
        /* <DEDUP_REMOVED lines=11> */
.L_x_11389:
[----:B------:R-:W-:Y:S01]  /*fd30*/  IMAD.MOV.U32 R7, RZ, RZ, R8 ;  /* 0x000000ffff077224 */ /* 0x000fe200078e0008 */
[----:B------:R-:W-:Y:S01]  /*fd40*/  MOV R58, R57 ;  /* 0x00000039003a7202 */ /* 0x000fe20000000f00 */
[----:B------:R-:W-:Y:S02]  /*fd50*/  IMAD.MOV.U32 R9, RZ, RZ, R10 ;  /* 0x000000ffff097224 */ /* 0x000fe400078e000a */
[----:B------:R-:W-:Y:S02]  /*fd60*/  IMAD.MOV.U32 R30, RZ, RZ, R29 ;  /* 0x000000ffff1e7224 */ /* 0x000fe400078e001d */
.L_x_11390:
[----:B------:R-:W-:Y:S05]  /*fd70*/  BSYNC B1 ;  /* 0x0000000000017941 */ /* 0x000fea0003800000 */
.L_x_11388:
        /* <DEDUP_REMOVED lines=11> */
.L_x_11392:
[----:B------:R-:W-:Y:S01]  /*fe30*/  MOV R8, R7 ;  /* 0x0000000700087202 */ /* 0x000fe20000000f00 */
[----:B------:R-:W-:Y:S01]  /*fe40*/  IMAD.MOV.U32 R10, RZ, RZ, R9 ;  /* 0x000000ffff0a7224 */ /* 0x000fe200078e0009 */
[----:B------:R-:W-:Y:S01]  /*fe50*/  MOV R29, R28 ;  /* 0x0000001c001d7202 */ /* 0x000fe20000000f00 */
[----:B------:R-:W-:Y:S02]  /*fe60*/  IMAD.MOV.U32 R57, RZ, RZ, R56 ;  /* 0x000000ffff397224 */ /* 0x000fe400078e0038 */
.L_x_11393:
[----:B------:R-:W-:Y:S05]  /*fe70*/  BSYNC B1 ;  /* 0x0000000000017941 */ /* 0x000fea0003800000 */
.L_x_11391:
        /* <DEDUP_REMOVED lines=11> */
.L_x_11395:
[----:B------:R-:W-:Y:S01]  /*ff30*/  IMAD.MOV.U32 R7, RZ, RZ, R8 ;  /* 0x000000ffff077224 */ /* 0x000fe200078e0008 */
[----:B------:R-:W-:Y:S01]  /*ff40*/  MOV R9, R10 ;  /* 0x0000000a00097202 */ /* 0x000fe20000000f00 */
[----:B------:R-:W-:Y:S02]  /*ff50*/  IMAD.MOV.U32 R56, RZ, RZ, R63 ;  /* 0x000000ffff387224 */ /* 0x000fe400078e003f */
[----:B------:R-:W-:Y:S02]  /*ff60*/  IMAD.MOV.U32 R28, RZ, RZ, R35 ;  /* 0x000000ffff1c7224 */ /* 0x000fe400078e0023 */
.L_x_11396:
[----:B------:R-:W-:Y:S05]  /*ff70*/  BSYNC B1 ;  /* 0x0000000000017941 */ /* 0x000fea0003800000 */
.L_x_11394:
        /* <DEDUP_REMOVED lines=11> */
.L_x_11398:
[----:B------:R-:W-:Y:S01]  /*10030*/  IMAD.MOV.U32 R8, RZ, RZ, R7 ;  /* 0x000000ffff087224 */ /* 0x000fe200078e0007 */
[----:B------:R-:W-:Y:S01]  /*10040*/  MOV R63, R62 ;  /* 0x0000003e003f7202 */ /* 0x000fe20000000f00 */
[----:B------:R-:W-:Y:S02]  /*10050*/  IMAD.MOV.U32 R10, RZ, RZ, R9 ;  /* 0x000000ffff0a7224 */ /* 0x000fe400078e0009 */
[----:B------:R-:W-:Y:S02]  /*10060*/  IMAD.MOV.U32 R35, RZ, RZ, R34 ;  /* 0x000000ffff237224 */ /* 0x000fe400078e0022 */
.L_x_11399:
[----:B------:R-:W-:Y:S05]  /*10070*/  BSYNC B1 ;  /* 0x0000000000017941 */ /* 0x000fea0003800000 */
.L_x_11397:
        /* <DEDUP_REMOVED lines=11> */
.L_x_11401:
[----:B------:R-:W-:Y:S01]  /*10130*/  MOV R7, R8 ;  /* 0x0000000800077202 */ /* 0x000fe20000000f00 */
[----:B------:R-:W-:Y:S01]  /*10140*/  IMAD.MOV.U32 R9, RZ, RZ, R10 ;  /* 0x000000ffff097224 */ /* 0x000fe200078e000a */
[----:B------:R-:W-:Y:S01]  /*10150*/  MOV R34, R33 ;  /* 0x0000002100227202 */ /* 0x000fe20000000f00 */
[----:B------:R-:W-:Y:S02]  /*10160*/  IMAD.MOV.U32 R62, RZ, RZ, R61 ;  /* 0x000000ffff3e7224 */ /* 0x000fe400078e003d */
.L_x_11402:
[----:B------:R-:W-:Y:S05]  /*10170*/  BSYNC B1 ;  /* 0x0000000000017941 */ /* 0x000fea0003800000 */
.L_x_11400:
        /* <DEDUP_REMOVED lines=11> */
.L_x_11404:
[----:B------:R-:W-:Y:S01]  /*10230*/  IMAD.MOV.U32 R8, RZ, RZ, R7 ;  /* 0x000000ffff087224 */ /* 0x000fe200078e0007 */
[----:B------:R-:W-:Y:S01]  /*10240*/  MOV R10, R9 ;  /* 0x00000009000a7202 */ /* 0x000fe20000000f00 */
[----:B------:R-:W-:Y:S02]  /*10250*/  IMAD.MOV.U32 R61, RZ, RZ, R60 ;  /* 0x000000ffff3d7224 */ /* 0x000fe400078e003c */
[----:B------:R-:W-:Y:S02]  /*10260*/  IMAD.MOV.U32 R33, RZ, RZ, R32 ;  /* 0x000000ffff217224 */ /* 0x000fe400078e0020 */
.L_x_11405:
[----:B------:R-:W-:Y:S05]  /*10270*/  BSYNC B1 ;  /* 0x0000000000017941 */ /* 0x000fea0003800000 */
.L_x_11403:
        /* <DEDUP_REMOVED lines=11> */
.L_x_11407:
[----:B------:R-:W-:Y:S01]  /*10330*/  IMAD.MOV.U32 R7, RZ, RZ, R8 ;  /* 0x000000ffff077224 */ /* 0x000fe200078e0008 */
[----:B------:R-:W-:Y:S01]  /*10340*/  MOV R60, R67 ;  /* 0x00000043003c7202 */ /* 0x000fe20000000f00 */
[----:B------:R-:W-:Y:S02]  /*10350*/  IMAD.MOV.U32 R9, RZ, RZ, R10 ;  /* 0x000000ffff097224 */ /* 0x000fe400078e000a */
[----:B------:R-:W-:Y:S02]  /*10360*/  IMAD.MOV.U32 R32, RZ, RZ, R39 ;  /* 0x000000ffff207224 */ /* 0x000fe400078e0027 */
.L_x_11408:
[----:B------:R-:W-:Y:S05]  /*10370*/  BSYNC B1 ;  /* 0x0000000000017941 */ /* 0x000fea0003800000 */
.L_x_11406:
        /* <DEDUP_REMOVED lines=11> */
.L_x_11410:
[----:B------:R-:W-:Y:S01]  /*10430*/  MOV R8, R7 ;  /* 0x0000000700087202 */ /* 0x000fe20000000f00 */
[----:B------:R-:W-:Y:S01]  /*10440*/  IMAD.MOV.U32 R10, RZ, RZ, R9 ;  /* 0x000000ffff0a7224 */ /* 0x000fe200078e0009 */
[----:B------:R-:W-:Y:S01]  /*10450*/  MOV R39, R38 ;  /* 0x0000002600277202 */ /* 0x000fe20000000f00 */
[----:B------:R-:W-:Y:S02]  /*10460*/  IMAD.MOV.U32 R67, RZ, RZ, R66 ;  /* 0x000000ffff437224 */ /* 0x000fe400078e0042 */
.L_x_11411:
[----:B------:R-:W-:Y:S05]  /*10470*/  BSYNC B1 ;  /* 0x0000000000017941 */ /* 0x000fea0003800000 */
.L_x_11409:
        /* <DEDUP_REMOVED lines=11> */
.L_x_11413:
[----:B------:R-:W-:Y:S01]  /*10530*/  IMAD.MOV.U32 R7, RZ, RZ, R8 ;  /* 0x000000ffff077224 */ /* 0x000fe200078e0008 */
[----:B------:R-:W-:Y:S01]  /*10540*/  MOV R9, R10 ;  /* 0x0000000a00097202 */ /* 0x000fe20000000f00 */
[----:B------:R-:W-:Y:S02]  /*10550*/  IMAD.MOV.U32 R66, RZ, RZ, R65 ;  /* 0x000000ffff427224 */ /* 0x000fe400078e0041 */
[----:B------:R-:W-:Y:S02]  /*10560*/  IMAD.MOV.U32 R38, RZ, RZ, R37 ;  /* 0x000000ffff267224 */ /* 0x000fe400078e0025 */
.L_x_11414:
[----:B------:R-:W-:Y:S05]  /*10570*/  BSYNC B1 ;  /* 0x0000000000017941 */ /* 0x000fea0003800000 */
.L_x_11412:
        /* <DEDUP_REMOVED lines=11> */
.L_x_11416:
[----:B------:R-:W-:Y:S01]  /*10630*/  IMAD.MOV.U32 R8, RZ, RZ, R7 ;  /* 0x000000ffff087224 */ /* 0x000fe200078e0007 */
[----:B------:R-:W-:Y:S01]  /*10640*/  MOV R65, R64 ;  /* 0x0000004000417202 */ /* 0x000fe20000000f00 */
[----:B------:R-:W-:Y:S02]  /*10650*/  IMAD.MOV.U32 R10, RZ, RZ, R9 ;  /* 0x000000ffff0a7224 */ /* 0x000fe400078e0009 */
[----:B------:R-:W-:Y:S02]  /*10660*/  IMAD.MOV.U32 R37, RZ, RZ, R36 ;  /* 0x000000ffff257224 */ /* 0x000fe400078e0024 */
.L_x_11417:
[----:B------:R-:W-:Y:S05]  /*10670*/  BSYNC B1 ;  /* 0x0000000000017941 */ /* 0x000fea0003800000 */
.L_x_11415:
        /* <DEDUP_REMOVED lines=11> */
.L_x_11419:
[----:B------:R-:W-:Y:S01]  /*10730*/  MOV R7, R8 ;  /* 0x0000000800077202 */ /* 0x000fe20000000f00 */
[----:B------:R-:W-:Y:S01]  /*10740*/  IMAD.MOV.U32 R9, RZ, RZ, R10 ;  /* 0x000000ffff097224 */ /* 0x000fe200078e000a */
[----:B------:R-:W-:Y:S01]  /*10750*/  MOV R36, R43 ;  /* 0x0000002b00247202 */ /* 0x000fe20000000f00 */
[----:B------:R-:W-:Y:S02]  /*10760*/  IMAD.MOV.U32 R64, RZ, RZ, R71 ;  /* 0x000000ffff407224 */ /* 0x000fe400078e0047 */
.L_x_11420:
[----:B------:R-:W-:Y:S05]  /*10770*/  BSYNC B1 ;  /* 0x0000000000017941 */ /* 0x000fea0003800000 */
.L_x_11418:
        /* <DEDUP_REMOVED lines=11> */
.L_x_11422:
[----:B------:R-:W-:Y:S01]  /*10830*/  IMAD.MOV.U32 R8, RZ, RZ, R7 ;  /* 0x000000ffff087224 */ /* 0x000fe200078e0007 */
[----:B------:R-:W-:Y:S01]  /*10840*/  MOV R10, R9 ;  /* 0x00000009000a7202 */ /* 0x000fe20000000f00 */
[----:B------:R-:W-:Y:S02]  /*10850*/  IMAD.MOV.U32 R71, RZ, RZ, R70 ;  /* 0x000000ffff477224 */ /* 0x000fe400078e0046 */
[----:B------:R-:W-:Y:S02]  /*10860*/  IMAD.MOV.U32 R43, RZ, RZ, R42 ;  /* 0x000000ffff2b7224 */ /* 0x000fe400078e002a */
.L_x_11423:
[----:B------:R-:W-:Y:S05]  /*10870*/  BSYNC B1 ;  /* 0x0000000000017941 */ /* 0x000fea0003800000 */
.L_x_11421:
        /* <DEDUP_REMOVED lines=11> */
.L_x_11425:
[----:B------:R-:W-:Y:S01]  /*10930*/  IMAD.MOV.U32 R7, RZ, RZ, R8 ;  /* 0x000000ffff077224 */ /* 0x000fe200078e0008 */
[----:B------:R-:W-:Y:S01]  /*10940*/  MOV R70, R69 ;  /* 0x0000004500467202 */ /* 0x000fe20000000f00 */
[----:B------:R-:W-:Y:S02]  /*10950*/  IMAD.MOV.U32 R9, RZ, RZ, R10 ;  /* 0x000000ffff097224 */ /* 0x000fe400078e000a */
[----:B------:R-:W-:Y:S02]  /*10960*/  IMAD.MOV.U32 R42, RZ, RZ, R41 ;  /* 0x000000ffff2a7224 */ /* 0x000fe400078e0029 */
.L_x_11426:
[----:B------:R-:W-:Y:S05]  /*10970*/  BSYNC B1 ;  /* 0x0000000000017941 */ /* 0x000fea0003800000 */
.L_x_11424:
        /* <DEDUP_REMOVED lines=11> */
.L_x_11428:
[----:B------:R-:W-:Y:S01]  /*10a30*/  MOV R8, R7 ;  /* 0x0000000700087202 */ /* 0x000fe20000000f00 */
[----:B------:R-:W-:Y:S01]  /*10a40*/  IMAD.MOV.U32 R10, RZ, RZ, R9 ;  /* 0x000000ffff0a7224 */ /* 0x000fe200078e0009 */
[----:B------:R-:W-:Y:S01]  /*10a50*/  MOV R41, R40 ;  /* 0x0000002800297202 */ /* 0x000fe20000000f00 */
[----:B------:R-:W-:Y:S02]  /*10a60*/  IMAD.MOV.U32 R69, RZ, RZ, R68 ;  /* 0x000000ffff457224 */ /* 0x000fe400078e0044 */
.L_x_11429:
[----:B------:R-:W-:Y:S05]  /*10a70*/  BSYNC B1 ;  /* 0x0000000000017941 */ /* 0x000fea0003800000 */
.L_x_11427:
        /* <DEDUP_REMOVED lines=11> */
.L_x_11431:
[----:B------:R-:W-:Y:S01]  /*10b30*/  IMAD.MOV.U32 R7, RZ, RZ, R8 ;  /* 0x000000ffff077224 */ /* 0x000fe200078e0008 */
[----:B------:R-:W-:Y:S01]  /*10b40*/  MOV R9, R10 ;  /* 0x0000000a00097202 */ /* 0x000fe20000000f00 */
[----:B------:R-:W-:Y:S02]  /*10b50*/  IMAD.MOV.U32 R40, RZ, RZ, R15 ;  /* 0x000000ffff287224 */ /* 0x000fe400078e000f */
[----:B------:R-:W-:Y:S02]  /*10b60*/  IMAD.MOV.U32 R68, RZ, RZ, R3 ;  /* 0x000000ffff447224 */ /* 0x000fe400078e0003 */
.L_x_11432:
[----:B------:R-:W-:Y:S05]  /*10b70*/  BSYNC B1 ;  /* 0x0000000000017941 */ /* 0x000fea0003800000 */
.L_x_11430:
        /* <DEDUP_REMOVED lines=11> */
.L_x_11434:
[----:B------:R-:W-:Y:S01]  /*10c30*/  IMAD.MOV.U32 R11, RZ, RZ, R7 ;  /* 0x000000ffff0b7224 */ /* 0x000fe200078e0007 */
[----:B------:R-:W-:Y:S01]  /*10c40*/  MOV R3, R2 ;  /* 0x0000000200037202 */ /* 0x000fe20000000f00 */
[----:B------:R-:W-:Y:S02]  /*10c50*/  IMAD.MOV.U32 R8, RZ, RZ, R9 ;  /* 0x000000ffff087224 */ /* 0x000fe400078e0009 */
[----:B------:R-:W-:Y:S02]  /*10c60*/  IMAD.MOV.U32 R15, RZ, RZ, R14 ;  /* 0x000000ffff0f7224 */ /* 0x000fe400078e000e */
.L_x_11435:
[----:B------:R-:W-:Y:S05]  /*10c70*/  BSYNC B1 ;  /* 0x0000000000017941 */ /* 0x000fea0003800000 */
.L_x_11433:
        /* <DEDUP_REMOVED lines=11> */
.L_x_11437:
[----:B------:R-:W-:Y:S01]  /*10d30*/  IMAD.MOV.U32 R2, RZ, RZ, R0 ;  /* 0x000000ffff027224 */ /* 0x000fe200078e0000 */
[-C--:B------:R-:W-:Y:S01]  /*10d40*/  MOV R7, R11.reuse ;  /* 0x0000000b00077202 */ /* 0x080fe20000000f00 */
[----:B------:R-:W-:Y:S01]  /*10d50*/  IMAD.MOV.U32 R14, RZ, RZ, R13 ;  /* 0x000000ffff0e7224 */ /* 0x000fe200078e000d */
[----:B------:R-:W-:Y:S01]  /*10d60*/  MOV R0, R11 ;  /* 0x0000000b00007202 */ /* 0x000fe20000000f00 */
[--C-:B------:R-:W-:Y:S02]  /*10d70*/  IMAD.MOV.U32 R9, RZ, RZ, R8.reuse ;  /* 0x000000ffff097224 */ /* 0x100fe400078e0008 */
[----:B------:R-:W-:Y:S02]  /*10d80*/  IMAD.MOV.U32 R13, RZ, RZ, R8 ;  /* 0x000000ffff0d7224 */ /* 0x000fe400078e0008 */
.L_x_11438:
[----:B------:R-:W-:Y:S05]  /*10d90*/  BSYNC B1 ;  /* 0x0000000000017941 */ /* 0x000fea0003800000 */
.L_x_11436:
[----:B------:R-:W-:Y:S01]  /*10da0*/  IADD3 R6, R6, 0x4, RZ ;  /* 0x0000000406067810 */ /* 0x000fe20007ffe0ff */
[----:B------:R-:W-:Y:S01]  /*10db0*/  @!P1 CALL.REL.NOINC `(.L_x_11439) ;  /* 0x0000001000009944 */ /* 0x000fe20003c00000 */
[----:B------:R-:W-:Y:S05]  /*10dc0*/  BRA `(.L_x_11440) ;  /* 0xffffe02000007947 */ /* 0x000fea000383ffff */
.L_x_11439:
[----:B------:R-:W-:Y:S01]  /*10dd0*/  MOV R0, R7 ;  /* 0x0000000700007202 */ /* 0x000fe20000000f00 */
[----:B------:R-:W-:Y:S02]  /*10de0*/  IMAD.MOV.U32 R13, RZ, RZ, R9 ;  /* 0x000000ffff0d7224 */ /* 0x000fe400078e0009 */
.L_x_11345:
[----:B------:R-:W-:Y:S05]  /*10df0*/  BSYNC B0 ;  /* 0x0000000000007941 */ /* 0x000fea0003800000 */
.L_x_11344:
[----:B0-----:R-:W0:Y:S01]  /*10e00*/  S2R R6, SR_TID.X ;  /* 0x0000000000067919 */ /* 0x001e220000002100 */
[----:B-1----:R-:W-:Y:S01]  /*10e10*/  ISETP.NE.AND P0, PT, R5, RZ, PT ;  /* 0x000000ff0500720c */ /* 0x002fe20003f05270 */
[----:B------:R-:W-:-:S12]  /*10e20*/  BSSY B0, `(.L_x_11441) ;  /* 0x0000019000007945 */ /* 0x000fd80003800000 */
[----:B------:R-:W-:Y:S05]  /*10e30*/  @P0 BRA `(.L_x_11442) ;  /* 0x0000017000000947 */ /* 0x000fea0003800000 */
[----:B------:R-:W1:Y:S02]  /*10e40*/  S2R R5, SR_TID.X ;  /* 0x0000000000057919 */ /* 0x000e640000002100 */
[----:B-1----:R-:W-:-:S04]  /*10e50*/  SHF.R.S32.HI R4, RZ, 0x1f, R5 ;  /* 0x0000001fff047819 */ /* 0x002fc80000011405 */
[----:B------:R-:W-:-:S05]  /*10e60*/  LEA.HI R4, R4, R5, RZ, 0x5 ;  /* 0x0000000504047211 */ /* 0x000fca00078f28ff */
[----:B------:R-:W-:-:S05]  /*10e70*/  IMAD.SHL.U32 R4, R4, 0x8, RZ ;  /* 0x0000000804047824 */ /* 0x000fca00078e00ff */
        /* <DEDUP_REMOVED lines=19> */
.L_x_11442:
[----:B------:R-:W-:Y:S05]  /*10fb0*/  BSYNC B0 ;  /* 0x0000000000007941 */ /* 0x000fea0003800000 */
.L_x_11441:
[----:B------:R-:W-:Y:S01]  /*10fc0*/  BAR.SYNC.DEFER_BLOCKING 0x0 ;  /* 0x0000000000007b1d */ /* 0x000fe20000010000 */
[----:B0-----:R-:W-:-:S05]  /*10fd0*/  ISETP.NE.AND P2, PT, R6, RZ, PT ;  /* 0x000000ff0600720c */ /* 0x001fca0003f45270 */
[----:B------:R-:W-:Y:S08]  /*10fe0*/  BSSY B0, `(.L_x_11443) ;  /* 0x0000274000007945 */ /* 0x000ff00003800000 */
[----:B------:R-:W-:Y:S05]  /*10ff0*/  @P2 BRA `(.L_x_11444) ;  /* 0x0000272000002947 */ /* 0x000fea0003800000 */
[----:B-1----:R-:W0:Y:S04]  /*11000*/  LDS.128 R4, [0x100] ;  /* 0x00010000ff047984 */ /* 0x002e280000000c00 */
[----:B------:R-:W1:Y:S04]  /*11010*/  LDS.128 R72, [0x110] ;  /* 0x00011000ff487984 */ /* 0x000e680000000c00 */
[----:B------:R-:W2:Y:S01]  /*11020*/  LDS.128 R8, [0x120] ;  /* 0x00012000ff087984 */ /* 0x000ea20000000c00 */
[----:B0-----:R-:W-:Y:S01]  /*11030*/  MOV R4, R5 ;  /* 0x0000000500047202 */ /* 0x001fe20000000f00 */
[----:B------:R-:W-:-:S02]  /*11040*/  IMAD.MOV.U32 R5, RZ, RZ, R6 ;  /* 0x000000ffff057224 */ /* 0x000fc400078e0006 */
[----:B------:R-:W-:Y:S01]  /*11050*/  IMAD.MOV.U32 R6, RZ, RZ, R7 ;  /* 0x000000ffff067224 */ /* 0x000fe200078e0007 */
[----:B-1----:R-:W-:Y:S01]  /*11060*/  MOV R7, R72 ;  /* 0x0000004800077202 */ /* 0x002fe20000000f00 */
[----:B------:R-:W-:Y:S01]  /*11070*/  IMAD.MOV.U32 R72, RZ, RZ, R73 ;  /* 0x000000ffff487224 */ /* 0x000fe200078e0049 */
[----:B------:R-:W-:Y:S01]  /*11080*/  STL.64 [R1], R4 ;  /* 0x0000000401007387 */ /* 0x000fe20000100a00 */
[----:B------:R-:W-:Y:S01]  /*11090*/  IMAD.MOV.U32 R73, RZ, RZ, R74 ;  /* 0x000000ffff497224 */ /* 0x000fe200078e004a */
[----:B------:R-:W-:Y:S01]  /*110a0*/  MOV R74, R75 ;  /* 0x0000004b004a7202 */ /* 0x000fe20000000f00 */
[----:B--2---:R-:W-:Y:S01]  /*110b0*/  IMAD.MOV.U32 R75, RZ, RZ, R8 ;  /* 0x000000ffff4b7224 */ /* 0x004fe200078e0008 */
[----:B------:R-:W-:Y:S01]  /*110c0*/  STL.64 [R1+0x8], R6 ;  /* 0x0000080601007387 */ /* 0x000fe20000100a00 */
[----:B------:R-:W-:Y:S01]  /*110d0*/  IMAD.MOV.U32 R8, RZ, RZ, R9 ;  /* 0x000000ffff087224 */ /* 0x000fe200078e0009 */
[----:B------:R-:W-:Y:S01]  /*110e0*/  MOV R9, R10 ;  /* 0x0000000a00097202 */ /* 0x000fe20000000f00 */
[----:B------:R-:W-:Y:S01]  /*110f0*/  IMAD.MOV.U32 R10, RZ, RZ, R11 ;  /* 0x000000ffff0a7224 */ /* 0x000fe200078e000b */
[----:B------:R-:W-:Y:S04]  /*11100*/  STL.64 [R1+0x10], R72 ;  /* 0x0000104801007387 */ /* 0x000fe80000100a00 */
[----:B------:R-:W-:Y:S04]  /*11110*/  STL.64 [R1+0x18], R74 ;  /* 0x0000184a01007387 */ /* 0x000fe80000100a00 */
[----:B------:R-:W0:Y:S04]  /*11120*/  LDS.128 R72, [0x130] ;  /* 0x00013000ff487984 */ /* 0x000e280000000c00 */
[----:B------:R-:W1:Y:S04]  /*11130*/  LDS.128 R4, [0x140] ;  /* 0x00014000ff047984 */ /* 0x000e680000000c00 */
[----:B------:R-:W-:Y:S01]  /*11140*/  STL.64 [R1+0x20], R8 ;  /* 0x0000200801007387 */ /* 0x000fe20000100a00 */
[----:B0-----:R-:W-:Y:S01]  /*11150*/  IMAD.MOV.U32 R11, RZ, RZ, R72 ;  /* 0x000000ffff0b7224 */ /* 0x001fe200078e0048 */
[----:B------:R-:W-:Y:S01]  /*11160*/  MOV R72, R73 ;  /* 0x0000004900487202 */ /* 0x000fe20000000f00 */
[----:B------:R-:W-:-:S02]  /*11170*/  IMAD.MOV.U32 R73, RZ, RZ, R74 ;  /* 0x000000ffff497224 */ /* 0x000fc400078e004a */
[----:B------:R-:W-:Y:S01]  /*11180*/  IMAD.MOV.U32 R74, RZ, RZ, R75 ;  /* 0x000000ffff4a7224 */ /* 0x000fe200078e004b */
[----:B-1----:R-:W-:Y:S01]  /*11190*/  MOV R75, R4 ;  /* 0x00000004004b7202 */ /* 0x002fe20000000f00 */
[----:B------:R-:W-:Y:S01]  /*111a0*/  STL.64 [R1+0x28], R10 ;  /* 0x0000280a01007387 */ /* 0x000fe20000100a00 */
[----:B------:R-:W-:Y:S02]  /*111b0*/  IMAD.MOV.U32 R4, RZ, RZ, R5 ;  /* 0x000000ffff047224 */ /* 0x000fe400078e0005 */
[----:B------:R-:W-:Y:S01]  /*111c0*/  IMAD.MOV.U32 R5, RZ, RZ, R6 ;  /* 0x000000ffff057224 */ /* 0x000fe200078e0006 */
[----:B------:R-:W-:Y:S01]  /*111d0*/  STL.64 [R1+0x30], R72 ;  /* 0x0000304801007387 */ /* 0x000fe20000100a00 */
[----:B------:R-:W-:-:S03]  /*111e0*/  MOV R6, R7 ;  /* 0x0000000700067202 */ /* 0x000fc60000000f00 */
[----:B------:R-:W-:Y:S04]  /*111f0*/  STL.64 [R1+0x38], R74 ;  /* 0x0000384a01007387 */ /* 0x000fe80000100a00 */
[----:B------:R-:W0:Y:S04]  /*11200*/  LDS.128 R72, [0x150] ;  /* 0x00015000ff487984 */ /* 0x000e280000000c00 */
[----:B------:R-:W1:Y:S04]  /*11210*/  LDS.128 R8, [0x160] ;  /* 0x00016000ff087984 */ /* 0x000e680000000c00 */
[----:B------:R-:W-:Y:S01]  /*11220*/  STL.64 [R1+0x40], R4 ;  /* 0x0000400401007387 */ /* 0x000fe20000100a00 */
[----:B0-----:R-:W-:-:S02]  /*11230*/  IMAD.MOV.U32 R7, RZ, RZ, R72 ;  /* 0x000000ffff077224 */ /* 0x001fc400078e0048 */
[----:B------:R-:W-:Y:S01]  /*11240*/  IMAD.MOV.U32 R72, RZ, RZ, R73 ;  /* 0x000000ffff487224 */ /* 0x000fe200078e0049 */
[----:B------:R-:W-:Y:S01]  /*11250*/  MOV R73, R74 ;  /* 0x0000004a00497202 */ /* 0x000fe20000000f00 */
[----:B------:R-:W-:Y:S01]  /*11260*/  IMAD.MOV.U32 R74, RZ, RZ, R75 ;  /* 0x000000ffff4a7224 */ /* 0x000fe200078e004b */
[----:B------:R-:W-:Y:S01]  /*11270*/  STL.64 [R1+0x48], R6 ;  /* 0x0000480601007387 */ /* 0x000fe20000100a00 */
[----:B-1----:R-:W-:Y:S01]  /*11280*/  IMAD.MOV.U32 R75, RZ, RZ, R8 ;  /* 0x000000ffff4b7224 */ /* 0x002fe200078e0008 */
[----:B------:R-:W-:Y:S01]  /*11290*/  MOV R8, R9 ;  /* 0x0000000900087202 */ /* 0x000fe20000000f00 */
[----:B------:R-:W-:Y:S01]  /*112a0*/  IMAD.MOV.U32 R9, RZ, RZ, R10 ;  /* 0x000000ffff097224 */ /* 0x000fe200078e000a */
[----:B------:R-:W-:Y:S01]  /*112b0*/  STL.64 [R1+0x50], R72 ;  /* 0x0000504801007387 */ /* 0x000fe20000100a00 */
[----:B------:R-:W-:-:S03]  /*112c0*/  IMAD.MOV.U32 R10, RZ, RZ, R11 ;  /* 0x000000ffff0a7224 */ /* 0x000fc600078e000b */
[----:B------:R-:W-:Y:S04]  /*112d0*/  STL.64 [R1+0x58], R74 ;  /* 0x0000584a01007387 */ /* 0x000fe80000100a00 */
[----:B------:R-:W0:Y:S04]  /*112e0*/  LDS.128 R72, [0x170] ;  /* 0x00017000ff487984 */ /* 0x000e280000000c00 */
[----:B------:R-:W1:Y:S04]  /*112f0*/  LDS.128 R4, [0x180] ;  /* 0x00018000ff047984 */ /* 0x000e680000000c00 */
[----:B------:R-:W-:Y:S01]  /*11300*/  STL.64 [R1+0x60], R8 ;  /* 0x0000600801007387 */ /* 0x000fe20000100a00 */
[----:B0-----:R-:W-:Y:S01]  /*11310*/  MOV R11, R72 ;  /* 0x00000048000b7202 */ /* 0x001fe20000000f00 */
[----:B------:R-:W-:-:S02]  /*11320*/  IMAD.MOV.U32 R72, RZ, RZ, R73 ;  /* 0x000000ffff487224 */ /* 0x000fc400078e0049 */
[----:B------:R-:W-:Y:S01]  /*11330*/  IMAD.MOV.U32 R73, RZ, RZ, R74 ;  /* 0x000000ffff497224 */ /* 0x000fe200078e004a */
[----:B------:R-:W-:Y:S01]  /*11340*/  MOV R74, R75 ;  /* 0x0000004b004a7202 */ /* 0x000fe20000000f00 */
[----:B-1----:R-:W-:Y:S01]  /*11350*/  IMAD.MOV.U32 R75, RZ, RZ, R4 ;  /* 0x000000ffff4b7224 */ /* 0x002fe200078e0004 */
        /* <DEDUP_REMOVED lines=14> */
[----:B------:R-:W-:Y:S01]  /*11440*/  IMAD.MOV.U32 R8, RZ, RZ, R9 ;  /* 0x000000ffff087224 */ /* 0x000fe200078e0009 */
[----:B------:R-:W-:Y:S01]  /*11450*/  STL.64 [R1+0x90], R72 ;  /* 0x0000904801007387 */ /* 0x000fe20000100a00 */
[----:B------:R-:W-:Y:S01]  /*11460*/  IMAD.MOV.U32 R9, RZ, RZ, R10 ;  /* 0x000000ffff097224 */ /* 0x000fe200078e000a */
[----:B------:R-:W-:Y:S02]  /*11470*/  MOV R10, R11 ;  /* 0x0000000b000a7202 */ /* 0x000fe40000000f00 */
[----:B------:R-:W-:Y:S04]  /*11480*/  STL.64 [R1+0x98], R74 ;  /* 0x0000984a01007387 */ /* 0x000fe80000100a00 */
[----:B------:R-:W0:Y:S04]  /*11490*/  LDS.128 R72, [0x1b0] ;  /* 0x0001b000ff487984 */ /* 0x000e280000000c00 */
[----:B------:R-:W-:Y:S04]  /*114a0*/  STL.64 [R1+0x88], R6 ;  /* 0x0000880601007387 */ /* 0x000fe80000100a00 */
[----:B------:R-:W1:Y:S04]  /*114b0*/  LDS.128 R4, [0x1c0] ;  /* 0x0001c000ff047984 */ /* 0x000e680000000c00 */
[----:B------:R-:W-:Y:S01]  /*114c0*/  STL.64 [R1+0xa0], R8 ;  /* 0x0000a00801007387 */ /* 0x000fe20000100a00 */
[----:B0-----:R-:W-:-:S02]  /*114d0*/  IMAD.MOV.U32 R11, RZ, RZ, R72 ;  /* 0x000000ffff0b7224 */ /* 0x001fc400078e0048 */
[----:B------:R-:W-:Y:S01]  /*114e0*/  IMAD.MOV.U32 R72, RZ, RZ, R73 ;  /* 0x000000ffff487224 */ /* 0x000fe200078e0049 */
[----:B------:R-:W-:Y:S01]  /*114f0*/  MOV R73, R74 ;  /* 0x0000004a00497202 */ /* 0x000fe20000000f00 */
[----:B------:R-:W-:Y:S01]  /*11500*/  IMAD.MOV.U32 R74, RZ, RZ, R75 ;  /* 0x000000ffff4a7224 */ /* 0x000fe200078e004b */
[----:B------:R-:W-:Y:S01]  /*11510*/  STL.64 [R1+0xa8], R10 ;  /* 0x0000a80a01007387 */ /* 0x000fe20000100a00 */
[----:B-1----:R-:W-:-:S03]  /*11520*/  IMAD.MOV.U32 R75, RZ, RZ, R4 ;  /* 0x000000ffff4b7224 */ /* 0x002fc600078e0004 */
[----:B------:R-:W0:Y:S01]  /*11530*/  LDS.128 R8, [0x1d0] ;  /* 0x0001d000ff087984 */ /* 0x000e220000000c00 */
[----:B------:R-:W-:Y:S01]  /*11540*/  MOV R4, R5 ;  /* 0x0000000500047202 */ /* 0x000fe20000000f00 */
[----:B------:R-:W-:Y:S02]  /*11550*/  IMAD.MOV.U32 R5, RZ, RZ, R6 ;  /* 0x000000ffff057224 */ /* 0x000fe400078e0006 */
[----:B------:R-:W-:Y:S01]  /*11560*/  IMAD.MOV.U32 R6, RZ, RZ, R7 ;  /* 0x000000ffff067224 */ /* 0x000fe200078e0007 */
[----:B------:R-:W-:Y:S04]  /*11570*/  STL.64 [R1+0xb0], R72 ;  /* 0x0000b04801007387 */ /* 0x000fe80000100a00 */
[----:B------:R-:W-:Y:S04]  /*11580*/  STL.64 [R1+0xb8], R74 ;  /* 0x0000b84a01007387 */ /* 0x000fe80000100a00 */
[----:B------:R-:W1:Y:S04]  /*11590*/  LDS.128 R72, [0x1e0] ;  /* 0x0001e000ff487984 */ /* 0x000e680000000c00 */
[----:B------:R-:W-:Y:S01]  /*115a0*/  STL.64 [R1+0xc0], R4 ;  /* 0x0000c00401007387 */ /* 0x000fe20000100a00 */
[----:B0-----:R-:W-:Y:S01]  /*115b0*/  MOV R7, R8 ;  /* 0x0000000800077202 */ /* 0x001fe20000000f00 */
[----:B------:R-:W-:-:S02]  /*115c0*/  IMAD.MOV.U32 R8, RZ, RZ, R9 ;  /* 0x000000ffff087224 */ /* 0x000fc400078e0009 */
[----:B------:R-:W-:Y:S01]  /*115d0*/  IMAD.MOV.U32 R9, RZ, RZ, R10 ;  /* 0x000000ffff097224 */ /* 0x000fe200078e000a */
[----:B------:R-:W-:Y:S01]  /*115e0*/  MOV R10, R11 ;  /* 0x0000000b000a7202 */ /* 0x000fe20000000f00 */
[----:B------:R-:W-:Y:S04]  /*115f0*/  STL.64 [R1+0xc8], R6 ;  /* 0x0000c80601007387 */ /* 0x000fe80000100a00 */
[----:B------:R-:W0:Y:S04]  /*11600*/  LDS.128 R4, [0x1f0] ;  /* 0x0001f000ff047984 */ /* 0x000e280000000c00 */
[----:B------:R2:W-:Y:S01]  /*11610*/  STL.64 [R1+0xd0], R8 ;  /* 0x0000d00801007387 */ /* 0x0005e20000100a00 */
[----:B-1----:R-:W-:-:S02]  /*11620*/  IMAD.MOV.U32 R11, RZ, RZ, R72 ;  /* 0x000000ffff0b7224 */ /* 0x002fc400078e0048 */
[----:B------:R-:W-:Y:S01]  /*11630*/  IMAD.MOV.U32 R72, RZ, RZ, R73 ;  /* 0x000000ffff487224 */ /* 0x000fe200078e0049 */
[----:B------:R-:W1:Y:S01]  /*11640*/  LDS R9, [0x200] ;  /* 0x00020000ff097984 */ /* 0x000e620000000800 */
[----:B------:R-:W-:Y:S01]  /*11650*/  MOV R73, R74 ;  /* 0x0000004a00497202 */ /* 0x000fe20000000f00 */
[----:B------:R-:W-:Y:S02]  /*11660*/  IMAD.MOV.U32 R74, RZ, RZ, R75 ;  /* 0x000000ffff4a7224 */ /* 0x000fe400078e004b */
[----:B------:R-:W-:Y:S04]  /*11670*/  STL.64 [R1+0xd8], R10 ;  /* 0x0000d80a01007387 */ /* 0x000fe80000100a00 */
[----:B------:R-:W-:Y:S01]  /*11680*/  STL.64 [R1+0xe0], R72 ;  /* 0x0000e04801007387 */ /* 0x000fe20000100a00 */
[----:B0-----:R-:W-:Y:S01]  /*11690*/  IMAD.MOV.U32 R75, RZ, RZ, R4 ;  /* 0x000000ffff4b7224 */ /* 0x001fe200078e0004 */
[----:B------:R-:W-:Y:S01]  /*116a0*/  MOV R4, R5 ;  /* 0x0000000500047202 */ /* 0x000fe20000000f00 */
[----:B--2---:R-:W-:-:S02]  /*116b0*/  IMAD.MOV.U32 R8, RZ, RZ, R7 ;  /* 0x000000ffff087224 */ /* 0x004fc400078e0007 */
[----:B------:R-:W-:Y:S01]  /*116c0*/  IMAD.MOV.U32 R5, RZ, RZ, R6 ;  /* 0x000000ffff057224 */ /* 0x000fe200078e0006 */
[----:B------:R-:W-:Y:S04]  /*116d0*/  STL.64 [R1+0xe8], R74 ;  /* 0x0000e84a01007387 */ /* 0x000fe80000100a00 */
[----:B-1----:R-:W-:Y:S04]  /*116e0*/  STL.64 [R1+0xf8], R8 ;  /* 0x0000f80801007387 */ /* 0x002fe80000100a00 */
[----:B------:R0:W-:Y:S02]  /*116f0*/  STL.64 [R1+0xf0], R4 ;  /* 0x0000f00401007387 */ /* 0x0001e40000100a00 */
[----:B0-----:R-:W-:Y:S01]  /*11700*/  MOV R5, R1 ;  /* 0x0000000100057202 */ /* 0x001fe20000000f00 */
[----:B------:R-:W-:-:S04]  /*11710*/  IMAD.MOV.U32 R4, RZ, RZ, RZ ;  /* 0x000000ffff047224 */ /* 0x000fc800078e00ff */
.L_x_11539:
        /* <DEDUP_REMOVED lines=20> */
.L_x_11446:
[----:B------:R-:W-:Y:S01]  /*11860*/  MOV R7, R12 ;  /* 0x0000000c00077202 */ /* 0x000fe20000000f00 */
[----:B------:R-:W-:Y:S01]  /*11870*/  IMAD.MOV.U32 R9, RZ, RZ, R76 ;  /* 0x000000ffff097224 */ /* 0x000fe200078e004c */
[----:B------:R-:W-:Y:S01]  /*11880*/  MOV R12, R47 ;  /* 0x0000002f000c7202 */ /* 0x000fe20000000f00 */
[----:B------:R-:W-:Y:S02]  /*11890*/  IMAD.MOV.U32 R76, RZ, RZ, R19 ;  /* 0x000000ffff4c7224 */ /* 0x000fe400078e0013 */
.L_x_11447:
[----:B------:R-:W-:Y:S05]  /*118a0*/  BSYNC B1 ;  /* 0x0000000000017941 */ /* 0x000fea0003800000 */
.L_x_11445:
        /* <DEDUP_REMOVED lines=11> */
.L_x_11449:
[----:B------:R-:W-:Y:S01]  /*11960*/  IMAD.MOV.U32 R6, RZ, RZ, R7 ;  /* 0x000000ffff067224 */ /* 0x000fe200078e0007 */
[----:B------:R-:W-:Y:S01]  /*11970*/  MOV R8, R9 ;  /* 0x0000000900087202 */ /* 0x000fe20000000f00 */
[----:B------:R-:W-:Y:S02]  /*11980*/  IMAD.MOV.U32 R47, RZ, RZ, R46 ;  /* 0x000000ffff2f7224 */ /* 0x000fe400078e002e */
[----:B------:R-:W-:Y:S02]  /*11990*/  IMAD.MOV.U32 R19, RZ, RZ, R18 ;  /* 0x000000ffff137224 */ /* 0x000fe400078e0012 */
.L_x_11450:
[----:B------:R-:W-:Y:S05]  /*119a0*/  BSYNC B1 ;  /* 0x0000000000017941 */ /* 0x000fea0003800000 */
.L_x_11448:
        /* <DEDUP_REMOVED lines=11> */
.L_x_11452:
[----:B------:R-:W-:Y:S01]  /*11a60*/  IMAD.MOV.U32 R7, RZ, RZ, R6 ;  /* 0x000000ffff077224 */ /* 0x000fe200078e0006 */
[----:B------:R-:W-:Y:S01]  /*11a70*/  MOV R46, R45 ;  /* 0x0000002d002e7202 */ /* 0x000fe20000000f00 */
[----:B------:R-:W-:Y:S02]  /*11a80*/  IMAD.MOV.U32 R9, RZ, RZ, R8 ;  /* 0x000000ffff097224 */ /* 0x000fe400078e0008 */
[----:B------:R-:W-:Y:S02]  /*11a90*/  IMAD.MOV.U32 R18, RZ, RZ, R17 ;  /* 0x000000ffff127224 */ /* 0x000fe400078e0011 */
.L_x_11453:
[----:B------:R-:W-:Y:S05]  /*11aa0*/  BSYNC B1 ;  /* 0x0000000000017941 */ /* 0x000fea0003800000 */
.L_x_11451:
        /* <DEDUP_REMOVED lines=11> */
.L_x_11455:
[----:B------:R-:W-:Y:S01]  /*11b60*/  MOV R6, R7 ;  /* 0x0000000700067202 */ /* 0x000fe20000000f00 */
[----:B------:R-:W-:Y:S01]  /*11b70*/  IMAD.MOV.U32 R8, RZ, RZ, R9 ;  /* 0x000000ffff087224 */ /* 0x000fe200078e0009 */
[----:B------:R-:W-:Y:S01]  /*11b80*/  MOV R17, R16 ;  /* 0x0000001000117202 */ /* 0x000fe20000000f00 */
[----:B------:R-:W-:Y:S02]  /*11b90*/  IMAD.MOV.U32 R45, RZ, RZ, R44 ;  /* 0x000000ffff2d7224 */ /* 0x000fe400078e002c */
.L_x_11456:
[----:B------:R-:W-:Y:S05]  /*11ba0*/  BSYNC B1 ;  /* 0x0000000000017941 */ /* 0x000fea0003800000 */
.L_x_11454:
        /* <DEDUP_REMOVED lines=11> */
.L_x_11458:
[----:B------:R-:W-:Y:S01]  /*11c60*/  IMAD.MOV.U32 R7, RZ, RZ, R6 ;  /* 0x000000ffff077224 */ /* 0x000fe200078e0006 */
[----:B------:R-:W-:Y:S01]  /*11c70*/  MOV R9, R8 ;  /* 0x0000000800097202 */ /* 0x000fe20000000f00 */
[----:B------:R-:W-:Y:S02]  /*11c80*/  IMAD.MOV.U32 R44, RZ, RZ, R51 ;  /* 0x000000ffff2c7224 */ /* 0x000fe400078e0033 */
[----:B------:R-:W-:Y:S02]  /*11c90*/  IMAD.MOV.U32 R16, RZ, RZ, R23 ;  /* 0x000000ffff107224 */ /* 0x000fe400078e0017 */
.L_x_11459:
[----:B------:R-:W-:Y:S05]  /*11ca0*/  BSYNC B1 ;  /* 0x0000000000017941 */ /* 0x000fea0003800000 */
.L_x_11457:
        /* <DEDUP_REMOVED lines=11> */
.L_x_11461:
[----:B------:R-:W-:Y:S01]  /*11d60*/  IMAD.MOV.U32 R6, RZ, RZ, R7 ;  /* 0x000000ffff067224 */ /* 0x000fe200078e0007 */
[----:B------:R-:W-:Y:S01]  /*11d70*/  MOV R51, R50 ;  /* 0x0000003200337202 */ /* 0x000fe20000000f00 */
[----:B------:R-:W-:Y:S02]  /*11d80*/  IMAD.MOV.U32 R8, RZ, RZ, R9 ;  /* 0x000000ffff087224 */ /* 0x000fe400078e0009 */
[----:B------:R-:W-:Y:S02]  /*11d90*/  IMAD.MOV.U32 R23, RZ, RZ, R22 ;  /* 0x000000ffff177224 */ /* 0x000fe400078e0016 */
.L_x_11462:
[----:B------:R-:W-:Y:S05]  /*11da0*/  BSYNC B1 ;  /* 0x0000000000017941 */ /* 0x000fea0003800000 */
.L_x_11460:
        /* <DEDUP_REMOVED lines=11> */
.L_x_11464:
[----:B------:R-:W-:Y:S01]  /*11e60*/  MOV R7, R6 ;  /* 0x0000000600077202 */ /* 0x000fe20000000f00 */
[----:B------:R-:W-:Y:S01]  /*11e70*/  IMAD.MOV.U32 R9, RZ, RZ, R8 ;  /* 0x000000ffff097224 */ /* 0x000fe200078e0008 */
[----:B------:R-:W-:Y:S01]  /*11e80*/  MOV R22, R21 ;  /* 0x0000001500167202 */ /* 0x000fe20000000f00 */
[----:B------:R-:W-:Y:S02]  /*11e90*/  IMAD.MOV.U32 R50, RZ, RZ, R49 ;  /* 0x000000ffff327224 */ /* 0x000fe400078e0031 */
.L_x_11465:
[----:B------:R-:W-:Y:S05]  /*11ea0*/  BSYNC B1 ;  /* 0x0000000000017941 */ /* 0x000fea0003800000 */
.L_x_11463:
        /* <DEDUP_REMOVED lines=11> */
.L_x_11467:
[----:B------:R-:W-:Y:S01]  /*11f60*/  IMAD.MOV.U32 R6, RZ, RZ, R7 ;  /* 0x000000ffff067224 */ /* 0x000fe200078e0007 */
[----:B------:R-:W-:Y:S01]  /*11f70*/  MOV R8, R9 ;  /* 0x0000000900087202 */ /* 0x000fe20000000f00 */
[----:B------:R-:W-:Y:S02]  /*11f80*/  IMAD.MOV.U32 R49, RZ, RZ, R48 ;  /* 0x000000ffff317224 */ /* 0x000fe400078e0030 */
[----:B------:R-:W-:Y:S02]  /*11f90*/  IMAD.MOV.U32 R21, RZ, RZ, R20 ;  /* 0x000000ffff157224 */ /* 0x000fe400078e0014 */
.L_x_11468:
[----:B------:R-:W-:Y:S05]  /*11fa0*/  BSYNC B1 ;  /* 0x0000000000017941 */ /* 0x000fea0003800000 */
.L_x_11466:
        /* <DEDUP_REMOVED lines=11> */
.L_x_11470:
[----:B------:R-:W-:Y:S01]  /*12060*/  IMAD.MOV.U32 R7, RZ, RZ, R6 ;  /* 0x000000ffff077224 */ /* 0x000fe200078e0006 */
[----:B------:R-:W-:Y:S01]  /*12070*/  MOV R48, R55 ;  /* 0x0000003700307202 */ /* 0x000fe20000000f00 */
[----:B------:R-:W-:Y:S02]  /*12080*/  IMAD.MOV.U32 R9, RZ, RZ, R8 ;  /* 0x000000ffff097224 */ /* 0x000fe400078e0008 */
[----:B------:R-:W-:Y:S02]  /*12090*/  IMAD.MOV.U32 R20, RZ, RZ, R27 ;  /* 0x000000ffff147224 */ /* 0x000fe400078e001b */
.L_x_11471:
[----:B------:R-:W-:Y:S05]  /*120a0*/  BSYNC B1 ;  /* 0x0000000000017941 */ /* 0x000fea0003800000 */
.L_x_11469:
        /* <DEDUP_REMOVED lines=11> */
.L_x_11473:
[----:B------:R-:W-:Y:S01]  /*12160*/  MOV R6, R7 ;  /* 0x0000000700067202 */ /* 0x000fe20000000f00 */
[----:B------:R-:W-:Y:S01]  /*12170*/  IMAD.MOV.U32 R8, RZ, RZ, R9 ;  /* 0x000000ffff087224 */ /* 0x000fe200078e0009 */
[----:B------:R-:W-:Y:S01]  /*12180*/  MOV R27, R26 ;  /* 0x0000001a001b7202 */ /* 0x000fe20000000f00 */
[----:B------:R-:W-:Y:S02]  /*12190*/  IMAD.MOV.U32 R55, RZ, RZ, R54 ;  /* 0x000000ffff377224 */ /* 0x000fe400078e0036 */
.L_x_11474:
[----:B------:R-:W-:Y:S05]  /*121a0*/  BSYNC B1 ;  /* 0x0000000000017941 */ /* 0x000fea0003800000 */
.L_x_11472:
        /* <DEDUP_REMOVED lines=11> */
.L_x_11476:
[----:B------:R-:W-:Y:S01]  /*12260*/  IMAD.MOV.U32 R7, RZ, RZ, R6 ;  /* 0x000000ffff077224 */ /* 0x000fe200078e0006 */
[----:B------:R-:W-:Y:S01]  /*12270*/  MOV R9, R8 ;  /* 0x0000000800097202 */ /* 0x000fe20000000f00 */
[----:B------:R-:W-:Y:S02]  /*12280*/  IMAD.MOV.U32 R54, RZ, RZ, R53 ;  /* 0x000000ffff367224 */ /* 0x000fe400078e0035 */
[----:B------:R-:W-:Y:S02]  /*12290*/  IMAD.MOV.U32 R26, RZ, RZ, R25 ;  /* 0x000000ffff1a7224 */ /* 0x000fe400078e0019 */
.L_x_11477:
[----:B------:R-:W-:Y:S05]  /*122a0*/  BSYNC B1 ;  /* 0x0000000000017941 */ /* 0x000fea0003800000 */
.L_x_11475:
        /* <DEDUP_REMOVED lines=11> */
.L_x_11479:
[----:B------:R-:W-:Y:S01]  /*12360*/  IMAD.MOV.U32 R6, RZ, RZ, R7 ;  /* 0x000000ffff067224 */ /* 0x000fe200078e0007 */
[----:B------:R-:W-:Y:S01]  /*12370*/  MOV R53, R52 ;  /* 0x0000003400357202 */ /* 0x000fe20000000f00 */
[----:B------:R-:W-:Y:S02]  /*12380*/  IMAD.MOV.U32 R8, RZ, RZ, R9 ;  /* 0x000000ffff087224 */ /* 0x000fe400078e0009 */
[----:B------:R-:W-:Y:S02]  /*12390*/  IMAD.MOV.U32 R25, RZ, RZ, R24 ;  /* 0x000000ffff197224 */ /* 0x000fe400078e0018 */
.L_x_11480:
[----:B------:R-:W-:Y:S05]  /*123a0*/  BSYNC B1 ;  /* 0x0000000000017941 */ /* 0x000fea0003800000 */
.L_x_11478:
        /* <DEDUP_REMOVED lines=11> */
.L_x_11482:
[----:B------:R-:W-:Y:S01]  /*12460*/  MOV R7, R6 ;  /* 0x0000000600077202 */ /* 0x000fe20000000f00 */
[----:B------:R-:W-:Y:S01]  /*12470*/  IMAD.MOV.U32 R9, RZ, RZ, R8 ;  /* 0x000000ffff097224 */ /* 0x000fe200078e0008 */
[----:B------:R-:W-:Y:S01]  /*12480*/  MOV R24, R31 ;  /* 0x0000001f00187202 */ /* 0x000fe20000000f00 */
[----:B------:R-:W-:Y:S02]  /*12490*/  IMAD.MOV.U32 R52, RZ, RZ, R59 ;  /* 0x000000ffff347224 */ /* 0x000fe400078e003b */
.L_x_11483:
[----:B------:R-:W-:Y:S05]  /*124a0*/  BSYNC B1 ;  /* 0x0000000000017941 */ /* 0x000fea0003800000 */
.L_x_11481:
        /* <DEDUP_REMOVED lines=11> */
.L_x_11485:
[----:B------:R-:W-:Y:S01]  /*12560*/  IMAD.MOV.U32 R6, RZ, RZ, R7 ;  /* 0x000000ffff067224 */ /* 0x000fe200078e0007 */
[----:B------:R-:W-:Y:S01]  /*12570*/  MOV R8, R9 ;  /* 0x0000000900087202 */ /* 0x000fe20000000f00 */
[----:B------:R-:W-:Y:S02]  /*12580*/  IMAD.MOV.U32 R59, RZ, RZ, R58 ;  /* 0x000000ffff3b7224 */ /* 0x000fe400078e003a */
[----:B------:R-:W-:Y:S02]  /*12590*/  IMAD.MOV.U32 R31, RZ, RZ, R30 ;  /* 0x000000ffff1f7224 */ /* 0x000fe400078e001e */
.L_x_11486:
[----:B------:R-:W-:Y:S05]  /*125a0*/  BSYNC B1 ;  /* 0x0000000000017941 */ /* 0x000fea0003800000 */
.L_x_11484:
        /* <DEDUP_REMOVED lines=11> */
.L_x_11488:
[----:B------:R-:W-:Y:S01]  /*12660*/  IMAD.MOV.U32 R7, RZ, RZ, R6 ;  /* 0x000000ffff077224 */ /* 0x000fe200078e0006 */
[----:B------:R-:W-:Y:S01]  /*12670*/  MOV R58, R57 ;  /* 0x00000039003a7202 */ /* 0x000fe20000000f00 */
[----:B------:R-:W-:Y:S02]  /*12680*/  IMAD.MOV.U32 R9, RZ, RZ, R8 ;  /* 0x000000ffff097224 */ /* 0x000fe400078e0008 */
[----:B------:R-:W-:Y:S02]  /*12690*/  IMAD.MOV.U32 R30, RZ, RZ, R29 ;  /* 0x000000ffff1e7224 */ /* 0x000fe400078e001d */
.L_x_11489:
[----:B------:R-:W-:Y:S05]  /*126a0*/  BSYNC B1 ;  /* 0x0000000000017941 */ /* 0x000fea0003800000 */
.L_x_11487:
        /* <DEDUP_REMOVED lines=11> */
.L_x_11491:
[----:B------:R-:W-:Y:S01]  /*12760*/  MOV R6, R7 ;  /* 0x0000000700067202 */ /* 0x000fe20000000f00 */
[----:B------:R-:W-:Y:S01]  /*12770*/  IMAD.MOV.U32 R8, RZ, RZ, R9 ;  /* 0x000000ffff087224 */ /* 0x000fe200078e0009 */
[----:B------:R-:W-:Y:S01]  /*12780*/  MOV R29, R28 ;  /* 0x0000001c001d7202 */ /* 0x000fe20000000f00 */
[----:B------:R-:W-:Y:S02]  /*12790*/  IMAD.MOV.U32 R57, RZ, RZ, R56 ;  /* 0x000000ffff397224 */ /* 0x000fe400078e0038 */
.L_x_11492:
[----:B------:R-:W-:Y:S05]  /*127a0*/  BSYNC B1 ;  /* 0x0000000000017941 */ /* 0x000fea0003800000 */
.L_x_11490:
        /* <DEDUP_REMOVED lines=11> */
.L_x_11494:
[----:B------:R-:W-:Y:S01]  /*12860*/  IMAD.MOV.U32 R7, RZ, RZ, R6 ;  /* 0x000000ffff077224 */ /* 0x000fe200078e0006 */
[----:B------:R-:W-:Y:S01]  /*12870*/  MOV R9, R8 ;  /* 0x0000000800097202 */ /* 0x000fe20000000f00 */
[----:B------:R-:W-:Y:S02]  /*12880*/  IMAD.MOV.U32 R56, RZ, RZ, R63 ;  /* 0x000000ffff387224 */ /* 0x000fe400078e003f */
[----:B------:R-:W-:Y:S02]  /*12890*/  IMAD.MOV.U32 R28, RZ, RZ, R35 ;  /* 0x000000ffff1c7224 */ /* 0x000fe400078e0023 */
.L_x_11495:
[----:B------:R-:W-:Y:S05]  /*128a0*/  BSYNC B1 ;  /* 0x0000000000017941 */ /* 0x000fea0003800000 */
.L_x_11493:
        /* <DEDUP_REMOVED lines=11> */
.L_x_11497:
[----:B------:R-:W-:Y:S01]  /*12960*/  IMAD.MOV.U32 R6, RZ, RZ, R7 ;  /* 0x000000ffff067224 */ /* 0x000fe200078e0007 */
[----:B------:R-:W-:Y:S01]  /*12970*/  MOV R63, R62 ;  /* 0x0000003e003f7202 */ /* 0x000fe20000000f00 */
[----:B------:R-:W-:Y:S02]  /*12980*/  IMAD.MOV.U32 R8, RZ, RZ, R9 ;  /* 0x000000ffff087224 */ /* 0x000fe400078e0009 */
[----:B------:R-:W-:Y:S02]  /*12990*/  IMAD.MOV.U32 R35, RZ, RZ, R34 ;  /* 0x000000ffff237224 */ /* 0x000fe400078e0022 */
.L_x_11498:
[----:B------:R-:W-:Y:S05]  /*129a0*/  BSYNC B1 ;  /* 0x0000000000017941 */ /* 0x000fea0003800000 */
.L_x_11496:
        /* <DEDUP_REMOVED lines=11> */
.L_x_11500:
[----:B------:R-:W-:Y:S01]  /*12a60*/  MOV R7, R6 ;  /* 0x0000000600077202 */ /* 0x000fe20000000f00 */
[----:B------:R-:W-:Y:S01]  /*12a70*/  IMAD.MOV.U32 R9, RZ, RZ, R8 ;  /* 0x000000ffff097224 */ /* 0x000fe200078e0008 */
[----:B------:R-:W-:Y:S01]  /*12a80*/  MOV R34, R33 ;  /* 0x0000002100227202 */ /* 0x000fe20000000f00 */
[----:B------:R-:W-:Y:S02]  /*12a90*/  IMAD.MOV.U32 R62, RZ, RZ, R61 ;  /* 0x000000ffff3e7224 */ /* 0x000fe400078e003d */
.L_x_11501:
[----:B------:R-:W-:Y:S05]  /*12aa0*/  BSYNC B1 ;  /* 0x0000000000017941 */ /* 0x000fea0003800000 */
.L_x_11499:
        /* <DEDUP_REMOVED lines=11> */
.L_x_11503:
[----:B------:R-:W-:Y:S01]  /*12b60*/  IMAD.MOV.U32 R6, RZ, RZ, R7 ;  /* 0x000000ffff067224 */ /* 0x000fe200078e0007 */
[----:B------:R-:W-:Y:S01]  /*12b70*/  MOV R8, R9 ;  /* 0x0000000900087202 */ /* 0x000fe20000000f00 */
[----:B------:R-:W-:Y:S02]  /*12b80*/  IMAD.MOV.U32 R61, RZ, RZ, R60 ;  /* 0x000000ffff3d7224 */ /* 0x000fe400078e003c */
[----:B------:R-:W-:Y:S02]  /*12b90*/  IMAD.MOV.U32 R33, RZ, RZ, R32 ;  /* 0x000000ffff217224 */ /* 0x000fe400078e0020 */
.L_x_11504:
[----:B------:R-:W-:Y:S05]  /*12ba0*/  BSYNC B1 ;  /* 0x0000000000017941 */ /* 0x000fea0003800000 */
.L_x_11502:
        /* <DEDUP_REMOVED lines=11> */
.L_x_11506:
[----:B------:R-:W-:Y:S01]  /*12c60*/  IMAD.MOV.U32 R7, RZ, RZ, R6 ;  /* 0x000000ffff077224 */ /* 0x000fe200078e0006 */
[----:B------:R-:W-:Y:S01]  /*12c70*/  MOV R60, R67 ;  /* 0x00000043003c7202 */ /* 0x000fe20000000f00 */
[----:B------:R-:W-:Y:S02]  /*12c80*/  IMAD.MOV.U32 R9, RZ, RZ, R8 ;  /* 0x000000ffff097224 */ /* 0x000fe400078e0008 */
[----:B------:R-:W-:Y:S02]  /*12c90*/  IMAD.MOV.U32 R32, RZ, RZ, R39 ;  /* 0x000000ffff207224 */ /* 0x000fe400078e0027 */
.L_x_11507:
[----:B------:R-:W-:Y:S05]  /*12ca0*/  BSYNC B1 ;  /* 0x0000000000017941 */ /* 0x000fea0003800000 */
.L_x_11505:
        /* <DEDUP_REMOVED lines=11> */
.L_x_11509:
[----:B------:R-:W-:Y:S01]  /*12d60*/  MOV R6, R7 ;  /* 0x0000000700067202 */ /* 0x000fe20000000f00 */
[----:B------:R-:W-:Y:S01]  /*12d70*/  IMAD.MOV.U32 R8, RZ, RZ, R9 ;  /* 0x000000ffff087224 */ /* 0x000fe200078e0009 */
[----:B------:R-:W-:Y:S01]  /*12d80*/  MOV R39, R38 ;  /* 0x0000002600277202 */ /* 0x000fe20000000f00 */
[----:B------:R-:W-:Y:S02]  /*12d90*/  IMAD.MOV.U32 R67, RZ, RZ, R66 ;  /* 0x000000ffff437224 */ /* 0x000fe400078e0042 */
.L_x_11510:
[----:B------:R-:W-:Y:S05]  /*12da0*/  BSYNC B1 ;  /* 0x0000000000017941 */ /* 0x000fea0003800000 */
.L_x_11508:
        /* <DEDUP_REMOVED lines=11> */
.L_x_11512:
[----:B------:R-:W-:Y:S01]  /*12e60*/  IMAD.MOV.U32 R7, RZ, RZ, R6 ;  /* 0x000000ffff077224 */ /* 0x000fe200078e0006 */
[----:B------:R-:W-:Y:S01]  /*12e70*/  MOV R9, R8 ;  /* 0x0000000800097202 */ /* 0x000fe20000000f00 */
[----:B------:R-:W-:Y:S02]  /*12e80*/  IMAD.MOV.U32 R66, RZ, RZ, R65 ;  /* 0x000000ffff427224 */ /* 0x000fe400078e0041 */
[----:B------:R-:W-:Y:S02]  /*12e90*/  IMAD.MOV.U32 R38, RZ, RZ, R37 ;  /* 0x000000ffff267224 */ /* 0x000fe400078e0025 */
.L_x_11513:
[----:B------:R-:W-:Y:S05]  /*12ea0*/  BSYNC B1 ;  /* 0x0000000000017941 */ /* 0x000fea0003800000 */
.L_x_11511:
        /* <DEDUP_REMOVED lines=11> */
.L_x_11515:
[----:B------:R-:W-:Y:S01]  /*12f60*/  IMAD.MOV.U32 R6, RZ, RZ, R7 ;  /* 0x000000ffff067224 */ /* 0x000fe200078e0007 */
[----:B------:R-:W-:Y:S01]  /*12f70*/  MOV R65, R64 ;  /* 0x0000004000417202 */ /* 0x000fe20000000f00 */
[----:B------:R-:W-:Y:S02]  /*12f80*/  IMAD.MOV.U32 R8, RZ, RZ, R9 ;  /* 0x000000ffff087224 */ /* 0x000fe400078e0009 */
[----:B------:R-:W-:Y:S02]  /*12f90*/  IMAD.MOV.U32 R37, RZ, RZ, R36 ;  /* 0x000000ffff257224 */ /* 0x000fe400078e0024 */
.L_x_11516:
[----:B------:R-:W-:Y:S05]  /*12fa0*/  BSYNC B1 ;  /* 0x0000000000017941 */ /* 0x000fea0003800000 */
.L_x_11514:
        /* <DEDUP_REMOVED lines=11> */
.L_x_11518:
[----:B------:R-:W-:Y:S01]  /*13060*/  MOV R7, R6 ;  /* 0x0000000600077202 */ /* 0x000fe20000000f00 */
[----:B------:R-:W-:Y:S01]  /*13070*/  IMAD.MOV.U32 R9, RZ, RZ, R8 ;  /* 0x000000ffff097224 */ /* 0x000fe200078e0008 */
[----:B------:R-:W-:Y:S01]  /*13080*/  MOV R36, R43 ;  /* 0x0000002b00247202 */ /* 0x000fe20000000f00 */
[----:B------:R-:W-:Y:S02]  /*13090*/  IMAD.MOV.U32 R64, RZ, RZ, R71 ;  /* 0x000000ffff407224 */ /* 0x000fe400078e0047 */
.L_x_11519:
[----:B------:R-:W-:Y:S05]  /*130a0*/  BSYNC B1 ;  /* 0x0000000000017941 */ /* 0x000fea0003800000 */
.L_x_11517:
        /* <DEDUP_REMOVED lines=11> */
.L_x_11521:
[----:B------:R-:W-:Y:S01]  /*13160*/  IMAD.MOV.U32 R6, RZ, RZ, R7 ;  /* 0x000000ffff067224 */ /* 0x000fe200078e0007 */
[----:B------:R-:W-:Y:S01]  /*13170*/  MOV R8, R9 ;  /* 0x0000000900087202 */ /* 0x000fe20000000f00 */
[----:B------:R-:W-:Y:S02]  /*13180*/  IMAD.MOV.U32 R71, RZ, RZ, R70 ;  /* 0x000000ffff477224 */ /* 0x000fe400078e0046 */
[----:B------:R-:W-:Y:S02]  /*13190*/  IMAD.MOV.U32 R43, RZ, RZ, R42 ;  /* 0x000000ffff2b7224 */ /* 0x000fe400078e002a */
.L_x_11522:
[----:B------:R-:W-:Y:S05]  /*131a0*/  BSYNC B1 ;  /* 0x0000000000017941 */ /* 0x000fea0003800000 */
.L_x_11520:
        /* <DEDUP_REMOVED lines=11> */
.L_x_11524:
[----:B------:R-:W-:Y:S01]  /*13260*/  IMAD.MOV.U32 R7, RZ, RZ, R6 ;  /* 0x000000ffff077224 */ /* 0x000fe200078e0006 */
[----:B------:R-:W-:Y:S01]  /*13270*/  MOV R70, R69 ;  /* 0x0000004500467202 */ /* 0x000fe20000000f00 */
[----:B------:R-:W-:Y:S02]  /*13280*/  IMAD.MOV.U32 R9, RZ, RZ, R8 ;  /* 0x000000ffff097224 */ /* 0x000fe400078e0008 */
[----:B------:R-:W-:Y:S02]  /*13290*/  IMAD.MOV.U32 R42, RZ, RZ, R41 ;  /* 0x000000ffff2a7224 */ /* 0x000fe400078e0029 */
.L_x_11525:
[----:B------:R-:W-:Y:S05]  /*132a0*/  BSYNC B1 ;  /* 0x0000000000017941 */ /* 0x000fea0003800000 */
.L_x_11523:
        /* <DEDUP_REMOVED lines=11> */
.L_x_11527:
[----:B------:R-:W-:Y:S01]  /*13360*/  MOV R6, R7 ;  /* 0x0000000700067202 */ /* 0x000fe20000000f00 */
[----:B------:R-:W-:Y:S01]  /*13370*/  IMAD.MOV.U32 R8, RZ, RZ, R9 ;  /* 0x000000ffff087224 */ /* 0x000fe200078e0009 */
[----:B------:R-:W-:Y:S01]  /*13380*/  MOV R41, R40 ;  /* 0x0000002800297202 */ /* 0x000fe20000000f00 */
[----:B------:R-:W-:Y:S02]  /*13390*/  IMAD.MOV.U32 R69, RZ, RZ, R68 ;  /* 0x000000ffff457224 */ /* 0x000fe400078e0044 */
.L_x_11528:
[----:B------:R-:W-:Y:S05]  /*133a0*/  BSYNC B1 ;  /* 0x0000000000017941 */ /* 0x000fea0003800000 */
.L_x_11526:
        /* <DEDUP_REMOVED lines=11> */
.L_x_11530:
[----:B------:R-:W-:Y:S01]  /*13460*/  IMAD.MOV.U32 R7, RZ, RZ, R6 ;  /* 0x000000ffff077224 */ /* 0x000fe200078e0006 */
[----:B------:R-:W-:Y:S01]  /*13470*/  MOV R9, R8 ;  /* 0x0000000800097202 */ /* 0x000fe20000000f00 */
[----:B------:R-:W-:Y:S02]  /*13480*/  IMAD.MOV.U32 R40, RZ, RZ, R15 ;  /* 0x000000ffff287224 */ /* 0x000fe400078e000f */
[----:B------:R-:W-:Y:S02]  /*13490*/  IMAD.MOV.U32 R68, RZ, RZ, R3 ;  /* 0x000000ffff447224 */ /* 0x000fe400078e0003 */
.L_x_11531:
[----:B------:R-:W-:Y:S05]  /*134a0*/  BSYNC B1 ;  /* 0x0000000000017941 */ /* 0x000fea0003800000 */
.L_x_11529:
        /* <DEDUP_REMOVED lines=11> */
.L_x_11533:
[----:B------:R-:W-:Y:S01]  /*13560*/  IMAD.MOV.U32 R11, RZ, RZ, R7 ;  /* 0x000000ffff0b7224 */ /* 0x000fe200078e0007 */
[----:B------:R-:W-:Y:S01]  /*13570*/  MOV R3, R2 ;  /* 0x0000000200037202 */ /* 0x000fe20000000f00 */
[----:B------:R-:W-:Y:S02]  /*13580*/  IMAD.MOV.U32 R6, RZ, RZ, R9 ;  /* 0x000000ffff067224 */ /* 0x000fe400078e0009 */
[----:B------:R-:W-:Y:S02]  /*13590*/  IMAD.MOV.U32 R15, RZ, RZ, R14 ;  /* 0x000000ffff0f7224 */ /* 0x000fe400078e000e */
.L_x_11534:
[----:B------:R-:W-:Y:S05]  /*135a0*/  BSYNC B1 ;  /* 0x0000000000017941 */ /* 0x000fea0003800000 */
.L_x_11532:
        /* <DEDUP_REMOVED lines=11> */
.L_x_11536:
[----:B------:R-:W-:Y:S01]  /*13660*/  IMAD.MOV.U32 R2, RZ, RZ, R0 ;  /* 0x000000ffff027224 */ /* 0x000fe200078e0000 */
[----:B------:R-:W-:Y:S01]  /*13670*/  MOV R14, R13 ;  /* 0x0000000d000e7202 */ /* 0x000fe20000000f00 */
[--C-:B------:R-:W-:Y:S01]  /*13680*/  IMAD.MOV.U32 R8, RZ, RZ, R6.reuse ;  /* 0x000000ffff087224 */ /* 0x100fe200078e0006 */
[----:B------:R-:W-:Y:S01]  /*13690*/  MOV R7, R11 ;  /* 0x0000000b00077202 */ /* 0x000fe20000000f00 */
[----:B------:R-:W-:Y:S02]  /*136a0*/  IMAD.MOV.U32 R0, RZ, RZ, R11 ;  /* 0x000000ffff007224 */ /* 0x000fe400078e000b */
[----:B------:R-:W-:Y:S02]  /*136b0*/  IMAD.MOV.U32 R13, RZ, RZ, R6 ;  /* 0x000000ffff0d7224 */ /* 0x000fe400078e0006 */
.L_x_11537:
[----:B------:R-:W-:Y:S05]  /*136c0*/  BSYNC B1 ;  /* 0x0000000000017941 */ /* 0x000fea0003800000 */
.L_x_11535:
[----:B------:R-:W-:Y:S01]  /*136d0*/  IADD3 R5, R5, 0x4, RZ ;  /* 0x0000000405057810 */ /* 0x000fe20007ffe0ff */
[----:B------:R-:W-:Y:S01]  /*136e0*/  @!P3 CALL.REL.NOINC `(.L_x_11538) ;  /* 0x000000100000b944 */ /* 0x000fe20003c00000 */
[----:B------:R-:W-:Y:S05]  /*136f0*/  BRA `(.L_x_11539) ;  /* 0xffffe02000007947 */ /* 0x000fea000383ffff */
.L_x_11538:
[----:B------:R-:W-:Y:S01]  /*13700*/  MOV R0, R7 ;  /* 0x0000000700007202 */ /* 0x000fe20000000f00 */
[----:B------:R-:W-:Y:S02]  /*13710*/  IMAD.MOV.U32 R13, RZ, RZ, R8 ;  /* 0x000000ffff0d7224 */ /* 0x000fe400078e0008 */
.L_x_11444:
[----:B------:R-:W-:Y:S05]  /*13720*/  BSYNC B0 ;  /* 0x0000000000007941 */ /* 0x000fea0003800000 */
.L_x_11443:
[----:B------:R-:W-:Y:S05]  /*13730*/  @P2 EXIT ;  /* 0x000000000000294d */ /* 0x000fea0003800000 */
[----:B------:R-:W-:-:S04]  /*13740*/  IMAD.MOV.U32 R7, RZ, RZ, c[0x0][0x18c] ;  /* 0x00006300ff077624 */ /* 0x000fc800078e00ff */
[C---:B------:R-:W-:Y:S02]  /*13750*/  FFMA.FTZ R4, R7.reuse, 3, R40 ;  /* 0x4040000007047823 */ /* 0x040fe40000010028 */
[----:B-1----:R-:W0:Y:S01]  /*13760*/  S2R R40, SR_CTAID.X ;  /* 0x0000000000287919 */ /* 0x002e220000002500 */
[C---:B------:R-:W-:Y:S02]  /*13770*/  FFMA.FTZ R8, R7.reuse, 6, R43 ;  /* 0x40c0000007087823 */ /* 0x040fe4000001002b */
[C---:B------:R-:W-:Y:S01]  /*13780*/  FFMA.FTZ R43, R7.reuse, 21, R26 ;  /* 0x41a80000072b7823 */ /* 0x040fe2000001001a */
[----:B------:R-:W-:Y:S01]  /*13790*/  HFMA2.MMA R26, -RZ, RZ, 0, 2.384185791015625e-07 ;  /* 0x00000004ff1a7435 */ /* 0x000fe200000001ff */
[C---:B------:R-:W-:Y:S02]  /*137a0*/  FFMA.FTZ R6, R7.reuse, 4, R41 ;  /* 0x4080000007067823 */ /* 0x040fe40000010029 */
[C---:B------:R-:W-:Y:S02]  /*137b0*/  FFMA.FTZ R9, R7.reuse, 7, R36 ;  /* 0x40e0000007097823 */ /* 0x040fe40000010024 */
[----:B------:R-:W-:-:S02]  /*137c0*/  FFMA.FTZ R73, R7, 23, R20 ;  /* 0x41b8000007497823 */ /* 0x000fc40000010014 */
[C---:B------:R-:W-:Y:S02]  /*137d0*/  FFMA.FTZ R10, R7.reuse, 8, R37 ;  /* 0x41000000070a7823 */ /* 0x040fe40000010025 */
[C---:B------:R-:W-:Y:S02]  /*137e0*/  FFMA.FTZ R36, R7.reuse, 10, R39 ;  /* 0x4120000007247823 */ /* 0x040fe40000010027 */
[C---:B------:R-:W-:Y:S02]  /*137f0*/  FFMA.FTZ R41, R7.reuse, 19, R24 ;  /* 0x4198000007297823 */ /* 0x040fe40000010018 */
[C---:B------:R-:W-:Y:S02]  /*13800*/  FFMA.FTZ R75, R7.reuse, 25, R22 ;  /* 0x41c80000074b7823 */ /* 0x040fe40000010016 */
[C---:B------:R-:W-:Y:S02]  /*13810*/  FFMA.FTZ R77, R7.reuse, 27, R16 ;  /* 0x41d80000074d7823 */ /* 0x040fe40000010010 */
[----:B------:R-:W-:-:S02]  /*13820*/  FFMA.FTZ R20, R7, 28, R17 ;  /* 0x41e0000007147823 */ /* 0x000fc40000010011 */
[C---:B------:R-:W-:Y:S02]  /*13830*/  FFMA.FTZ R5, R7.reuse, 5, R42 ;  /* 0x40a0000007057823 */ /* 0x040fe4000001002a */
[----:B0-----:R-:W-:Y:S02]  /*13840*/  IMAD.SHL.U32 R40, R40, 0x20, RZ ;  /* 0x0000002028287824 */ /* 0x001fe400078e00ff */
[C---:B------:R-:W-:Y:S02]  /*13850*/  FFMA.FTZ R11, R7.reuse, 9, R38 ;  /* 0x41100000070b7823 */ /* 0x040fe40000010026 */
        /* <DEDUP_REMOVED lines=15> */
[----:B------:R-:W-:Y:S02]  /*13950*/  FFMA.FTZ R76, R7, 31, R76 ;  /* 0x41f80000074c7823 */ /* 0x000fe4000001004c */
[----:B------:R-:W-:-:S04]  /*13960*/  IMAD.WIDE R16, R40, R26, c[0x0][0x168] ;  /* 0x00005a0028107625 */ /* 0x000fc800078e021a */
[----:B------:R-:W-:Y:S01]  /*13970*/  FFMA.FTZ R7, RZ, c[0x0][0x18c], R13 ;  /* 0x00006300ff077a23 */ /* 0x000fe2000001000d */
[----:B------:R-:W-:Y:S01]  /*13980*/  STG.E [R16.64], R0 ;  /* 0x0000000010007986 */ /* 0x000fe2000c101904 */
[----:B------:R-:W-:-:S04]  /*13990*/  IMAD.WIDE R18, R40, R26, c[0x0][0x170] ;  /* 0x00005c0028127625 */ /* 0x000fc800078e021a */
[----:B------:R-:W-:Y:S01]  /*139a0*/  FADD.FTZ R13, R14, c[0x0][0x18c] ;  /* 0x000063000e0d7621 */ /* 0x000fe20000010000 */
        /* <DEDUP_REMOVED lines=64> */
.L_x_11540:
        /* <DEDUP_REMOVED lines=13> */
.L_x_20581:


//--------------------- .text._ZN17fastertransformer20batch_topK_kernel_v2IfLi16ELi32EEEvPiPT_S1_ --------------------------
	.section	.text._ZN17fastertransformer20batch_topK_kernel_v2IfLi16ELi32EEEvPiPT_S1_,"ax",@progbits
	.sectioninfo	@"SHI_REGISTERS=72"
	.align	128
        .global         _ZN17fastertransformer20batch_topK_kernel_v2IfLi16ELi32EEEvPiPT_S1_
        .type           _ZN17fastertransformer20batch_topK_kernel_v2IfLi16ELi32EEEvPiPT_S1_,@function
        .size           _ZN17fastertransformer20batch_topK_kernel_v2IfLi16ELi32EEEvPiPT_S1_,(.L_x_20582 - _ZN17fastertransformer20batch_topK_kernel_v2IfLi16ELi32EEEvPiPT_S1_)
        .other          _ZN17fastertransformer20batch_topK_kernel_v2IfLi16ELi32EEEvPiPT_S1_,@"STO_CUDA_ENTRY STV_DEFAULT"
_ZN17fastertransformer20batch_topK_kernel_v2IfLi16ELi32EEEvPiPT_S1_:
.text._ZN17fastertransformer20batch_topK_kernel_v2IfLi16ELi32EEEvPiPT_S1_:
[----:B------:R-:W-:Y:S02]  /*0000*/  IMAD.MOV.U32 R1, RZ, RZ, c[0x0][0x28] ;  /* 0x00000a00ff017624 */ /* 0x000fe400078e00ff */
[----:B------:R-:W0:Y:S01]  /*0010*/  S2R R66, SR_CTAID.X ;  /* 0x0000000000427919 */ /* 0x000e220000002500 */
[----:B------:R-:W-:Y:S01]  /*0020*/  IMAD.MOV.U32 R62, RZ, RZ, 0x4 ;  /* 0x00000004ff3e7424 */ /* 0x000fe200078e00ff */
[----:B------:R-:W-:Y:S02]  /*0030*/  ULDC.64 UR4, c[0x0][0x118] ;  /* 0x0000460000047ab9 */ /* 0x000fe40000000a00 */
        /* <DEDUP_REMOVED lines=17> */
.L_x_11542:
[----:B0-----:R-:W-:Y:S01]  /*0150*/  IMAD.MOV.U32 R6, RZ, RZ, R37 ;  /* 0x000000ffff067224 */ /* 0x001fe200078e0025 */
[----:B------:R-:W-:Y:S01]  /*0160*/  MOV R9, R60 ;  /* 0x0000003c00097202 */ /* 0x000fe20000000f00 */
[----:B-----5:R-:W-:Y:S02]  /*0170*/  IMAD.MOV.U32 R60, RZ, RZ, R7 ;  /* 0x000000ffff3c7224 */ /* 0x020fe400078e0007 */
[----:B------:R-:W-:Y:S02]  /*0180*/  IMAD.MOV.U32 R37, RZ, RZ, R0 ;  /* 0x000000ffff257224 */ /* 0x000fe400078e0000 */
.L_x_11543:
[----:B------:R-:W-:Y:S05]  /*0190*/  BSYNC B0 ;  /* 0x0000000000007941 */ /* 0x000fea0003800000 */
.L_x_11541:
        /* <DEDUP_REMOVED lines=11> */
.L_x_11545:
[----:B0-----:R-:W-:Y:S01]  /*0250*/  IMAD.MOV.U32 R8, RZ, RZ, R6 ;  /* 0x000000ffff087224 */ /* 0x001fe200078e0006 */
[----:B------:R-:W-:Y:S01]  /*0260*/  MOV R6, R7 ;  /* 0x0000000700067202 */ /* 0x000fe20000000f00 */
[----:B------:R-:W-:Y:S02]  /*0270*/  IMAD.MOV.U32 R10, RZ, RZ, R9 ;  /* 0x000000ffff0a7224 */ /* 0x000fe400078e0009 */
[----:B-----5:R-:W-:Y:S02]  /*0280*/  IMAD.MOV.U32 R9, RZ, RZ, R0 ;  /* 0x000000ffff097224 */ /* 0x020fe400078e0000 */
.L_x_11546:
[----:B------:R-:W-:Y:S05]  /*0290*/  BSYNC B0 ;  /* 0x0000000000007941 */ /* 0x000fea0003800000 */
.L_x_11544:
        /* <DEDUP_REMOVED lines=9> */
.L_x_11548:
[----:B------:R-:W-:Y:S01]  /*0330*/  IMAD.MOV.U32 R0, RZ, RZ, R37 ;  /* 0x000000ffff007224 */ /* 0x000fe200078e0025 */
[----:B------:R-:W-:Y:S01]  /*0340*/  MOV R37, R6 ;  /* 0x0000000600257202 */ /* 0x000fe20000000f00 */
[----:B------:R-:W-:Y:S02]  /*0350*/  IMAD.MOV.U32 R7, RZ, RZ, R60 ;  /* 0x000000ffff077224 */ /* 0x000fe400078e003c */
[----:B------:R-:W-:Y:S02]  /*0360*/  IMAD.MOV.U32 R60, RZ, RZ, R9 ;  /* 0x000000ffff3c7224 */ /* 0x000fe400078e0009 */
.L_x_11549:
[----:B------:R-:W-:Y:S05]  /*0370*/  BSYNC B0 ;  /* 0x0000000000007941 */ /* 0x000fea0003800000 */
.L_x_11547:
        /* <DEDUP_REMOVED lines=11> */
.L_x_11551:
[----:B0-----:R-:W-:Y:S02]  /*0430*/  IMAD.MOV.U32 R6, RZ, RZ, R8 ;  /* 0x000000ffff067224 */ /* 0x001fe400078e0008 */
[----:B------:R-:W-:Y:S02]  /*0440*/  IMAD.MOV.U32 R12, RZ, RZ, R10 ;  /* 0x000000ffff0c7224 */ /* 0x000fe400078e000a */
[----:B------:R-:W-:Y:S02]  /*0450*/  IMAD.MOV.U32 R8, RZ, RZ, R11 ;  /* 0x000000ffff087224 */ /* 0x000fe400078e000b */
[----:B-----5:R-:W-:Y:S02]  /*0460*/  IMAD.MOV.U32 R10, RZ, RZ, R9 ;  /* 0x000000ffff0a7224 */ /* 0x020fe400078e0009 */
.L_x_11552:
[----:B------:R-:W-:Y:S05]  /*0470*/  BSYNC B0 ;  /* 0x0000000000007941 */ /* 0x000fea0003800000 */
.L_x_11550:
        /* <DEDUP_REMOVED lines=9> */
.L_x_11554:
[----:B------:R-:W-:Y:S02]  /*0510*/  IMAD.MOV.U32 R9, RZ, RZ, R0 ;  /* 0x000000ffff097224 */ /* 0x000fe400078e0000 */
[----:B------:R-:W-:Y:S02]  /*0520*/  IMAD.MOV.U32 R11, RZ, RZ, R7 ;  /* 0x000000ffff0b7224 */ /* 0x000fe400078e0007 */
[----:B------:R-:W-:Y:S02]  /*0530*/  IMAD.MOV.U32 R0, RZ, RZ, R8 ;  /* 0x000000ffff007224 */ /* 0x000fe400078e0008 */
[----:B------:R-:W-:Y:S02]  /*0540*/  IMAD.MOV.U32 R7, RZ, RZ, R10 ;  /* 0x000000ffff077224 */ /* 0x000fe400078e000a */
.L_x_11555:
[----:B------:R-:W-:Y:S05]  /*0550*/  BSYNC B0 ;  /* 0x0000000000007941 */ /* 0x000fea0003800000 */
.L_x_11553:
        /* <DEDUP_REMOVED lines=9> */
.L_x_11557:
[----:B------:R-:W-:Y:S02]  /*05f0*/  IMAD.MOV.U32 R8, RZ, RZ, R37 ;  /* 0x000000ffff087224 */ /* 0x000fe400078e0025 */
[----:B------:R-:W-:Y:S02]  /*0600*/  IMAD.MOV.U32 R10, RZ, RZ, R60 ;  /* 0x000000ffff0a7224 */ /* 0x000fe400078e003c */
[----:B------:R-:W-:Y:S02]  /*0610*/  IMAD.MOV.U32 R60, RZ, RZ, R7 ;  /* 0x000000ffff3c7224 */ /* 0x000fe400078e0007 */
[----:B------:R-:W-:Y:S02]  /*0620*/  IMAD.MOV.U32 R37, RZ, RZ, R0 ;  /* 0x000000ffff257224 */ /* 0x000fe400078e0000 */
.L_x_11558:
[----:B------:R-:W-:Y:S05]  /*0630*/  BSYNC B0 ;  /* 0x0000000000007941 */ /* 0x000fea0003800000 */
.L_x_11556:
        /* <DEDUP_REMOVED lines=11> */
.L_x_11560:
[----:B0-----:R-:W-:Y:S01]  /*06f0*/  MOV R0, R6 ;  /* 0x0000000600007202 */ /* 0x001fe20000000f00 */
[----:B------:R-:W-:Y:S02]  /*0700*/  IMAD.MOV.U32 R14, RZ, RZ, R12 ;  /* 0x000000ffff0e7224 */ /* 0x000fe400078e000c */
[----:B------:R-:W-:Y:S02]  /*0710*/  IMAD.MOV.U32 R6, RZ, RZ, R13 ;  /* 0x000000ffff067224 */ /* 0x000fe400078e000d */
[----:B-----5:R-:W-:Y:S02]  /*0720*/  IMAD.MOV.U32 R12, RZ, RZ, R7 ;  /* 0x000000ffff0c7224 */ /* 0x020fe400078e0007 */
.L_x_11561:
[----:B------:R-:W-:Y:S05]  /*0730*/  BSYNC B0 ;  /* 0x0000000000007941 */ /* 0x000fea0003800000 */
.L_x_11559:
        /* <DEDUP_REMOVED lines=9> */
.L_x_11563:
[----:B------:R-:W-:Y:S01]  /*07d0*/  IMAD.MOV.U32 R7, RZ, RZ, R9 ;  /* 0x000000ffff077224 */ /* 0x000fe200078e0009 */
[----:B------:R-:W-:Y:S01]  /*07e0*/  MOV R13, R11 ;  /* 0x0000000b000d7202 */ /* 0x000fe20000000f00 */
[----:B------:R-:W-:Y:S02]  /*07f0*/  IMAD.MOV.U32 R9, RZ, RZ, R6 ;  /* 0x000000ffff097224 */ /* 0x000fe400078e0006 */
[----:B------:R-:W-:Y:S02]  /*0800*/  IMAD.MOV.U32 R11, RZ, RZ, R12 ;  /* 0x000000ffff0b7224 */ /* 0x000fe400078e000c */
.L_x_11564:
[----:B------:R-:W-:Y:S05]  /*0810*/  BSYNC B0 ;  /* 0x0000000000007941 */ /* 0x000fea0003800000 */
.L_x_11562:
        /* <DEDUP_REMOVED lines=9> */
.L_x_11566:
[----:B------:R-:W-:Y:S01]  /*08b0*/  IMAD.MOV.U32 R6, RZ, RZ, R8 ;  /* 0x000000ffff067224 */ /* 0x000fe200078e0008 */
[----:B------:R-:W-:Y:S01]  /*08c0*/  MOV R8, R9 ;  /* 0x0000000900087202 */ /* 0x000fe20000000f00 */
[----:B------:R-:W-:Y:S02]  /*08d0*/  IMAD.MOV.U32 R12, RZ, RZ, R10 ;  /* 0x000000ffff0c7224 */ /* 0x000fe400078e000a */
[----:B------:R-:W-:Y:S02]  /*08e0*/  IMAD.MOV.U32 R10, RZ, RZ, R11 ;  /* 0x000000ffff0a7224 */ /* 0x000fe400078e000b */
.L_x_11567:
[----:B------:R-:W-:Y:S05]  /*08f0*/  BSYNC B0 ;  /* 0x0000000000007941 */ /* 0x000fea0003800000 */
.L_x_11565:
        /* <DEDUP_REMOVED lines=9> */
.L_x_11569:
[----:B------:R-:W-:Y:S01]  /*0990*/  IMAD.MOV.U32 R9, RZ, RZ, R37 ;  /* 0x000000ffff097224 */ /* 0x000fe200078e0025 */
[----:B------:R-:W-:Y:S01]  /*09a0*/  MOV R37, R8 ;  /* 0x0000000800257202 */ /* 0x000fe20000000f00 */
[----:B------:R-:W-:Y:S02]  /*09b0*/  IMAD.MOV.U32 R11, RZ, RZ, R60 ;  /* 0x000000ffff0b7224 */ /* 0x000fe400078e003c */
[----:B------:R-:W-:Y:S02]  /*09c0*/  IMAD.MOV.U32 R60, RZ, RZ, R10 ;  /* 0x000000ffff3c7224 */ /* 0x000fe400078e000a */
.L_x_11570:
[----:B------:R-:W-:Y:S05]  /*09d0*/  BSYNC B0 ;  /* 0x0000000000007941 */ /* 0x000fea0003800000 */
.L_x_11568:
        /* <DEDUP_REMOVED lines=11> */
.L_x_11572:
[----:B0-----:R-:W-:Y:S02]  /*0a90*/  IMAD.MOV.U32 R8, RZ, RZ, R0 ;  /* 0x000000ffff087224 */ /* 0x001fe400078e0000 */
[----:B------:R-:W-:Y:S02]  /*0aa0*/  IMAD.MOV.U32 R10, RZ, RZ, R14 ;  /* 0x000000ffff0a7224 */ /* 0x000fe400078e000e */
[----:B------:R-:W-:Y:S02]  /*0ab0*/  IMAD.MOV.U32 R0, RZ, RZ, R17 ;  /* 0x000000ffff007224 */ /* 0x000fe400078e0011 */
[----:B-----5:R-:W-:Y:S02]  /*0ac0*/  IMAD.MOV.U32 R14, RZ, RZ, R15 ;  /* 0x000000ffff0e7224 */ /* 0x020fe400078e000f */
.L_x_11573:
[----:B------:R-:W-:Y:S05]  /*0ad0*/  BSYNC B0 ;  /* 0x0000000000007941 */ /* 0x000fea0003800000 */
.L_x_11571:
        /* <DEDUP_REMOVED lines=9> */
.L_x_11575:
[----:B------:R-:W-:Y:S02]  /*0b70*/  IMAD.MOV.U32 R15, RZ, RZ, R7 ;  /* 0x000000ffff0f7224 */ /* 0x000fe400078e0007 */
[----:B------:R-:W-:Y:S02]  /*0b80*/  IMAD.MOV.U32 R17, RZ, RZ, R13 ;  /* 0x000000ffff117224 */ /* 0x000fe400078e000d */
[----:B------:R-:W-:Y:S02]  /*0b90*/  IMAD.MOV.U32 R7, RZ, RZ, R0 ;  /* 0x000000ffff077224 */ /* 0x000fe400078e0000 */
[----:B------:R-:W-:Y:S02]  /*0ba0*/  IMAD.MOV.U32 R13, RZ, RZ, R14 ;  /* 0x000000ffff0d7224 */ /* 0x000fe400078e000e */
.L_x_11576:
[----:B------:R-:W-:Y:S05]  /*0bb0*/  BSYNC B0 ;  /* 0x0000000000007941 */ /* 0x000fea0003800000 */
.L_x_11574:
        /* <DEDUP_REMOVED lines=9> */
.L_x_11578:
[----:B------:R-:W-:Y:S02]  /*0c50*/  IMAD.MOV.U32 R0, RZ, RZ, R6 ;  /* 0x000000ffff007224 */ /* 0x000fe400078e0006 */
[----:B------:R-:W-:Y:S02]  /*0c60*/  IMAD.MOV.U32 R14, RZ, RZ, R12 ;  /* 0x000000ffff0e7224 */ /* 0x000fe400078e000c */
[----:B------:R-:W-:Y:S02]  /*0c70*/  IMAD.MOV.U32 R6, RZ, RZ, R7 ;  /* 0x000000ffff067224 */ /* 0x000fe400078e0007 */
[----:B------:R-:W-:Y:S02]  /*0c80*/  IMAD.MOV.U32 R12, RZ, RZ, R13 ;  /* 0x000000ffff0c7224 */ /* 0x000fe400078e000d */
.L_x_11579:
[----:B------:R-:W-:Y:S05]  /*0c90*/  BSYNC B0 ;  /* 0x0000000000007941 */ /* 0x000fea0003800000 */
.L_x_11577:
        /* <DEDUP_REMOVED lines=9> */
.L_x_11581:
[----:B------:R-:W-:Y:S01]  /*0d30*/  MOV R7, R9 ;  /* 0x0000000900077202 */ /* 0x000fe20000000f00 */
[----:B------:R-:W-:Y:S02]  /*0d40*/  IMAD.MOV.U32 R13, RZ, RZ, R11 ;  /* 0x000000ffff0d7224 */ /* 0x000fe400078e000b */
[----:B------:R-:W-:Y:S02]  /*0d50*/  IMAD.MOV.U32 R9, RZ, RZ, R6 ;  /* 0x000000ffff097224 */ /* 0x000fe400078e0006 */
[----:B------:R-:W-:Y:S02]  /*0d60*/  IMAD.MOV.U32 R11, RZ, RZ, R12 ;  /* 0x000000ffff0b7224 */ /* 0x000fe400078e000c */
.L_x_11582:
[----:B------:R-:W-:Y:S05]  /*0d70*/  BSYNC B0 ;  /* 0x0000000000007941 */ /* 0x000fea0003800000 */
.L_x_11580:
        /* <DEDUP_REMOVED lines=9> */
.L_x_11584:
[----:B------:R-:W-:Y:S01]  /*0e10*/  IMAD.MOV.U32 R6, RZ, RZ, R37 ;  /* 0x000000ffff067224 */ /* 0x000fe200078e0025 */
[----:B------:R-:W-:Y:S01]  /*0e20*/  MOV R12, R60 ;  /* 0x0000003c000c7202 */ /* 0x000fe20000000f00 */
[----:B------:R-:W-:Y:S02]  /*0e30*/  IMAD.MOV.U32 R60, RZ, RZ, R11 ;  /* 0x000000ffff3c7224 */ /* 0x000fe400078e000b */
[----:B------:R-:W-:Y:S02]  /*0e40*/  IMAD.MOV.U32 R37, RZ, RZ, R9 ;  /* 0x000000ffff257224 */ /* 0x000fe400078e0009 */
.L_x_11585:
[----:B------:R-:W-:Y:S05]  /*0e50*/  BSYNC B0 ;  /* 0x0000000000007941 */ /* 0x000fea0003800000 */
.L_x_11583:
        /* <DEDUP_REMOVED lines=11> */
.L_x_11587:
[----:B0-----:R-:W-:Y:S01]  /*0f10*/  IMAD.MOV.U32 R16, RZ, RZ, R8 ;  /* 0x000000ffff107224 */ /* 0x001fe200078e0008 */
[----:B------:R-:W-:Y:S01]  /*0f20*/  MOV R8, R11 ;  /* 0x0000000b00087202 */ /* 0x000fe20000000f00 */
[----:B------:R-:W-:Y:S02]  /*0f30*/  IMAD.MOV.U32 R18, RZ, RZ, R10 ;  /* 0x000000ffff127224 */ /* 0x000fe400078e000a */
[----:B-----5:R-:W-:Y:S02]  /*0f40*/  IMAD.MOV.U32 R10, RZ, RZ, R9 ;  /* 0x000000ffff0a7224 */ /* 0x020fe400078e0009 */
.L_x_11588:
[----:B------:R-:W-:Y:S05]  /*0f50*/  BSYNC B0 ;  /* 0x0000000000007941 */ /* 0x000fea0003800000 */
.L_x_11586:
        /* <DEDUP_REMOVED lines=9> */
.L_x_11590:
[----:B------:R-:W-:Y:S02]  /*0ff0*/  IMAD.MOV.U32 R9, RZ, RZ, R15 ;  /* 0x000000ffff097224 */ /* 0x000fe400078e000f */
[----:B------:R-:W-:Y:S01]  /*1000*/  IMAD.MOV.U32 R11, RZ, RZ, R17 ;  /* 0x000000ffff0b7224 */ /* 0x000fe200078e0011 */
[----:B------:R-:W-:Y:S01]  /*1010*/  MOV R17, R10 ;  /* 0x0000000a00117202 */ /* 0x000fe20000000f00 */
[----:B------:R-:W-:Y:S02]  /*1020*/  IMAD.MOV.U32 R15, RZ, RZ, R8 ;  /* 0x000000ffff0f7224 */ /* 0x000fe400078e0008 */
.L_x_11591:
[----:B------:R-:W-:Y:S05]  /*1030*/  BSYNC B0 ;  /* 0x0000000000007941 */ /* 0x000fea0003800000 */
.L_x_11589:
        /* <DEDUP_REMOVED lines=9> */
.L_x_11593:
[----:B------:R-:W-:Y:S02]  /*10d0*/  IMAD.MOV.U32 R8, RZ, RZ, R0 ;  /* 0x000000ffff087224 */ /* 0x000fe400078e0000 */
[----:B------:R-:W-:Y:S02]  /*10e0*/  IMAD.MOV.U32 R10, RZ, RZ, R14 ;  /* 0x000000ffff0a7224 */ /* 0x000fe400078e000e */
[----:B------:R-:W-:Y:S02]  /*10f0*/  IMAD.MOV.U32 R0, RZ, RZ, R15 ;  /* 0x000000ffff007224 */ /* 0x000fe400078e000f */
[----:B------:R-:W-:Y:S02]  /*1100*/  IMAD.MOV.U32 R14, RZ, RZ, R17 ;  /* 0x000000ffff0e7224 */ /* 0x000fe400078e0011 */
.L_x_11594:
[----:B------:R-:W-:Y:S05]  /*1110*/  BSYNC B0 ;  /* 0x0000000000007941 */ /* 0x000fea0003800000 */
.L_x_11592:
        /* <DEDUP_REMOVED lines=9> */
.L_x_11596:
[----:B------:R-:W-:Y:S02]  /*11b0*/  IMAD.MOV.U32 R15, RZ, RZ, R7 ;  /* 0x000000ffff0f7224 */ /* 0x000fe400078e0007 */
[----:B------:R-:W-:Y:S02]  /*11c0*/  IMAD.MOV.U32 R17, RZ, RZ, R13 ;  /* 0x000000ffff117224 */ /* 0x000fe400078e000d */
[----:B------:R-:W-:Y:S02]  /*11d0*/  IMAD.MOV.U32 R7, RZ, RZ, R0 ;  /* 0x000000ffff077224 */ /* 0x000fe400078e0000 */
[----:B------:R-:W-:Y:S02]  /*11e0*/  IMAD.MOV.U32 R13, RZ, RZ, R14 ;  /* 0x000000ffff0d7224 */ /* 0x000fe400078e000e */
.L_x_11597:
[----:B------:R-:W-:Y:S05]  /*11f0*/  BSYNC B0 ;  /* 0x0000000000007941 */ /* 0x000fea0003800000 */
.L_x_11595:
        /* <DEDUP_REMOVED lines=9> */
.L_x_11599:
[----:B------:R-:W-:Y:S02]  /*1290*/  IMAD.MOV.U32 R0, RZ, RZ, R6 ;  /* 0x000000ffff007224 */ /* 0x000fe400078e0006 */
[----:B------:R-:W-:Y:S02]  /*12a0*/  IMAD.MOV.U32 R14, RZ, RZ, R12 ;  /* 0x000000ffff0e7224 */ /* 0x000fe400078e000c */
[----:B------:R-:W-:Y:S02]  /*12b0*/  IMAD.MOV.U32 R6, RZ, RZ, R7 ;  /* 0x000000ffff067224 */ /* 0x000fe400078e0007 */
[----:B------:R-:W-:Y:S02]  /*12c0*/  IMAD.MOV.U32 R12, RZ, RZ, R13 ;  /* 0x000000ffff0c7224 */ /* 0x000fe400078e000d */
.L_x_11600:
[----:B------:R-:W-:Y:S05]  /*12d0*/  BSYNC B0 ;  /* 0x0000000000007941 */ /* 0x000fea0003800000 */
.L_x_11598:
        /* <DEDUP_REMOVED lines=9> */
.L_x_11602:
[----:B------:R-:W-:Y:S01]  /*1370*/  MOV R7, R37 ;  /* 0x0000002500077202 */ /* 0x000fe20000000f00 */
[----:B------:R-:W-:Y:S02]  /*1380*/  IMAD.MOV.U32 R13, RZ, RZ, R60 ;  /* 0x000000ffff0d7224 */ /* 0x000fe400078e003c */
[----:B------:R-:W-:Y:S02]  /*1390*/  IMAD.MOV.U32 R60, RZ, RZ, R12 ;  /* 0x000000ffff3c7224 */ /* 0x000fe400078e000c */
[----:B------:R-:W-:Y:S02]  /*13a0*/  IMAD.MOV.U32 R37, RZ, RZ, R6 ;  /* 0x000000ffff257224 */ /* 0x000fe400078e0006 */
.L_x_11603:
[----:B------:R-:W-:Y:S05]  /*13b0*/  BSYNC B0 ;  /* 0x0000000000007941 */ /* 0x000fea0003800000 */
.L_x_11601:
        /* <DEDUP_REMOVED lines=11> */
.L_x_11605:
[----:B0-----:R-:W-:Y:S01]  /*1470*/  IMAD.MOV.U32 R32, RZ, RZ, R16 ;  /* 0x000000ffff207224 */ /* 0x001fe200078e0010 */
[----:B------:R-:W-:Y:S01]  /*1480*/  MOV R28, R18 ;  /* 0x00000012001c7202 */ /* 0x000fe20000000f00 */
[----:B------:R-:W-:Y:S02]  /*1490*/  IMAD.MOV.U32 R16, RZ, RZ, R3 ;  /* 0x000000ffff107224 */ /* 0x000fe400078e0003 */
[----:B-----5:R-:W-:Y:S02]  /*14a0*/  IMAD.MOV.U32 R18, RZ, RZ, R5 ;  /* 0x000000ffff127224 */ /* 0x020fe400078e0005 */
.L_x_11606:
[----:B------:R-:W-:Y:S05]  /*14b0*/  BSYNC B0 ;  /* 0x0000000000007941 */ /* 0x000fea0003800000 */
.L_x_11604:
        /* <DEDUP_REMOVED lines=9> */
.L_x_11608:
[----:B------:R-:W-:Y:S01]  /*1550*/  IMAD.MOV.U32 R27, RZ, RZ, R9 ;  /* 0x000000ffff1b7224 */ /* 0x000fe200078e0009 */
[----:B------:R-:W-:Y:S01]  /*1560*/  MOV R9, R16 ;  /* 0x0000001000097202 */ /* 0x000fe20000000f00 */
[----:B------:R-:W-:Y:S02]  /*1570*/  IMAD.MOV.U32 R23, RZ, RZ, R11 ;  /* 0x000000ffff177224 */ /* 0x000fe400078e000b */
[----:B------:R-:W-:Y:S02]  /*1580*/  IMAD.MOV.U32 R11, RZ, RZ, R18 ;  /* 0x000000ffff0b7224 */ /* 0x000fe400078e0012 */
.L_x_11609:
[----:B------:R-:W-:Y:S05]  /*1590*/  BSYNC B0 ;  /* 0x0000000000007941 */ /* 0x000fea0003800000 */
.L_x_11607:
        /* <DEDUP_REMOVED lines=9> */
.L_x_11611:
[----:B------:R-:W-:Y:S02]  /*1630*/  IMAD.MOV.U32 R26, RZ, RZ, R8 ;  /* 0x000000ffff1a7224 */ /* 0x000fe400078e0008 */
[----:B------:R-:W-:Y:S01]  /*1640*/  IMAD.MOV.U32 R22, RZ, RZ, R10 ;  /* 0x000000ffff167224 */ /* 0x000fe200078e000a */
[----:B------:R-:W-:Y:S01]  /*1650*/  MOV R10, R11 ;  /* 0x0000000b000a7202 */ /* 0x000fe20000000f00 */
[----:B------:R-:W-:Y:S02]  /*1660*/  IMAD.MOV.U32 R8, RZ, RZ, R9 ;  /* 0x000000ffff087224 */ /* 0x000fe400078e0009 */
.L_x_11612:
[----:B------:R-:W-:Y:S05]  /*1670*/  BSYNC B0 ;  /* 0x0000000000007941 */ /* 0x000fea0003800000 */
.L_x_11610:
        /* <DEDUP_REMOVED lines=9> */
.L_x_11614:
[----:B------:R-:W-:Y:S02]  /*1710*/  IMAD.MOV.U32 R25, RZ, RZ, R15 ;  /* 0x000000ffff197224 */ /* 0x000fe400078e000f */
[----:B------:R-:W-:Y:S02]  /*1720*/  IMAD.MOV.U32 R21, RZ, RZ, R17 ;  /* 0x000000ffff157224 */ /* 0x000fe400078e0011 */
[----:B------:R-:W-:Y:S02]  /*1730*/  IMAD.MOV.U32 R15, RZ, RZ, R8 ;  /* 0x000000ffff0f7224 */ /* 0x000fe400078e0008 */
[----:B------:R-:W-:Y:S02]  /*1740*/  IMAD.MOV.U32 R17, RZ, RZ, R10 ;  /* 0x000000ffff117224 */ /* 0x000fe400078e000a */
.L_x_11615:
[----:B------:R-:W-:Y:S05]  /*1750*/  BSYNC B0 ;  /* 0x0000000000007941 */ /* 0x000fea0003800000 */
.L_x_11613:
        /* <DEDUP_REMOVED lines=9> */
.L_x_11617:
[----:B------:R-:W-:Y:S02]  /*17f0*/  IMAD.MOV.U32 R24, RZ, RZ, R0 ;  /* 0x000000ffff187224 */ /* 0x000fe400078e0000 */
[----:B------:R-:W-:Y:S02]  /*1800*/  IMAD.MOV.U32 R20, RZ, RZ, R14 ;  /* 0x000000ffff147224 */ /* 0x000fe400078e000e */
[----:B------:R-:W-:Y:S02]  /*1810*/  IMAD.MOV.U32 R0, RZ, RZ, R15 ;  /* 0x000000ffff007224 */ /* 0x000fe400078e000f */
[----:B------:R-:W-:Y:S02]  /*1820*/  IMAD.MOV.U32 R14, RZ, RZ, R17 ;  /* 0x000000ffff0e7224 */ /* 0x000fe400078e0011 */
.L_x_11618:
[----:B------:R-:W-:Y:S05]  /*1830*/  BSYNC B0 ;  /* 0x0000000000007941 */ /* 0x000fea0003800000 */
.L_x_11616:
        /* <DEDUP_REMOVED lines=9> */
.L_x_11620:
[----:B------:R-:W-:Y:S02]  /*18d0*/  IMAD.MOV.U32 R51, RZ, RZ, R13 ;  /* 0x000000ffff337224 */ /* 0x000fe400078e000d */
[----:B------:R-:W-:Y:S02]  /*18e0*/  IMAD.MOV.U32 R39, RZ, RZ, R7 ;  /* 0x000000ffff277224 */ /* 0x000fe400078e0007 */
[----:B------:R-:W-:Y:S02]  /*18f0*/  IMAD.MOV.U32 R7, RZ, RZ, R0 ;  /* 0x000000ffff077224 */ /* 0x000fe400078e0000 */
[----:B------:R-:W-:Y:S02]  /*1900*/  IMAD.MOV.U32 R13, RZ, RZ, R14 ;  /* 0x000000ffff0d7224 */ /* 0x000fe400078e000e */
.L_x_11621:
[----:B------:R-:W-:Y:S05]  /*1910*/  BSYNC B0 ;  /* 0x0000000000007941 */ /* 0x000fea0003800000 */
.L_x_11619:
        /* <DEDUP_REMOVED lines=9> */
.L_x_11623:
[----:B------:R-:W-:Y:S01]  /*19b0*/  MOV R50, R60 ;  /* 0x0000003c00327202 */ /* 0x000fe20000000f00 */
[----:B------:R-:W-:Y:S02]  /*19c0*/  IMAD.MOV.U32 R38, RZ, RZ, R37 ;  /* 0x000000ffff267224 */ /* 0x000fe400078e0025 */
[----:B------:R-:W-:Y:S02]  /*19d0*/  IMAD.MOV.U32 R60, RZ, RZ, R13 ;  /* 0x000000ffff3c7224 */ /* 0x000fe400078e000d */
[----:B------:R-:W-:Y:S02]  /*19e0*/  IMAD.MOV.U32 R37, RZ, RZ, R7 ;  /* 0x000000ffff257224 */ /* 0x000fe400078e0007 */
.L_x_11624:
[----:B------:R-:W-:Y:S05]  /*19f0*/  BSYNC B0 ;  /* 0x0000000000007941 */ /* 0x000fea0003800000 */
.L_x_11622:
[----:B------:R-:W0:Y:S01]  /*1a00*/  S2R R58, SR_LANEID ;  /* 0x00000000003a7919 */ /* 0x000e220000000000 */
[----:B------:R-:W-:Y:S01]  /*1a10*/  BSSY B0, `(.L_x_11625) ;  /* 0x0000bf5000007945 */ /* 0x000fe20003800000 */
[----:B------:R-:W-:Y:S01]  /*1a20*/  IMAD.MOV.U32 R56, RZ, RZ, -0x800001 ;  /* 0xff7fffffff387424 */ /* 0x000fe200078e00ff */
[----:B------:R-:W-:Y:S01]  /*1a30*/  MOV R30, 0xffffffff ;  /* 0xffffffff001e7802 */ /* 0x000fe20000000f00 */
[----:B------:R1:W2:Y:S01]  /*1a40*/  SHFL.DOWN PT, R45, R60, 0x1, 0x1f ;  /* 0x08201f003c2d7f89 */ /* 0x0002a200000e0000 */
[----:B------:R-:W-:Y:S01]  /*1a50*/  IMAD.MOV.U32 R29, RZ, RZ, -0x1 ;  /* 0xffffffffff1d7424 */ /* 0x000fe200078e00ff */
[----:B------:R-:W-:Y:S01]  /*1a60*/  MOV R34, 0xff7fffff ;  /* 0xff7fffff00227802 */ /* 0x000fe20000000f00 */
[----:B------:R-:W-:Y:S01]  /*1a70*/  IMAD.MOV.U32 R33, RZ, RZ, -0x800001 ;  /* 0xff7fffffff217424 */ /* 0x000fe200078e00ff */
[----:B------:R1:W3:Y:S01]  /*1a80*/  SHFL.DOWN PT, R42, R50, 0x1, 0x1f ;  /* 0x08201f00322a7f89 */ /* 0x0002e200000e0000 */
[----:B------:R-:W-:-:S02]  /*1a90*/  IMAD.MOV.U32 R31, RZ, RZ, -0x1 ;  /* 0xffffffffff1f7424 */ /* 0x000fc400078e00ff */
[----:B------:R-:W-:Y:S01]  /*1aa0*/  IMAD.MOV.U32 R16, RZ, RZ, -0x1 ;  /* 0xffffffffff107424 */ /* 0x000fe200078e00ff */
[----:B------:R1:W4:Y:S01]  /*1ab0*/  SHFL.DOWN PT, R43, R51, 0x1, 0x1f ;  /* 0x08201f00332b7f89 */ /* 0x00032200000e0000 */
[----:B------:R-:W-:Y:S02]  /*1ac0*/  IMAD.MOV.U32 R17, RZ, RZ, -0x1 ;  /* 0xffffffffff117424 */ /* 0x000fe400078e00ff */
[----:B------:R-:W-:Y:S01]  /*1ad0*/  IMAD.MOV.U32 R18, RZ, RZ, -0x1 ;  /* 0xffffffffff127424 */ /* 0x000fe200078e00ff */
[----:B------:R1:W1:Y:S01]  /*1ae0*/  SHFL.DOWN PT, R40, R20, 0x1, 0x1f ;  /* 0x08201f0014287f89 */ /* 0x00026200000e0000 */
[----:B------:R-:W-:Y:S02]  /*1af0*/  IMAD.MOV.U32 R19, RZ, RZ, -0x1 ;  /* 0xffffffffff137424 */ /* 0x000fe400078e00ff */
[----:B------:R-:W-:Y:S01]  /*1b00*/  IMAD.MOV.U32 R36, RZ, RZ, -0x1 ;  /* 0xffffffffff247424 */ /* 0x000fe200078e00ff */
[----:B------:R1:W1:Y:S01]  /*1b10*/  SHFL.DOWN PT, R41, R21, 0x1, 0x1f ;  /* 0x08201f0015297f89 */ /* 0x00026200000e0000 */
[----:B------:R-:W-:-:S02]  /*1b20*/  IMAD.MOV.U32 R35, RZ, RZ, -0x800001 ;  /* 0xff7fffffff237424 */ /* 0x000fc400078e00ff */
[----:B------:R-:W-:Y:S01]  /*1b30*/  IMAD.MOV.U32 R12, RZ, RZ, -0x800001 ;  /* 0xff7fffffff0c7424 */ /* 0x000fe200078e00ff */
[----:B0-----:R-:W-:Y:S01]  /*1b40*/  ISETP.GT.AND P0, PT, R58, 0x1e, PT ;  /* 0x0000001e3a00780c */ /* 0x001fe20003f04270 */
[----:B------:R0:W0:Y:S01]  /*1b50*/  SHFL.DOWN PT, R10, R22, 0x1, 0x1f ;  /* 0x08201f00160a7f89 */ /* 0x00002200000e0000 */
[----:B------:R-:W-:Y:S02]  /*1b60*/  IMAD.MOV.U32 R13, RZ, RZ, -0x800001 ;  /* 0xff7fffffff0d7424 */ /* 0x000fe400078e00ff */
[----:B------:R-:W-:Y:S01]  /*1b70*/  IMAD.MOV.U32 R14, RZ, RZ, -0x800001 ;  /* 0xff7fffffff0e7424 */ /* 0x000fe200078e00ff */
[----:B------:R0:W0:Y:S01]  /*1b80*/  SHFL.DOWN PT, R11, R23, 0x1, 0x1f ;  /* 0x08201f00170b7f89 */ /* 0x00002200000e0000 */
[----:B------:R-:W-:-:S03]  /*1b90*/  IMAD.MOV.U32 R15, RZ, RZ, -0x800001 ;  /* 0xff7fffffff0f7424 */ /* 0x000fc600078e00ff */
[----:B------:R0:W0:Y:S04]  /*1ba0*/  SHFL.DOWN PT, R8, R28, 0x1, 0x1f ;  /* 0x08201f001c087f89 */ /* 0x00002800000e0000 */
[----:B------:R0:W0:Y:S04]  /*1bb0*/  SHFL.DOWN PT, R9, R37, 0x1, 0x1f ;  /* 0x08201f0025097f89 */ /* 0x00002800000e0000 */
[----:B------:R0:W0:Y:S04]  /*1bc0*/  SHFL.DOWN PT, R6, R38, 0x1, 0x1f ;  /* 0x08201f0026067f89 */ /* 0x00002800000e0000 */
[----:B------:R0:W0:Y:S04]  /*1bd0*/  SHFL.DOWN PT, R7, R39, 0x1, 0x1f ;  /* 0x08201f0027077f89 */ /* 0x00002800000e0000 */
[----:B------:R0:W0:Y:S04]  /*1be0*/  SHFL.DOWN PT, R4, R24, 0x1, 0x1f ;  /* 0x08201f0018047f89 */ /* 0x00002800000e0000 */
[----:B------:R0:W0:Y:S04]  /*1bf0*/  SHFL.DOWN PT, R5, R25, 0x1, 0x1f ;  /* 0x08201f0019057f89 */ /* 0x00002800000e0000 */
[----:B------:R0:W0:Y:S04]  /*1c00*/  SHFL.DOWN PT, R2, R26, 0x1, 0x1f ;  /* 0x08201f001a027f89 */ /* 0x00002800000e0000 */
[----:B------:R0:W0:Y:S04]  /*1c10*/  SHFL.DOWN PT, R3, R27, 0x1, 0x1f ;  /* 0x08201f001b037f89 */ /* 0x00002800000e0000 */
[----:B------:R0:W0:Y:S01]  /*1c20*/  SHFL.DOWN PT, R0, R32, 0x1, 0x1f ;  /* 0x08201f0020007f89 */ /* 0x00002200000e0000 */
[----:B------:R-:W-:Y:S05]  /*1c30*/  @P0 BRA `(.L_x_11626) ;  /* 0x0000bd2000000947 */ /* 0x000fea0003800000 */
[----:B01234-:R-:W-:Y:S01]  /*1c40*/  FSETP.GEU.FTZ.AND P0, PT, R32, R9, PT ;  /* 0x000000092000720b */ /* 0x01ffe20003f1e000 */
[----:B------:R-:W-:Y:S03]  /*1c50*/  BSSY B1, `(.L_x_11627) ;  /* 0x000000c000017945 */ /* 0x000fe60003800000 */
[----:B------:R-:W-:-:S13]  /*1c60*/  ISETP.EQ.OR P0, PT, R28, -0x1, !P0 ;  /* 0xffffffff1c00780c */ /* 0x000fda0004702670 */
[----:B------:R-:W-:Y:S05]  /*1c70*/  @P0 BRA `(.L_x_11628) ;  /* 0x0000005000000947 */ /* 0x000fea0003800000 */
[----:B------:R-:W-:Y:S01]  /*1c80*/  FSETP.NEU.FTZ.AND P0, PT, R32, R9, PT ;  /* 0x000000092000720b */ /* 0x000fe20003f1d000 */
[----:B------:R-:W-:Y:S01]  /*1c90*/  IMAD.MOV.U32 R12, RZ, RZ, R28 ;  /* 0x000000ffff0c7224 */ /* 0x000fe200078e001c */
[----:B------:R-:W-:Y:S02]  /*1ca0*/  MOV R14, R32 ;  /* 0x00000020000e7202 */ /* 0x000fe40000000f00 */
[----:B------:R-:W-:-:S13]  /*1cb0*/  ISETP.GE.OR P0, PT, R45, R28, P0 ;  /* 0x0000001c2d00720c */ /* 0x000fda0000706670 */
[----:B------:R-:W-:Y:S05]  /*1cc0*/  @P0 BRA `(.L_x_11629) ;  /* 0x0000004000000947 */ /* 0x000fea0003800000 */
.L_x_11628:
[----:B------:R-:W-:Y:S02]  /*1cd0*/  IMAD.MOV.U32 R12, RZ, RZ, R45 ;  /* 0x000000ffff0c7224 */ /* 0x000fe400078e002d */
[----:B------:R-:W-:Y:S02]  /*1ce0*/  IMAD.MOV.U32 R14, RZ, RZ, R9 ;  /* 0x000000ffff0e7224 */ /* 0x000fe400078e0009 */
[----:B------:R-:W-:Y:S02]  /*1cf0*/  IMAD.MOV.U32 R45, RZ, RZ, R28 ;  /* 0x000000ffff2d7224 */ /* 0x000fe400078e001c */
[----:B------:R-:W-:Y:S02]  /*1d00*/  IMAD.MOV.U32 R9, RZ, RZ, R32 ;  /* 0x000000ffff097224 */ /* 0x000fe400078e0020 */
.L_x_11629:
[----:B------:R-:W-:Y:S05]  /*1d10*/  BSYNC B1 ;  /* 0x0000000000017941 */ /* 0x000fea0003800000 */
.L_x_11627:
        /* <DEDUP_REMOVED lines=9> */
.L_x_11631:
[----:B------:R-:W-:Y:S01]  /*1db0*/  MOV R13, R12 ;  /* 0x0000000c000d7202 */ /* 0x000fe20000000f00 */
[----:B------:R-:W-:Y:S02]  /*1dc0*/  IMAD.MOV.U32 R15, RZ, RZ, R14 ;  /* 0x000000ffff0f7224 */ /* 0x000fe400078e000e */
[----:B------:R-:W-:Y:S02]  /*1dd0*/  IMAD.MOV.U32 R12, RZ, RZ, R23 ;  /* 0x000000ffff0c7224 */ /* 0x000fe400078e0017 */
[----:B------:R-:W-:Y:S02]  /*1de0*/  IMAD.MOV.U32 R14, RZ, RZ, R27 ;  /* 0x000000ffff0e7224 */ /* 0x000fe400078e001b */
.L_x_11632:
[----:B------:R-:W-:Y:S05]  /*1df0*/  BSYNC B1 ;  /* 0x0000000000017941 */ /* 0x000fea0003800000 */
.L_x_11630:
        /* <DEDUP_REMOVED lines=9> */
.L_x_11634:
[----:B------:R-:W-:Y:S01]  /*1e90*/  IMAD.MOV.U32 R16, RZ, RZ, R13 ;  /* 0x000000ffff107224 */ /* 0x000fe200078e000d */
[----:B------:R-:W-:Y:S01]  /*1ea0*/  MOV R18, R15 ;  /* 0x0000000f00127202 */ /* 0x000fe20000000f00 */
[----:B------:R-:W-:Y:S02]  /*1eb0*/  IMAD.MOV.U32 R13, RZ, RZ, R22 ;  /* 0x000000ffff0d7224 */ /* 0x000fe400078e0016 */
[----:B------:R-:W-:Y:S02]  /*1ec0*/  IMAD.MOV.U32 R15, RZ, RZ, R26 ;  /* 0x000000ffff0f7224 */ /* 0x000fe400078e001a */
.L_x_11635:
[----:B------:R-:W-:Y:S05]  /*1ed0*/  BSYNC B1 ;  /* 0x0000000000017941 */ /* 0x000fea0003800000 */
.L_x_11633:
        /* <DEDUP_REMOVED lines=9> */
.L_x_11637:
[----:B------:R-:W-:Y:S01]  /*1f70*/  IMAD.MOV.U32 R17, RZ, RZ, R16 ;  /* 0x000000ffff117224 */ /* 0x000fe200078e0010 */
[----:B------:R-:W-:Y:S01]  /*1f80*/  MOV R16, R21 ;  /* 0x0000001500107202 */ /* 0x000fe20000000f00 */
[----:B------:R-:W-:Y:S02]  /*1f90*/  IMAD.MOV.U32 R19, RZ, RZ, R18 ;  /* 0x000000ffff137224 */ /* 0x000fe400078e0012 */
[----:B------:R-:W-:Y:S02]  /*1fa0*/  IMAD.MOV.U32 R18, RZ, RZ, R25 ;  /* 0x000000ffff127224 */ /* 0x000fe400078e0019 */
.L_x_11638:
[----:B------:R-:W-:Y:S05]  /*1fb0*/  BSYNC B1 ;  /* 0x0000000000017941 */ /* 0x000fea0003800000 */
.L_x_11636:
        /* <DEDUP_REMOVED lines=9> */
.L_x_11640:
[----:B------:R-:W-:Y:S02]  /*2050*/  IMAD.MOV.U32 R22, RZ, RZ, R17 ;  /* 0x000000ffff167224 */ /* 0x000fe400078e0011 */
[----:B------:R-:W-:Y:S01]  /*2060*/  IMAD.MOV.U32 R26, RZ, RZ, R19 ;  /* 0x000000ffff1a7224 */ /* 0x000fe200078e0013 */
[----:B------:R-:W-:Y:S01]  /*2070*/  MOV R19, R24 ;  /* 0x0000001800137202 */ /* 0x000fe20000000f00 */
[----:B------:R-:W-:Y:S02]  /*2080*/  IMAD.MOV.U32 R17, RZ, RZ, R20 ;  /* 0x000000ffff117224 */ /* 0x000fe400078e0014 */
.L_x_11641:
[----:B------:R-:W-:Y:S05]  /*2090*/  BSYNC B1 ;  /* 0x0000000000017941 */ /* 0x000fea0003800000 */
.L_x_11639:
        /* <DEDUP_REMOVED lines=9> */
.L_x_11643:
[----:B------:R-:W-:Y:S02]  /*2130*/  IMAD.MOV.U32 R21, RZ, RZ, R22 ;  /* 0x000000ffff157224 */ /* 0x000fe400078e0016 */
[----:B------:R-:W-:Y:S02]  /*2140*/  IMAD.MOV.U32 R23, RZ, RZ, R26 ;  /* 0x000000ffff177224 */ /* 0x000fe400078e001a */
[----:B------:R-:W-:Y:S02]  /*2150*/  IMAD.MOV.U32 R26, RZ, RZ, R39 ;  /* 0x000000ffff1a7224 */ /* 0x000fe400078e0027 */
[----:B------:R-:W-:Y:S02]  /*2160*/  IMAD.MOV.U32 R22, RZ, RZ, R51 ;  /* 0x000000ffff167224 */ /* 0x000fe400078e0033 */
.L_x_11644:
[----:B------:R-:W-:Y:S05]  /*2170*/  BSYNC B1 ;  /* 0x0000000000017941 */ /* 0x000fea0003800000 */
.L_x_11642:
        /* <DEDUP_REMOVED lines=9> */
.L_x_11646:
[----:B------:R-:W-:Y:S02]  /*2210*/  IMAD.MOV.U32 R25, RZ, RZ, R21 ;  /* 0x000000ffff197224 */ /* 0x000fe400078e0015 */
[----:B------:R-:W-:Y:S02]  /*2220*/  IMAD.MOV.U32 R20, RZ, RZ, R23 ;  /* 0x000000ffff147224 */ /* 0x000fe400078e0017 */
[----:B------:R-:W-:Y:S02]  /*2230*/  IMAD.MOV.U32 R21, RZ, RZ, R50 ;  /* 0x000000ffff157224 */ /* 0x000fe400078e0032 */
[----:B------:R-:W-:Y:S02]  /*2240*/  IMAD.MOV.U32 R23, RZ, RZ, R38 ;  /* 0x000000ffff177224 */ /* 0x000fe400078e0026 */
.L_x_11647:
[----:B------:R-:W-:Y:S05]  /*2250*/  BSYNC B1 ;  /* 0x0000000000017941 */ /* 0x000fea0003800000 */
.L_x_11645:
[----:B------:R-:W-:Y:S01]  /*2260*/  FSETP.GT.FTZ.AND P0, PT, R20, R37, PT ;  /* 0x000000251400720b */ /* 0x000fe20003f14000 */
[----:B------:R-:W-:Y:S03]  /*2270*/  BSSY B1, `(.L_x_11648) ;  /* 0x000000c000017945 */ /* 0x000fe60003800000 */
[----:B------:R-:W-:-:S13]  /*2280*/  ISETP.EQ.OR P0, PT, R60, -0x1, P0 ;  /* 0xffffffff3c00780c */ /* 0x000fda0000702670 */
[----:B------:R-:W-:Y:S05]  /*2290*/  @P0 BRA `(.L_x_11649) ;  /* 0x0000005000000947 */ /* 0x000fea0003800000 */
[-C--:B------:R-:W-:Y:S01]  /*22a0*/  FSETP.NEU.FTZ.AND P0, PT, R20, R37.reuse, PT ;  /* 0x000000251400720b */ /* 0x080fe20003f1d000 */
[----:B------:R-:W-:Y:S01]  /*22b0*/  IMAD.MOV.U32 R24, RZ, RZ, R60 ;  /* 0x000000ffff187224 */ /* 0x000fe200078e003c */
[----:B------:R-:W-:Y:S02]  /*22c0*/  MOV R27, R37 ;  /* 0x00000025001b7202 */ /* 0x000fe40000000f00 */
[----:B------:R-:W-:-:S13]  /*22d0*/  ISETP.GE.OR P0, PT, R25, R60, P0 ;  /* 0x0000003c1900720c */ /* 0x000fda0000706670 */
[----:B------:R-:W-:Y:S05]  /*22e0*/  @P0 BRA `(.L_x_11650) ;  /* 0x0000004000000947 */ /* 0x000fea0003800000 */
.L_x_11649:
[----:B------:R-:W-:Y:S02]  /*22f0*/  IMAD.MOV.U32 R24, RZ, RZ, R25 ;  /* 0x000000ffff187224 */ /* 0x000fe400078e0019 */
[----:B------:R-:W-:Y:S02]  /*2300*/  IMAD.MOV.U32 R27, RZ, RZ, R20 ;  /* 0x000000ffff1b7224 */ /* 0x000fe400078e0014 */
[----:B------:R-:W-:Y:S02]  /*2310*/  IMAD.MOV.U32 R20, RZ, RZ, R37 ;  /* 0x000000ffff147224 */ /* 0x000fe400078e0025 */
[----:B------:R-:W-:Y:S02]  /*2320*/  IMAD.MOV.U32 R25, RZ, RZ, R60 ;  /* 0x000000ffff197224 */ /* 0x000fe400078e003c */
.L_x_11650:
[----:B------:R-:W-:Y:S05]  /*2330*/  BSYNC B1 ;  /* 0x0000000000017941 */ /* 0x000fea0003800000 */
.L_x_11648:
[----:B------:R-:W-:Y:S01]  /*2340*/  FSETP.GEU.FTZ.AND P0, PT, R9, R6, PT ;  /* 0x000000060900720b */ /* 0x000fe20003f1e000 */
[----:B------:R-:W-:Y:S03]  /*2350*/  BSSY B1, `(.L_x_11651) ;  /* 0x000000c000017945 */ /* 0x000fe60003800000 */
[----:B------:R-:W-:-:S13]  /*2360*/  ISETP.EQ.OR P0, PT, R45, -0x1, !P0 ;  /* 0xffffffff2d00780c */ /* 0x000fda0004702670 */
[----:B------:R-:W-:Y:S05]  /*2370*/  @P0 BRA `(.L_x_11652) ;  /* 0x0000005000000947 */ /* 0x000fea0003800000 */
[----:B------:R-:W-:Y:S01]  /*2380*/  FSETP.NEU.FTZ.AND P0, PT, R9, R6, PT ;  /* 0x000000060900720b */ /* 0x000fe20003f1d000 */
[----:B------:R-:W-:Y:S02]  /*2390*/  IMAD.MOV.U32 R29, RZ, RZ, R45 ;  /* 0x000000ffff1d7224 */ /* 0x000fe400078e002d */
[----:B------:R-:W-:Y:S01]  /*23a0*/  IMAD.MOV.U32 R31, RZ, RZ, R9 ;  /* 0x000000ffff1f7224 */ /* 0x000fe200078e0009 */
[----:B------:R-:W-:-:S13]  /*23b0*/  ISETP.GE.OR P0, PT, R42, R45, P0 ;  /* 0x0000002d2a00720c */ /* 0x000fda0000706670 */
[----:B------:R-:W-:Y:S05]  /*23c0*/  @P0 BRA `(.L_x_11653) ;  /* 0x0000004000000947 */ /* 0x000fea0003800000 */
.L_x_11652:
[----:B------:R-:W-:Y:S01]  /*23d0*/  MOV R29, R42 ;  /* 0x0000002a001d7202 */ /* 0x000fe20000000f00 */
[----:B------:R-:W-:Y:S02]  /*23e0*/  IMAD.MOV.U32 R31, RZ, RZ, R6 ;  /* 0x000000ffff1f7224 */ /* 0x000fe400078e0006 */
[----:B------:R-:W-:Y:S02]  /*23f0*/  IMAD.MOV.U32 R42, RZ, RZ, R45 ;  /* 0x000000ffff2a7224 */ /* 0x000fe400078e002d */
[----:B------:R-:W-:Y:S02]  /*2400*/  IMAD.MOV.U32 R6, RZ, RZ, R9 ;  /* 0x000000ffff067224 */ /* 0x000fe400078e0009 */
.L_x_11653:
[----:B------:R-:W-:Y:S05]  /*2410*/  BSYNC B1 ;  /* 0x0000000000017941 */ /* 0x000fea0003800000 */
.L_x_11651:
        /* <DEDUP_REMOVED lines=9> */
.L_x_11655:
[----:B------:R-:W-:Y:S01]  /*24b0*/  IMAD.MOV.U32 R28, RZ, RZ, R29 ;  /* 0x000000ffff1c7224 */ /* 0x000fe200078e001d */
[----:B------:R-:W-:Y:S01]  /*24c0*/  MOV R30, R31 ;  /* 0x0000001f001e7202 */ /* 0x000fe20000000f00 */
[----:B------:R-:W-:Y:S02]  /*24d0*/  IMAD.MOV.U32 R29, RZ, RZ, R12 ;  /* 0x000000ffff1d7224 */ /* 0x000fe400078e000c */
[----:B------:R-:W-:Y:S02]  /*24e0*/  IMAD.MOV.U32 R31, RZ, RZ, R14 ;  /* 0x000000ffff1f7224 */ /* 0x000fe400078e000e */
.L_x_11656:
[----:B------:R-:W-:Y:S05]  /*24f0*/  BSYNC B1 ;  /* 0x0000000000017941 */ /* 0x000fea0003800000 */
.L_x_11654:
        /* <DEDUP_REMOVED lines=9> */
.L_x_11658:
[----:B------:R-:W-:Y:S01]  /*2590*/  IMAD.MOV.U32 R9, RZ, RZ, R28 ;  /* 0x000000ffff097224 */ /* 0x000fe200078e001c */
[----:B------:R-:W-:Y:S01]  /*25a0*/  MOV R28, R13 ;  /* 0x0000000d001c7202 */ /* 0x000fe20000000f00 */
[----:B------:R-:W-:Y:S02]  /*25b0*/  IMAD.MOV.U32 R33, RZ, RZ, R30 ;  /* 0x000000ffff217224 */ /* 0x000fe400078e001e */
[----:B------:R-:W-:Y:S02]  /*25c0*/  IMAD.MOV.U32 R30, RZ, RZ, R15 ;  /* 0x000000ffff1e7224 */ /* 0x000fe400078e000f */
.L_x_11659:
[----:B------:R-:W-:Y:S05]  /*25d0*/  BSYNC B1 ;  /* 0x0000000000017941 */ /* 0x000fea0003800000 */
.L_x_11657:
        /* <DEDUP_REMOVED lines=9> */
.L_x_11661:
[----:B------:R-:W-:Y:S02]  /*2670*/  IMAD.MOV.U32 R12, RZ, RZ, R9 ;  /* 0x000000ffff0c7224 */ /* 0x000fe400078e0009 */
[----:B------:R-:W-:Y:S01]  /*2680*/  IMAD.MOV.U32 R14, RZ, RZ, R33 ;  /* 0x000000ffff0e7224 */ /* 0x000fe200078e0021 */
[----:B------:R-:W-:Y:S01]  /*2690*/  MOV R33, R18 ;  /* 0x0000001200217202 */ /* 0x000fe20000000f00 */
[----:B------:R-:W-:Y:S02]  /*26a0*/  IMAD.MOV.U32 R9, RZ, RZ, R16 ;  /* 0x000000ffff097224 */ /* 0x000fe400078e0010 */
.L_x_11662:
[----:B------:R-:W-:Y:S05]  /*26b0*/  BSYNC B1 ;  /* 0x0000000000017941 */ /* 0x000fea0003800000 */
.L_x_11660:
        /* <DEDUP_REMOVED lines=9> */
.L_x_11664:
[----:B------:R-:W-:Y:S02]  /*2750*/  IMAD.MOV.U32 R13, RZ, RZ, R12 ;  /* 0x000000ffff0d7224 */ /* 0x000fe400078e000c */
[----:B------:R-:W-:Y:S02]  /*2760*/  IMAD.MOV.U32 R15, RZ, RZ, R14 ;  /* 0x000000ffff0f7224 */ /* 0x000fe400078e000e */
[----:B------:R-:W-:Y:S02]  /*2770*/  IMAD.MOV.U32 R12, RZ, RZ, R17 ;  /* 0x000000ffff0c7224 */ /* 0x000fe400078e0011 */
[----:B------:R-:W-:Y:S02]  /*2780*/  IMAD.MOV.U32 R14, RZ, RZ, R19 ;  /* 0x000000ffff0e7224 */ /* 0x000fe400078e0013 */
.L_x_11665:
[----:B------:R-:W-:Y:S05]  /*2790*/  BSYNC B1 ;  /* 0x0000000000017941 */ /* 0x000fea0003800000 */
.L_x_11663:
        /* <DEDUP_REMOVED lines=9> */
.L_x_11667:
[----:B------:R-:W-:Y:S02]  /*2830*/  IMAD.MOV.U32 R16, RZ, RZ, R13 ;  /* 0x000000ffff107224 */ /* 0x000fe400078e000d */
[----:B------:R-:W-:Y:S02]  /*2840*/  IMAD.MOV.U32 R18, RZ, RZ, R15 ;  /* 0x000000ffff127224 */ /* 0x000fe400078e000f */
[----:B------:R-:W-:Y:S02]  /*2850*/  IMAD.MOV.U32 R13, RZ, RZ, R22 ;  /* 0x000000ffff0d7224 */ /* 0x000fe400078e0016 */
[----:B------:R-:W-:Y:S02]  /*2860*/  IMAD.MOV.U32 R15, RZ, RZ, R26 ;  /* 0x000000ffff0f7224 */ /* 0x000fe400078e001a */
.L_x_11668:
[----:B------:R-:W-:Y:S05]  /*2870*/  BSYNC B1 ;  /* 0x0000000000017941 */ /* 0x000fea0003800000 */
.L_x_11666:
        /* <DEDUP_REMOVED lines=9> */
.L_x_11670:
[----:B------:R-:W-:Y:S02]  /*2910*/  IMAD.MOV.U32 R22, RZ, RZ, R16 ;  /* 0x000000ffff167224 */ /* 0x000fe400078e0010 */
[----:B------:R-:W-:Y:S02]  /*2920*/  IMAD.MOV.U32 R17, RZ, RZ, R18 ;  /* 0x000000ffff117224 */ /* 0x000fe400078e0012 */
[----:B------:R-:W-:Y:S02]  /*2930*/  IMAD.MOV.U32 R16, RZ, RZ, R21 ;  /* 0x000000ffff107224 */ /* 0x000fe400078e0015 */
[----:B------:R-:W-:Y:S02]  /*2940*/  IMAD.MOV.U32 R18, RZ, RZ, R23 ;  /* 0x000000ffff127224 */ /* 0x000fe400078e0017 */
.L_x_11671:
[----:B------:R-:W-:Y:S05]  /*2950*/  BSYNC B1 ;  /* 0x0000000000017941 */ /* 0x000fea0003800000 */
.L_x_11669:
        /* <DEDUP_REMOVED lines=9> */
.L_x_11673:
[----:B------:R-:W-:Y:S01]  /*29f0*/  MOV R19, R22 ;  /* 0x0000001600137202 */ /* 0x000fe20000000f00 */
[----:B------:R-:W-:Y:S02]  /*2a00*/  IMAD.MOV.U32 R26, RZ, RZ, R17 ;  /* 0x000000ffff1a7224 */ /* 0x000fe400078e0011 */
[----:B------:R-:W-:Y:S02]  /*2a10*/  IMAD.MOV.U32 R22, RZ, RZ, R25 ;  /* 0x000000ffff167224 */ /* 0x000fe400078e0019 */
[----:B------:R-:W-:Y:S02]  /*2a20*/  IMAD.MOV.U32 R17, RZ, RZ, R20 ;  /* 0x000000ffff117224 */ /* 0x000fe400078e0014 */
.L_x_11674:
[----:B------:R-:W-:Y:S05]  /*2a30*/  BSYNC B1 ;  /* 0x0000000000017941 */ /* 0x000fea0003800000 */
.L_x_11672:
        /* <DEDUP_REMOVED lines=9> */
.L_x_11676:
[----:B------:R-:W-:Y:S01]  /*2ad0*/  IMAD.MOV.U32 R20, RZ, RZ, R19 ;  /* 0x000000ffff147224 */ /* 0x000fe200078e0013 */
[----:B------:R-:W-:Y:S01]  /*2ae0*/  MOV R21, R26 ;  /* 0x0000001a00157202 */ /* 0x000fe20000000f00 */
[----:B------:R-:W-:Y:S02]  /*2af0*/  IMAD.MOV.U32 R19, RZ, RZ, R24 ;  /* 0x000000ffff137224 */ /* 0x000fe400078e0018 */
[----:B------:R-:W-:Y:S02]  /*2b00*/  IMAD.MOV.U32 R26, RZ, RZ, R27 ;  /* 0x000000ffff1a7224 */ /* 0x000fe400078e001b */
.L_x_11677:
[----:B------:R-:W-:Y:S05]  /*2b10*/  BSYNC B1 ;  /* 0x0000000000017941 */ /* 0x000fea0003800000 */
.L_x_11675:
        /* <DEDUP_REMOVED lines=9> */
.L_x_11679:
[----:B------:R-:W-:Y:S01]  /*2bb0*/  IMAD.MOV.U32 R24, RZ, RZ, R43 ;  /* 0x000000ffff187224 */ /* 0x000fe200078e002b */
[----:B------:R-:W-:Y:S01]  /*2bc0*/  MOV R43, R42 ;  /* 0x0000002a002b7202 */ /* 0x000fe20000000f00 */
[----:B------:R-:W-:Y:S02]  /*2bd0*/  IMAD.MOV.U32 R32, RZ, RZ, R7 ;  /* 0x000000ffff207224 */ /* 0x000fe400078e0007 */
[----:B------:R-:W-:Y:S02]  /*2be0*/  IMAD.MOV.U32 R7, RZ, RZ, R6 ;  /* 0x000000ffff077224 */ /* 0x000fe400078e0006 */
.L_x_11680:
[----:B------:R-:W-:Y:S05]  /*2bf0*/  BSYNC B1 ;  /* 0x0000000000017941 */ /* 0x000fea0003800000 */
.L_x_11678:
        /* <DEDUP_REMOVED lines=9> */
.L_x_11682:
[----:B------:R-:W-:Y:S02]  /*2c90*/  IMAD.MOV.U32 R23, RZ, RZ, R24 ;  /* 0x000000ffff177224 */ /* 0x000fe400078e0018 */
[----:B------:R-:W-:Y:S01]  /*2ca0*/  IMAD.MOV.U32 R25, RZ, RZ, R32 ;  /* 0x000000ffff197224 */ /* 0x000fe200078e0020 */
[----:B------:R-:W-:Y:S01]  /*2cb0*/  MOV R32, R31 ;  /* 0x0000001f00207202 */ /* 0x000fe20000000f00 */
[----:B------:R-:W-:Y:S02]  /*2cc0*/  IMAD.MOV.U32 R24, RZ, RZ, R29 ;  /* 0x000000ffff187224 */ /* 0x000fe400078e001d */
.L_x_11683:
[----:B------:R-:W-:Y:S05]  /*2cd0*/  BSYNC B1 ;  /* 0x0000000000017941 */ /* 0x000fea0003800000 */
.L_x_11681:
        /* <DEDUP_REMOVED lines=9> */
.L_x_11685:
[----:B------:R-:W-:Y:S02]  /*2d70*/  IMAD.MOV.U32 R6, RZ, RZ, R23 ;  /* 0x000000ffff067224 */ /* 0x000fe400078e0017 */
[----:B------:R-:W-:Y:S02]  /*2d80*/  IMAD.MOV.U32 R34, RZ, RZ, R25 ;  /* 0x000000ffff227224 */ /* 0x000fe400078e0019 */
[----:B------:R-:W-:Y:S02]  /*2d90*/  IMAD.MOV.U32 R23, RZ, RZ, R28 ;  /* 0x000000ffff177224 */ /* 0x000fe400078e001c */
[----:B------:R-:W-:Y:S02]  /*2da0*/  IMAD.MOV.U32 R25, RZ, RZ, R30 ;  /* 0x000000ffff197224 */ /* 0x000fe400078e001e */
.L_x_11686:
[----:B------:R-:W-:Y:S05]  /*2db0*/  BSYNC B1 ;  /* 0x0000000000017941 */ /* 0x000fea0003800000 */
.L_x_11684:
        /* <DEDUP_REMOVED lines=9> */
.L_x_11688:
[----:B------:R-:W-:Y:S02]  /*2e50*/  IMAD.MOV.U32 R27, RZ, RZ, R6 ;  /* 0x000000ffff1b7224 */ /* 0x000fe400078e0006 */
[----:B------:R-:W-:Y:S02]  /*2e60*/  IMAD.MOV.U32 R29, RZ, RZ, R34 ;  /* 0x000000ffff1d7224 */ /* 0x000fe400078e0022 */
[----:B------:R-:W-:Y:S02]  /*2e70*/  IMAD.MOV.U32 R6, RZ, RZ, R9 ;  /* 0x000000ffff067224 */ /* 0x000fe400078e0009 */
[----:B------:R-:W-:Y:S02]  /*2e80*/  IMAD.MOV.U32 R34, RZ, RZ, R33 ;  /* 0x000000ffff227224 */ /* 0x000fe400078e0021 */
.L_x_11689:
[----:B------:R-:W-:Y:S05]  /*2e90*/  BSYNC B1 ;  /* 0x0000000000017941 */ /* 0x000fea0003800000 */
.L_x_11687:
        /* <DEDUP_REMOVED lines=9> */
.L_x_11691:
[----:B------:R-:W-:Y:S02]  /*2f30*/  IMAD.MOV.U32 R28, RZ, RZ, R27 ;  /* 0x000000ffff1c7224 */ /* 0x000fe400078e001b */
[----:B------:R-:W-:Y:S02]  /*2f40*/  IMAD.MOV.U32 R30, RZ, RZ, R29 ;  /* 0x000000ffff1e7224 */ /* 0x000fe400078e001d */
[----:B------:R-:W-:Y:S02]  /*2f50*/  IMAD.MOV.U32 R27, RZ, RZ, R12 ;  /* 0x000000ffff1b7224 */ /* 0x000fe400078e000c */
[----:B------:R-:W-:Y:S02]  /*2f60*/  IMAD.MOV.U32 R29, RZ, RZ, R14 ;  /* 0x000000ffff1d7224 */ /* 0x000fe400078e000e */
.L_x_11692:
[----:B------:R-:W-:Y:S05]  /*2f70*/  BSYNC B1 ;  /* 0x0000000000017941 */ /* 0x000fea0003800000 */
.L_x_11690:
        /* <DEDUP_REMOVED lines=9> */
.L_x_11694:
[----:B------:R-:W-:Y:S01]  /*3010*/  MOV R9, R28 ;  /* 0x0000001c00097202 */ /* 0x000fe20000000f00 */
[----:B------:R-:W-:Y:S02]  /*3020*/  IMAD.MOV.U32 R31, RZ, RZ, R30 ;  /* 0x000000ffff1f7224 */ /* 0x000fe400078e001e */
[----:B------:R-:W-:Y:S02]  /*3030*/  IMAD.MOV.U32 R28, RZ, RZ, R13 ;  /* 0x000000ffff1c7224 */ /* 0x000fe400078e000d */
[----:B------:R-:W-:Y:S02]  /*3040*/  IMAD.MOV.U32 R30, RZ, RZ, R15 ;  /* 0x000000ffff1e7224 */ /* 0x000fe400078e000f */
.L_x_11695:
[----:B------:R-:W-:Y:S05]  /*3050*/  BSYNC B1 ;  /* 0x0000000000017941 */ /* 0x000fea0003800000 */
.L_x_11693:
        /* <DEDUP_REMOVED lines=9> */
.L_x_11697:
[----:B------:R-:W-:Y:S01]  /*30f0*/  IMAD.MOV.U32 R13, RZ, RZ, R9 ;  /* 0x000000ffff0d7224 */ /* 0x000fe200078e0009 */
[----:B------:R-:W-:Y:S01]  /*3100*/  MOV R12, R31 ;  /* 0x0000001f000c7202 */ /* 0x000fe20000000f00 */
[----:B------:R-:W-:Y:S02]  /*3110*/  IMAD.MOV.U32 R9, RZ, RZ, R16 ;  /* 0x000000ffff097224 */ /* 0x000fe400078e0010 */
[----:B------:R-:W-:Y:S02]  /*3120*/  IMAD.MOV.U32 R31, RZ, RZ, R18 ;  /* 0x000000ffff1f7224 */ /* 0x000fe400078e0012 */
.L_x_11698:
[----:B------:R-:W-:Y:S05]  /*3130*/  BSYNC B1 ;  /* 0x0000000000017941 */ /* 0x000fea0003800000 */
.L_x_11696:
        /* <DEDUP_REMOVED lines=9> */
.L_x_11700:
[----:B------:R-:W-:Y:S01]  /*31d0*/  IMAD.MOV.U32 R14, RZ, RZ, R13 ;  /* 0x000000ffff0e7224 */ /* 0x000fe200078e000d */
[----:B------:R-:W-:Y:S01]  /*31e0*/  MOV R13, R22 ;  /* 0x00000016000d7202 */ /* 0x000fe20000000f00 */
[----:B------:R-:W-:Y:S02]  /*31f0*/  IMAD.MOV.U32 R15, RZ, RZ, R12 ;  /* 0x000000ffff0f7224 */ /* 0x000fe400078e000c */
[----:B------:R-:W-:Y:S02]  /*3200*/  IMAD.MOV.U32 R12, RZ, RZ, R17 ;  /* 0x000000ffff0c7224 */ /* 0x000fe400078e0011 */
.L_x_11701:
[----:B------:R-:W-:Y:S05]  /*3210*/  BSYNC B1 ;  /* 0x0000000000017941 */ /* 0x000fea0003800000 */
.L_x_11699:
        /* <DEDUP_REMOVED lines=9> */
.L_x_11703:
[----:B------:R-:W-:Y:S02]  /*32b0*/  IMAD.MOV.U32 R17, RZ, RZ, R14 ;  /* 0x000000ffff117224 */ /* 0x000fe400078e000e */
[----:B------:R-:W-:Y:S01]  /*32c0*/  IMAD.MOV.U32 R16, RZ, RZ, R15 ;  /* 0x000000ffff107224 */ /* 0x000fe200078e000f */
[----:B------:R-:W-:Y:S01]  /*32d0*/  MOV R15, R26 ;  /* 0x0000001a000f7202 */ /* 0x000fe20000000f00 */
[----:B------:R-:W-:Y:S02]  /*32e0*/  IMAD.MOV.U32 R14, RZ, RZ, R19 ;  /* 0x000000ffff0e7224 */ /* 0x000fe400078e0013 */
.L_x_11704:
[----:B------:R-:W-:Y:S05]  /*32f0*/  BSYNC B1 ;  /* 0x0000000000017941 */ /* 0x000fea0003800000 */
.L_x_11702:
        /* <DEDUP_REMOVED lines=9> */
.L_x_11706:
[----:B------:R-:W-:Y:S02]  /*3390*/  IMAD.MOV.U32 R18, RZ, RZ, R17 ;  /* 0x000000ffff127224 */ /* 0x000fe400078e0011 */
[----:B------:R-:W-:Y:S02]  /*33a0*/  IMAD.MOV.U32 R19, RZ, RZ, R16 ;  /* 0x000000ffff137224 */ /* 0x000fe400078e0010 */
[----:B------:R-:W-:Y:S02]  /*33b0*/  IMAD.MOV.U32 R17, RZ, RZ, R20 ;  /* 0x000000ffff117224 */ /* 0x000fe400078e0014 */
[----:B------:R-:W-:Y:S02]  /*33c0*/  IMAD.MOV.U32 R16, RZ, RZ, R21 ;  /* 0x000000ffff107224 */ /* 0x000fe400078e0015 */
.L_x_11707:
[----:B------:R-:W-:Y:S05]  /*33d0*/  BSYNC B1 ;  /* 0x0000000000017941 */ /* 0x000fea0003800000 */
.L_x_11705:
[----:B------:R-:W-:Y:S01]  /*33e0*/  FSETP.GEU.FTZ.AND P0, PT, R7, R4, PT ;  /* 0x000000040700720b */ /* 0x000fe20003f1e000 */
[----:B------:R-:W-:Y:S03]  /*33f0*/  BSSY B1, `(.L_x_11708) ;  /* 0x000000c000017945 */ /* 0x000fe60003800000 */
[----:B------:R-:W-:-:S13]  /*3400*/  ISETP.EQ.OR P0, PT, R43, -0x1, !P0 ;  /* 0xffffffff2b00780c */ /* 0x000fda0004702670 */
[----:B------:R-:W-:Y:S05]  /*3410*/  @P0 BRA `(.L_x_11709) ;  /* 0x0000005000000947 */ /* 0x000fea0003800000 */
[----:B------:R-:W-:Y:S01]  /*3420*/  FSETP.NEU.FTZ.AND P0, PT, R7, R4, PT ;  /* 0x000000040700720b */ /* 0x000fe20003f1d000 */
[----:B------:R-:W-:Y:S01]  /*3430*/  IMAD.MOV.U32 R33, RZ, RZ, R7 ;  /* 0x000000ffff217224 */ /* 0x000fe200078e0007 */
[-C--:B------:R-:W-:Y:S02]  /*3440*/  MOV R21, R43.reuse ;  /* 0x0000002b00157202 */ /* 0x080fe40000000f00 */
[----:B------:R-:W-:-:S13]  /*3450*/  ISETP.GE.OR P0, PT, R40, R43, P0 ;  /* 0x0000002b2800720c */ /* 0x000fda0000706670 */
[----:B------:R-:W-:Y:S05]  /*3460*/  @P0 BRA `(.L_x_11710) ;  /* 0x0000004000000947 */ /* 0x000fea0003800000 */
.L_x_11709:
[----:B------:R-:W-:Y:S02]  /*3470*/  IMAD.MOV.U32 R21, RZ, RZ, R40 ;  /* 0x000000ffff157224 */ /* 0x000fe400078e0028 */
[----:B------:R-:W-:Y:S02]  /*3480*/  IMAD.MOV.U32 R33, RZ, RZ, R4 ;  /* 0x000000ffff217224 */ /* 0x000fe400078e0004 */
[----:B------:R-:W-:Y:S02]  /*3490*/  IMAD.MOV.U32 R40, RZ, RZ, R43 ;  /* 0x000000ffff287224 */ /* 0x000fe400078e002b */
[----:B------:R-:W-:Y:S02]  /*34a0*/  IMAD.MOV.U32 R4, RZ, RZ, R7 ;  /* 0x000000ffff047224 */ /* 0x000fe400078e0007 */
.L_x_11710:
[----:B------:R-:W-:Y:S05]  /*34b0*/  BSYNC B1 ;  /* 0x0000000000017941 */ /* 0x000fea0003800000 */
.L_x_11708:
        /* <DEDUP_REMOVED lines=9> */
.L_x_11712:
[----:B------:R-:W-:Y:S02]  /*3550*/  IMAD.MOV.U32 R20, RZ, RZ, R21 ;  /* 0x000000ffff147224 */ /* 0x000fe400078e0015 */
[----:B------:R-:W-:Y:S02]  /*3560*/  IMAD.MOV.U32 R22, RZ, RZ, R33 ;  /* 0x000000ffff167224 */ /* 0x000fe400078e0021 */
[----:B------:R-:W-:Y:S02]  /*3570*/  IMAD.MOV.U32 R21, RZ, RZ, R24 ;  /* 0x000000ffff157224 */ /* 0x000fe400078e0018 */
[----:B------:R-:W-:Y:S02]  /*3580*/  IMAD.MOV.U32 R33, RZ, RZ, R32 ;  /* 0x000000ffff217224 */ /* 0x000fe400078e0020 */
.L_x_11713:
[----:B------:R-:W-:Y:S05]  /*3590*/  BSYNC B1 ;  /* 0x0000000000017941 */ /* 0x000fea0003800000 */
.L_x_11711:
        /* <DEDUP_REMOVED lines=9> */
.L_x_11715:
[----:B------:R-:W-:Y:S01]  /*3630*/  MOV R7, R20 ;  /* 0x0000001400077202 */ /* 0x000fe20000000f00 */
[----:B------:R-:W-:Y:S02]  /*3640*/  IMAD.MOV.U32 R35, RZ, RZ, R22 ;  /* 0x000000ffff237224 */ /* 0x000fe400078e0016 */
[----:B------:R-:W-:Y:S02]  /*3650*/  IMAD.MOV.U32 R20, RZ, RZ, R23 ;  /* 0x000000ffff147224 */ /* 0x000fe400078e0017 */
[----:B------:R-:W-:Y:S02]  /*3660*/  IMAD.MOV.U32 R22, RZ, RZ, R25 ;  /* 0x000000ffff167224 */ /* 0x000fe400078e0019 */
.L_x_11716:
[----:B------:R-:W-:Y:S05]  /*3670*/  BSYNC B1 ;  /* 0x0000000000017941 */ /* 0x000fea0003800000 */
.L_x_11714:
        /* <DEDUP_REMOVED lines=9> */
.L_x_11718:
[----:B------:R-:W-:Y:S01]  /*3710*/  IMAD.MOV.U32 R24, RZ, RZ, R7 ;  /* 0x000000ffff187224 */ /* 0x000fe200078e0007 */
[----:B------:R-:W-:Y:S01]  /*3720*/  MOV R26, R35 ;  /* 0x00000023001a7202 */ /* 0x000fe20000000f00 */
[----:B------:R-:W-:Y:S02]  /*3730*/  IMAD.MOV.U32 R7, RZ, RZ, R6 ;  /* 0x000000ffff077224 */ /* 0x000fe400078e0006 */
[----:B------:R-:W-:Y:S02]  /*3740*/  IMAD.MOV.U32 R35, RZ, RZ, R34 ;  /* 0x000000ffff237224 */ /* 0x000fe400078e0022 */
.L_x_11719:
[----:B------:R-:W-:Y:S05]  /*3750*/  BSYNC B1 ;  /* 0x0000000000017941 */ /* 0x000fea0003800000 */
.L_x_11717:
        /* <DEDUP_REMOVED lines=9> */
.L_x_11721:
[----:B------:R-:W-:Y:S01]  /*37f0*/  IMAD.MOV.U32 R23, RZ, RZ, R24 ;  /* 0x000000ffff177224 */ /* 0x000fe200078e0018 */
[----:B------:R-:W-:Y:S01]  /*3800*/  MOV R24, R27 ;  /* 0x0000001b00187202 */ /* 0x000fe20000000f00 */
[----:B------:R-:W-:Y:S02]  /*3810*/  IMAD.MOV.U32 R25, RZ, RZ, R26 ;  /* 0x000000ffff197224 */ /* 0x000fe400078e001a */
[----:B------:R-:W-:Y:S02]  /*3820*/  IMAD.MOV.U32 R26, RZ, RZ, R29 ;  /* 0x000000ffff1a7224 */ /* 0x000fe400078e001d */
.L_x_11722:
[----:B------:R-:W-:Y:S05]  /*3830*/  BSYNC B1 ;  /* 0x0000000000017941 */ /* 0x000fea0003800000 */
.L_x_11720:
        /* <DEDUP_REMOVED lines=9> */
.L_x_11724:
[----:B------:R-:W-:Y:S02]  /*38d0*/  IMAD.MOV.U32 R6, RZ, RZ, R23 ;  /* 0x000000ffff067224 */ /* 0x000fe400078e0017 */
[----:B------:R-:W-:Y:S01]  /*38e0*/  IMAD.MOV.U32 R32, RZ, RZ, R25 ;  /* 0x000000ffff207224 */ /* 0x000fe200078e0019 */
[----:B------:R-:W-:Y:S01]  /*38f0*/  MOV R25, R30 ;  /* 0x0000001e00197202 */ /* 0x000fe20000000f00 */
[----:B------:R-:W-:Y:S02]  /*3900*/  IMAD.MOV.U32 R23, RZ, RZ, R28 ;  /* 0x000000ffff177224 */ /* 0x000fe400078e001c */
.L_x_11725:
[----:B------:R-:W-:Y:S05]  /*3910*/  BSYNC B1 ;  /* 0x0000000000017941 */ /* 0x000fea0003800000 */
.L_x_11723:
        /* <DEDUP_REMOVED lines=9> */
.L_x_11727:
[----:B------:R-:W-:Y:S02]  /*39b0*/  IMAD.MOV.U32 R28, RZ, RZ, R6 ;  /* 0x000000ffff1c7224 */ /* 0x000fe400078e0006 */
[----:B------:R-:W-:Y:S02]  /*39c0*/  IMAD.MOV.U32 R27, RZ, RZ, R32 ;  /* 0x000000ffff1b7224 */ /* 0x000fe400078e0020 */
[----:B------:R-:W-:Y:S02]  /*39d0*/  IMAD.MOV.U32 R6, RZ, RZ, R9 ;  /* 0x000000ffff067224 */ /* 0x000fe400078e0009 */
[----:B------:R-:W-:Y:S02]  /*39e0*/  IMAD.MOV.U32 R32, RZ, RZ, R31 ;  /* 0x000000ffff207224 */ /* 0x000fe400078e001f */
.L_x_11728:
[----:B------:R-:W-:Y:S05]  /*39f0*/  BSYNC B1 ;  /* 0x0000000000017941 */ /* 0x000fea0003800000 */
.L_x_11726:
        /* <DEDUP_REMOVED lines=9> */
.L_x_11730:
[----:B------:R-:W-:Y:S02]  /*3a90*/  IMAD.MOV.U32 R9, RZ, RZ, R28 ;  /* 0x000000ffff097224 */ /* 0x000fe400078e001c */
[----:B------:R-:W-:Y:S02]  /*3aa0*/  IMAD.MOV.U32 R30, RZ, RZ, R27 ;  /* 0x000000ffff1e7224 */ /* 0x000fe400078e001b */
[----:B------:R-:W-:Y:S02]  /*3ab0*/  IMAD.MOV.U32 R28, RZ, RZ, R13 ;  /* 0x000000ffff1c7224 */ /* 0x000fe400078e000d */
[----:B------:R-:W-:Y:S02]  /*3ac0*/  IMAD.MOV.U32 R27, RZ, RZ, R12 ;  /* 0x000000ffff1b7224 */ /* 0x000fe400078e000c */
.L_x_11731:
[----:B------:R-:W-:Y:S05]  /*3ad0*/  BSYNC B1 ;  /* 0x0000000000017941 */ /* 0x000fea0003800000 */
.L_x_11729:
        /* <DEDUP_REMOVED lines=9> */
.L_x_11733:
[----:B------:R-:W-:Y:S02]  /*3b70*/  IMAD.MOV.U32 R12, RZ, RZ, R9 ;  /* 0x000000ffff0c7224 */ /* 0x000fe400078e0009 */
[----:B------:R-:W-:Y:S02]  /*3b80*/  IMAD.MOV.U32 R13, RZ, RZ, R30 ;  /* 0x000000ffff0d7224 */ /* 0x000fe400078e001e */
[----:B------:R-:W-:Y:S02]  /*3b90*/  IMAD.MOV.U32 R9, RZ, RZ, R14 ;  /* 0x000000ffff097224 */ /* 0x000fe400078e000e */
[----:B------:R-:W-:Y:S02]  /*3ba0*/  IMAD.MOV.U32 R30, RZ, RZ, R15 ;  /* 0x000000ffff1e7224 */ /* 0x000fe400078e000f */
.L_x_11734:
[----:B------:R-:W-:Y:S05]  /*3bb0*/  BSYNC B1 ;  /* 0x0000000000017941 */ /* 0x000fea0003800000 */
.L_x_11732:
        /* <DEDUP_REMOVED lines=9> */
.L_x_11736:
[----:B------:R-:W-:Y:S01]  /*3c50*/  MOV R15, R12 ;  /* 0x0000000c000f7202 */ /* 0x000fe20000000f00 */
[----:B------:R-:W-:Y:S02]  /*3c60*/  IMAD.MOV.U32 R14, RZ, RZ, R13 ;  /* 0x000000ffff0e7224 */ /* 0x000fe400078e000d */
[----:B------:R-:W-:Y:S02]  /*3c70*/  IMAD.MOV.U32 R12, RZ, RZ, R17 ;  /* 0x000000ffff0c7224 */ /* 0x000fe400078e0011 */
[----:B------:R-:W-:Y:S02]  /*3c80*/  IMAD.MOV.U32 R13, RZ, RZ, R16 ;  /* 0x000000ffff0d7224 */ /* 0x000fe400078e0010 */
.L_x_11737:
[----:B------:R-:W-:Y:S05]  /*3c90*/  BSYNC B1 ;  /* 0x0000000000017941 */ /* 0x000fea0003800000 */
.L_x_11735:
        /* <DEDUP_REMOVED lines=9> */
.L_x_11739:
[----:B------:R-:W-:Y:S01]  /*3d30*/  IMAD.MOV.U32 R16, RZ, RZ, R15 ;  /* 0x000000ffff107224 */ /* 0x000fe200078e000f */
[----:B------:R-:W-:Y:S01]  /*3d40*/  MOV R17, R14 ;  /* 0x0000000e00117202 */ /* 0x000fe20000000f00 */
[----:B------:R-:W-:Y:S02]  /*3d50*/  IMAD.MOV.U32 R15, RZ, RZ, R18 ;  /* 0x000000ffff0f7224 */ /* 0x000fe400078e0012 */
[----:B------:R-:W-:Y:S02]  /*3d60*/  IMAD.MOV.U32 R14, RZ, RZ, R19 ;  /* 0x000000ffff0e7224 */ /* 0x000fe400078e0013 */
.L_x_11740:
[----:B------:R-:W-:Y:S05]  /*3d70*/  BSYNC B1 ;  /* 0x0000000000017941 */ /* 0x000fea0003800000 */
.L_x_11738:
        /* <DEDUP_REMOVED lines=9> */
.L_x_11742:
[----:B------:R-:W-:Y:S01]  /*3e10*/  IMAD.MOV.U32 R18, RZ, RZ, R41 ;  /* 0x000000ffff127224 */ /* 0x000fe200078e0029 */
[----:B------:R-:W-:Y:S01]  /*3e20*/  MOV R41, R40 ;  /* 0x0000002800297202 */ /* 0x000fe20000000f00 */
[----:B------:R-:W-:Y:S02]  /*3e30*/  IMAD.MOV.U32 R34, RZ, RZ, R5 ;  /* 0x000000ffff227224 */ /* 0x000fe400078e0005 */
[----:B------:R-:W-:Y:S02]  /*3e40*/  IMAD.MOV.U32 R5, RZ, RZ, R4 ;  /* 0x000000ffff057224 */ /* 0x000fe400078e0004 */
.L_x_11743:
[----:B------:R-:W-:Y:S05]  /*3e50*/  BSYNC B1 ;  /* 0x0000000000017941 */ /* 0x000fea0003800000 */
.L_x_11741:
        /* <DEDUP_REMOVED lines=9> */
.L_x_11745:
[----:B------:R-:W-:Y:S02]  /*3ef0*/  IMAD.MOV.U32 R19, RZ, RZ, R18 ;  /* 0x000000ffff137224 */ /* 0x000fe400078e0012 */
[----:B------:R-:W-:Y:S01]  /*3f00*/  IMAD.MOV.U32 R29, RZ, RZ, R34 ;  /* 0x000000ffff1d7224 */ /* 0x000fe200078e0022 */
[----:B------:R-:W-:Y:S01]  /*3f10*/  MOV R34, R33 ;  /* 0x0000002100227202 */ /* 0x000fe20000000f00 */
[----:B------:R-:W-:Y:S02]  /*3f20*/  IMAD.MOV.U32 R18, RZ, RZ, R21 ;  /* 0x000000ffff127224 */ /* 0x000fe400078e0015 */
.L_x_11746:
[----:B------:R-:W-:Y:S05]  /*3f30*/  BSYNC B1 ;  /* 0x0000000000017941 */ /* 0x000fea0003800000 */
.L_x_11744:
        /* <DEDUP_REMOVED lines=9> */
.L_x_11748:
[----:B------:R-:W-:Y:S02]  /*3fd0*/  IMAD.MOV.U32 R4, RZ, RZ, R19 ;  /* 0x000000ffff047224 */ /* 0x000fe400078e0013 */
[----:B------:R-:W-:Y:S02]  /*3fe0*/  IMAD.MOV.U32 R36, RZ, RZ, R29 ;  /* 0x000000ffff247224 */ /* 0x000fe400078e001d */
[----:B------:R-:W-:Y:S02]  /*3ff0*/  IMAD.MOV.U32 R19, RZ, RZ, R20 ;  /* 0x000000ffff137224 */ /* 0x000fe400078e0014 */
[----:B------:R-:W-:Y:S02]  /*4000*/  IMAD.MOV.U32 R29, RZ, RZ, R22 ;  /* 0x000000ffff1d7224 */ /* 0x000fe400078e0016 */
.L_x_11749:
[----:B------:R-:W-:Y:S05]  /*4010*/  BSYNC B1 ;  /* 0x0000000000017941 */ /* 0x000fea0003800000 */
.L_x_11747:
        /* <DEDUP_REMOVED lines=9> */
.L_x_11751:
[----:B------:R-:W-:Y:S02]  /*40b0*/  IMAD.MOV.U32 R21, RZ, RZ, R4 ;  /* 0x000000ffff157224 */ /* 0x000fe400078e0004 */
[----:B------:R-:W-:Y:S02]  /*40c0*/  IMAD.MOV.U32 R31, RZ, RZ, R36 ;  /* 0x000000ffff1f7224 */ /* 0x000fe400078e0024 */
[----:B------:R-:W-:Y:S02]  /*40d0*/  IMAD.MOV.U32 R4, RZ, RZ, R7 ;  /* 0x000000ffff047224 */ /* 0x000fe400078e0007 */
[----:B------:R-:W-:Y:S02]  /*40e0*/  IMAD.MOV.U32 R36, RZ, RZ, R35 ;  /* 0x000000ffff247224 */ /* 0x000fe400078e0023 */
.L_x_11752:
[----:B------:R-:W-:Y:S05]  /*40f0*/  BSYNC B1 ;  /* 0x0000000000017941 */ /* 0x000fea0003800000 */
.L_x_11750:
        /* <DEDUP_REMOVED lines=9> */
.L_x_11754:
[----:B------:R-:W-:Y:S02]  /*4190*/  IMAD.MOV.U32 R20, RZ, RZ, R21 ;  /* 0x000000ffff147224 */ /* 0x000fe400078e0015 */
[----:B------:R-:W-:Y:S02]  /*41a0*/  IMAD.MOV.U32 R22, RZ, RZ, R31 ;  /* 0x000000ffff167224 */ /* 0x000fe400078e001f */
[----:B------:R-:W-:Y:S02]  /*41b0*/  IMAD.MOV.U32 R21, RZ, RZ, R24 ;  /* 0x000000ffff157224 */ /* 0x000fe400078e0018 */
[----:B------:R-:W-:Y:S02]  /*41c0*/  IMAD.MOV.U32 R31, RZ, RZ, R26 ;  /* 0x000000ffff1f7224 */ /* 0x000fe400078e001a */
.L_x_11755:
[----:B------:R-:W-:Y:S05]  /*41d0*/  BSYNC B1 ;  /* 0x0000000000017941 */ /* 0x000fea0003800000 */
.L_x_11753:
        /* <DEDUP_REMOVED lines=9> */
.L_x_11757:
[----:B------:R-:W-:Y:S01]  /*4270*/  MOV R7, R20 ;  /* 0x0000001400077202 */ /* 0x000fe20000000f00 */
[----:B------:R-:W-:Y:S02]  /*4280*/  IMAD.MOV.U32 R33, RZ, RZ, R22 ;  /* 0x000000ffff217224 */ /* 0x000fe400078e0016 */
[----:B------:R-:W-:Y:S02]  /*4290*/  IMAD.MOV.U32 R20, RZ, RZ, R23 ;  /* 0x000000ffff147224 */ /* 0x000fe400078e0017 */
[----:B------:R-:W-:Y:S02]  /*42a0*/  IMAD.MOV.U32 R22, RZ, RZ, R25 ;  /* 0x000000ffff167224 */ /* 0x000fe400078e0019 */
.L_x_11758:
[----:B------:R-:W-:Y:S05]  /*42b0*/  BSYNC B1 ;  /* 0x0000000000017941 */ /* 0x000fea0003800000 */
.L_x_11756:
        /* <DEDUP_REMOVED lines=9> */
.L_x_11760:
[----:B------:R-:W-:Y:S01]  /*4350*/  IMAD.MOV.U32 R23, RZ, RZ, R7 ;  /* 0x000000ffff177224 */ /* 0x000fe200078e0007 */
[----:B------:R-:W-:Y:S01]  /*4360*/  MOV R24, R33 ;  /* 0x0000002100187202 */ /* 0x000fe20000000f00 */
[----:B------:R-:W-:Y:S02]  /*4370*/  IMAD.MOV.U32 R7, RZ, RZ, R6 ;  /* 0x000000ffff077224 */ /* 0x000fe400078e0006 */
[----:B------:R-:W-:Y:S02]  /*4380*/  IMAD.MOV.U32 R33, RZ, RZ, R32 ;  /* 0x000000ffff217224 */ /* 0x000fe400078e0020 */
.L_x_11761:
[----:B------:R-:W-:Y:S05]  /*4390*/  BSYNC B1 ;  /* 0x0000000000017941 */ /* 0x000fea0003800000 */
.L_x_11759:
        /* <DEDUP_REMOVED lines=9> */
.L_x_11763:
[----:B------:R-:W-:Y:S01]  /*4430*/  IMAD.MOV.U32 R6, RZ, RZ, R23 ;  /* 0x000000ffff067224 */ /* 0x000fe200078e0017 */
[----:B------:R-:W-:Y:S01]  /*4440*/  MOV R23, R28 ;  /* 0x0000001c00177202 */ /* 0x000fe20000000f00 */
[----:B------:R-:W-:Y:S02]  /*4450*/  IMAD.MOV.U32 R25, RZ, RZ, R24 ;  /* 0x000000ffff197224 */ /* 0x000fe400078e0018 */
[----:B------:R-:W-:Y:S02]  /*4460*/  IMAD.MOV.U32 R24, RZ, RZ, R27 ;  /* 0x000000ffff187224 */ /* 0x000fe400078e001b */
.L_x_11764:
[----:B------:R-:W-:Y:S05]  /*4470*/  BSYNC B1 ;  /* 0x0000000000017941 */ /* 0x000fea0003800000 */
.L_x_11762:
        /* <DEDUP_REMOVED lines=9> */
.L_x_11766:
[----:B------:R-:W-:Y:S02]  /*4510*/  IMAD.MOV.U32 R27, RZ, RZ, R6 ;  /* 0x000000ffff1b7224 */ /* 0x000fe400078e0006 */
[----:B------:R-:W-:Y:S01]  /*4520*/  IMAD.MOV.U32 R26, RZ, RZ, R25 ;  /* 0x000000ffff1a7224 */ /* 0x000fe200078e0019 */
[----:B------:R-:W-:Y:S01]  /*4530*/  MOV R25, R30 ;  /* 0x0000001e00197202 */ /* 0x000fe20000000f00 */
[----:B------:R-:W-:Y:S02]  /*4540*/  IMAD.MOV.U32 R6, RZ, RZ, R9 ;  /* 0x000000ffff067224 */ /* 0x000fe400078e0009 */
.L_x_11767:
[----:B------:R-:W-:Y:S05]  /*4550*/  BSYNC B1 ;  /* 0x0000000000017941 */ /* 0x000fea0003800000 */
.L_x_11765:
        /* <DEDUP_REMOVED lines=9> */
.L_x_11769:
[----:B------:R-:W-:Y:S02]  /*45f0*/  IMAD.MOV.U32 R28, RZ, RZ, R27 ;  /* 0x000000ffff1c7224 */ /* 0x000fe400078e001b */
[----:B------:R-:W-:Y:S02]  /*4600*/  IMAD.MOV.U32 R9, RZ, RZ, R26 ;  /* 0x000000ffff097224 */ /* 0x000fe400078e001a */
[----:B------:R-:W-:Y:S02]  /*4610*/  IMAD.MOV.U32 R27, RZ, RZ, R12 ;  /* 0x000000ffff1b7224 */ /* 0x000fe400078e000c */
[----:B------:R-:W-:Y:S02]  /*4620*/  IMAD.MOV.U32 R26, RZ, RZ, R13 ;  /* 0x000000ffff1a7224 */ /* 0x000fe400078e000d */
.L_x_11770:
[----:B------:R-:W-:Y:S05]  /*4630*/  BSYNC B1 ;  /* 0x0000000000017941 */ /* 0x000fea0003800000 */
.L_x_11768:
        /* <DEDUP_REMOVED lines=9> */
.L_x_11772:
[----:B------:R-:W-:Y:S02]  /*46d0*/  IMAD.MOV.U32 R13, RZ, RZ, R28 ;  /* 0x000000ffff0d7224 */ /* 0x000fe400078e001c */
[----:B------:R-:W-:Y:S02]  /*46e0*/  IMAD.MOV.U32 R12, RZ, RZ, R9 ;  /* 0x000000ffff0c7224 */ /* 0x000fe400078e0009 */
[----:B------:R-:W-:Y:S02]  /*46f0*/  IMAD.MOV.U32 R28, RZ, RZ, R15 ;  /* 0x000000ffff1c7224 */ /* 0x000fe400078e000f */
[----:B------:R-:W-:Y:S02]  /*4700*/  IMAD.MOV.U32 R9, RZ, RZ, R14 ;  /* 0x000000ffff097224 */ /* 0x000fe400078e000e */
.L_x_11773:
[----:B------:R-:W-:Y:S05]  /*4710*/  BSYNC B1 ;  /* 0x0000000000017941 */ /* 0x000fea0003800000 */
.L_x_11771:
        /* <DEDUP_REMOVED lines=9> */
.L_x_11775:
[----:B------:R-:W-:Y:S02]  /*47b0*/  IMAD.MOV.U32 R14, RZ, RZ, R13 ;  /* 0x000000ffff0e7224 */ /* 0x000fe400078e000d */
[----:B------:R-:W-:Y:S02]  /*47c0*/  IMAD.MOV.U32 R15, RZ, RZ, R12 ;  /* 0x000000ffff0f7224 */ /* 0x000fe400078e000c */
[----:B------:R-:W-:Y:S02]  /*47d0*/  IMAD.MOV.U32 R13, RZ, RZ, R16 ;  /* 0x000000ffff0d7224 */ /* 0x000fe400078e0010 */
[----:B------:R-:W-:Y:S02]  /*47e0*/  IMAD.MOV.U32 R12, RZ, RZ, R17 ;  /* 0x000000ffff0c7224 */ /* 0x000fe400078e0011 */
.L_x_11776:
[----:B------:R-:W-:Y:S05]  /*47f0*/  BSYNC B1 ;  /* 0x0000000000017941 */ /* 0x000fea0003800000 */
.L_x_11774:
        /* <DEDUP_REMOVED lines=9> */
.L_x_11778:
[----:B------:R-:W-:Y:S01]  /*4890*/  MOV R17, R10 ;  /* 0x0000000a00117202 */ /* 0x000fe20000000f00 */
[----:B------:R-:W-:Y:S02]  /*48a0*/  IMAD.MOV.U32 R35, RZ, RZ, R2 ;  /* 0x000000ffff237224 */ /* 0x000fe400078e0002 */
[----:B------:R-:W-:Y:S02]  /*48b0*/  IMAD.MOV.U32 R10, RZ, RZ, R41 ;  /* 0x000000ffff0a7224 */ /* 0x000fe400078e0029 */
[----:B------:R-:W-:Y:S02]  /*48c0*/  IMAD.MOV.U32 R2, RZ, RZ, R5 ;  /* 0x000000ffff027224 */ /* 0x000fe400078e0005 */
.L_x_11779:
[----:B------:R-:W-:Y:S05]  /*48d0*/  BSYNC B1 ;  /* 0x0000000000017941 */ /* 0x000fea0003800000 */
.L_x_11777:
        /* <DEDUP_REMOVED lines=9> */
.L_x_11781:
[----:B------:R-:W-:Y:S01]  /*4970*/  IMAD.MOV.U32 R16, RZ, RZ, R17 ;  /* 0x000000ffff107224 */ /* 0x000fe200078e0011 */
[----:B------:R-:W-:Y:S01]  /*4980*/  MOV R30, R35 ;  /* 0x00000023001e7202 */ /* 0x000fe20000000f00 */
[----:B------:R-:W-:Y:S02]  /*4990*/  IMAD.MOV.U32 R17, RZ, RZ, R18 ;  /* 0x000000ffff117224 */ /* 0x000fe400078e0012 */
[----:B------:R-:W-:Y:S02]  /*49a0*/  IMAD.MOV.U32 R35, RZ, RZ, R34 ;  /* 0x000000ffff237224 */ /* 0x000fe400078e0022 */
.L_x_11782:
[----:B------:R-:W-:Y:S05]  /*49b0*/  BSYNC B1 ;  /* 0x0000000000017941 */ /* 0x000fea0003800000 */
.L_x_11780:
        /* <DEDUP_REMOVED lines=9> */
.L_x_11784:
[----:B------:R-:W-:Y:S01]  /*4a50*/  IMAD.MOV.U32 R5, RZ, RZ, R16 ;  /* 0x000000ffff057224 */ /* 0x000fe200078e0010 */
[----:B------:R-:W-:Y:S01]  /*4a60*/  MOV R16, R19 ;  /* 0x0000001300107202 */ /* 0x000fe20000000f00 */
[----:B------:R-:W-:Y:S02]  /*4a70*/  IMAD.MOV.U32 R37, RZ, RZ, R30 ;  /* 0x000000ffff257224 */ /* 0x000fe400078e001e */
[----:B------:R-:W-:Y:S02]  /*4a80*/  IMAD.MOV.U32 R30, RZ, RZ, R29 ;  /* 0x000000ffff1e7224 */ /* 0x000fe400078e001d */
.L_x_11785:
[----:B------:R-:W-:Y:S05]  /*4a90*/  BSYNC B1 ;  /* 0x0000000000017941 */ /* 0x000fea0003800000 */
.L_x_11783:
        /* <DEDUP_REMOVED lines=9> */
.L_x_11787:
[----:B------:R-:W-:Y:S02]  /*4b30*/  IMAD.MOV.U32 R18, RZ, RZ, R5 ;  /* 0x000000ffff127224 */ /* 0x000fe400078e0005 */
[----:B------:R-:W-:Y:S01]  /*4b40*/  IMAD.MOV.U32 R32, RZ, RZ, R37 ;  /* 0x000000ffff207224 */ /* 0x000fe200078e0025 */
[----:B------:R-:W-:Y:S01]  /*4b50*/  MOV R37, R36 ;  /* 0x0000002400257202 */ /* 0x000fe20000000f00 */
[----:B------:R-:W-:Y:S02]  /*4b60*/  IMAD.MOV.U32 R5, RZ, RZ, R4 ;  /* 0x000000ffff057224 */ /* 0x000fe400078e0004 */
.L_x_11788:
[----:B------:R-:W-:Y:S05]  /*4b70*/  BSYNC B1 ;  /* 0x0000000000017941 */ /* 0x000fea0003800000 */
.L_x_11786:
        /* <DEDUP_REMOVED lines=9> */
.L_x_11790:
[----:B------:R-:W-:Y:S02]  /*4c10*/  IMAD.MOV.U32 R19, RZ, RZ, R18 ;  /* 0x000000ffff137224 */ /* 0x000fe400078e0012 */
[----:B------:R-:W-:Y:S02]  /*4c20*/  IMAD.MOV.U32 R29, RZ, RZ, R32 ;  /* 0x000000ffff1d7224 */ /* 0x000fe400078e0020 */
[----:B------:R-:W-:Y:S02]  /*4c30*/  IMAD.MOV.U32 R18, RZ, RZ, R21 ;  /* 0x000000ffff127224 */ /* 0x000fe400078e0015 */
[----:B------:R-:W-:Y:S02]  /*4c40*/  IMAD.MOV.U32 R32, RZ, RZ, R31 ;  /* 0x000000ffff207224 */ /* 0x000fe400078e001f */
.L_x_11791:
[----:B------:R-:W-:Y:S05]  /*4c50*/  BSYNC B1 ;  /* 0x0000000000017941 */ /* 0x000fea0003800000 */
.L_x_11789:
        /* <DEDUP_REMOVED lines=9> */
.L_x_11793:
[----:B------:R-:W-:Y:S02]  /*4cf0*/  IMAD.MOV.U32 R4, RZ, RZ, R19 ;  /* 0x000000ffff047224 */ /* 0x000fe400078e0013 */
[----:B------:R-:W-:Y:S02]  /*4d00*/  IMAD.MOV.U32 R34, RZ, RZ, R29 ;  /* 0x000000ffff227224 */ /* 0x000fe400078e001d */
[----:B------:R-:W-:Y:S02]  /*4d10*/  IMAD.MOV.U32 R19, RZ, RZ, R20 ;  /* 0x000000ffff137224 */ /* 0x000fe400078e0014 */
[----:B------:R-:W-:Y:S02]  /*4d20*/  IMAD.MOV.U32 R29, RZ, RZ, R22 ;  /* 0x000000ffff1d7224 */ /* 0x000fe400078e0016 */
.L_x_11794:
[----:B------:R-:W-:Y:S05]  /*4d30*/  BSYNC B1 ;  /* 0x0000000000017941 */ /* 0x000fea0003800000 */
.L_x_11792:
        /* <DEDUP_REMOVED lines=9> */
.L_x_11796:
[----:B------:R-:W-:Y:S02]  /*4dd0*/  IMAD.MOV.U32 R20, RZ, RZ, R4 ;  /* 0x000000ffff147224 */ /* 0x000fe400078e0004 */
[----:B------:R-:W-:Y:S02]  /*4de0*/  IMAD.MOV.U32 R21, RZ, RZ, R34 ;  /* 0x000000ffff157224 */ /* 0x000fe400078e0022 */
[----:B------:R-:W-:Y:S02]  /*4df0*/  IMAD.MOV.U32 R4, RZ, RZ, R7 ;  /* 0x000000ffff047224 */ /* 0x000fe400078e0007 */
[----:B------:R-:W-:Y:S02]  /*4e00*/  IMAD.MOV.U32 R34, RZ, RZ, R33 ;  /* 0x000000ffff227224 */ /* 0x000fe400078e0021 */
.L_x_11797:
[----:B------:R-:W-:Y:S05]  /*4e10*/  BSYNC B1 ;  /* 0x0000000000017941 */ /* 0x000fea0003800000 */
.L_x_11795:
        /* <DEDUP_REMOVED lines=9> */
.L_x_11799:
[----:B------:R-:W-:Y:S01]  /*4eb0*/  MOV R7, R20 ;  /* 0x0000001400077202 */ /* 0x000fe20000000f00 */
[----:B------:R-:W-:Y:S02]  /*4ec0*/  IMAD.MOV.U32 R22, RZ, RZ, R21 ;  /* 0x000000ffff167224 */ /* 0x000fe400078e0015 */
[----:B------:R-:W-:Y:S02]  /*4ed0*/  IMAD.MOV.U32 R20, RZ, RZ, R23 ;  /* 0x000000ffff147224 */ /* 0x000fe400078e0017 */
[----:B------:R-:W-:Y:S02]  /*4ee0*/  IMAD.MOV.U32 R21, RZ, RZ, R24 ;  /* 0x000000ffff157224 */ /* 0x000fe400078e0018 */
.L_x_11800:
[----:B------:R-:W-:Y:S05]  /*4ef0*/  BSYNC B1 ;  /* 0x0000000000017941 */ /* 0x000fea0003800000 */
.L_x_11798:
        /* <DEDUP_REMOVED lines=9> */
.L_x_11802:
[----:B------:R-:W-:Y:S01]  /*4f90*/  IMAD.MOV.U32 R24, RZ, RZ, R7 ;  /* 0x000000ffff187224 */ /* 0x000fe200078e0007 */
[----:B------:R-:W-:Y:S01]  /*4fa0*/  MOV R23, R22 ;  /* 0x0000001600177202 */ /* 0x000fe20000000f00 */
[----:B------:R-:W-:Y:S02]  /*4fb0*/  IMAD.MOV.U32 R7, RZ, RZ, R6 ;  /* 0x000000ffff077224 */ /* 0x000fe400078e0006 */
[----:B------:R-:W-:Y:S02]  /*4fc0*/  IMAD.MOV.U32 R22, RZ, RZ, R25 ;  /* 0x000000ffff167224 */ /* 0x000fe400078e0019 */
.L_x_11803:
[----:B------:R-:W-:Y:S05]  /*4fd0*/  BSYNC B1 ;  /* 0x0000000000017941 */ /* 0x000fea0003800000 */
.L_x_11801:
        /* <DEDUP_REMOVED lines=9> */
.L_x_11805:
[----:B------:R-:W-:Y:S01]  /*5070*/  IMAD.MOV.U32 R25, RZ, RZ, R24 ;  /* 0x000000ffff197224 */ /* 0x000fe200078e0018 */
[----:B------:R-:W-:Y:S01]  /*5080*/  MOV R24, R27 ;  /* 0x0000001b00187202 */ /* 0x000fe20000000f00 */
[----:B------:R-:W-:Y:S02]  /*5090*/  IMAD.MOV.U32 R6, RZ, RZ, R23 ;  /* 0x000000ffff067224 */ /* 0x000fe400078e0017 */
[----:B------:R-:W-:Y:S02]  /*50a0*/  IMAD.MOV.U32 R23, RZ, RZ, R26 ;  /* 0x000000ffff177224 */ /* 0x000fe400078e001a */
.L_x_11806:
[----:B------:R-:W-:Y:S05]  /*50b0*/  BSYNC B1 ;  /* 0x0000000000017941 */ /* 0x000fea0003800000 */
.L_x_11804:
        /* <DEDUP_REMOVED lines=9> */
.L_x_11808:
[----:B------:R-:W-:Y:S02]  /*5150*/  IMAD.MOV.U32 R26, RZ, RZ, R25 ;  /* 0x000000ffff1a7224 */ /* 0x000fe400078e0019 */
[----:B------:R-:W-:Y:S01]  /*5160*/  IMAD.MOV.U32 R27, RZ, RZ, R6 ;  /* 0x000000ffff1b7224 */ /* 0x000fe200078e0006 */
[----:B------:R-:W-:Y:S01]  /*5170*/  MOV R6, R9 ;  /* 0x0000000900067202 */ /* 0x000fe20000000f00 */
[----:B------:R-:W-:Y:S02]  /*5180*/  IMAD.MOV.U32 R25, RZ, RZ, R28 ;  /* 0x000000ffff197224 */ /* 0x000fe400078e001c */
.L_x_11809:
[----:B------:R-:W-:Y:S05]  /*5190*/  BSYNC B1 ;  /* 0x0000000000017941 */ /* 0x000fea0003800000 */
.L_x_11807:
        /* <DEDUP_REMOVED lines=9> */
.L_x_11811:
[----:B------:R-:W-:Y:S02]  /*5230*/  IMAD.MOV.U32 R9, RZ, RZ, R26 ;  /* 0x000000ffff097224 */ /* 0x000fe400078e001a */
[----:B------:R-:W-:Y:S02]  /*5240*/  IMAD.MOV.U32 R28, RZ, RZ, R27 ;  /* 0x000000ffff1c7224 */ /* 0x000fe400078e001b */
[----:B------:R-:W-:Y:S02]  /*5250*/  IMAD.MOV.U32 R26, RZ, RZ, R13 ;  /* 0x000000ffff1a7224 */ /* 0x000fe400078e000d */
[----:B------:R-:W-:Y:S02]  /*5260*/  IMAD.MOV.U32 R27, RZ, RZ, R12 ;  /* 0x000000ffff1b7224 */ /* 0x000fe400078e000c */
.L_x_11812:
[----:B------:R-:W-:Y:S05]  /*5270*/  BSYNC B1 ;  /* 0x0000000000017941 */ /* 0x000fea0003800000 */
.L_x_11810:
        /* <DEDUP_REMOVED lines=9> */
.L_x_11814:
[----:B------:R-:W-:Y:S02]  /*5310*/  IMAD.MOV.U32 R12, RZ, RZ, R9 ;  /* 0x000000ffff0c7224 */ /* 0x000fe400078e0009 */
[----:B------:R-:W-:Y:S02]  /*5320*/  IMAD.MOV.U32 R13, RZ, RZ, R28 ;  /* 0x000000ffff0d7224 */ /* 0x000fe400078e001c */
[----:B------:R-:W-:Y:S02]  /*5330*/  IMAD.MOV.U32 R9, RZ, RZ, R14 ;  /* 0x000000ffff097224 */ /* 0x000fe400078e000e */
[----:B------:R-:W-:Y:S02]  /*5340*/  IMAD.MOV.U32 R28, RZ, RZ, R15 ;  /* 0x000000ffff1c7224 */ /* 0x000fe400078e000f */
.L_x_11815:
[----:B------:R-:W-:Y:S05]  /*5350*/  BSYNC B1 ;  /* 0x0000000000017941 */ /* 0x000fea0003800000 */
.L_x_11813:
[----:B------:R-:W-:Y:S01]  /*5360*/  FSETP.GEU.FTZ.AND P0, PT, R2, R3, PT ;  /* 0x000000030200720b */ /* 0x000fe20003f1e000 */
        /* <DEDUP_REMOVED lines=8> */
.L_x_11817:
[----:B------:R-:W-:Y:S02]  /*53f0*/  IMAD.MOV.U32 R14, RZ, RZ, R11 ;  /* 0x000000ffff0e7224 */ /* 0x000fe400078e000b */
[----:B------:R-:W-:Y:S02]  /*5400*/  IMAD.MOV.U32 R36, RZ, RZ, R3 ;  /* 0x000000ffff247224 */ /* 0x000fe400078e0003 */
[----:B------:R-:W-:Y:S02]  /*5410*/  IMAD.MOV.U32 R11, RZ, RZ, R10 ;  /* 0x000000ffff0b7224 */ /* 0x000fe400078e000a */
[----:B------:R-:W-:Y:S02]  /*5420*/  IMAD.MOV.U32 R3, RZ, RZ, R2 ;  /* 0x000000ffff037224 */ /* 0x000fe400078e0002 */
.L_x_11818:
[----:B------:R-:W-:Y:S05]  /*5430*/  BSYNC B1 ;  /* 0x0000000000017941 */ /* 0x000fea0003800000 */
.L_x_11816:
        /* <DEDUP_REMOVED lines=9> */
.L_x_11820:
[----:B------:R-:W-:Y:S01]  /*54d0*/  MOV R15, R14 ;  /* 0x0000000e000f7202 */ /* 0x000fe20000000f00 */
[----:B------:R-:W-:Y:S02]  /*54e0*/  IMAD.MOV.U32 R31, RZ, RZ, R36 ;  /* 0x000000ffff1f7224 */ /* 0x000fe400078e0024 */
[----:B------:R-:W-:Y:S02]  /*54f0*/  IMAD.MOV.U32 R14, RZ, RZ, R17 ;  /* 0x000000ffff0e7224 */ /* 0x000fe400078e0011 */
[----:B------:R-:W-:Y:S02]  /*5500*/  IMAD.MOV.U32 R36, RZ, RZ, R35 ;  /* 0x000000ffff247224 */ /* 0x000fe400078e0023 */
.L_x_11821:
[----:B------:R-:W-:Y:S05]  /*5510*/  BSYNC B1 ;  /* 0x0000000000017941 */ /* 0x000fea0003800000 */
.L_x_11819:
        /* <DEDUP_REMOVED lines=9> */
.L_x_11823:
[----:B------:R-:W-:Y:S01]  /*55b0*/  IMAD.MOV.U32 R2, RZ, RZ, R15 ;  /* 0x000000ffff027224 */ /* 0x000fe200078e000f */
[----:B------:R-:W-:Y:S01]  /*55c0*/  MOV R10, R31 ;  /* 0x0000001f000a7202 */ /* 0x000fe20000000f00 */
[----:B------:R-:W-:Y:S02]  /*55d0*/  IMAD.MOV.U32 R15, RZ, RZ, R16 ;  /* 0x000000ffff0f7224 */ /* 0x000fe400078e0010 */
[----:B------:R-:W-:Y:S02]  /*55e0*/  IMAD.MOV.U32 R31, RZ, RZ, R30 ;  /* 0x000000ffff1f7224 */ /* 0x000fe400078e001e */
.L_x_11824:
[----:B------:R-:W-:Y:S05]  /*55f0*/  BSYNC B1 ;  /* 0x0000000000017941 */ /* 0x000fea0003800000 */
.L_x_11822:
        /* <DEDUP_REMOVED lines=9> */
.L_x_11826:
[----:B------:R-:W-:Y:S01]  /*5690*/  IMAD.MOV.U32 R17, RZ, RZ, R2 ;  /* 0x000000ffff117224 */ /* 0x000fe200078e0002 */
[----:B------:R-:W-:Y:S01]  /*56a0*/  MOV R2, R5 ;  /* 0x0000000500027202 */ /* 0x000fe20000000f00 */
[----:B------:R-:W-:Y:S02]  /*56b0*/  IMAD.MOV.U32 R33, RZ, RZ, R10 ;  /* 0x000000ffff217224 */ /* 0x000fe400078e000a */
[----:B------:R-:W-:Y:S02]  /*56c0*/  IMAD.MOV.U32 R10, RZ, RZ, R37 ;  /* 0x000000ffff0a7224 */ /* 0x000fe400078e0025 */
.L_x_11827:
[----:B------:R-:W-:Y:S05]  /*56d0*/  BSYNC B1 ;  /* 0x0000000000017941 */ /* 0x000fea0003800000 */
.L_x_11825:
        /* <DEDUP_REMOVED lines=9> */
.L_x_11829:
[----:B------:R-:W-:Y:S02]  /*5770*/  IMAD.MOV.U32 R16, RZ, RZ, R17 ;  /* 0x000000ffff107224 */ /* 0x000fe400078e0011 */
[----:B------:R-:W-:Y:S01]  /*5780*/  IMAD.MOV.U32 R30, RZ, RZ, R33 ;  /* 0x000000ffff1e7224 */ /* 0x000fe200078e0021 */
[----:B------:R-:W-:Y:S01]  /*5790*/  MOV R33, R32 ;  /* 0x0000002000217202 */ /* 0x000fe20000000f00 */
[----:B------:R-:W-:Y:S02]  /*57a0*/  IMAD.MOV.U32 R17, RZ, RZ, R18 ;  /* 0x000000ffff117224 */ /* 0x000fe400078e0012 */
.L_x_11830:
[----:B------:R-:W-:Y:S05]  /*57b0*/  BSYNC B1 ;  /* 0x0000000000017941 */ /* 0x000fea0003800000 */
.L_x_11828:
        /* <DEDUP_REMOVED lines=9> */
.L_x_11832:
[----:B------:R-:W-:Y:S02]  /*5850*/  IMAD.MOV.U32 R5, RZ, RZ, R16 ;  /* 0x000000ffff057224 */ /* 0x000fe400078e0010 */
[----:B------:R-:W-:Y:S02]  /*5860*/  IMAD.MOV.U32 R35, RZ, RZ, R30 ;  /* 0x000000ffff237224 */ /* 0x000fe400078e001e */
[----:B------:R-:W-:Y:S02]  /*5870*/  IMAD.MOV.U32 R16, RZ, RZ, R19 ;  /* 0x000000ffff107224 */ /* 0x000fe400078e0013 */
[----:B------:R-:W-:Y:S02]  /*5880*/  IMAD.MOV.U32 R30, RZ, RZ, R29 ;  /* 0x000000ffff1e7224 */ /* 0x000fe400078e001d */
.L_x_11833:
[----:B------:R-:W-:Y:S05]  /*5890*/  BSYNC B1 ;  /* 0x0000000000017941 */ /* 0x000fea0003800000 */
.L_x_11831:
        /* <DEDUP_REMOVED lines=9> */
.L_x_11835:
[----:B------:R-:W-:Y:S02]  /*5930*/  IMAD.MOV.U32 R19, RZ, RZ, R5 ;  /* 0x000000ffff137224 */ /* 0x000fe400078e0005 */
[----:B------:R-:W-:Y:S02]  /*5940*/  IMAD.MOV.U32 R18, RZ, RZ, R35 ;  /* 0x000000ffff127224 */ /* 0x000fe400078e0023 */
[----:B------:R-:W-:Y:S02]  /*5950*/  IMAD.MOV.U32 R5, RZ, RZ, R4 ;  /* 0x000000ffff057224 */ /* 0x000fe400078e0004 */
[----:B------:R-:W-:Y:S02]  /*5960*/  IMAD.MOV.U32 R35, RZ, RZ, R34 ;  /* 0x000000ffff237224 */ /* 0x000fe400078e0022 */
.L_x_11836:
[----:B------:R-:W-:Y:S05]  /*5970*/  BSYNC B1 ;  /* 0x0000000000017941 */ /* 0x000fea0003800000 */
.L_x_11834:
        /* <DEDUP_REMOVED lines=9> */
.L_x_11838:
[----:B------:R-:W-:Y:S02]  /*5a10*/  IMAD.MOV.U32 R4, RZ, RZ, R19 ;  /* 0x000000ffff047224 */ /* 0x000fe400078e0013 */
[----:B------:R-:W-:Y:S02]  /*5a20*/  IMAD.MOV.U32 R29, RZ, RZ, R18 ;  /* 0x000000ffff1d7224 */ /* 0x000fe400078e0012 */
[----:B------:R-:W-:Y:S02]  /*5a30*/  IMAD.MOV.U32 R19, RZ, RZ, R20 ;  /* 0x000000ffff137224 */ /* 0x000fe400078e0014 */
[----:B------:R-:W-:Y:S02]  /*5a40*/  IMAD.MOV.U32 R18, RZ, RZ, R21 ;  /* 0x000000ffff127224 */ /* 0x000fe400078e0015 */
.L_x_11839:
[----:B------:R-:W-:Y:S05]  /*5a50*/  BSYNC B1 ;  /* 0x0000000000017941 */ /* 0x000fea0003800000 */
.L_x_11837:
        /* <DEDUP_REMOVED lines=9> */
.L_x_11841:
[----:B------:R-:W-:Y:S01]  /*5af0*/  MOV R21, R4 ;  /* 0x0000000400157202 */ /* 0x000fe20000000f00 */
[----:B------:R-:W-:Y:S02]  /*5b00*/  IMAD.MOV.U32 R20, RZ, RZ, R29 ;  /* 0x000000ffff147224 */ /* 0x000fe400078e001d */
[----:B------:R-:W-:Y:S02]  /*5b10*/  IMAD.MOV.U32 R4, RZ, RZ, R7 ;  /* 0x000000ffff047224 */ /* 0x000fe400078e0007 */
[----:B------:R-:W-:Y:S02]  /*5b20*/  IMAD.MOV.U32 R29, RZ, RZ, R22 ;  /* 0x000000ffff1d7224 */ /* 0x000fe400078e0016 */
.L_x_11842:
[----:B------:R-:W-:Y:S05]  /*5b30*/  BSYNC B1 ;  /* 0x0000000000017941 */ /* 0x000fea0003800000 */
.L_x_11840:
        /* <DEDUP_REMOVED lines=9> */
.L_x_11844:
[----:B------:R-:W-:Y:S01]  /*5bd0*/  IMAD.MOV.U32 R22, RZ, RZ, R21 ;  /* 0x000000ffff167224 */ /* 0x000fe200078e0015 */
[----:B------:R-:W-:Y:S01]  /*5be0*/  MOV R7, R20 ;  /* 0x0000001400077202 */ /* 0x000fe20000000f00 */
[----:B------:R-:W-:Y:S02]  /*5bf0*/  IMAD.MOV.U32 R21, RZ, RZ, R24 ;  /* 0x000000ffff157224 */ /* 0x000fe400078e0018 */
[----:B------:R-:W-:Y:S02]  /*5c00*/  IMAD.MOV.U32 R20, RZ, RZ, R23 ;  /* 0x000000ffff147224 */ /* 0x000fe400078e0017 */
.L_x_11845:
[----:B------:R-:W-:Y:S05]  /*5c10*/  BSYNC B1 ;  /* 0x0000000000017941 */ /* 0x000fea0003800000 */
.L_x_11843:
        /* <DEDUP_REMOVED lines=9> */
.L_x_11847:
[----:B------:R-:W-:Y:S01]  /*5cb0*/  IMAD.MOV.U32 R23, RZ, RZ, R22 ;  /* 0x000000ffff177224 */ /* 0x000fe200078e0016 */
[----:B------:R-:W-:Y:S01]  /*5cc0*/  MOV R22, R25 ;  /* 0x0000001900167202 */ /* 0x000fe20000000f00 */
[----:B------:R-:W-:Y:S02]  /*5cd0*/  IMAD.MOV.U32 R24, RZ, RZ, R7 ;  /* 0x000000ffff187224 */ /* 0x000fe400078e0007 */
[----:B------:R-:W-:Y:S02]  /*5ce0*/  IMAD.MOV.U32 R7, RZ, RZ, R6 ;  /* 0x000000ffff077224 */ /* 0x000fe400078e0006 */
.L_x_11848:
[----:B------:R-:W-:Y:S05]  /*5cf0*/  BSYNC B1 ;  /* 0x0000000000017941 */ /* 0x000fea0003800000 */
.L_x_11846:
        /* <DEDUP_REMOVED lines=9> */
.L_x_11850:
[----:B------:R-:W-:Y:S02]  /*5d90*/  IMAD.MOV.U32 R6, RZ, RZ, R23 ;  /* 0x000000ffff067224 */ /* 0x000fe400078e0017 */
[----:B------:R-:W-:Y:S01]  /*5da0*/  IMAD.MOV.U32 R25, RZ, RZ, R24 ;  /* 0x000000ffff197224 */ /* 0x000fe200078e0018 */
[----:B------:R-:W-:Y:S01]  /*5db0*/  MOV R24, R27 ;  /* 0x0000001b00187202 */ /* 0x000fe20000000f00 */
[----:B------:R-:W-:Y:S02]  /*5dc0*/  IMAD.MOV.U32 R23, RZ, RZ, R26 ;  /* 0x000000ffff177224 */ /* 0x000fe400078e001a */
.L_x_11851:
[----:B------:R-:W-:Y:S05]  /*5dd0*/  BSYNC B1 ;  /* 0x0000000000017941 */ /* 0x000fea0003800000 */
.L_x_11849:
        /* <DEDUP_REMOVED lines=9> */
.L_x_11853:
[----:B------:R-:W-:Y:S02]  /*5e70*/  IMAD.MOV.U32 R27, RZ, RZ, R6 ;  /* 0x000000ffff1b7224 */ /* 0x000fe400078e0006 */
[----:B------:R-:W-:Y:S02]  /*5e80*/  IMAD.MOV.U32 R26, RZ, RZ, R25 ;  /* 0x000000ffff1a7224 */ /* 0x000fe400078e0019 */
[----:B------:R-:W-:Y:S02]  /*5e90*/  IMAD.MOV.U32 R6, RZ, RZ, R9 ;  /* 0x000000ffff067224 */ /* 0x000fe400078e0009 */
[----:B------:R-:W-:Y:S02]  /*5ea0*/  IMAD.MOV.U32 R25, RZ, RZ, R28 ;  /* 0x000000ffff197224 */ /* 0x000fe400078e001c */
.L_x_11854:
[----:B------:R-:W-:Y:S05]  /*5eb0*/  BSYNC B1 ;  /* 0x0000000000017941 */ /* 0x000fea0003800000 */
.L_x_11852:
        /* <DEDUP_REMOVED lines=9> */
.L_x_11856:
[----:B------:R-:W-:Y:S02]  /*5f50*/  IMAD.MOV.U32 R9, RZ, RZ, R27 ;  /* 0x000000ffff097224 */ /* 0x000fe400078e001b */
[----:B------:R-:W-:Y:S02]  /*5f60*/  IMAD.MOV.U32 R28, RZ, RZ, R26 ;  /* 0x000000ffff1c7224 */ /* 0x000fe400078e001a */
[----:B------:R-:W-:Y:S02]  /*5f70*/  IMAD.MOV.U32 R27, RZ, RZ, R12 ;  /* 0x000000ffff1b7224 */ /* 0x000fe400078e000c */
[----:B------:R-:W-:Y:S02]  /*5f80*/  IMAD.MOV.U32 R26, RZ, RZ, R13 ;  /* 0x000000ffff1a7224 */ /* 0x000fe400078e000d */
.L_x_11857:
[----:B------:R-:W-:Y:S05]  /*5f90*/  BSYNC B1 ;  /* 0x0000000000017941 */ /* 0x000fea0003800000 */
.L_x_11855:
        /* <DEDUP_REMOVED lines=9> */
.L_x_11859:
[----:B------:R-:W-:Y:S02]  /*6030*/  IMAD.MOV.U32 R13, RZ, RZ, R8 ;  /* 0x000000ffff0d7224 */ /* 0x000fe400078e0008 */
[----:B------:R-:W-:Y:S02]  /*6040*/  IMAD.MOV.U32 R37, RZ, RZ, R0 ;  /* 0x000000ffff257224 */ /* 0x000fe400078e0000 */
[----:B------:R-:W-:Y:S02]  /*6050*/  IMAD.MOV.U32 R8, RZ, RZ, R11 ;  /* 0x000000ffff087224 */ /* 0x000fe400078e000b */
[----:B------:R-:W-:Y:S02]  /*6060*/  IMAD.MOV.U32 R0, RZ, RZ, R3 ;  /* 0x000000ffff007224 */ /* 0x000fe400078e0003 */
.L_x_11860:
[----:B------:R-:W-:Y:S05]  /*6070*/  BSYNC B1 ;  /* 0x0000000000017941 */ /* 0x000fea0003800000 */
.L_x_11858:
        /* <DEDUP_REMOVED lines=9> */
.L_x_11862:
[----:B------:R-:W-:Y:S01]  /*6110*/  MOV R12, R13 ;  /* 0x0000000d000c7202 */ /* 0x000fe20000000f00 */
[----:B------:R-:W-:Y:S02]  /*6120*/  IMAD.MOV.U32 R32, RZ, RZ, R37 ;  /* 0x000000ffff207224 */ /* 0x000fe400078e0025 */
[----:B------:R-:W-:Y:S02]  /*6130*/  IMAD.MOV.U32 R13, RZ, RZ, R14 ;  /* 0x000000ffff0d7224 */ /* 0x000fe400078e000e */
[----:B------:R-:W-:Y:S02]  /*6140*/  IMAD.MOV.U32 R37, RZ, RZ, R36 ;  /* 0x000000ffff257224 */ /* 0x000fe400078e0024 */
.L_x_11863:
[----:B------:R-:W-:Y:S05]  /*6150*/  BSYNC B1 ;  /* 0x0000000000017941 */ /* 0x000fea0003800000 */
.L_x_11861:
        /* <DEDUP_REMOVED lines=9> */
.L_x_11865:
[----:B------:R-:W-:Y:S01]  /*61f0*/  IMAD.MOV.U32 R3, RZ, RZ, R12 ;  /* 0x000000ffff037224 */ /* 0x000fe200078e000c */
[----:B------:R-:W-:Y:S01]  /*6200*/  MOV R11, R32 ;  /* 0x00000020000b7202 */ /* 0x000fe20000000f00 */
[----:B------:R-:W-:Y:S02]  /*6210*/  IMAD.MOV.U32 R12, RZ, RZ, R15 ;  /* 0x000000ffff0c7224 */ /* 0x000fe400078e000f */
[----:B------:R-:W-:Y:S02]  /*6220*/  IMAD.MOV.U32 R32, RZ, RZ, R31 ;  /* 0x000000ffff207224 */ /* 0x000fe400078e001f */
.L_x_11866:
[----:B------:R-:W-:Y:S05]  /*6230*/  BSYNC B1 ;  /* 0x0000000000017941 */ /* 0x000fea0003800000 */
.L_x_11864:
        /* <DEDUP_REMOVED lines=9> */
.L_x_11868:
[----:B------:R-:W-:Y:S01]  /*62d0*/  IMAD.MOV.U32 R14, RZ, RZ, R3 ;  /* 0x000000ffff0e7224 */ /* 0x000fe200078e0003 */
[----:B------:R-:W-:Y:S01]  /*62e0*/  MOV R3, R2 ;  /* 0x0000000200037202 */ /* 0x000fe20000000f00 */
[----:B------:R-:W-:Y:S02]  /*62f0*/  IMAD.MOV.U32 R34, RZ, RZ, R11 ;  /* 0x000000ffff227224 */ /* 0x000fe400078e000b */
[----:B------:R-:W-:Y:S02]  /*6300*/  IMAD.MOV.U32 R11, RZ, RZ, R10 ;  /* 0x000000ffff0b7224 */ /* 0x000fe400078e000a */
.L_x_11869:
[----:B------:R-:W-:Y:S05]  /*6310*/  BSYNC B1 ;  /* 0x0000000000017941 */ /* 0x000fea0003800000 */
.L_x_11867:
        /* <DEDUP_REMOVED lines=9> */
.L_x_11871:
[----:B------:R-:W-:Y:S02]  /*63b0*/  IMAD.MOV.U32 R15, RZ, RZ, R14 ;  /* 0x000000ffff0f7224 */ /* 0x000fe400078e000e */
[----:B------:R-:W-:Y:S01]  /*63c0*/  IMAD.MOV.U32 R31, RZ, RZ, R34 ;  /* 0x000000ffff1f7224 */ /* 0x000fe200078e0022 */
[----:B------:R-:W-:Y:S01]  /*63d0*/  MOV R34, R33 ;  /* 0x0000002100227202 */ /* 0x000fe20000000f00 */
[----:B------:R-:W-:Y:S02]  /*63e0*/  IMAD.MOV.U32 R14, RZ, RZ, R17 ;  /* 0x000000ffff0e7224 */ /* 0x000fe400078e0011 */
.L_x_11872:
[----:B------:R-:W-:Y:S05]  /*63f0*/  BSYNC B1 ;  /* 0x0000000000017941 */ /* 0x000fea0003800000 */
.L_x_11870:
        /* <DEDUP_REMOVED lines=9> */
.L_x_11874:
[----:B------:R-:W-:Y:S02]  /*6490*/  IMAD.MOV.U32 R2, RZ, RZ, R15 ;  /* 0x000000ffff027224 */ /* 0x000fe400078e000f */
[----:B------:R-:W-:Y:S02]  /*64a0*/  IMAD.MOV.U32 R10, RZ, RZ, R31 ;  /* 0x000000ffff0a7224 */ /* 0x000fe400078e001f */
[----:B------:R-:W-:Y:S02]  /*64b0*/  IMAD.MOV.U32 R15, RZ, RZ, R16 ;  /* 0x000000ffff0f7224 */ /* 0x000fe400078e0010 */
[----:B------:R-:W-:Y:S02]  /*64c0*/  IMAD.MOV.U32 R31, RZ, RZ, R30 ;  /* 0x000000ffff1f7224 */ /* 0x000fe400078e001e */
.L_x_11875:
[----:B------:R-:W-:Y:S05]  /*64d0*/  BSYNC B1 ;  /* 0x0000000000017941 */ /* 0x000fea0003800000 */
.L_x_11873:
        /* <DEDUP_REMOVED lines=9> */
.L_x_11877:
[----:B------:R-:W-:Y:S02]  /*6570*/  IMAD.MOV.U32 R16, RZ, RZ, R2 ;  /* 0x000000ffff107224 */ /* 0x000fe400078e0002 */
[----:B------:R-:W-:Y:S02]  /*6580*/  IMAD.MOV.U32 R17, RZ, RZ, R10 ;  /* 0x000000ffff117224 */ /* 0x000fe400078e000a */
[----:B------:R-:W-:Y:S02]  /*6590*/  IMAD.MOV.U32 R2, RZ, RZ, R5 ;  /* 0x000000ffff027224 */ /* 0x000fe400078e0005 */
[----:B------:R-:W-:Y:S02]  /*65a0*/  IMAD.MOV.U32 R10, RZ, RZ, R35 ;  /* 0x000000ffff0a7224 */ /* 0x000fe400078e0023 */
.L_x_11878:
[----:B------:R-:W-:Y:S05]  /*65b0*/  BSYNC B1 ;  /* 0x0000000000017941 */ /* 0x000fea0003800000 */
.L_x_11876:
        /* <DEDUP_REMOVED lines=9> */
.L_x_11880:
[----:B------:R-:W-:Y:S02]  /*6650*/  IMAD.MOV.U32 R5, RZ, RZ, R16 ;  /* 0x000000ffff057224 */ /* 0x000fe400078e0010 */
[----:B------:R-:W-:Y:S02]  /*6660*/  IMAD.MOV.U32 R30, RZ, RZ, R17 ;  /* 0x000000ffff1e7224 */ /* 0x000fe400078e0011 */
[----:B------:R-:W-:Y:S02]  /*6670*/  IMAD.MOV.U32 R16, RZ, RZ, R19 ;  /* 0x000000ffff107224 */ /* 0x000fe400078e0013 */
[----:B------:R-:W-:Y:S02]  /*6680*/  IMAD.MOV.U32 R17, RZ, RZ, R18 ;  /* 0x000000ffff117224 */ /* 0x000fe400078e0012 */
.L_x_11881:
[----:B------:R-:W-:Y:S05]  /*6690*/  BSYNC B1 ;  /* 0x0000000000017941 */ /* 0x000fea0003800000 */
.L_x_11879:
        /* <DEDUP_REMOVED lines=9> */
.L_x_11883:
[----:B------:R-:W-:Y:S01]  /*6730*/  MOV R18, R5 ;  /* 0x0000000500127202 */ /* 0x000fe20000000f00 */
[----:B------:R-:W-:Y:S02]  /*6740*/  IMAD.MOV.U32 R19, RZ, RZ, R30 ;  /* 0x000000ffff137224 */ /* 0x000fe400078e001e */
[----:B------:R-:W-:Y:S02]  /*6750*/  IMAD.MOV.U32 R5, RZ, RZ, R4 ;  /* 0x000000ffff057224 */ /* 0x000fe400078e0004 */
[----:B------:R-:W-:Y:S02]  /*6760*/  IMAD.MOV.U32 R30, RZ, RZ, R29 ;  /* 0x000000ffff1e7224 */ /* 0x000fe400078e001d */
.L_x_11884:
[----:B------:R-:W-:Y:S05]  /*6770*/  BSYNC B1 ;  /* 0x0000000000017941 */ /* 0x000fea0003800000 */
.L_x_11882:
        /* <DEDUP_REMOVED lines=9> */
.L_x_11886:
[----:B------:R-:W-:Y:S01]  /*6810*/  IMAD.MOV.U32 R29, RZ, RZ, R18 ;  /* 0x000000ffff1d7224 */ /* 0x000fe200078e0012 */
[----:B------:R-:W-:Y:S01]  /*6820*/  MOV R4, R19 ;  /* 0x0000001300047202 */ /* 0x000fe20000000f00 */
[----:B------:R-:W-:Y:S02]  /*6830*/  IMAD.MOV.U32 R18, RZ, RZ, R21 ;  /* 0x000000ffff127224 */ /* 0x000fe400078e0015 */
[----:B------:R-:W-:Y:S02]  /*6840*/  IMAD.MOV.U32 R19, RZ, RZ, R20 ;  /* 0x000000ffff137224 */ /* 0x000fe400078e0014 */
.L_x_11887:
[----:B------:R-:W-:Y:S05]  /*6850*/  BSYNC B1 ;  /* 0x0000000000017941 */ /* 0x000fea0003800000 */
.L_x_11885:
        /* <DEDUP_REMOVED lines=9> */
.L_x_11889:
[----:B------:R-:W-:Y:S01]  /*68f0*/  IMAD.MOV.U32 R20, RZ, RZ, R29 ;  /* 0x000000ffff147224 */ /* 0x000fe200078e001d */
[----:B------:R-:W-:Y:S01]  /*6900*/  MOV R29, R22 ;  /* 0x00000016001d7202 */ /* 0x000fe20000000f00 */
[----:B------:R-:W-:Y:S02]  /*6910*/  IMAD.MOV.U32 R21, RZ, RZ, R4 ;  /* 0x000000ffff157224 */ /* 0x000fe400078e0004 */
[----:B------:R-:W-:Y:S02]  /*6920*/  IMAD.MOV.U32 R4, RZ, RZ, R7 ;  /* 0x000000ffff047224 */ /* 0x000fe400078e0007 */
.L_x_11890:
[----:B------:R-:W-:Y:S05]  /*6930*/  BSYNC B1 ;  /* 0x0000000000017941 */ /* 0x000fea0003800000 */
.L_x_11888:
        /* <DEDUP_REMOVED lines=9> */
.L_x_11892:
[----:B------:R-:W-:Y:S02]  /*69d0*/  IMAD.MOV.U32 R7, RZ, RZ, R20 ;  /* 0x000000ffff077224 */ /* 0x000fe400078e0014 */
[----:B------:R-:W-:Y:S01]  /*69e0*/  IMAD.MOV.U32 R22, RZ, RZ, R21 ;  /* 0x000000ffff167224 */ /* 0x000fe200078e0015 */
[----:B------:R-:W-:Y:S01]  /*69f0*/  MOV R21, R24 ;  /* 0x0000001800157202 */ /* 0x000fe20000000f00 */
[----:B------:R-:W-:Y:S02]  /*6a00*/  IMAD.MOV.U32 R20, RZ, RZ, R23 ;  /* 0x000000ffff147224 */ /* 0x000fe400078e0017 */
.L_x_11893:
[----:B------:R-:W-:Y:S05]  /*6a10*/  BSYNC B1 ;  /* 0x0000000000017941 */ /* 0x000fea0003800000 */
.L_x_11891:
        /* <DEDUP_REMOVED lines=9> */
.L_x_11895:
[----:B------:R-:W-:Y:S02]  /*6ab0*/  IMAD.MOV.U32 R24, RZ, RZ, R7 ;  /* 0x000000ffff187224 */ /* 0x000fe400078e0007 */
[----:B------:R-:W-:Y:S02]  /*6ac0*/  IMAD.MOV.U32 R23, RZ, RZ, R22 ;  /* 0x000000ffff177224 */ /* 0x000fe400078e0016 */
[----:B------:R-:W-:Y:S02]  /*6ad0*/  IMAD.MOV.U32 R7, RZ, RZ, R6 ;  /* 0x000000ffff077224 */ /* 0x000fe400078e0006 */
[----:B------:R-:W-:Y:S02]  /*6ae0*/  IMAD.MOV.U32 R22, RZ, RZ, R25 ;  /* 0x000000ffff167224 */ /* 0x000fe400078e0019 */
.L_x_11896:
[----:B------:R-:W-:Y:S05]  /*6af0*/  BSYNC B1 ;  /* 0x0000000000017941 */ /* 0x000fea0003800000 */
.L_x_11894:
        /* <DEDUP_REMOVED lines=9> */
.L_x_11898:
[----:B------:R-:W-:Y:S02]  /*6b90*/  IMAD.MOV.U32 R6, RZ, RZ, R24 ;  /* 0x000000ffff067224 */ /* 0x000fe400078e0018 */
[----:B------:R-:W-:Y:S02]  /*6ba0*/  IMAD.MOV.U32 R25, RZ, RZ, R23 ;  /* 0x000000ffff197224 */ /* 0x000fe400078e0017 */
[----:B------:R-:W-:Y:S02]  /*6bb0*/  IMAD.MOV.U32 R24, RZ, RZ, R27 ;  /* 0x000000ffff187224 */ /* 0x000fe400078e001b */
[----:B------:R-:W-:Y:S02]  /*6bc0*/  IMAD.MOV.U32 R23, RZ, RZ, R26 ;  /* 0x000000ffff177224 */ /* 0x000fe400078e001a */
.L_x_11899:
[----:B------:R-:W-:Y:S05]  /*6bd0*/  BSYNC B1 ;  /* 0x0000000000017941 */ /* 0x000fea0003800000 */
.L_x_11897:
        /* <DEDUP_REMOVED lines=9> */
.L_x_11901:
[----:B------:R-:W-:Y:S02]  /*6c70*/  IMAD.MOV.U32 R26, RZ, RZ, R6 ;  /* 0x000000ffff1a7224 */ /* 0x000fe400078e0006 */
[----:B------:R-:W-:Y:S02]  /*6c80*/  IMAD.MOV.U32 R27, RZ, RZ, R25 ;  /* 0x000000ffff1b7224 */ /* 0x000fe400078e0019 */
[----:B------:R-:W-:Y:S02]  /*6c90*/  IMAD.MOV.U32 R6, RZ, RZ, R9 ;  /* 0x000000ffff067224 */ /* 0x000fe400078e0009 */
[----:B------:R-:W-:Y:S02]  /*6ca0*/  IMAD.MOV.U32 R25, RZ, RZ, R28 ;  /* 0x000000ffff197224 */ /* 0x000fe400078e001c */
.L_x_11902:
[----:B------:R-:W-:Y:S05]  /*6cb0*/  BSYNC B1 ;  /* 0x0000000000017941 */ /* 0x000fea0003800000 */
.L_x_11900:
[C---:B------:R-:W-:Y:S01]  /*6cc0*/  FSETP.GEU.FTZ.AND P0, PT, R0.reuse, -3.40282346638528859812e+38, PT ;  /* 0xff7fffff0000780b */ /* 0x040fe20003f1e000 */
[----:B------:R-:W-:Y:S01]  /*6cd0*/  BSSY B1, `(.L_x_11903) ;  /* 0x0000013000017945 */ /* 0x000fe20003800000 */
[----:B------:R-:W-:Y:S02]  /*6ce0*/  FSETP.NEU.FTZ.AND P1, PT, R0, -3.40282346638528859812e+38, PT ;  /* 0xff7fffff0000780b */ /* 0x000fe40003f3d000 */
[----:B------:R-:W-:-:S02]  /*6cf0*/  ISETP.EQ.OR P0, PT, R8, -0x1, !P0 ;  /* 0xffffffff0800780c */ /* 0x000fc40004702670 */
[----:B------:R-:W-:-:S04]  /*6d00*/  ISETP.LE.OR P1, PT, R8, -0x1, P1 ;  /* 0xffffffff0800780c */ /* 0x000fc80000f23670 */
[----:B------:R-:W-:-:S13]  /*6d10*/  PLOP3.LUT P0, PT, P0, P1, PT, 0x8, 0x0 ;  /* 0x000000000000781c */ /* 0x000fda0000702170 */
[----:B------:R-:W-:Y:S02]  /*6d20*/  @!P0 IMAD.MOV.U32 R0, RZ, RZ, -0x800001 ;  /* 0xff7fffffff008424 */ /* 0x000fe400078e00ff */
[----:B------:R-:W-:-:S03]  /*6d30*/  @!P0 IMAD.MOV.U32 R8, RZ, RZ, -0x1 ;  /* 0xffffffffff088424 */ /* 0x000fc600078e00ff */
        /* <DEDUP_REMOVED lines=8> */
.L_x_11904:
[----:B------:R-:W-:Y:S02]  /*6dc0*/  IMAD.MOV.U32 R9, RZ, RZ, R8 ;  /* 0x000000ffff097224 */ /* 0x000fe400078e0008 */
[----:B------:R-:W-:Y:S02]  /*6dd0*/  IMAD.MOV.U32 R33, RZ, RZ, R0 ;  /* 0x000000ffff217224 */ /* 0x000fe400078e0000 */
[----:B------:R-:W-:Y:S02]  /*6de0*/  IMAD.MOV.U32 R8, RZ, RZ, R13 ;  /* 0x000000ffff087224 */ /* 0x000fe400078e000d */
[----:B------:R-:W-:Y:S02]  /*6df0*/  IMAD.MOV.U32 R0, RZ, RZ, R37 ;  /* 0x000000ffff007224 */ /* 0x000fe400078e0025 */
.L_x_11905:
[----:B------:R-:W-:Y:S05]  /*6e00*/  BSYNC B1 ;  /* 0x0000000000017941 */ /* 0x000fea0003800000 */
.L_x_11903:
        /* <DEDUP_REMOVED lines=9> */
.L_x_11907:
[----:B------:R-:W-:Y:S02]  /*6ea0*/  IMAD.MOV.U32 R28, RZ, RZ, R9 ;  /* 0x000000ffff1c7224 */ /* 0x000fe400078e0009 */
[----:B------:R-:W-:Y:S02]  /*6eb0*/  IMAD.MOV.U32 R36, RZ, RZ, R33 ;  /* 0x000000ffff247224 */ /* 0x000fe400078e0021 */
[----:B------:R-:W-:Y:S02]  /*6ec0*/  IMAD.MOV.U32 R9, RZ, RZ, R12 ;  /* 0x000000ffff097224 */ /* 0x000fe400078e000c */
[----:B------:R-:W-:Y:S02]  /*6ed0*/  IMAD.MOV.U32 R33, RZ, RZ, R32 ;  /* 0x000000ffff217224 */ /* 0x000fe400078e0020 */
.L_x_11908:
[----:B------:R-:W-:Y:S05]  /*6ee0*/  BSYNC B1 ;  /* 0x0000000000017941 */ /* 0x000fea0003800000 */
.L_x_11906:
        /* <DEDUP_REMOVED lines=9> */
.L_x_11910:
[----:B------:R-:W-:Y:S01]  /*6f80*/  MOV R13, R28 ;  /* 0x0000001c000d7202 */ /* 0x000fe20000000f00 */
[----:B------:R-:W-:Y:S02]  /*6f90*/  IMAD.MOV.U32 R35, RZ, RZ, R36 ;  /* 0x000000ffff237224 */ /* 0x000fe400078e0024 */
[----:B------:R-:W-:Y:S02]  /*6fa0*/  IMAD.MOV.U32 R28, RZ, RZ, R3 ;  /* 0x000000ffff1c7224 */ /* 0x000fe400078e0003 */
[----:B------:R-:W-:Y:S02]  /*6fb0*/  IMAD.MOV.U32 R36, RZ, RZ, R11 ;  /* 0x000000ffff247224 */ /* 0x000fe400078e000b */
.L_x_11911:
[----:B------:R-:W-:Y:S05]  /*6fc0*/  BSYNC B1 ;  /* 0x0000000000017941 */ /* 0x000fea0003800000 */
.L_x_11909:
        /* <DEDUP_REMOVED lines=9> */
.L_x_11913:
[----:B------:R-:W-:Y:S01]  /*7060*/  IMAD.MOV.U32 R12, RZ, RZ, R13 ;  /* 0x000000ffff0c7224 */ /* 0x000fe200078e000d */
[----:B------:R-:W-:Y:S01]  /*7070*/  MOV R32, R35 ;  /* 0x0000002300207202 */ /* 0x000fe20000000f00 */
[----:B------:R-:W-:Y:S02]  /*7080*/  IMAD.MOV.U32 R13, RZ, RZ, R14 ;  /* 0x000000ffff0d7224 */ /* 0x000fe400078e000e */
[----:B------:R-:W-:Y:S02]  /*7090*/  IMAD.MOV.U32 R35, RZ, RZ, R34 ;  /* 0x000000ffff237224 */ /* 0x000fe400078e0022 */
.L_x_11914:
[----:B------:R-:W-:Y:S05]  /*70a0*/  BSYNC B1 ;  /* 0x0000000000017941 */ /* 0x000fea0003800000 */
.L_x_11912:
        /* <DEDUP_REMOVED lines=9> */
.L_x_11916:
[----:B------:R-:W-:Y:S01]  /*7140*/  IMAD.MOV.U32 R3, RZ, RZ, R12 ;  /* 0x000000ffff037224 */ /* 0x000fe200078e000c */
[----:B------:R-:W-:Y:S01]  /*7150*/  MOV R12, R15 ;  /* 0x0000000f000c7202 */ /* 0x000fe20000000f00 */
[----:B------:R-:W-:Y:S02]  /*7160*/  IMAD.MOV.U32 R11, RZ, RZ, R32 ;  /* 0x000000ffff0b7224 */ /* 0x000fe400078e0020 */
[----:B------:R-:W-:Y:S02]  /*7170*/  IMAD.MOV.U32 R32, RZ, RZ, R31 ;  /* 0x000000ffff207224 */ /* 0x000fe400078e001f */
.L_x_11917:
[----:B------:R-:W-:Y:S05]  /*7180*/  BSYNC B1 ;  /* 0x0000000000017941 */ /* 0x000fea0003800000 */
.L_x_11915:
        /* <DEDUP_REMOVED lines=9> */
.L_x_11919:
[----:B------:R-:W-:Y:S02]  /*7220*/  IMAD.MOV.U32 R15, RZ, RZ, R3 ;  /* 0x000000ffff0f7224 */ /* 0x000fe400078e0003 */
[----:B------:R-:W-:Y:S01]  /*7230*/  IMAD.MOV.U32 R14, RZ, RZ, R11 ;  /* 0x000000ffff0e7224 */ /* 0x000fe200078e000b */
[----:B------:R-:W-:Y:S01]  /*7240*/  MOV R11, R10 ;  /* 0x0000000a000b7202 */ /* 0x000fe20000000f00 */
[----:B------:R-:W-:Y:S02]  /*7250*/  IMAD.MOV.U32 R3, RZ, RZ, R2 ;  /* 0x000000ffff037224 */ /* 0x000fe400078e0002 */
.L_x_11920:
[----:B------:R-:W-:Y:S05]  /*7260*/  BSYNC B1 ;  /* 0x0000000000017941 */ /* 0x000fea0003800000 */
.L_x_11918:
        /* <DEDUP_REMOVED lines=9> */
.L_x_11922:
[----:B------:R-:W-:Y:S02]  /*7300*/  IMAD.MOV.U32 R2, RZ, RZ, R15 ;  /* 0x000000ffff027224 */ /* 0x000fe400078e000f */
[----:B------:R-:W-:Y:S02]  /*7310*/  IMAD.MOV.U32 R31, RZ, RZ, R14 ;  /* 0x000000ffff1f7224 */ /* 0x000fe400078e000e */
[----:B------:R-:W-:Y:S02]  /*7320*/  IMAD.MOV.U32 R15, RZ, RZ, R16 ;  /* 0x000000ffff0f7224 */ /* 0x000fe400078e0010 */
[----:B------:R-:W-:Y:S02]  /*7330*/  IMAD.MOV.U32 R14, RZ, RZ, R17 ;  /* 0x000000ffff0e7224 */ /* 0x000fe400078e0011 */
.L_x_11923:
[----:B------:R-:W-:Y:S05]  /*7340*/  BSYNC B1 ;  /* 0x0000000000017941 */ /* 0x000fea0003800000 */
.L_x_11921:
        /* <DEDUP_REMOVED lines=9> */
.L_x_11925:
[----:B------:R-:W-:Y:S02]  /*73e0*/  IMAD.MOV.U32 R17, RZ, RZ, R2 ;  /* 0x000000ffff117224 */ /* 0x000fe400078e0002 */
[----:B------:R-:W-:Y:S02]  /*73f0*/  IMAD.MOV.U32 R10, RZ, RZ, R31 ;  /* 0x000000ffff0a7224 */ /* 0x000fe400078e001f */
[----:B------:R-:W-:Y:S02]  /*7400*/  IMAD.MOV.U32 R2, RZ, RZ, R5 ;  /* 0x000000ffff027224 */ /* 0x000fe400078e0005 */
[----:B------:R-:W-:Y:S02]  /*7410*/  IMAD.MOV.U32 R31, RZ, RZ, R30 ;  /* 0x000000ffff1f7224 */ /* 0x000fe400078e001e */
.L_x_11926:
[----:B------:R-:W-:Y:S05]  /*7420*/  BSYNC B1 ;  /* 0x0000000000017941 */ /* 0x000fea0003800000 */
.L_x_11924:
        /* <DEDUP_REMOVED lines=9> */
.L_x_11928:
[----:B------:R-:W-:Y:S02]  /*74c0*/  IMAD.MOV.U32 R16, RZ, RZ, R17 ;  /* 0x000000ffff107224 */ /* 0x000fe400078e0011 */
[----:B------:R-:W-:Y:S02]  /*74d0*/  IMAD.MOV.U32 R5, RZ, RZ, R10 ;  /* 0x000000ffff057224 */ /* 0x000fe400078e000a */
[----:B------:R-:W-:Y:S02]  /*74e0*/  IMAD.MOV.U32 R17, RZ, RZ, R18 ;  /* 0x000000ffff117224 */ /* 0x000fe400078e0012 */
[----:B------:R-:W-:Y:S02]  /*74f0*/  IMAD.MOV.U32 R10, RZ, RZ, R19 ;  /* 0x000000ffff0a7224 */ /* 0x000fe400078e0013 */
.L_x_11929:
[----:B------:R-:W-:Y:S05]  /*7500*/  BSYNC B1 ;  /* 0x0000000000017941 */ /* 0x000fea0003800000 */
.L_x_11927:
        /* <DEDUP_REMOVED lines=9> */
.L_x_11931:
[----:B------:R-:W-:Y:S01]  /*75a0*/  MOV R19, R16 ;  /* 0x0000001000137202 */ /* 0x000fe20000000f00 */
[----:B------:R-:W-:Y:S02]  /*75b0*/  IMAD.MOV.U32 R18, RZ, RZ, R5 ;  /* 0x000000ffff127224 */ /* 0x000fe400078e0005 */
[----:B------:R-:W-:Y:S02]  /*75c0*/  IMAD.MOV.U32 R16, RZ, RZ, R29 ;  /* 0x000000ffff107224 */ /* 0x000fe400078e001d */
[----:B------:R-:W-:Y:S02]  /*75d0*/  IMAD.MOV.U32 R5, RZ, RZ, R4 ;  /* 0x000000ffff057224 */ /* 0x000fe400078e0004 */
.L_x_11932:
[----:B------:R-:W-:Y:S05]  /*75e0*/  BSYNC B1 ;  /* 0x0000000000017941 */ /* 0x000fea0003800000 */
.L_x_11930:
        /* <DEDUP_REMOVED lines=9> */
.L_x_11934:
[----:B------:R-:W-:Y:S01]  /*7680*/  IMAD.MOV.U32 R4, RZ, RZ, R19 ;  /* 0x000000ffff047224 */ /* 0x000fe200078e0013 */
[----:B------:R-:W-:Y:S01]  /*7690*/  MOV R29, R18 ;  /* 0x00000012001d7202 */ /* 0x000fe20000000f00 */
[----:B------:R-:W-:Y:S02]  /*76a0*/  IMAD.MOV.U32 R19, RZ, RZ, R20 ;  /* 0x000000ffff137224 */ /* 0x000fe400078e0014 */
[----:B------:R-:W-:Y:S02]  /*76b0*/  IMAD.MOV.U32 R18, RZ, RZ, R21 ;  /* 0x000000ffff127224 */ /* 0x000fe400078e0015 */
.L_x_11935:
[----:B------:R-:W-:Y:S05]  /*76c0*/  BSYNC B1 ;  /* 0x0000000000017941 */ /* 0x000fea0003800000 */
.L_x_11933:
        /* <DEDUP_REMOVED lines=9> */
.L_x_11937:
[----:B------:R-:W-:Y:S01]  /*7760*/  IMAD.MOV.U32 R21, RZ, RZ, R4 ;  /* 0x000000ffff157224 */ /* 0x000fe200078e0004 */
[----:B------:R-:W-:Y:S01]  /*7770*/  MOV R4, R7 ;  /* 0x0000000700047202 */ /* 0x000fe20000000f00 */
[----:B------:R-:W-:Y:S02]  /*7780*/  IMAD.MOV.U32 R20, RZ, RZ, R29 ;  /* 0x000000ffff147224 */ /* 0x000fe400078e001d */
[----:B------:R-:W-:Y:S02]  /*7790*/  IMAD.MOV.U32 R29, RZ, RZ, R22 ;  /* 0x000000ffff1d7224 */ /* 0x000fe400078e0016 */
.L_x_11938:
[----:B------:R-:W-:Y:S05]  /*77a0*/  BSYNC B1 ;  /* 0x0000000000017941 */ /* 0x000fea0003800000 */
.L_x_11936:
        /* <DEDUP_REMOVED lines=9> */
.L_x_11940:
[----:B------:R-:W-:Y:S02]  /*7840*/  IMAD.MOV.U32 R7, RZ, RZ, R21 ;  /* 0x000000ffff077224 */ /* 0x000fe400078e0015 */
[----:B------:R-:W-:Y:S01]  /*7850*/  IMAD.MOV.U32 R22, RZ, RZ, R20 ;  /* 0x000000ffff167224 */ /* 0x000fe200078e0014 */
[----:B------:R-:W-:Y:S01]  /*7860*/  MOV R20, R23 ;  /* 0x0000001700147202 */ /* 0x000fe20000000f00 */
[----:B------:R-:W-:Y:S02]  /*7870*/  IMAD.MOV.U32 R21, RZ, RZ, R24 ;  /* 0x000000ffff157224 */ /* 0x000fe400078e0018 */
.L_x_11941:
[----:B------:R-:W-:Y:S05]  /*7880*/  BSYNC B1 ;  /* 0x0000000000017941 */ /* 0x000fea0003800000 */
.L_x_11939:
        /* <DEDUP_REMOVED lines=9> */
.L_x_11943:
[----:B------:R-:W-:Y:S02]  /*7920*/  IMAD.MOV.U32 R23, RZ, RZ, R7 ;  /* 0x000000ffff177224 */ /* 0x000fe400078e0007 */
[----:B------:R-:W-:Y:S02]  /*7930*/  IMAD.MOV.U32 R24, RZ, RZ, R22 ;  /* 0x000000ffff187224 */ /* 0x000fe400078e0016 */
[----:B------:R-:W-:Y:S02]  /*7940*/  IMAD.MOV.U32 R7, RZ, RZ, R6 ;  /* 0x000000ffff077224 */ /* 0x000fe400078e0006 */
[----:B------:R-:W-:Y:S02]  /*7950*/  IMAD.MOV.U32 R22, RZ, RZ, R25 ;  /* 0x000000ffff167224 */ /* 0x000fe400078e0019 */
.L_x_11944:
[----:B------:R-:W-:Y:S05]  /*7960*/  BSYNC B1 ;  /* 0x0000000000017941 */ /* 0x000fea0003800000 */
.L_x_11942:
        /* <DEDUP_REMOVED lines=9> */
.L_x_11946:
[----:B------:R-:W-:Y:S02]  /*7a00*/  IMAD.MOV.U32 R6, RZ, RZ, R23 ;  /* 0x000000ffff067224 */ /* 0x000fe400078e0017 */
[----:B------:R-:W-:Y:S02]  /*7a10*/  IMAD.MOV.U32 R25, RZ, RZ, R24 ;  /* 0x000000ffff197224 */ /* 0x000fe400078e0018 */
[----:B------:R-:W-:Y:S02]  /*7a20*/  IMAD.MOV.U32 R23, RZ, RZ, R26 ;  /* 0x000000ffff177224 */ /* 0x000fe400078e001a */
[----:B------:R-:W-:Y:S02]  /*7a30*/  IMAD.MOV.U32 R24, RZ, RZ, R27 ;  /* 0x000000ffff187224 */ /* 0x000fe400078e001b */
.L_x_11947:
[----:B------:R-:W-:Y:S05]  /*7a40*/  BSYNC B1 ;  /* 0x0000000000017941 */ /* 0x000fea0003800000 */
.L_x_11945:
[C---:B------:R-:W-:Y:S01]  /*7a50*/  FSETP.GEU.FTZ.AND P1, PT, R0.reuse, -3.40282346638528859812e+38, PT ;  /* 0xff7fffff0000780b */ /* 0x040fe20003f3e000 */
[----:B------:R-:W-:Y:S01]  /*7a60*/  BSSY B1, `(.L_x_11948) ;  /* 0x0000013000017945 */ /* 0x000fe20003800000 */
[----:B------:R-:W-:Y:S02]  /*7a70*/  FSETP.NEU.FTZ.AND P0, PT, R0, -3.40282346638528859812e+38, PT ;  /* 0xff7fffff0000780b */ /* 0x000fe40003f1d000 */
[----:B------:R-:W-:-:S02]  /*7a80*/  ISETP.EQ.OR P1, PT, R8, -0x1, !P1 ;  /* 0xffffffff0800780c */ /* 0x000fc40004f22670 */
[----:B------:R-:W-:-:S04]  /*7a90*/  ISETP.LE.OR P0, PT, R8, -0x1, P0 ;  /* 0xffffffff0800780c */ /* 0x000fc80000703670 */
[----:B------:R-:W-:-:S13]  /*7aa0*/  PLOP3.LUT P0, PT, P1, P0, PT, 0x8, 0x0 ;  /* 0x000000000000781c */ /* 0x000fda0000f00170 */
[----:B------:R-:W-:Y:S01]  /*7ab0*/  @!P0 IMAD.MOV.U32 R0, RZ, RZ, -0x800001 ;  /* 0xff7fffffff008424 */ /* 0x000fe200078e00ff */
[----:B------:R-:W-:-:S04]  /*7ac0*/  @!P0 MOV R8, 0xffffffff ;  /* 0xffffffff00088802 */ /* 0x000fc80000000f00 */
        /* <DEDUP_REMOVED lines=8> */
.L_x_11949:
[----:B------:R-:W-:Y:S02]  /*7b50*/  IMAD.MOV.U32 R27, RZ, RZ, R8 ;  /* 0x000000ffff1b7224 */ /* 0x000fe400078e0008 */
[----:B------:R-:W-:Y:S02]  /*7b60*/  IMAD.MOV.U32 R37, RZ, RZ, R0 ;  /* 0x000000ffff257224 */ /* 0x000fe400078e0000 */
[----:B------:R-:W-:Y:S02]  /*7b70*/  IMAD.MOV.U32 R8, RZ, RZ, R9 ;  /* 0x000000ffff087224 */ /* 0x000fe400078e0009 */
[----:B------:R-:W-:Y:S02]  /*7b80*/  IMAD.MOV.U32 R0, RZ, RZ, R33 ;  /* 0x000000ffff007224 */ /* 0x000fe400078e0021 */
.L_x_11950:
[----:B------:R-:W-:Y:S05]  /*7b90*/  BSYNC B1 ;  /* 0x0000000000017941 */ /* 0x000fea0003800000 */
.L_x_11948:
        /* <DEDUP_REMOVED lines=9> */
.L_x_11952:
[----:B------:R-:W-:Y:S02]  /*7c30*/  IMAD.MOV.U32 R26, RZ, RZ, R27 ;  /* 0x000000ffff1a7224 */ /* 0x000fe400078e001b */
[----:B------:R-:W-:Y:S02]  /*7c40*/  IMAD.MOV.U32 R30, RZ, RZ, R37 ;  /* 0x000000ffff1e7224 */ /* 0x000fe400078e0025 */
[----:B------:R-:W-:Y:S02]  /*7c50*/  IMAD.MOV.U32 R27, RZ, RZ, R28 ;  /* 0x000000ffff1b7224 */ /* 0x000fe400078e001c */
[----:B------:R-:W-:Y:S02]  /*7c60*/  IMAD.MOV.U32 R37, RZ, RZ, R36 ;  /* 0x000000ffff257224 */ /* 0x000fe400078e0024 */
.L_x_11953:
[----:B------:R-:W-:Y:S05]  /*7c70*/  BSYNC B1 ;  /* 0x0000000000017941 */ /* 0x000fea0003800000 */
.L_x_11951:
        /* <DEDUP_REMOVED lines=9> */
.L_x_11955:
[----:B------:R-:W-:Y:S02]  /*7d10*/  IMAD.MOV.U32 R9, RZ, RZ, R26 ;  /* 0x000000ffff097224 */ /* 0x000fe400078e001a */
[----:B------:R-:W-:Y:S02]  /*7d20*/  IMAD.MOV.U32 R33, RZ, RZ, R30 ;  /* 0x000000ffff217224 */ /* 0x000fe400078e001e */
[----:B------:R-:W-:Y:S02]  /*7d30*/  IMAD.MOV.U32 R26, RZ, RZ, R13 ;  /* 0x000000ffff1a7224 */ /* 0x000fe400078e000d */
[----:B------:R-:W-:Y:S02]  /*7d40*/  IMAD.MOV.U32 R30, RZ, RZ, R35 ;  /* 0x000000ffff1e7224 */ /* 0x000fe400078e0023 */
.L_x_11956:
[----:B------:R-:W-:Y:S05]  /*7d50*/  BSYNC B1 ;  /* 0x0000000000017941 */ /* 0x000fea0003800000 */
.L_x_11954:
        /* <DEDUP_REMOVED lines=9> */
.L_x_11958:
[----:B------:R-:W-:Y:S01]  /*7df0*/  MOV R28, R9 ;  /* 0x00000009001c7202 */ /* 0x000fe20000000f00 */
[----:B------:R-:W-:Y:S02]  /*7e00*/  IMAD.MOV.U32 R34, RZ, RZ, R33 ;  /* 0x000000ffff227224 */ /* 0x000fe400078e0021 */
[----:B------:R-:W-:Y:S02]  /*7e10*/  IMAD.MOV.U32 R9, RZ, RZ, R12 ;  /* 0x000000ffff097224 */ /* 0x000fe400078e000c */
[----:B------:R-:W-:Y:S02]  /*7e20*/  IMAD.MOV.U32 R33, RZ, RZ, R32 ;  /* 0x000000ffff217224 */ /* 0x000fe400078e0020 */
.L_x_11959:
[----:B------:R-:W-:Y:S05]  /*7e30*/  BSYNC B1 ;  /* 0x0000000000017941 */ /* 0x000fea0003800000 */
.L_x_11957:
        /* <DEDUP_REMOVED lines=9> */
.L_x_11961:
[----:B------:R-:W-:Y:S01]  /*7ed0*/  IMAD.MOV.U32 R12, RZ, RZ, R28 ;  /* 0x000000ffff0c7224 */ /* 0x000fe200078e001c */
[----:B------:R-:W-:Y:S01]  /*7ee0*/  MOV R13, R34 ;  /* 0x00000022000d7202 */ /* 0x000fe20000000f00 */
[----:B------:R-:W-:Y:S02]  /*7ef0*/  IMAD.MOV.U32 R28, RZ, RZ, R3 ;  /* 0x000000ffff1c7224 */ /* 0x000fe400078e0003 */
[----:B------:R-:W-:Y:S02]  /*7f00*/  IMAD.MOV.U32 R34, RZ, RZ, R11 ;  /* 0x000000ffff227224 */ /* 0x000fe400078e000b */
.L_x_11962:
[----:B------:R-:W-:Y:S05]  /*7f10*/  BSYNC B1 ;  /* 0x0000000000017941 */ /* 0x000fea0003800000 */
.L_x_11960:
        /* <DEDUP_REMOVED lines=9> */
.L_x_11964:
[----:B------:R-:W-:Y:S01]  /*7fb0*/  IMAD.MOV.U32 R3, RZ, RZ, R12 ;  /* 0x000000ffff037224 */ /* 0x000fe200078e000c */
[----:B------:R-:W-:Y:S01]  /*7fc0*/  MOV R12, R15 ;  /* 0x0000000f000c7202 */ /* 0x000fe20000000f00 */
[----:B------:R-:W-:Y:S02]  /*7fd0*/  IMAD.MOV.U32 R32, RZ, RZ, R13 ;  /* 0x000000ffff207224 */ /* 0x000fe400078e000d */
[----:B------:R-:W-:Y:S02]  /*7fe0*/  IMAD.MOV.U32 R13, RZ, RZ, R14 ;  /* 0x000000ffff0d7224 */ /* 0x000fe400078e000e */
.L_x_11965:
[----:B------:R-:W-:Y:S05]  /*7ff0*/  BSYNC B1 ;  /* 0x0000000000017941 */ /* 0x000fea0003800000 */
.L_x_11963:
        /* <DEDUP_REMOVED lines=9> */
.L_x_11967:
[----:B------:R-:W-:Y:S02]  /*8090*/  IMAD.MOV.U32 R14, RZ, RZ, R3 ;  /* 0x000000ffff0e7224 */ /* 0x000fe400078e0003 */
[----:B------:R-:W-:Y:S01]  /*80a0*/  IMAD.MOV.U32 R11, RZ, RZ, R32 ;  /* 0x000000ffff0b7224 */ /* 0x000fe200078e0020 */
[----:B------:R-:W-:Y:S01]  /*80b0*/  MOV R32, R31 ;  /* 0x0000001f00207202 */ /* 0x000fe20000000f00 */
[----:B------:R-:W-:Y:S02]  /*80c0*/  IMAD.MOV.U32 R3, RZ, RZ, R2 ;  /* 0x000000ffff037224 */ /* 0x000fe400078e0002 */
.L_x_11968:
[----:B------:R-:W-:Y:S05]  /*80d0*/  BSYNC B1 ;  /* 0x0000000000017941 */ /* 0x000fea0003800000 */
.L_x_11966:
        /* <DEDUP_REMOVED lines=9> */
.L_x_11970:
[----:B------:R-:W-:Y:S02]  /*8170*/  IMAD.MOV.U32 R15, RZ, RZ, R14 ;  /* 0x000000ffff0f7224 */ /* 0x000fe400078e000e */
[----:B------:R-:W-:Y:S02]  /*8180*/  IMAD.MOV.U32 R2, RZ, RZ, R11 ;  /* 0x000000ffff027224 */ /* 0x000fe400078e000b */
[----:B------:R-:W-:Y:S02]  /*8190*/  IMAD.MOV.U32 R14, RZ, RZ, R17 ;  /* 0x000000ffff0e7224 */ /* 0x000fe400078e0011 */
[----:B------:R-:W-:Y:S02]  /*81a0*/  IMAD.MOV.U32 R11, RZ, RZ, R10 ;  /* 0x000000ffff0b7224 */ /* 0x000fe400078e000a */
.L_x_11971:
[----:B------:R-:W-:Y:S05]  /*81b0*/  BSYNC B1 ;  /* 0x0000000000017941 */ /* 0x000fea0003800000 */
.L_x_11969:
        /* <DEDUP_REMOVED lines=9> */
.L_x_11973:
[----:B------:R-:W-:Y:S02]  /*8250*/  IMAD.MOV.U32 R10, RZ, RZ, R15 ;  /* 0x000000ffff0a7224 */ /* 0x000fe400078e000f */
[----:B------:R-:W-:Y:S02]  /*8260*/  IMAD.MOV.U32 R17, RZ, RZ, R2 ;  /* 0x000000ffff117224 */ /* 0x000fe400078e0002 */
[----:B------:R-:W-:Y:S02]  /*8270*/  IMAD.MOV.U32 R15, RZ, RZ, R16 ;  /* 0x000000ffff0f7224 */ /* 0x000fe400078e0010 */
[----:B------:R-:W-:Y:S02]  /*8280*/  IMAD.MOV.U32 R2, RZ, RZ, R5 ;  /* 0x000000ffff027224 */ /* 0x000fe400078e0005 */
.L_x_11974:
[----:B------:R-:W-:Y:S05]  /*8290*/  BSYNC B1 ;  /* 0x0000000000017941 */ /* 0x000fea0003800000 */
.L_x_11972:
        /* <DEDUP_REMOVED lines=9> */
.L_x_11976:
[----:B------:R-:W-:Y:S02]  /*8330*/  IMAD.MOV.U32 R5, RZ, RZ, R10 ;  /* 0x000000ffff057224 */ /* 0x000fe400078e000a */
[----:B------:R-:W-:Y:S02]  /*8340*/  IMAD.MOV.U32 R16, RZ, RZ, R17 ;  /* 0x000000ffff107224 */ /* 0x000fe400078e0011 */
[----:B------:R-:W-:Y:S02]  /*8350*/  IMAD.MOV.U32 R10, RZ, RZ, R19 ;  /* 0x000000ffff0a7224 */ /* 0x000fe400078e0013 */
[----:B------:R-:W-:Y:S02]  /*8360*/  IMAD.MOV.U32 R17, RZ, RZ, R18 ;  /* 0x000000ffff117224 */ /* 0x000fe400078e0012 */
.L_x_11977:
[----:B------:R-:W-:Y:S05]  /*8370*/  BSYNC B1 ;  /* 0x0000000000017941 */ /* 0x000fea0003800000 */
.L_x_11975:
        /* <DEDUP_REMOVED lines=9> */
.L_x_11979:
[----:B------:R-:W-:Y:S01]  /*8410*/  MOV R18, R5 ;  /* 0x0000000500127202 */ /* 0x000fe20000000f00 */
[----:B------:R-:W-:Y:S02]  /*8420*/  IMAD.MOV.U32 R19, RZ, RZ, R16 ;  /* 0x000000ffff137224 */ /* 0x000fe400078e0010 */
[----:B------:R-:W-:Y:S02]  /*8430*/  IMAD.MOV.U32 R5, RZ, RZ, R4 ;  /* 0x000000ffff057224 */ /* 0x000fe400078e0004 */
[----:B------:R-:W-:Y:S02]  /*8440*/  IMAD.MOV.U32 R16, RZ, RZ, R29 ;  /* 0x000000ffff107224 */ /* 0x000fe400078e001d */
.L_x_11980:
[----:B------:R-:W-:Y:S05]  /*8450*/  BSYNC B1 ;  /* 0x0000000000017941 */ /* 0x000fea0003800000 */
.L_x_11978:
        /* <DEDUP_REMOVED lines=9> */
.L_x_11982:
[----:B------:R-:W-:Y:S01]  /*84f0*/  IMAD.MOV.U32 R4, RZ, RZ, R18 ;  /* 0x000000ffff047224 */ /* 0x000fe200078e0012 */
[----:B------:R-:W-:Y:S01]  /*8500*/  MOV R29, R19 ;  /* 0x00000013001d7202 */ /* 0x000fe20000000f00 */
[----:B------:R-:W-:Y:S02]  /*8510*/  IMAD.MOV.U32 R18, RZ, RZ, R21 ;  /* 0x000000ffff127224 */ /* 0x000fe400078e0015 */
[----:B------:R-:W-:Y:S02]  /*8520*/  IMAD.MOV.U32 R19, RZ, RZ, R20 ;  /* 0x000000ffff137224 */ /* 0x000fe400078e0014 */
.L_x_11983:
[----:B------:R-:W-:Y:S05]  /*8530*/  BSYNC B1 ;  /* 0x0000000000017941 */ /* 0x000fea0003800000 */
.L_x_11981:
        /* <DEDUP_REMOVED lines=9> */
.L_x_11985:
[----:B------:R-:W-:Y:S01]  /*85d0*/  IMAD.MOV.U32 R20, RZ, RZ, R4 ;  /* 0x000000ffff147224 */ /* 0x000fe200078e0004 */
[----:B------:R-:W-:Y:S01]  /*85e0*/  MOV R4, R7 ;  /* 0x0000000700047202 */ /* 0x000fe20000000f00 */
[----:B------:R-:W-:Y:S02]  /*85f0*/  IMAD.MOV.U32 R21, RZ, RZ, R29 ;  /* 0x000000ffff157224 */ /* 0x000fe400078e001d */
[----:B------:R-:W-:Y:S02]  /*8600*/  IMAD.MOV.U32 R29, RZ, RZ, R22 ;  /* 0x000000ffff1d7224 */ /* 0x000fe400078e0016 */
.L_x_11986:
[----:B------:R-:W-:Y:S05]  /*8610*/  BSYNC B1 ;  /* 0x0000000000017941 */ /* 0x000fea0003800000 */
.L_x_11984:
        /* <DEDUP_REMOVED lines=9> */
.L_x_11988:
[----:B------:R-:W-:Y:S02]  /*86b0*/  IMAD.MOV.U32 R7, RZ, RZ, R20 ;  /* 0x000000ffff077224 */ /* 0x000fe400078e0014 */
[----:B------:R-:W-:Y:S01]  /*86c0*/  IMAD.MOV.U32 R22, RZ, RZ, R21 ;  /* 0x000000ffff167224 */ /* 0x000fe200078e0015 */
[----:B------:R-:W-:Y:S01]  /*86d0*/  MOV R21, R24 ;  /* 0x0000001800157202 */ /* 0x000fe20000000f00 */
[----:B------:R-:W-:Y:S02]  /*86e0*/  IMAD.MOV.U32 R20, RZ, RZ, R23 ;  /* 0x000000ffff147224 */ /* 0x000fe400078e0017 */
.L_x_11989:
[----:B------:R-:W-:Y:S05]  /*86f0*/  BSYNC B1 ;  /* 0x0000000000017941 */ /* 0x000fea0003800000 */
.L_x_11987:
        /* <DEDUP_REMOVED lines=9> */
.L_x_11991:
[----:B------:R-:W-:Y:S02]  /*8790*/  IMAD.MOV.U32 R23, RZ, RZ, R7 ;  /* 0x000000ffff177224 */ /* 0x000fe400078e0007 */
[----:B------:R-:W-:Y:S02]  /*87a0*/  IMAD.MOV.U32 R24, RZ, RZ, R22 ;  /* 0x000000ffff187224 */ /* 0x000fe400078e0016 */
[----:B------:R-:W-:Y:S02]  /*87b0*/  IMAD.MOV.U32 R7, RZ, RZ, R6 ;  /* 0x000000ffff077224 */ /* 0x000fe400078e0006 */
[----:B------:R-:W-:Y:S02]  /*87c0*/  IMAD.MOV.U32 R22, RZ, RZ, R25 ;  /* 0x000000ffff167224 */ /* 0x000fe400078e0019 */
.L_x_11992:
[----:B------:R-:W-:Y:S05]  /*87d0*/  BSYNC B1 ;  /* 0x0000000000017941 */ /* 0x000fea0003800000 */
.L_x_11990:
[C---:B------:R-:W-:Y:S01]  /*87e0*/  FSETP.GEU.FTZ.AND P1, PT, R0.reuse, -3.40282346638528859812e+38, PT ;  /* 0xff7fffff0000780b */ /* 0x040fe20003f3e000 */
[----:B------:R-:W-:Y:S01]  /*87f0*/  BSSY B1, `(.L_x_11993) ;  /* 0x0000013000017945 */ /* 0x000fe20003800000 */
[----:B------:R-:W-:Y:S02]  /*8800*/  FSETP.NEU.FTZ.AND P0, PT, R0, -3.40282346638528859812e+38, PT ;  /* 0xff7fffff0000780b */ /* 0x000fe40003f1d000 */
[----:B------:R-:W-:-:S02]  /*8810*/  ISETP.EQ.OR P1, PT, R8, -0x1, !P1 ;  /* 0xffffffff0800780c */ /* 0x000fc40004f22670 */
[----:B------:R-:W-:-:S04]  /*8820*/  ISETP.LE.OR P0, PT, R8, -0x1, P0 ;  /* 0xffffffff0800780c */ /* 0x000fc80000703670 */
[----:B------:R-:W-:-:S13]  /*8830*/  PLOP3.LUT P0, PT, P1, P0, PT, 0x8, 0x0 ;  /* 0x000000000000781c */ /* 0x000fda0000f00170 */
[----:B------:R-:W-:Y:S01]  /*8840*/  @!P0 MOV R0, 0xff7fffff ;  /* 0xff7fffff00008802 */ /* 0x000fe20000000f00 */
[----:B------:R-:W-:-:S03]  /*8850*/  @!P0 IMAD.MOV.U32 R8, RZ, RZ, -0x1 ;  /* 0xffffffffff088424 */ /* 0x000fc600078e00ff */
        /* <DEDUP_REMOVED lines=8> */
.L_x_11994:
[----:B------:R-:W-:Y:S02]  /*88e0*/  IMAD.MOV.U32 R25, RZ, RZ, R8 ;  /* 0x000000ffff197224 */ /* 0x000fe400078e0008 */
[----:B------:R-:W-:Y:S01]  /*88f0*/  IMAD.MOV.U32 R31, RZ, RZ, R0 ;  /* 0x000000ffff1f7224 */ /* 0x000fe200078e0000 */
[----:B------:R-:W-:Y:S01]  /*8900*/  MOV R0, R37 ;  /* 0x0000002500007202 */ /* 0x000fe20000000f00 */
[----:B------:R-:W-:Y:S02]  /*8910*/  IMAD.MOV.U32 R8, RZ, RZ, R27 ;  /* 0x000000ffff087224 */ /* 0x000fe400078e001b */
.L_x_11995:
[----:B------:R-:W-:Y:S05]  /*8920*/  BSYNC B1 ;  /* 0x0000000000017941 */ /* 0x000fea0003800000 */
.L_x_11993:
        /* <DEDUP_REMOVED lines=9> */
.L_x_11997:
[----:B------:R-:W-:Y:S02]  /*89c0*/  IMAD.MOV.U32 R6, RZ, RZ, R25 ;  /* 0x000000ffff067224 */ /* 0x000fe400078e0019 */
[----:B------:R-:W-:Y:S02]  /*89d0*/  IMAD.MOV.U32 R36, RZ, RZ, R31 ;  /* 0x000000ffff247224 */ /* 0x000fe400078e001f */
[----:B------:R-:W-:Y:S02]  /*89e0*/  IMAD.MOV.U32 R25, RZ, RZ, R26 ;  /* 0x000000ffff197224 */ /* 0x000fe400078e001a */
[----:B------:R-:W-:Y:S02]  /*89f0*/  IMAD.MOV.U32 R31, RZ, RZ, R30 ;  /* 0x000000ffff1f7224 */ /* 0x000fe400078e001e */
.L_x_11998:
[----:B------:R-:W-:Y:S05]  /*8a00*/  BSYNC B1 ;  /* 0x0000000000017941 */ /* 0x000fea0003800000 */
.L_x_11996:
        /* <DEDUP_REMOVED lines=9> */
.L_x_12000:
[----:B------:R-:W-:Y:S02]  /*8aa0*/  IMAD.MOV.U32 R27, RZ, RZ, R6 ;  /* 0x000000ffff1b7224 */ /* 0x000fe400078e0006 */
[----:B------:R-:W-:Y:S02]  /*8ab0*/  IMAD.MOV.U32 R35, RZ, RZ, R36 ;  /* 0x000000ffff237224 */ /* 0x000fe400078e0024 */
[----:B------:R-:W-:Y:S02]  /*8ac0*/  IMAD.MOV.U32 R6, RZ, RZ, R9 ;  /* 0x000000ffff067224 */ /* 0x000fe400078e0009 */
[----:B------:R-:W-:Y:S02]  /*8ad0*/  IMAD.MOV.U32 R36, RZ, RZ, R33 ;  /* 0x000000ffff247224 */ /* 0x000fe400078e0021 */
.L_x_12001:
[----:B------:R-:W-:Y:S05]  /*8ae0*/  BSYNC B1 ;  /* 0x0000000000017941 */ /* 0x000fea0003800000 */
.L_x_11999:
        /* <DEDUP_REMOVED lines=9> */
.L_x_12003:
[----:B------:R-:W-:Y:S02]  /*8b80*/  IMAD.MOV.U32 R9, RZ, RZ, R27 ;  /* 0x000000ffff097224 */ /* 0x000fe400078e001b */
[----:B------:R-:W-:Y:S02]  /*8b90*/  IMAD.MOV.U32 R26, RZ, RZ, R35 ;  /* 0x000000ffff1a7224 */ /* 0x000fe400078e0023 */
[----:B------:R-:W-:Y:S02]  /*8ba0*/  IMAD.MOV.U32 R27, RZ, RZ, R28 ;  /* 0x000000ffff1b7224 */ /* 0x000fe400078e001c */
[----:B------:R-:W-:Y:S02]  /*8bb0*/  IMAD.MOV.U32 R35, RZ, RZ, R34 ;  /* 0x000000ffff237224 */ /* 0x000fe400078e0022 */
.L_x_12004:
[----:B------:R-:W-:Y:S05]  /*8bc0*/  BSYNC B1 ;  /* 0x0000000000017941 */ /* 0x000fea0003800000 */
.L_x_12002:
        /* <DEDUP_REMOVED lines=9> */
.L_x_12006:
[----:B------:R-:W-:Y:S01]  /*8c60*/  MOV R28, R9 ;  /* 0x00000009001c7202 */ /* 0x000fe20000000f00 */
[----:B------:R-:W-:Y:S02]  /*8c70*/  IMAD.MOV.U32 R33, RZ, RZ, R26 ;  /* 0x000000ffff217224 */ /* 0x000fe400078e001a */
[----:B------:R-:W-:Y:S02]  /*8c80*/  IMAD.MOV.U32 R9, RZ, RZ, R12 ;  /* 0x000000ffff097224 */ /* 0x000fe400078e000c */
[----:B------:R-:W-:Y:S02]  /*8c90*/  IMAD.MOV.U32 R26, RZ, RZ, R13 ;  /* 0x000000ffff1a7224 */ /* 0x000fe400078e000d */
.L_x_12007:
[----:B------:R-:W-:Y:S05]  /*8ca0*/  BSYNC B1 ;  /* 0x0000000000017941 */ /* 0x000fea0003800000 */
.L_x_12005:
        /* <DEDUP_REMOVED lines=9> */
.L_x_12009:
[----:B------:R-:W-:Y:S01]  /*8d40*/  IMAD.MOV.U32 R13, RZ, RZ, R28 ;  /* 0x000000ffff0d7224 */ /* 0x000fe200078e001c */
[----:B------:R-:W-:Y:S01]  /*8d50*/  MOV R12, R33 ;  /* 0x00000021000c7202 */ /* 0x000fe20000000f00 */
[----:B------:R-:W-:Y:S02]  /*8d60*/  IMAD.MOV.U32 R28, RZ, RZ, R3 ;  /* 0x000000ffff1c7224 */ /* 0x000fe400078e0003 */
[----:B------:R-:W-:Y:S02]  /*8d70*/  IMAD.MOV.U32 R33, RZ, RZ, R32 ;  /* 0x000000ffff217224 */ /* 0x000fe400078e0020 */
.L_x_12010:
[----:B------:R-:W-:Y:S05]  /*8d80*/  BSYNC B1 ;  /* 0x0000000000017941 */ /* 0x000fea0003800000 */
.L_x_12008:
        /* <DEDUP_REMOVED lines=9> */
.L_x_12012:
[----:B------:R-:W-:Y:S01]  /*8e20*/  IMAD.MOV.U32 R30, RZ, RZ, R13 ;  /* 0x000000ffff1e7224 */ /* 0x000fe200078e000d */
[----:B------:R-:W-:Y:S01]  /*8e30*/  MOV R13, R14 ;  /* 0x0000000e000d7202 */ /* 0x000fe20000000f00 */
[----:B------:R-:W-:Y:S02]  /*8e40*/  IMAD.MOV.U32 R3, RZ, RZ, R12 ;  /* 0x000000ffff037224 */ /* 0x000fe400078e000c */
[----:B------:R-:W-:Y:S02]  /*8e50*/  IMAD.MOV.U32 R12, RZ, RZ, R11 ;  /* 0x000000ffff0c7224 */ /* 0x000fe400078e000b */
.L_x_12013:
[----:B------:R-:W-:Y:S05]  /*8e60*/  BSYNC B1 ;  /* 0x0000000000017941 */ /* 0x000fea0003800000 */
.L_x_12011:
        /* <DEDUP_REMOVED lines=9> */
.L_x_12015:
[----:B------:R-:W-:Y:S02]  /*8f00*/  IMAD.MOV.U32 R11, RZ, RZ, R30 ;  /* 0x000000ffff0b7224 */ /* 0x000fe400078e001e */
[----:B------:R-:W-:Y:S01]  /*8f10*/  IMAD.MOV.U32 R14, RZ, RZ, R3 ;  /* 0x000000ffff0e7224 */ /* 0x000fe200078e0003 */
[----:B------:R-:W-:Y:S01]  /*8f20*/  MOV R3, R2 ;  /* 0x0000000200037202 */ /* 0x000fe20000000f00 */
[----:B------:R-:W-:Y:S02]  /*8f30*/  IMAD.MOV.U32 R30, RZ, RZ, R15 ;  /* 0x000000ffff1e7224 */ /* 0x000fe400078e000f */
.L_x_12016:
[----:B------:R-:W-:Y:S05]  /*8f40*/  BSYNC B1 ;  /* 0x0000000000017941 */ /* 0x000fea0003800000 */
.L_x_12014:
        /* <DEDUP_REMOVED lines=9> */
.L_x_12018:
[----:B------:R-:W-:Y:S02]  /*8fe0*/  IMAD.MOV.U32 R2, RZ, RZ, R11 ;  /* 0x000000ffff027224 */ /* 0x000fe400078e000b */
[----:B------:R-:W-:Y:S02]  /*8ff0*/  IMAD.MOV.U32 R15, RZ, RZ, R14 ;  /* 0x000000ffff0f7224 */ /* 0x000fe400078e000e */
[----:B------:R-:W-:Y:S02]  /*9000*/  IMAD.MOV.U32 R11, RZ, RZ, R10 ;  /* 0x000000ffff0b7224 */ /* 0x000fe400078e000a */
[----:B------:R-:W-:Y:S02]  /*9010*/  IMAD.MOV.U32 R14, RZ, RZ, R17 ;  /* 0x000000ffff0e7224 */ /* 0x000fe400078e0011 */
.L_x_12019:
[----:B------:R-:W-:Y:S05]  /*9020*/  BSYNC B1 ;  /* 0x0000000000017941 */ /* 0x000fea0003800000 */
.L_x_12017:
        /* <DEDUP_REMOVED lines=9> */
.L_x_12021:
[----:B------:R-:W-:Y:S02]  /*90c0*/  IMAD.MOV.U32 R17, RZ, RZ, R2 ;  /* 0x000000ffff117224 */ /* 0x000fe400078e0002 */
[----:B------:R-:W-:Y:S02]  /*90d0*/  IMAD.MOV.U32 R10, RZ, RZ, R15 ;  /* 0x000000ffff0a7224 */ /* 0x000fe400078e000f */
[----:B------:R-:W-:Y:S02]  /*90e0*/  IMAD.MOV.U32 R2, RZ, RZ, R5 ;  /* 0x000000ffff027224 */ /* 0x000fe400078e0005 */
[----:B------:R-:W-:Y:S02]  /*90f0*/  IMAD.MOV.U32 R15, RZ, RZ, R16 ;  /* 0x000000ffff0f7224 */ /* 0x000fe400078e0010 */
.L_x_12022:
[----:B------:R-:W-:Y:S05]  /*9100*/  BSYNC B1 ;  /* 0x0000000000017941 */ /* 0x000fea0003800000 */
.L_x_12020:
        /* <DEDUP_REMOVED lines=9> */
.L_x_12024:
[----:B------:R-:W-:Y:S02]  /*91a0*/  IMAD.MOV.U32 R5, RZ, RZ, R17 ;  /* 0x000000ffff057224 */ /* 0x000fe400078e0011 */
[----:B------:R-:W-:Y:S02]  /*91b0*/  IMAD.MOV.U32 R16, RZ, RZ, R10 ;  /* 0x000000ffff107224 */ /* 0x000fe400078e000a */
[----:B------:R-:W-:Y:S02]  /*91c0*/  IMAD.MOV.U32 R17, RZ, RZ, R18 ;  /* 0x000000ffff117224 */ /* 0x000fe400078e0012 */
[----:B------:R-:W-:Y:S02]  /*91d0*/  IMAD.MOV.U32 R10, RZ, RZ, R19 ;  /* 0x000000ffff0a7224 */ /* 0x000fe400078e0013 */
.L_x_12025:
[----:B------:R-:W-:Y:S05]  /*91e0*/  BSYNC B1 ;  /* 0x0000000000017941 */ /* 0x000fea0003800000 */
.L_x_12023:
        /* <DEDUP_REMOVED lines=9> */
.L_x_12027:
[----:B------:R-:W-:Y:S01]  /*9280*/  MOV R19, R5 ;  /* 0x0000000500137202 */ /* 0x000fe20000000f00 */
[----:B------:R-:W-:Y:S02]  /*9290*/  IMAD.MOV.U32 R18, RZ, RZ, R16 ;  /* 0x000000ffff127224 */ /* 0x000fe400078e0010 */
[----:B------:R-:W-:Y:S02]  /*92a0*/  IMAD.MOV.U32 R5, RZ, RZ, R4 ;  /* 0x000000ffff057224 */ /* 0x000fe400078e0004 */
[----:B------:R-:W-:Y:S02]  /*92b0*/  IMAD.MOV.U32 R16, RZ, RZ, R29 ;  /* 0x000000ffff107224 */ /* 0x000fe400078e001d */
.L_x_12028:
[----:B------:R-:W-:Y:S05]  /*92c0*/  BSYNC B1 ;  /* 0x0000000000017941 */ /* 0x000fea0003800000 */
.L_x_12026:
        /* <DEDUP_REMOVED lines=9> */
.L_x_12030:
[----:B------:R-:W-:Y:S01]  /*9360*/  IMAD.MOV.U32 R4, RZ, RZ, R19 ;  /* 0x000000ffff047224 */ /* 0x000fe200078e0013 */
[----:B------:R-:W-:Y:S01]  /*9370*/  MOV R29, R18 ;  /* 0x00000012001d7202 */ /* 0x000fe20000000f00 */
[----:B------:R-:W-:Y:S02]  /*9380*/  IMAD.MOV.U32 R19, RZ, RZ, R20 ;  /* 0x000000ffff137224 */ /* 0x000fe400078e0014 */
[----:B------:R-:W-:Y:S02]  /*9390*/  IMAD.MOV.U32 R18, RZ, RZ, R21 ;  /* 0x000000ffff127224 */ /* 0x000fe400078e0015 */
.L_x_12031:
[----:B------:R-:W-:Y:S05]  /*93a0*/  BSYNC B1 ;  /* 0x0000000000017941 */ /* 0x000fea0003800000 */
.L_x_12029:
        /* <DEDUP_REMOVED lines=9> */
.L_x_12033:
[----:B------:R-:W-:Y:S01]  /*9440*/  IMAD.MOV.U32 R20, RZ, RZ, R4 ;  /* 0x000000ffff147224 */ /* 0x000fe200078e0004 */
[----:B------:R-:W-:Y:S01]  /*9450*/  MOV R4, R7 ;  /* 0x0000000700047202 */ /* 0x000fe20000000f00 */
[----:B------:R-:W-:Y:S02]  /*9460*/  IMAD.MOV.U32 R21, RZ, RZ, R29 ;  /* 0x000000ffff157224 */ /* 0x000fe400078e001d */
[----:B------:R-:W-:Y:S02]  /*9470*/  IMAD.MOV.U32 R29, RZ, RZ, R22 ;  /* 0x000000ffff1d7224 */ /* 0x000fe400078e0016 */
.L_x_12034:
[----:B------:R-:W-:Y:S05]  /*9480*/  BSYNC B1 ;  /* 0x0000000000017941 */ /* 0x000fea0003800000 */
.L_x_12032:
        /* <DEDUP_REMOVED lines=9> */
.L_x_12036:
[----:B------:R-:W-:Y:S02]  /*9520*/  IMAD.MOV.U32 R7, RZ, RZ, R20 ;  /* 0x000000ffff077224 */ /* 0x000fe400078e0014 */
[----:B------:R-:W-:Y:S01]  /*9530*/  IMAD.MOV.U32 R22, RZ, RZ, R21 ;  /* 0x000000ffff167224 */ /* 0x000fe200078e0015 */
[----:B------:R-:W-:Y:S01]  /*9540*/  MOV R21, R24 ;  /* 0x0000001800157202 */ /* 0x000fe20000000f00 */
[----:B------:R-:W-:Y:S02]  /*9550*/  IMAD.MOV.U32 R20, RZ, RZ, R23 ;  /* 0x000000ffff147224 */ /* 0x000fe400078e0017 */
.L_x_12037:
[----:B------:R-:W-:Y:S05]  /*9560*/  BSYNC B1 ;  /* 0x0000000000017941 */ /* 0x000fea0003800000 */
.L_x_12035:
[C---:B------:R-:W-:Y:S01]  /*9570*/  FSETP.GEU.FTZ.AND P1, PT, R0.reuse, -3.40282346638528859812e+38, PT ;  /* 0xff7fffff0000780b */ /* 0x040fe20003f3e000 */
[----:B------:R-:W-:Y:S01]  /*9580*/  BSSY B1, `(.L_x_12038) ;  /* 0x0000013000017945 */ /* 0x000fe20003800000 */
[----:B------:R-:W-:Y:S02]  /*9590*/  FSETP.NEU.FTZ.AND P0, PT, R0, -3.40282346638528859812e+38, PT ;  /* 0xff7fffff0000780b */ /* 0x000fe40003f1d000 */
[C---:B------:R-:W-:Y:S02]  /*95a0*/  ISETP.EQ.OR P1, PT, R8.reuse, -0x1, !P1 ;  /* 0xffffffff0800780c */ /* 0x040fe40004f22670 */
        /* <DEDUP_REMOVED lines=12> */
.L_x_12039:
[----:B------:R-:W-:Y:S01]  /*9670*/  IMAD.MOV.U32 R23, RZ, RZ, R8 ;  /* 0x000000ffff177224 */ /* 0x000fe200078e0008 */
[----:B------:R-:W-:Y:S01]  /*9680*/  MOV R8, R25 ;  /* 0x0000001900087202 */ /* 0x000fe20000000f00 */
[----:B------:R-:W-:Y:S02]  /*9690*/  IMAD.MOV.U32 R37, RZ, RZ, R0 ;  /* 0x000000ffff257224 */ /* 0x000fe400078e0000 */
[----:B------:R-:W-:Y:S02]  /*96a0*/  IMAD.MOV.U32 R0, RZ, RZ, R31 ;  /* 0x000000ffff007224 */ /* 0x000fe400078e001f */
.L_x_12040:
[----:B------:R-:W-:Y:S05]  /*96b0*/  BSYNC B1 ;  /* 0x0000000000017941 */ /* 0x000fea0003800000 */
.L_x_12038:
        /* <DEDUP_REMOVED lines=9> */
.L_x_12042:
[----:B------:R-:W-:Y:S02]  /*9750*/  IMAD.MOV.U32 R24, RZ, RZ, R23 ;  /* 0x000000ffff187224 */ /* 0x000fe400078e0017 */
[----:B------:R-:W-:Y:S01]  /*9760*/  IMAD.MOV.U32 R32, RZ, RZ, R37 ;  /* 0x000000ffff207224 */ /* 0x000fe200078e0025 */
[----:B------:R-:W-:Y:S01]  /*9770*/  MOV R37, R36 ;  /* 0x0000002400257202 */ /* 0x000fe20000000f00 */
[----:B------:R-:W-:Y:S02]  /*9780*/  IMAD.MOV.U32 R23, RZ, RZ, R6 ;  /* 0x000000ffff177224 */ /* 0x000fe400078e0006 */
.L_x_12043:
[----:B------:R-:W-:Y:S05]  /*9790*/  BSYNC B1 ;  /* 0x0000000000017941 */ /* 0x000fea0003800000 */
.L_x_12041:
        /* <DEDUP_REMOVED lines=9> */
.L_x_12045:
[----:B------:R-:W-:Y:S02]  /*9830*/  IMAD.MOV.U32 R6, RZ, RZ, R24 ;  /* 0x000000ffff067224 */ /* 0x000fe400078e0018 */
[----:B------:R-:W-:Y:S02]  /*9840*/  IMAD.MOV.U32 R25, RZ, RZ, R32 ;  /* 0x000000ffff197224 */ /* 0x000fe400078e0020 */
[----:B------:R-:W-:Y:S02]  /*9850*/  IMAD.MOV.U32 R24, RZ, RZ, R27 ;  /* 0x000000ffff187224 */ /* 0x000fe400078e001b */
[----:B------:R-:W-:Y:S02]  /*9860*/  IMAD.MOV.U32 R32, RZ, RZ, R35 ;  /* 0x000000ffff207224 */ /* 0x000fe400078e0023 */
.L_x_12046:
[----:B------:R-:W-:Y:S05]  /*9870*/  BSYNC B1 ;  /* 0x0000000000017941 */ /* 0x000fea0003800000 */
.L_x_12044:
        /* <DEDUP_REMOVED lines=9> */
.L_x_12048:
[----:B------:R-:W-:Y:S02]  /*9910*/  IMAD.MOV.U32 R27, RZ, RZ, R6 ;  /* 0x000000ffff1b7224 */ /* 0x000fe400078e0006 */
[----:B------:R-:W-:Y:S02]  /*9920*/  IMAD.MOV.U32 R34, RZ, RZ, R25 ;  /* 0x000000ffff227224 */ /* 0x000fe400078e0019 */
[----:B------:R-:W-:Y:S02]  /*9930*/  IMAD.MOV.U32 R6, RZ, RZ, R9 ;  /* 0x000000ffff067224 */ /* 0x000fe400078e0009 */
[----:B------:R-:W-:Y:S02]  /*9940*/  IMAD.MOV.U32 R25, RZ, RZ, R26 ;  /* 0x000000ffff197224 */ /* 0x000fe400078e001a */
.L_x_12049:
[----:B------:R-:W-:Y:S05]  /*9950*/  BSYNC B1 ;  /* 0x0000000000017941 */ /* 0x000fea0003800000 */
.L_x_12047:
        /* <DEDUP_REMOVED lines=9> */
.L_x_12051:
[----:B------:R-:W-:Y:S02]  /*99f0*/  IMAD.MOV.U32 R26, RZ, RZ, R27 ;  /* 0x000000ffff1a7224 */ /* 0x000fe400078e001b */
[----:B------:R-:W-:Y:S02]  /*9a00*/  IMAD.MOV.U32 R9, RZ, RZ, R34 ;  /* 0x000000ffff097224 */ /* 0x000fe400078e0022 */
[----:B------:R-:W-:Y:S02]  /*9a10*/  IMAD.MOV.U32 R27, RZ, RZ, R28 ;  /* 0x000000ffff1b7224 */ /* 0x000fe400078e001c */
[----:B------:R-:W-:Y:S02]  /*9a20*/  IMAD.MOV.U32 R34, RZ, RZ, R33 ;  /* 0x000000ffff227224 */ /* 0x000fe400078e0021 */
.L_x_12052:
[----:B------:R-:W-:Y:S05]  /*9a30*/  BSYNC B1 ;  /* 0x0000000000017941 */ /* 0x000fea0003800000 */
.L_x_12050:
        /* <DEDUP_REMOVED lines=9> */
.L_x_12054:
[----:B------:R-:W-:Y:S01]  /*9ad0*/  MOV R31, R26 ;  /* 0x0000001a001f7202 */ /* 0x000fe20000000f00 */
[----:B------:R-:W-:Y:S02]  /*9ae0*/  IMAD.MOV.U32 R28, RZ, RZ, R9 ;  /* 0x000000ffff1c7224 */ /* 0x000fe400078e0009 */
[----:B------:R-:W-:Y:S02]  /*9af0*/  IMAD.MOV.U32 R26, RZ, RZ, R13 ;  /* 0x000000ffff1a7224 */ /* 0x000fe400078e000d */
[----:B------:R-:W-:Y:S02]  /*9b00*/  IMAD.MOV.U32 R9, RZ, RZ, R12 ;  /* 0x000000ffff097224 */ /* 0x000fe400078e000c */
.L_x_12055:
[----:B------:R-:W-:Y:S05]  /*9b10*/  BSYNC B1 ;  /* 0x0000000000017941 */ /* 0x000fea0003800000 */
.L_x_12053:
        /* <DEDUP_REMOVED lines=9> */
.L_x_12057:
[----:B------:R-:W-:Y:S01]  /*9bb0*/  IMAD.MOV.U32 R12, RZ, RZ, R31 ;  /* 0x000000ffff0c7224 */ /* 0x000fe200078e001f */
[----:B------:R-:W-:Y:S01]  /*9bc0*/  MOV R13, R28 ;  /* 0x0000001c000d7202 */ /* 0x000fe20000000f00 */
[----:B------:R-:W-:Y:S02]  /*9bd0*/  IMAD.MOV.U32 R31, RZ, RZ, R30 ;  /* 0x000000ffff1f7224 */ /* 0x000fe400078e001e */
[----:B------:R-:W-:Y:S02]  /*9be0*/  IMAD.MOV.U32 R28, RZ, RZ, R3 ;  /* 0x000000ffff1c7224 */ /* 0x000fe400078e0003 */
.L_x_12058:
[----:B------:R-:W-:Y:S05]  /*9bf0*/  BSYNC B1 ;  /* 0x0000000000017941 */ /* 0x000fea0003800000 */
.L_x_12056:
        /* <DEDUP_REMOVED lines=9> */
.L_x_12060:
[----:B------:R-:W-:Y:S01]  /*9c90*/  IMAD.MOV.U32 R3, RZ, RZ, R12 ;  /* 0x000000ffff037224 */ /* 0x000fe200078e000c */
[----:B------:R-:W-:Y:S01]  /*9ca0*/  MOV R12, R11 ;  /* 0x0000000b000c7202 */ /* 0x000fe20000000f00 */
[----:B------:R-:W-:Y:S02]  /*9cb0*/  IMAD.MOV.U32 R30, RZ, RZ, R13 ;  /* 0x000000ffff1e7224 */ /* 0x000fe400078e000d */
[----:B------:R-:W-:Y:S02]  /*9cc0*/  IMAD.MOV.U32 R13, RZ, RZ, R14 ;  /* 0x000000ffff0d7224 */ /* 0x000fe400078e000e */
.L_x_12061:
[----:B------:R-:W-:Y:S05]  /*9cd0*/  BSYNC B1 ;  /* 0x0000000000017941 */ /* 0x000fea0003800000 */
.L_x_12059:
        /* <DEDUP_REMOVED lines=9> */
.L_x_12063:
[----:B------:R-:W-:Y:S02]  /*9d70*/  IMAD.MOV.U32 R14, RZ, RZ, R3 ;  /* 0x000000ffff0e7224 */ /* 0x000fe400078e0003 */
[----:B------:R-:W-:Y:S01]  /*9d80*/  IMAD.MOV.U32 R11, RZ, RZ, R30 ;  /* 0x000000ffff0b7224 */ /* 0x000fe200078e001e */
[----:B------:R-:W-:Y:S01]  /*9d90*/  MOV R30, R15 ;  /* 0x0000000f001e7202 */ /* 0x000fe20000000f00 */
[----:B------:R-:W-:Y:S02]  /*9da0*/  IMAD.MOV.U32 R3, RZ, RZ, R2 ;  /* 0x000000ffff037224 */ /* 0x000fe400078e0002 */
.L_x_12064:
[----:B------:R-:W-:Y:S05]  /*9db0*/  BSYNC B1 ;  /* 0x0000000000017941 */ /* 0x000fea0003800000 */
.L_x_12062:
        /* <DEDUP_REMOVED lines=9> */
.L_x_12066:
[----:B------:R-:W-:Y:S02]  /*9e50*/  IMAD.MOV.U32 R2, RZ, RZ, R14 ;  /* 0x000000ffff027224 */ /* 0x000fe400078e000e */
[----:B------:R-:W-:Y:S02]  /*9e60*/  IMAD.MOV.U32 R15, RZ, RZ, R11 ;  /* 0x000000ffff0f7224 */ /* 0x000fe400078e000b */
[----:B------:R-:W-:Y:S02]  /*9e70*/  IMAD.MOV.U32 R14, RZ, RZ, R17 ;  /* 0x000000ffff0e7224 */ /* 0x000fe400078e0011 */
[----:B------:R-:W-:Y:S02]  /*9e80*/  IMAD.MOV.U32 R11, RZ, RZ, R10 ;  /* 0x000000ffff0b7224 */ /* 0x000fe400078e000a */
.L_x_12067:
[----:B------:R-:W-:Y:S05]  /*9e90*/  BSYNC B1 ;  /* 0x0000000000017941 */ /* 0x000fea0003800000 */
.L_x_12065:
        /* <DEDUP_REMOVED lines=9> */
.L_x_12069:
[----:B------:R-:W-:Y:S02]  /*9f30*/  IMAD.MOV.U32 R10, RZ, RZ, R2 ;  /* 0x000000ffff0a7224 */ /* 0x000fe400078e0002 */
[----:B------:R-:W-:Y:S02]  /*9f40*/  IMAD.MOV.U32 R17, RZ, RZ, R15 ;  /* 0x000000ffff117224 */ /* 0x000fe400078e000f */
[----:B------:R-:W-:Y:S02]  /*9f50*/  IMAD.MOV.U32 R2, RZ, RZ, R5 ;  /* 0x000000ffff027224 */ /* 0x000fe400078e0005 */
[----:B------:R-:W-:Y:S02]  /*9f60*/  IMAD.MOV.U32 R15, RZ, RZ, R16 ;  /* 0x000000ffff0f7224 */ /* 0x000fe400078e0010 */
.L_x_12070:
[----:B------:R-:W-:Y:S05]  /*9f70*/  BSYNC B1 ;  /* 0x0000000000017941 */ /* 0x000fea0003800000 */
.L_x_12068:
        /* <DEDUP_REMOVED lines=9> */
.L_x_12072:
[----:B------:R-:W-:Y:S02]  /*a010*/  IMAD.MOV.U32 R5, RZ, RZ, R10 ;  /* 0x000000ffff057224 */ /* 0x000fe400078e000a */
[----:B------:R-:W-:Y:S02]  /*a020*/  IMAD.MOV.U32 R16, RZ, RZ, R17 ;  /* 0x000000ffff107224 */ /* 0x000fe400078e0011 */
[----:B------:R-:W-:Y:S02]  /*a030*/  IMAD.MOV.U32 R10, RZ, RZ, R19 ;  /* 0x000000ffff0a7224 */ /* 0x000fe400078e0013 */
[----:B------:R-:W-:Y:S02]  /*a040*/  IMAD.MOV.U32 R17, RZ, RZ, R18 ;  /* 0x000000ffff117224 */ /* 0x000fe400078e0012 */
.L_x_12073:
[----:B------:R-:W-:Y:S05]  /*a050*/  BSYNC B1 ;  /* 0x0000000000017941 */ /* 0x000fea0003800000 */
.L_x_12071:
        /* <DEDUP_REMOVED lines=9> */
.L_x_12075:
[----:B------:R-:W-:Y:S01]  /*a0f0*/  MOV R19, R5 ;  /* 0x0000000500137202 */ /* 0x000fe20000000f00 */
[----:B------:R-:W-:Y:S02]  /*a100*/  IMAD.MOV.U32 R18, RZ, RZ, R16 ;  /* 0x000000ffff127224 */ /* 0x000fe400078e0010 */
[----:B------:R-:W-:Y:S02]  /*a110*/  IMAD.MOV.U32 R5, RZ, RZ, R4 ;  /* 0x000000ffff057224 */ /* 0x000fe400078e0004 */
[----:B------:R-:W-:Y:S02]  /*a120*/  IMAD.MOV.U32 R16, RZ, RZ, R29 ;  /* 0x000000ffff107224 */ /* 0x000fe400078e001d */
.L_x_12076:
[----:B------:R-:W-:Y:S05]  /*a130*/  BSYNC B1 ;  /* 0x0000000000017941 */ /* 0x000fea0003800000 */
.L_x_12074:
        /* <DEDUP_REMOVED lines=9> */
.L_x_12078:
[----:B------:R-:W-:Y:S01]  /*a1d0*/  IMAD.MOV.U32 R4, RZ, RZ, R19 ;  /* 0x000000ffff047224 */ /* 0x000fe200078e0013 */
[----:B------:R-:W-:Y:S01]  /*a1e0*/  MOV R29, R18 ;  /* 0x00000012001d7202 */ /* 0x000fe20000000f00 */
[----:B------:R-:W-:Y:S02]  /*a1f0*/  IMAD.MOV.U32 R19, RZ, RZ, R20 ;  /* 0x000000ffff137224 */ /* 0x000fe400078e0014 */
[----:B------:R-:W-:Y:S02]  /*a200*/  IMAD.MOV.U32 R18, RZ, RZ, R21 ;  /* 0x000000ffff127224 */ /* 0x000fe400078e0015 */
.L_x_12079:
[----:B------:R-:W-:Y:S05]  /*a210*/  BSYNC B1 ;  /* 0x0000000000017941 */ /* 0x000fea0003800000 */
.L_x_12077:
        /* <DEDUP_REMOVED lines=9> */
.L_x_12081:
[----:B------:R-:W-:Y:S01]  /*a2b0*/  IMAD.MOV.U32 R20, RZ, RZ, R4 ;  /* 0x000000ffff147224 */ /* 0x000fe200078e0004 */
[----:B------:R-:W-:Y:S01]  /*a2c0*/  MOV R4, R7 ;  /* 0x0000000700047202 */ /* 0x000fe20000000f00 */
[----:B------:R-:W-:Y:S02]  /*a2d0*/  IMAD.MOV.U32 R21, RZ, RZ, R29 ;  /* 0x000000ffff157224 */ /* 0x000fe400078e001d */
[----:B------:R-:W-:Y:S02]  /*a2e0*/  IMAD.MOV.U32 R29, RZ, RZ, R22 ;  /* 0x000000ffff1d7224 */ /* 0x000fe400078e0016 */
.L_x_12082:
[----:B------:R-:W-:Y:S05]  /*a2f0*/  BSYNC B1 ;  /* 0x0000000000017941 */ /* 0x000fea0003800000 */
.L_x_12080:
        /* <DEDUP_REMOVED lines=16> */
.L_x_12084:
[----:B------:R-:W-:Y:S01]  /*a400*/  IMAD.MOV.U32 R7, RZ, RZ, R8 ;  /* 0x000000ffff077224 */ /* 0x000fe200078e0008 */
[----:B------:R-:W-:Y:S01]  /*a410*/  MOV R33, R0 ;  /* 0x0000000000217202 */ /* 0x000fe20000000f00 */
[----:B------:R-:W-:Y:S02]  /*a420*/  IMAD.MOV.U32 R8, RZ, RZ, R23 ;  /* 0x000000ffff087224 */ /* 0x000fe400078e0017 */
[----:B------:R-:W-:Y:S02]  /*a430*/  IMAD.MOV.U32 R0, RZ, RZ, R37 ;  /* 0x000000ffff007224 */ /* 0x000fe400078e0025 */
.L_x_12085:
[----:B------:R-:W-:Y:S05]  /*a440*/  BSYNC B1 ;  /* 0x0000000000017941 */ /* 0x000fea0003800000 */
.L_x_12083:
        /* <DEDUP_REMOVED lines=9> */
.L_x_12087:
[----:B------:R-:W-:Y:S01]  /*a4e0*/  IMAD.MOV.U32 R23, RZ, RZ, R7 ;  /* 0x000000ffff177224 */ /* 0x000fe200078e0007 */
[----:B------:R-:W-:Y:S01]  /*a4f0*/  MOV R7, R24 ;  /* 0x0000001800077202 */ /* 0x000fe20000000f00 */
[----:B------:R-:W-:Y:S02]  /*a500*/  IMAD.MOV.U32 R22, RZ, RZ, R33 ;  /* 0x000000ffff167224 */ /* 0x000fe400078e0021 */
[----:B------:R-:W-:Y:S02]  /*a510*/  IMAD.MOV.U32 R33, RZ, RZ, R32 ;  /* 0x000000ffff217224 */ /* 0x000fe400078e0020 */
.L_x_12088:
[----:B------:R-:W-:Y:S05]  /*a520*/  BSYNC B1 ;  /* 0x0000000000017941 */ /* 0x000fea0003800000 */
.L_x_12086:
        /* <DEDUP_REMOVED lines=9> */
.L_x_12090:
[----:B------:R-:W-:Y:S02]  /*a5c0*/  IMAD.MOV.U32 R24, RZ, RZ, R23 ;  /* 0x000000ffff187224 */ /* 0x000fe400078e0017 */
[----:B------:R-:W-:Y:S01]  /*a5d0*/  IMAD.MOV.U32 R35, RZ, RZ, R22 ;  /* 0x000000ffff237224 */ /* 0x000fe200078e0016 */
[----:B------:R-:W-:Y:S01]  /*a5e0*/  MOV R22, R25 ;  /* 0x0000001900167202 */ /* 0x000fe20000000f00 */
[----:B------:R-:W-:Y:S02]  /*a5f0*/  IMAD.MOV.U32 R23, RZ, RZ, R6 ;  /* 0x000000ffff177224 */ /* 0x000fe400078e0006 */
.L_x_12091:
[----:B------:R-:W-:Y:S05]  /*a600*/  BSYNC B1 ;  /* 0x0000000000017941 */ /* 0x000fea0003800000 */
.L_x_12089:
        /* <DEDUP_REMOVED lines=9> */
.L_x_12093:
[----:B------:R-:W-:Y:S02]  /*a6a0*/  IMAD.MOV.U32 R25, RZ, RZ, R24 ;  /* 0x000000ffff197224 */ /* 0x000fe400078e0018 */
[----:B------:R-:W-:Y:S02]  /*a6b0*/  IMAD.MOV.U32 R6, RZ, RZ, R35 ;  /* 0x000000ffff067224 */ /* 0x000fe400078e0023 */
[----:B------:R-:W-:Y:S02]  /*a6c0*/  IMAD.MOV.U32 R24, RZ, RZ, R27 ;  /* 0x000000ffff187224 */ /* 0x000fe400078e001b */
[----:B------:R-:W-:Y:S02]  /*a6d0*/  IMAD.MOV.U32 R35, RZ, RZ, R34 ;  /* 0x000000ffff237224 */ /* 0x000fe400078e0022 */
.L_x_12094:
[----:B------:R-:W-:Y:S05]  /*a6e0*/  BSYNC B1 ;  /* 0x0000000000017941 */ /* 0x000fea0003800000 */
.L_x_12092:
        /* <DEDUP_REMOVED lines=9> */
.L_x_12096:
[----:B------:R-:W-:Y:S02]  /*a780*/  IMAD.MOV.U32 R32, RZ, RZ, R25 ;  /* 0x000000ffff207224 */ /* 0x000fe400078e0019 */
[----:B------:R-:W-:Y:S02]  /*a790*/  IMAD.MOV.U32 R27, RZ, RZ, R6 ;  /* 0x000000ffff1b7224 */ /* 0x000fe400078e0006 */
[----:B------:R-:W-:Y:S02]  /*a7a0*/  IMAD.MOV.U32 R25, RZ, RZ, R26 ;  /* 0x000000ffff197224 */ /* 0x000fe400078e001a */
[----:B------:R-:W-:Y:S02]  /*a7b0*/  IMAD.MOV.U32 R6, RZ, RZ, R9 ;  /* 0x000000ffff067224 */ /* 0x000fe400078e0009 */
.L_x_12097:
[----:B------:R-:W-:Y:S05]  /*a7c0*/  BSYNC B1 ;  /* 0x0000000000017941 */ /* 0x000fea0003800000 */
.L_x_12095:
        /* <DEDUP_REMOVED lines=9> */
.L_x_12099:
[----:B------:R-:W-:Y:S02]  /*a860*/  IMAD.MOV.U32 R9, RZ, RZ, R32 ;  /* 0x000000ffff097224 */ /* 0x000fe400078e0020 */
[----:B------:R-:W-:Y:S02]  /*a870*/  IMAD.MOV.U32 R26, RZ, RZ, R27 ;  /* 0x000000ffff1a7224 */ /* 0x000fe400078e001b */
[----:B------:R-:W-:Y:S02]  /*a880*/  IMAD.MOV.U32 R32, RZ, RZ, R31 ;  /* 0x000000ffff207224 */ /* 0x000fe400078e001f */
[----:B------:R-:W-:Y:S02]  /*a890*/  IMAD.MOV.U32 R27, RZ, RZ, R28 ;  /* 0x000000ffff1b7224 */ /* 0x000fe400078e001c */
.L_x_12100:
[----:B------:R-:W-:Y:S05]  /*a8a0*/  BSYNC B1 ;  /* 0x0000000000017941 */ /* 0x000fea0003800000 */
.L_x_12098:
        /* <DEDUP_REMOVED lines=9> */
.L_x_12102:
[----:B------:R-:W-:Y:S01]  /*a940*/  MOV R28, R9 ;  /* 0x00000009001c7202 */ /* 0x000fe20000000f00 */
[----:B------:R-:W-:Y:S02]  /*a950*/  IMAD.MOV.U32 R31, RZ, RZ, R26 ;  /* 0x000000ffff1f7224 */ /* 0x000fe400078e001a */
[----:B------:R-:W-:Y:S02]  /*a960*/  IMAD.MOV.U32 R9, RZ, RZ, R12 ;  /* 0x000000ffff097224 */ /* 0x000fe400078e000c */
[----:B------:R-:W-:Y:S02]  /*a970*/  IMAD.MOV.U32 R26, RZ, RZ, R13 ;  /* 0x000000ffff1a7224 */ /* 0x000fe400078e000d */
.L_x_12103:
[----:B------:R-:W-:Y:S05]  /*a980*/  BSYNC B1 ;  /* 0x0000000000017941 */ /* 0x000fea0003800000 */
.L_x_12101:
        /* <DEDUP_REMOVED lines=9> */
.L_x_12105:
[----:B------:R-:W-:Y:S01]  /*aa20*/  IMAD.MOV.U32 R13, RZ, RZ, R28 ;  /* 0x000000ffff0d7224 */ /* 0x000fe200078e001c */
[----:B------:R-:W-:Y:S01]  /*aa30*/  MOV R12, R31 ;  /* 0x0000001f000c7202 */ /* 0x000fe20000000f00 */
[----:B------:R-:W-:Y:S02]  /*aa40*/  IMAD.MOV.U32 R28, RZ, RZ, R3 ;  /* 0x000000ffff1c7224 */ /* 0x000fe400078e0003 */
[----:B------:R-:W-:Y:S02]  /*aa50*/  IMAD.MOV.U32 R31, RZ, RZ, R30 ;  /* 0x000000ffff1f7224 */ /* 0x000fe400078e001e */
.L_x_12106:
[----:B------:R-:W-:Y:S05]  /*aa60*/  BSYNC B1 ;  /* 0x0000000000017941 */ /* 0x000fea0003800000 */
.L_x_12104:
        /* <DEDUP_REMOVED lines=9> */
.L_x_12108:
[----:B------:R-:W-:Y:S01]  /*ab00*/  IMAD.MOV.U32 R3, RZ, RZ, R13 ;  /* 0x000000ffff037224 */ /* 0x000fe200078e000d */
[----:B------:R-:W-:Y:S01]  /*ab10*/  MOV R13, R14 ;  /* 0x0000000e000d7202 */ /* 0x000fe20000000f00 */
[----:B------:R-:W-:Y:S02]  /*ab20*/  IMAD.MOV.U32 R30, RZ, RZ, R12 ;  /* 0x000000ffff1e7224 */ /* 0x000fe400078e000c */
[----:B------:R-:W-:Y:S02]  /*ab30*/  IMAD.MOV.U32 R12, RZ, RZ, R11 ;  /* 0x000000ffff0c7224 */ /* 0x000fe400078e000b */
.L_x_12109:
[----:B------:R-:W-:Y:S05]  /*ab40*/  BSYNC B1 ;  /* 0x0000000000017941 */ /* 0x000fea0003800000 */
.L_x_12107:
        /* <DEDUP_REMOVED lines=9> */
.L_x_12111:
[----:B------:R-:W-:Y:S02]  /*abe0*/  IMAD.MOV.U32 R11, RZ, RZ, R3 ;  /* 0x000000ffff0b7224 */ /* 0x000fe400078e0003 */
[----:B------:R-:W-:Y:S01]  /*abf0*/  IMAD.MOV.U32 R14, RZ, RZ, R30 ;  /* 0x000000ffff0e7224 */ /* 0x000fe200078e001e */
[----:B------:R-:W-:Y:S01]  /*ac00*/  MOV R30, R15 ;  /* 0x0000000f001e7202 */ /* 0x000fe20000000f00 */
[----:B------:R-:W-:Y:S02]  /*ac10*/  IMAD.MOV.U32 R3, RZ, RZ, R2 ;  /* 0x000000ffff037224 */ /* 0x000fe400078e0002 */
.L_x_12112:
[----:B------:R-:W-:Y:S05]  /*ac20*/  BSYNC B1 ;  /* 0x0000000000017941 */ /* 0x000fea0003800000 */
.L_x_12110:
        /* <DEDUP_REMOVED lines=9> */
.L_x_12114:
[----:B------:R-:W-:Y:S02]  /*acc0*/  IMAD.MOV.U32 R2, RZ, RZ, R11 ;  /* 0x000000ffff027224 */ /* 0x000fe400078e000b */
[----:B------:R-:W-:Y:S02]  /*acd0*/  IMAD.MOV.U32 R15, RZ, RZ, R14 ;  /* 0x000000ffff0f7224 */ /* 0x000fe400078e000e */
[----:B------:R-:W-:Y:S02]  /*ace0*/  IMAD.MOV.U32 R11, RZ, RZ, R10 ;  /* 0x000000ffff0b7224 */ /* 0x000fe400078e000a */
[----:B------:R-:W-:Y:S02]  /*acf0*/  IMAD.MOV.U32 R14, RZ, RZ, R17 ;  /* 0x000000ffff0e7224 */ /* 0x000fe400078e0011 */
.L_x_12115:
[----:B------:R-:W-:Y:S05]  /*ad00*/  BSYNC B1 ;  /* 0x0000000000017941 */ /* 0x000fea0003800000 */
.L_x_12113:
        /* <DEDUP_REMOVED lines=9> */
.L_x_12117:
[----:B------:R-:W-:Y:S02]  /*ada0*/  IMAD.MOV.U32 R10, RZ, RZ, R2 ;  /* 0x000000ffff0a7224 */ /* 0x000fe400078e0002 */
[----:B------:R-:W-:Y:S02]  /*adb0*/  IMAD.MOV.U32 R17, RZ, RZ, R15 ;  /* 0x000000ffff117224 */ /* 0x000fe400078e000f */
[----:B------:R-:W-:Y:S02]  /*adc0*/  IMAD.MOV.U32 R2, RZ, RZ, R5 ;  /* 0x000000ffff027224 */ /* 0x000fe400078e0005 */
[----:B------:R-:W-:Y:S02]  /*add0*/  IMAD.MOV.U32 R15, RZ, RZ, R16 ;  /* 0x000000ffff0f7224 */ /* 0x000fe400078e0010 */
.L_x_12118:
[----:B------:R-:W-:Y:S05]  /*ade0*/  BSYNC B1 ;  /* 0x0000000000017941 */ /* 0x000fea0003800000 */
.L_x_12116:
        /* <DEDUP_REMOVED lines=9> */
.L_x_12120:
[----:B------:R-:W-:Y:S02]  /*ae80*/  IMAD.MOV.U32 R5, RZ, RZ, R10 ;  /* 0x000000ffff057224 */ /* 0x000fe400078e000a */
[----:B------:R-:W-:Y:S02]  /*ae90*/  IMAD.MOV.U32 R16, RZ, RZ, R17 ;  /* 0x000000ffff107224 */ /* 0x000fe400078e0011 */
[----:B------:R-:W-:Y:S02]  /*aea0*/  IMAD.MOV.U32 R10, RZ, RZ, R19 ;  /* 0x000000ffff0a7224 */ /* 0x000fe400078e0013 */
[----:B------:R-:W-:Y:S02]  /*aeb0*/  IMAD.MOV.U32 R17, RZ, RZ, R18 ;  /* 0x000000ffff117224 */ /* 0x000fe400078e0012 */
.L_x_12121:
[----:B------:R-:W-:Y:S05]  /*aec0*/  BSYNC B1 ;  /* 0x0000000000017941 */ /* 0x000fea0003800000 */
.L_x_12119:
        /* <DEDUP_REMOVED lines=9> */
.L_x_12123:
[----:B------:R-:W-:Y:S01]  /*af60*/  MOV R19, R5 ;  /* 0x0000000500137202 */ /* 0x000fe20000000f00 */
[----:B------:R-:W-:Y:S02]  /*af70*/  IMAD.MOV.U32 R18, RZ, RZ, R16 ;  /* 0x000000ffff127224 */ /* 0x000fe400078e0010 */
[----:B------:R-:W-:Y:S02]  /*af80*/  IMAD.MOV.U32 R5, RZ, RZ, R4 ;  /* 0x000000ffff057224 */ /* 0x000fe400078e0004 */
[----:B------:R-:W-:Y:S02]  /*af90*/  IMAD.MOV.U32 R16, RZ, RZ, R29 ;  /* 0x000000ffff107224 */ /* 0x000fe400078e001d */
.L_x_12124:
[----:B------:R-:W-:Y:S05]  /*afa0*/  BSYNC B1 ;  /* 0x0000000000017941 */ /* 0x000fea0003800000 */
.L_x_12122:
        /* <DEDUP_REMOVED lines=9> */
.L_x_12126:
[----:B------:R-:W-:Y:S01]  /*b040*/  IMAD.MOV.U32 R4, RZ, RZ, R19 ;  /* 0x000000ffff047224 */ /* 0x000fe200078e0013 */
[----:B------:R-:W-:Y:S01]  /*b050*/  MOV R29, R18 ;  /* 0x00000012001d7202 */ /* 0x000fe20000000f00 */
[----:B------:R-:W-:Y:S02]  /*b060*/  IMAD.MOV.U32 R19, RZ, RZ, R20 ;  /* 0x000000ffff137224 */ /* 0x000fe400078e0014 */
[----:B------:R-:W-:Y:S02]  /*b070*/  IMAD.MOV.U32 R18, RZ, RZ, R21 ;  /* 0x000000ffff127224 */ /* 0x000fe400078e0015 */
.L_x_12127:
[----:B------:R-:W-:Y:S05]  /*b080*/  BSYNC B1 ;  /* 0x0000000000017941 */ /* 0x000fea0003800000 */
.L_x_12125:
        /* <DEDUP_REMOVED lines=16> */
.L_x_12129:
[----:B------:R-:W-:Y:S01]  /*b190*/  MOV R20, R8 ;  /* 0x0000000800147202 */ /* 0x000fe20000000f00 */
[----:B------:R-:W-:Y:S02]  /*b1a0*/  IMAD.MOV.U32 R21, RZ, RZ, R0 ;  /* 0x000000ffff157224 */ /* 0x000fe400078e0000 */
[----:B------:R-:W-:Y:S02]  /*b1b0*/  IMAD.MOV.U32 R8, RZ, RZ, R7 ;  /* 0x000000ffff087224 */ /* 0x000fe400078e0007 */
[----:B------:R-:W-:Y:S02]  /*b1c0*/  IMAD.MOV.U32 R0, RZ, RZ, R33 ;  /* 0x000000ffff007224 */ /* 0x000fe400078e0021 */
.L_x_12130:
[----:B------:R-:W-:Y:S05]  /*b1d0*/  BSYNC B1 ;  /* 0x0000000000017941 */ /* 0x000fea0003800000 */
.L_x_12128:
        /* <DEDUP_REMOVED lines=9> */
.L_x_12132:
[----:B------:R-:W-:Y:S01]  /*b270*/  IMAD.MOV.U32 R7, RZ, RZ, R20 ;  /* 0x000000ffff077224 */ /* 0x000fe200078e0014 */
[----:B------:R-:W-:Y:S01]  /*b280*/  MOV R34, R21 ;  /* 0x0000001500227202 */ /* 0x000fe20000000f00 */
[----:B------:R-:W-:Y:S02]  /*b290*/  IMAD.MOV.U32 R20, RZ, RZ, R23 ;  /* 0x000000ffff147224 */ /* 0x000fe400078e0017 */
[----:B------:R-:W-:Y:S02]  /*b2a0*/  IMAD.MOV.U32 R21, RZ, RZ, R22 ;  /* 0x000000ffff157224 */ /* 0x000fe400078e0016 */
.L_x_12133:
[----:B------:R-:W-:Y:S05]  /*b2b0*/  BSYNC B1 ;  /* 0x0000000000017941 */ /* 0x000fea0003800000 */
.L_x_12131:
        /* <DEDUP_REMOVED lines=9> */
.L_x_12135:
[----:B------:R-:W-:Y:S01]  /*b350*/  IMAD.MOV.U32 R22, RZ, RZ, R7 ;  /* 0x000000ffff167224 */ /* 0x000fe200078e0007 */
[----:B------:R-:W-:Y:S01]  /*b360*/  MOV R7, R24 ;  /* 0x0000001800077202 */ /* 0x000fe20000000f00 */
[----:B------:R-:W-:Y:S02]  /*b370*/  IMAD.MOV.U32 R23, RZ, RZ, R34 ;  /* 0x000000ffff177224 */ /* 0x000fe400078e0022 */
[----:B------:R-:W-:Y:S02]  /*b380*/  IMAD.MOV.U32 R34, RZ, RZ, R35 ;  /* 0x000000ffff227224 */ /* 0x000fe400078e0023 */
.L_x_12136:
[----:B------:R-:W-:Y:S05]  /*b390*/  BSYNC B1 ;  /* 0x0000000000017941 */ /* 0x000fea0003800000 */
.L_x_12134:
        /* <DEDUP_REMOVED lines=9> */
.L_x_12138:
[----:B------:R-:W-:Y:S02]  /*b430*/  IMAD.MOV.U32 R33, RZ, RZ, R22 ;  /* 0x000000ffff217224 */ /* 0x000fe400078e0016 */
[----:B------:R-:W-:Y:S01]  /*b440*/  IMAD.MOV.U32 R24, RZ, RZ, R23 ;  /* 0x000000ffff187224 */ /* 0x000fe200078e0017 */
[----:B------:R-:W-:Y:S01]  /*b450*/  MOV R23, R6 ;  /* 0x0000000600177202 */ /* 0x000fe20000000f00 */
[----:B------:R-:W-:Y:S02]  /*b460*/  IMAD.MOV.U32 R22, RZ, RZ, R25 ;  /* 0x000000ffff167224 */ /* 0x000fe400078e0019 */
.L_x_12139:
[----:B------:R-:W-:Y:S05]  /*b470*/  BSYNC B1 ;  /* 0x0000000000017941 */ /* 0x000fea0003800000 */
.L_x_12137:
        /* <DEDUP_REMOVED lines=9> */
.L_x_12141:
[----:B------:R-:W-:Y:S02]  /*b510*/  IMAD.MOV.U32 R6, RZ, RZ, R33 ;  /* 0x000000ffff067224 */ /* 0x000fe400078e0021 */
[----:B------:R-:W-:Y:S02]  /*b520*/  IMAD.MOV.U32 R25, RZ, RZ, R24 ;  /* 0x000000ffff197224 */ /* 0x000fe400078e0018 */
[----:B------:R-:W-:Y:S02]  /*b530*/  IMAD.MOV.U32 R33, RZ, RZ, R32 ;  /* 0x000000ffff217224 */ /* 0x000fe400078e0020 */
[----:B------:R-:W-:Y:S02]  /*b540*/  IMAD.MOV.U32 R24, RZ, RZ, R27 ;  /* 0x000000ffff187224 */ /* 0x000fe400078e001b */
.L_x_12142:
[----:B------:R-:W-:Y:S05]  /*b550*/  BSYNC B1 ;  /* 0x0000000000017941 */ /* 0x000fea0003800000 */
.L_x_12140:
        /* <DEDUP_REMOVED lines=9> */
.L_x_12144:
[----:B------:R-:W-:Y:S02]  /*b5f0*/  IMAD.MOV.U32 R27, RZ, RZ, R6 ;  /* 0x000000ffff1b7224 */ /* 0x000fe400078e0006 */
[----:B------:R-:W-:Y:S02]  /*b600*/  IMAD.MOV.U32 R32, RZ, RZ, R25 ;  /* 0x000000ffff207224 */ /* 0x000fe400078e0019 */
[----:B------:R-:W-:Y:S02]  /*b610*/  IMAD.MOV.U32 R6, RZ, RZ, R9 ;  /* 0x000000ffff067224 */ /* 0x000fe400078e0009 */
[----:B------:R-:W-:Y:S02]  /*b620*/  IMAD.MOV.U32 R25, RZ, RZ, R26 ;  /* 0x000000ffff197224 */ /* 0x000fe400078e001a */
.L_x_12145:
[----:B------:R-:W-:Y:S05]  /*b630*/  BSYNC B1 ;  /* 0x0000000000017941 */ /* 0x000fea0003800000 */
.L_x_12143:
        /* <DEDUP_REMOVED lines=9> */
.L_x_12147:
[----:B------:R-:W-:Y:S02]  /*b6d0*/  IMAD.MOV.U32 R26, RZ, RZ, R27 ;  /* 0x000000ffff1a7224 */ /* 0x000fe400078e001b */
[----:B------:R-:W-:Y:S02]  /*b6e0*/  IMAD.MOV.U32 R9, RZ, RZ, R32 ;  /* 0x000000ffff097224 */ /* 0x000fe400078e0020 */
[----:B------:R-:W-:Y:S02]  /*b6f0*/  IMAD.MOV.U32 R27, RZ, RZ, R28 ;  /* 0x000000ffff1b7224 */ /* 0x000fe400078e001c */
[----:B------:R-:W-:Y:S02]  /*b700*/  IMAD.MOV.U32 R32, RZ, RZ, R31 ;  /* 0x000000ffff207224 */ /* 0x000fe400078e001f */
.L_x_12148:
[----:B------:R-:W-:Y:S05]  /*b710*/  BSYNC B1 ;  /* 0x0000000000017941 */ /* 0x000fea0003800000 */
.L_x_12146:
        /* <DEDUP_REMOVED lines=9> */
.L_x_12150:
[----:B------:R-:W-:Y:S01]  /*b7b0*/  MOV R28, R26 ;  /* 0x0000001a001c7202 */ /* 0x000fe20000000f00 */
[----:B------:R-:W-:Y:S02]  /*b7c0*/  IMAD.MOV.U32 R31, RZ, RZ, R9 ;  /* 0x000000ffff1f7224 */ /* 0x000fe400078e0009 */
[----:B------:R-:W-:Y:S02]  /*b7d0*/  IMAD.MOV.U32 R26, RZ, RZ, R13 ;  /* 0x000000ffff1a7224 */ /* 0x000fe400078e000d */
[----:B------:R-:W-:Y:S02]  /*b7e0*/  IMAD.MOV.U32 R9, RZ, RZ, R12 ;  /* 0x000000ffff097224 */ /* 0x000fe400078e000c */
.L_x_12151:
[----:B------:R-:W-:Y:S05]  /*b7f0*/  BSYNC B1 ;  /* 0x0000000000017941 */ /* 0x000fea0003800000 */
.L_x_12149:
        /* <DEDUP_REMOVED lines=9> */
.L_x_12153:
[----:B------:R-:W-:Y:S01]  /*b890*/  IMAD.MOV.U32 R12, RZ, RZ, R28 ;  /* 0x000000ffff0c7224 */ /* 0x000fe200078e001c */
[----:B------:R-:W-:Y:S01]  /*b8a0*/  MOV R13, R31 ;  /* 0x0000001f000d7202 */ /* 0x000fe20000000f00 */
[----:B------:R-:W-:Y:S02]  /*b8b0*/  IMAD.MOV.U32 R28, RZ, RZ, R3 ;  /* 0x000000ffff1c7224 */ /* 0x000fe400078e0003 */
[----:B------:R-:W-:Y:S02]  /*b8c0*/  IMAD.MOV.U32 R31, RZ, RZ, R30 ;  /* 0x000000ffff1f7224 */ /* 0x000fe400078e001e */
.L_x_12154:
[----:B------:R-:W-:Y:S05]  /*b8d0*/  BSYNC B1 ;  /* 0x0000000000017941 */ /* 0x000fea0003800000 */
.L_x_12152:
        /* <DEDUP_REMOVED lines=9> */
.L_x_12156:
[----:B------:R-:W-:Y:S01]  /*b970*/  IMAD.MOV.U32 R3, RZ, RZ, R12 ;  /* 0x000000ffff037224 */ /* 0x000fe200078e000c */
[----:B------:R-:W-:Y:S01]  /*b980*/  MOV R12, R11 ;  /* 0x0000000b000c7202 */ /* 0x000fe20000000f00 */
[----:B------:R-:W-:Y:S02]  /*b990*/  IMAD.MOV.U32 R30, RZ, RZ, R13 ;  /* 0x000000ffff1e7224 */ /* 0x000fe400078e000d */
[----:B------:R-:W-:Y:S02]  /*b9a0*/  IMAD.MOV.U32 R13, RZ, RZ, R14 ;  /* 0x000000ffff0d7224 */ /* 0x000fe400078e000e */
.L_x_12157:
[----:B------:R-:W-:Y:S05]  /*b9b0*/  BSYNC B1 ;  /* 0x0000000000017941 */ /* 0x000fea0003800000 */
.L_x_12155:
        /* <DEDUP_REMOVED lines=9> */
.L_x_12159:
[----:B------:R-:W-:Y:S02]  /*ba50*/  IMAD.MOV.U32 R11, RZ, RZ, R3 ;  /* 0x000000ffff0b7224 */ /* 0x000fe400078e0003 */
[----:B------:R-:W-:Y:S01]  /*ba60*/  IMAD.MOV.U32 R14, RZ, RZ, R30 ;  /* 0x000000ffff0e7224 */ /* 0x000fe200078e001e */
[----:B------:R-:W-:Y:S01]  /*ba70*/  MOV R30, R15 ;  /* 0x0000000f001e7202 */ /* 0x000fe20000000f00 */
[----:B------:R-:W-:Y:S02]  /*ba80*/  IMAD.MOV.U32 R3, RZ, RZ, R2 ;  /* 0x000000ffff037224 */ /* 0x000fe400078e0002 */
.L_x_12160:
[----:B------:R-:W-:Y:S05]  /*ba90*/  BSYNC B1 ;  /* 0x0000000000017941 */ /* 0x000fea0003800000 */
.L_x_12158:
        /* <DEDUP_REMOVED lines=9> */
.L_x_12162:
[----:B------:R-:W-:Y:S02]  /*bb30*/  IMAD.MOV.U32 R2, RZ, RZ, R11 ;  /* 0x000000ffff027224 */ /* 0x000fe400078e000b */
[----:B------:R-:W-:Y:S02]  /*bb40*/  IMAD.MOV.U32 R15, RZ, RZ, R14 ;  /* 0x000000ffff0f7224 */ /* 0x000fe400078e000e */
[----:B------:R-:W-:Y:S02]  /*bb50*/  IMAD.MOV.U32 R11, RZ, RZ, R10 ;  /* 0x000000ffff0b7224 */ /* 0x000fe400078e000a */
[----:B------:R-:W-:Y:S02]  /*bb60*/  IMAD.MOV.U32 R14, RZ, RZ, R17 ;  /* 0x000000ffff0e7224 */ /* 0x000fe400078e0011 */
.L_x_12163:
[----:B------:R-:W-:Y:S05]  /*bb70*/  BSYNC B1 ;  /* 0x0000000000017941 */ /* 0x000fea0003800000 */
.L_x_12161:
        /* <DEDUP_REMOVED lines=9> */
.L_x_12165:
[----:B------:R-:W-:Y:S02]  /*bc10*/  IMAD.MOV.U32 R10, RZ, RZ, R2 ;  /* 0x000000ffff0a7224 */ /* 0x000fe400078e0002 */
[----:B------:R-:W-:Y:S02]  /*bc20*/  IMAD.MOV.U32 R17, RZ, RZ, R15 ;  /* 0x000000ffff117224 */ /* 0x000fe400078e000f */
[----:B------:R-:W-:Y:S02]  /*bc30*/  IMAD.MOV.U32 R2, RZ, RZ, R5 ;  /* 0x000000ffff027224 */ /* 0x000fe400078e0005 */
[----:B------:R-:W-:Y:S02]  /*bc40*/  IMAD.MOV.U32 R15, RZ, RZ, R16 ;  /* 0x000000ffff0f7224 */ /* 0x000fe400078e0010 */
.L_x_12166:
[----:B------:R-:W-:Y:S05]  /*bc50*/  BSYNC B1 ;  /* 0x0000000000017941 */ /* 0x000fea0003800000 */
.L_x_12164:
        /* <DEDUP_REMOVED lines=9> */
.L_x_12168:
[----:B------:R-:W-:Y:S02]  /*bcf0*/  IMAD.MOV.U32 R5, RZ, RZ, R10 ;  /* 0x000000ffff057224 */ /* 0x000fe400078e000a */
[----:B------:R-:W-:Y:S02]  /*bd00*/  IMAD.MOV.U32 R16, RZ, RZ, R17 ;  /* 0x000000ffff107224 */ /* 0x000fe400078e0011 */
[----:B------:R-:W-:Y:S02]  /*bd10*/  IMAD.MOV.U32 R10, RZ, RZ, R19 ;  /* 0x000000ffff0a7224 */ /* 0x000fe400078e0013 */
[----:B------:R-:W-:Y:S02]  /*bd20*/  IMAD.MOV.U32 R17, RZ, RZ, R18 ;  /* 0x000000ffff117224 */ /* 0x000fe400078e0012 */
.L_x_12169:
[----:B------:R-:W-:Y:S05]  /*bd30*/  BSYNC B1 ;  /* 0x0000000000017941 */ /* 0x000fea0003800000 */
.L_x_12167:
        /* <DEDUP_REMOVED lines=9> */
.L_x_12171:
[----:B------:R-:W-:Y:S01]  /*bdd0*/  MOV R18, R5 ;  /* 0x0000000500127202 */ /* 0x000fe20000000f00 */
[----:B------:R-:W-:Y:S02]  /*bde0*/  IMAD.MOV.U32 R19, RZ, RZ, R16 ;  /* 0x000000ffff137224 */ /* 0x000fe400078e0010 */
[----:B------:R-:W-:Y:S02]  /*bdf0*/  IMAD.MOV.U32 R5, RZ, RZ, R4 ;  /* 0x000000ffff057224 */ /* 0x000fe400078e0004 */
[----:B------:R-:W-:Y:S02]  /*be00*/  IMAD.MOV.U32 R16, RZ, RZ, R29 ;  /* 0x000000ffff107224 */ /* 0x000fe400078e001d */
.L_x_12172:
[----:B------:R-:W-:Y:S05]  /*be10*/  BSYNC B1 ;  /* 0x0000000000017941 */ /* 0x000fea0003800000 */
.L_x_12170:
        /* <DEDUP_REMOVED lines=16> */
.L_x_12174:
[----:B------:R-:W-:Y:S02]  /*bf20*/  IMAD.MOV.U32 R4, RZ, RZ, R8 ;  /* 0x000000ffff047224 */ /* 0x000fe400078e0008 */
[----:B------:R-:W-:Y:S02]  /*bf30*/  IMAD.MOV.U32 R29, RZ, RZ, R0 ;  /* 0x000000ffff1d7224 */ /* 0x000fe400078e0000 */
[----:B------:R-:W-:Y:S02]  /*bf40*/  IMAD.MOV.U32 R8, RZ, RZ, R20 ;  /* 0x000000ffff087224 */ /* 0x000fe400078e0014 */
[----:B------:R-:W-:Y:S02]  /*bf50*/  IMAD.MOV.U32 R0, RZ, RZ, R21 ;  /* 0x000000ffff007224 */ /* 0x000fe400078e0015 */
.L_x_12175:
[----:B------:R-:W-:Y:S05]  /*bf60*/  BSYNC B1 ;  /* 0x0000000000017941 */ /* 0x000fea0003800000 */
.L_x_12173:
        /* <DEDUP_REMOVED lines=9> */
.L_x_12177:
[----:B------:R-:W-:Y:S01]  /*c000*/  MOV R20, R4 ;  /* 0x0000000400147202 */ /* 0x000fe20000000f00 */
[----:B------:R-:W-:Y:S02]  /*c010*/  IMAD.MOV.U32 R36, RZ, RZ, R29 ;  /* 0x000000ffff247224 */ /* 0x000fe400078e001d */
[----:B------:R-:W-:Y:S02]  /*c020*/  IMAD.MOV.U32 R4, RZ, RZ, R7 ;  /* 0x000000ffff047224 */ /* 0x000fe400078e0007 */
[----:B------:R-:W-:Y:S02]  /*c030*/  IMAD.MOV.U32 R29, RZ, RZ, R34 ;  /* 0x000000ffff1d7224 */ /* 0x000fe400078e0022 */
.L_x_12178:
[----:B------:R-:W-:Y:S05]  /*c040*/  BSYNC B1 ;  /* 0x0000000000017941 */ /* 0x000fea0003800000 */
.L_x_12176:
        /* <DEDUP_REMOVED lines=9> */
.L_x_12180:
[----:B------:R-:W-:Y:S01]  /*c0e0*/  IMAD.MOV.U32 R7, RZ, RZ, R20 ;  /* 0x000000ffff077224 */ /* 0x000fe200078e0014 */
[----:B------:R-:W-:Y:S01]  /*c0f0*/  MOV R21, R36 ;  /* 0x0000002400157202 */ /* 0x000fe20000000f00 */
[----:B------:R-:W-:Y:S02]  /*c100*/  IMAD.MOV.U32 R20, RZ, RZ, R22 ;  /* 0x000000ffff147224 */ /* 0x000fe400078e0016 */
[----:B------:R-:W-:Y:S02]  /*c110*/  IMAD.MOV.U32 R36, RZ, RZ, R23 ;  /* 0x000000ffff247224 */ /* 0x000fe400078e0017 */
.L_x_12181:
[----:B------:R-:W-:Y:S05]  /*c120*/  BSYNC B1 ;  /* 0x0000000000017941 */ /* 0x000fea0003800000 */
.L_x_12179:
        /* <DEDUP_REMOVED lines=9> */
.L_x_12183:
[----:B------:R-:W-:Y:S01]  /*c1c0*/  IMAD.MOV.U32 R22, RZ, RZ, R7 ;  /* 0x000000ffff167224 */ /* 0x000fe200078e0007 */
[----:B------:R-:W-:Y:S01]  /*c1d0*/  MOV R7, R33 ;  /* 0x0000002100077202 */ /* 0x000fe20000000f00 */
[----:B------:R-:W-:Y:S02]  /*c1e0*/  IMAD.MOV.U32 R34, RZ, RZ, R21 ;  /* 0x000000ffff227224 */ /* 0x000fe400078e0015 */
[----:B------:R-:W-:Y:S02]  /*c1f0*/  IMAD.MOV.U32 R21, RZ, RZ, R24 ;  /* 0x000000ffff157224 */ /* 0x000fe400078e0018 */
.L_x_12184:
[----:B------:R-:W-:Y:S05]  /*c200*/  BSYNC B1 ;  /* 0x0000000000017941 */ /* 0x000fea0003800000 */
.L_x_12182:
        /* <DEDUP_REMOVED lines=9> */
.L_x_12186:
[----:B------:R-:W-:Y:S02]  /*c2a0*/  IMAD.MOV.U32 R23, RZ, RZ, R22 ;  /* 0x000000ffff177224 */ /* 0x000fe400078e0016 */
[----:B------:R-:W-:Y:S01]  /*c2b0*/  IMAD.MOV.U32 R33, RZ, RZ, R34 ;  /* 0x000000ffff217224 */ /* 0x000fe200078e0022 */
[----:B------:R-:W-:Y:S01]  /*c2c0*/  MOV R34, R25 ;  /* 0x0000001900227202 */ /* 0x000fe20000000f00 */
[----:B------:R-:W-:Y:S02]  /*c2d0*/  IMAD.MOV.U32 R22, RZ, RZ, R6 ;  /* 0x000000ffff167224 */ /* 0x000fe400078e0006 */
.L_x_12187:
[----:B------:R-:W-:Y:S05]  /*c2e0*/  BSYNC B1 ;  /* 0x0000000000017941 */ /* 0x000fea0003800000 */
.L_x_12185:
        /* <DEDUP_REMOVED lines=9> */
.L_x_12189:
[----:B------:R-:W-:Y:S02]  /*c380*/  IMAD.MOV.U32 R6, RZ, RZ, R23 ;  /* 0x000000ffff067224 */ /* 0x000fe400078e0017 */
[----:B------:R-:W-:Y:S02]  /*c390*/  IMAD.MOV.U32 R24, RZ, RZ, R33 ;  /* 0x000000ffff187224 */ /* 0x000fe400078e0021 */
[----:B------:R-:W-:Y:S02]  /*c3a0*/  IMAD.MOV.U32 R23, RZ, RZ, R27 ;  /* 0x000000ffff177224 */ /* 0x000fe400078e001b */
[----:B------:R-:W-:Y:S02]  /*c3b0*/  IMAD.MOV.U32 R33, RZ, RZ, R32 ;  /* 0x000000ffff217224 */ /* 0x000fe400078e0020 */
.L_x_12190:
[----:B------:R-:W-:Y:S05]  /*c3c0*/  BSYNC B1 ;  /* 0x0000000000017941 */ /* 0x000fea0003800000 */
.L_x_12188:
        /* <DEDUP_REMOVED lines=9> */
.L_x_12192:
[----:B------:R-:W-:Y:S02]  /*c460*/  IMAD.MOV.U32 R25, RZ, RZ, R6 ;  /* 0x000000ffff197224 */ /* 0x000fe400078e0006 */
[----:B------:R-:W-:Y:S02]  /*c470*/  IMAD.MOV.U32 R27, RZ, RZ, R24 ;  /* 0x000000ffff1b7224 */ /* 0x000fe400078e0018 */
[----:B------:R-:W-:Y:S02]  /*c480*/  IMAD.MOV.U32 R6, RZ, RZ, R26 ;  /* 0x000000ffff067224 */ /* 0x000fe400078e001a */
[----:B------:R-:W-:Y:S02]  /*c490*/  IMAD.MOV.U32 R24, RZ, RZ, R9 ;  /* 0x000000ffff187224 */ /* 0x000fe400078e0009 */
.L_x_12193:
[----:B------:R-:W-:Y:S05]  /*c4a0*/  BSYNC B1 ;  /* 0x0000000000017941 */ /* 0x000fea0003800000 */
.L_x_12191:
        /* <DEDUP_REMOVED lines=9> */
.L_x_12195:
[----:B------:R-:W-:Y:S02]  /*c540*/  IMAD.MOV.U32 R9, RZ, RZ, R25 ;  /* 0x000000ffff097224 */ /* 0x000fe400078e0019 */
[----:B------:R-:W-:Y:S02]  /*c550*/  IMAD.MOV.U32 R26, RZ, RZ, R27 ;  /* 0x000000ffff1a7224 */ /* 0x000fe400078e001b */
[----:B------:R-:W-:Y:S02]  /*c560*/  IMAD.MOV.U32 R25, RZ, RZ, R28 ;  /* 0x000000ffff197224 */ /* 0x000fe400078e001c */
[----:B------:R-:W-:Y:S02]  /*c570*/  IMAD.MOV.U32 R27, RZ, RZ, R31 ;  /* 0x000000ffff1b7224 */ /* 0x000fe400078e001f */
.L_x_12196:
[----:B------:R-:W-:Y:S05]  /*c580*/  BSYNC B1 ;  /* 0x0000000000017941 */ /* 0x000fea0003800000 */
.L_x_12194:
        /* <DEDUP_REMOVED lines=9> */
.L_x_12198:
[----:B------:R-:W-:Y:S01]  /*c620*/  MOV R37, R9 ;  /* 0x0000000900257202 */ /* 0x000fe20000000f00 */
[----:B------:R-:W-:Y:S02]  /*c630*/  IMAD.MOV.U32 R39, RZ, RZ, R26 ;  /* 0x000000ffff277224 */ /* 0x000fe400078e001a */
[----:B------:R-:W-:Y:S02]  /*c640*/  IMAD.MOV.U32 R9, RZ, RZ, R12 ;  /* 0x000000ffff097224 */ /* 0x000fe400078e000c */
[----:B------:R-:W-:Y:S02]  /*c650*/  IMAD.MOV.U32 R26, RZ, RZ, R13 ;  /* 0x000000ffff1a7224 */ /* 0x000fe400078e000d */
.L_x_12199:
[----:B------:R-:W-:Y:S05]  /*c660*/  BSYNC B1 ;  /* 0x0000000000017941 */ /* 0x000fea0003800000 */
.L_x_12197:
        /* <DEDUP_REMOVED lines=9> */
.L_x_12201:
[----:B------:R-:W-:Y:S01]  /*c700*/  IMAD.MOV.U32 R38, RZ, RZ, R37 ;  /* 0x000000ffff267224 */ /* 0x000fe200078e0025 */
[----:B------:R-:W-:Y:S01]  /*c710*/  MOV R40, R39 ;  /* 0x0000002700287202 */ /* 0x000fe20000000f00 */
[----:B------:R-:W-:Y:S02]  /*c720*/  IMAD.MOV.U32 R37, RZ, RZ, R3 ;  /* 0x000000ffff257224 */ /* 0x000fe400078e0003 */
[----:B------:R-:W-:Y:S02]  /*c730*/  IMAD.MOV.U32 R39, RZ, RZ, R30 ;  /* 0x000000ffff277224 */ /* 0x000fe400078e001e */
.L_x_12202:
[----:B------:R-:W-:Y:S05]  /*c740*/  BSYNC B1 ;  /* 0x0000000000017941 */ /* 0x000fea0003800000 */
.L_x_12200:
        /* <DEDUP_REMOVED lines=9> */
.L_x_12204:
[----:B------:R-:W-:Y:S01]  /*c7e0*/  IMAD.MOV.U32 R3, RZ, RZ, R38 ;  /* 0x000000ffff037224 */ /* 0x000fe200078e0026 */
[----:B------:R-:W-:Y:S01]  /*c7f0*/  MOV R38, R11 ;  /* 0x0000000b00267202 */ /* 0x000fe20000000f00 */
[----:B------:R-:W-:Y:S02]  /*c800*/  IMAD.MOV.U32 R41, RZ, RZ, R40 ;  /* 0x000000ffff297224 */ /* 0x000fe400078e0028 */
[----:B------:R-:W-:Y:S02]  /*c810*/  IMAD.MOV.U32 R40, RZ, RZ, R14 ;  /* 0x000000ffff287224 */ /* 0x000fe400078e000e */
.L_x_12205:
[----:B------:R-:W-:Y:S05]  /*c820*/  BSYNC B1 ;  /* 0x0000000000017941 */ /* 0x000fea0003800000 */
.L_x_12203:
        /* <DEDUP_REMOVED lines=9> */
.L_x_12207:
[----:B------:R-:W-:Y:S02]  /*c8c0*/  IMAD.MOV.U32 R11, RZ, RZ, R3 ;  /* 0x000000ffff0b7224 */ /* 0x000fe400078e0003 */
[----:B------:R-:W-:Y:S01]  /*c8d0*/  IMAD.MOV.U32 R42, RZ, RZ, R41 ;  /* 0x000000ffff2a7224 */ /* 0x000fe200078e0029 */
[----:B------:R-:W-:Y:S01]  /*c8e0*/  MOV R41, R15 ;  /* 0x0000000f00297202 */ /* 0x000fe20000000f00 */
[----:B------:R-:W-:Y:S02]  /*c8f0*/  IMAD.MOV.U32 R3, RZ, RZ, R2 ;  /* 0x000000ffff037224 */ /* 0x000fe400078e0002 */
.L_x_12208:
[----:B------:R-:W-:Y:S05]  /*c900*/  BSYNC B1 ;  /* 0x0000000000017941 */ /* 0x000fea0003800000 */
.L_x_12206:
        /* <DEDUP_REMOVED lines=9> */
.L_x_12210:
[----:B------:R-:W-:Y:S02]  /*c9a0*/  IMAD.MOV.U32 R2, RZ, RZ, R11 ;  /* 0x000000ffff027224 */ /* 0x000fe400078e000b */
[----:B------:R-:W-:Y:S02]  /*c9b0*/  IMAD.MOV.U32 R43, RZ, RZ, R42 ;  /* 0x000000ffff2b7224 */ /* 0x000fe400078e002a */
[----:B------:R-:W-:Y:S02]  /*c9c0*/  IMAD.MOV.U32 R11, RZ, RZ, R10 ;  /* 0x000000ffff0b7224 */ /* 0x000fe400078e000a */
[----:B------:R-:W-:Y:S02]  /*c9d0*/  IMAD.MOV.U32 R42, RZ, RZ, R17 ;  /* 0x000000ffff2a7224 */ /* 0x000fe400078e0011 */
.L_x_12211:
[----:B------:R-:W-:Y:S05]  /*c9e0*/  BSYNC B1 ;  /* 0x0000000000017941 */ /* 0x000fea0003800000 */
.L_x_12209:
        /* <DEDUP_REMOVED lines=9> */
.L_x_12213:
[----:B------:R-:W-:Y:S02]  /*ca80*/  IMAD.MOV.U32 R10, RZ, RZ, R2 ;  /* 0x000000ffff0a7224 */ /* 0x000fe400078e0002 */
[----:B------:R-:W-:Y:S02]  /*ca90*/  IMAD.MOV.U32 R44, RZ, RZ, R43 ;  /* 0x000000ffff2c7224 */ /* 0x000fe400078e002b */
[----:B------:R-:W-:Y:S02]  /*caa0*/  IMAD.MOV.U32 R2, RZ, RZ, R5 ;  /* 0x000000ffff027224 */ /* 0x000fe400078e0005 */
[----:B------:R-:W-:Y:S02]  /*cab0*/  IMAD.MOV.U32 R43, RZ, RZ, R16 ;  /* 0x000000ffff2b7224 */ /* 0x000fe400078e0010 */
.L_x_12214:
[----:B------:R-:W-:Y:S05]  /*cac0*/  BSYNC B1 ;  /* 0x0000000000017941 */ /* 0x000fea0003800000 */
.L_x_12212:
        /* <DEDUP_REMOVED lines=9> */
.L_x_12216:
[----:B------:R-:W-:Y:S02]  /*cb60*/  IMAD.MOV.U32 R5, RZ, RZ, R10 ;  /* 0x000000ffff057224 */ /* 0x000fe400078e000a */
[----:B------:R-:W-:Y:S02]  /*cb70*/  IMAD.MOV.U32 R45, RZ, RZ, R44 ;  /* 0x000000ffff2d7224 */ /* 0x000fe400078e002c */
[----:B------:R-:W-:Y:S02]  /*cb80*/  IMAD.MOV.U32 R10, RZ, RZ, R18 ;  /* 0x000000ffff0a7224 */ /* 0x000fe400078e0012 */
[----:B------:R-:W-:Y:S02]  /*cb90*/  IMAD.MOV.U32 R44, RZ, RZ, R19 ;  /* 0x000000ffff2c7224 */ /* 0x000fe400078e0013 */
.L_x_12217:
[----:B------:R-:W-:Y:S05]  /*cba0*/  BSYNC B1 ;  /* 0x0000000000017941 */ /* 0x000fea0003800000 */
.L_x_12215:
        /* <DEDUP_REMOVED lines=16> */
.L_x_12219:
[----:B------:R-:W-:Y:S02]  /*ccb0*/  IMAD.MOV.U32 R19, RZ, RZ, R8 ;  /* 0x000000ffff137224 */ /* 0x000fe400078e0008 */
[----:B------:R-:W-:Y:S02]  /*ccc0*/  IMAD.MOV.U32 R15, RZ, RZ, R0 ;  /* 0x000000ffff0f7224 */ /* 0x000fe400078e0000 */
[----:B------:R-:W-:Y:S02]  /*ccd0*/  IMAD.MOV.U32 R8, RZ, RZ, R4 ;  /* 0x000000ffff087224 */ /* 0x000fe400078e0004 */
[----:B------:R-:W-:Y:S02]  /*cce0*/  IMAD.MOV.U32 R0, RZ, RZ, R29 ;  /* 0x000000ffff007224 */ /* 0x000fe400078e001d */
.L_x_12220:
[----:B------:R-:W-:Y:S05]  /*ccf0*/  BSYNC B1 ;  /* 0x0000000000017941 */ /* 0x000fea0003800000 */
.L_x_12218:
        /* <DEDUP_REMOVED lines=9> */
.L_x_12222:
[----:B------:R-:W-:Y:S02]  /*cd90*/  IMAD.MOV.U32 R18, RZ, RZ, R19 ;  /* 0x000000ffff127224 */ /* 0x000fe400078e0013 */
[----:B------:R-:W-:Y:S02]  /*cda0*/  IMAD.MOV.U32 R14, RZ, RZ, R15 ;  /* 0x000000ffff0e7224 */ /* 0x000fe400078e000f */
[----:B------:R-:W-:Y:S02]  /*cdb0*/  IMAD.MOV.U32 R19, RZ, RZ, R20 ;  /* 0x000000ffff137224 */ /* 0x000fe400078e0014 */
[----:B------:R-:W-:Y:S02]  /*cdc0*/  IMAD.MOV.U32 R15, RZ, RZ, R36 ;  /* 0x000000ffff0f7224 */ /* 0x000fe400078e0024 */
.L_x_12223:
[----:B------:R-:W-:Y:S05]  /*cdd0*/  BSYNC B1 ;  /* 0x0000000000017941 */ /* 0x000fea0003800000 */
.L_x_12221:
        /* <DEDUP_REMOVED lines=9> */
.L_x_12225:
[----:B------:R-:W-:Y:S01]  /*ce70*/  MOV R17, R18 ;  /* 0x0000001200117202 */ /* 0x000fe20000000f00 */
[----:B------:R-:W-:Y:S02]  /*ce80*/  IMAD.MOV.U32 R13, RZ, RZ, R14 ;  /* 0x000000ffff0d7224 */ /* 0x000fe400078e000e */
[----:B------:R-:W-:Y:S02]  /*ce90*/  IMAD.MOV.U32 R18, RZ, RZ, R7 ;  /* 0x000000ffff127224 */ /* 0x000fe400078e0007 */
[----:B------:R-:W-:Y:S02]  /*cea0*/  IMAD.MOV.U32 R14, RZ, RZ, R21 ;  /* 0x000000ffff0e7224 */ /* 0x000fe400078e0015 */
.L_x_12226:
[----:B------:R-:W-:Y:S05]  /*ceb0*/  BSYNC B1 ;  /* 0x0000000000017941 */ /* 0x000fea0003800000 */
.L_x_12224:
        /* <DEDUP_REMOVED lines=9> */
.L_x_12228:
[----:B------:R-:W-:Y:S01]  /*cf50*/  IMAD.MOV.U32 R16, RZ, RZ, R17 ;  /* 0x000000ffff107224 */ /* 0x000fe200078e0011 */
[----:B------:R-:W-:Y:S01]  /*cf60*/  MOV R12, R13 ;  /* 0x0000000d000c7202 */ /* 0x000fe20000000f00 */
[----:B------:R-:W-:Y:S02]  /*cf70*/  IMAD.MOV.U32 R17, RZ, RZ, R22 ;  /* 0x000000ffff117224 */ /* 0x000fe400078e0016 */
[----:B------:R-:W-:Y:S02]  /*cf80*/  IMAD.MOV.U32 R13, RZ, RZ, R34 ;  /* 0x000000ffff0d7224 */ /* 0x000fe400078e0022 */
.L_x_12229:
[----:B------:R-:W-:Y:S05]  /*cf90*/  BSYNC B1 ;  /* 0x0000000000017941 */ /* 0x000fea0003800000 */
.L_x_12227:
        /* <DEDUP_REMOVED lines=9> */
.L_x_12231:
[----:B------:R-:W-:Y:S01]  /*d030*/  IMAD.MOV.U32 R31, RZ, RZ, R16 ;  /* 0x000000ffff1f7224 */ /* 0x000fe200078e0010 */
[----:B------:R-:W-:Y:S01]  /*d040*/  MOV R16, R23 ;  /* 0x0000001700107202 */ /* 0x000fe20000000f00 */
[----:B------:R-:W-:Y:S02]  /*d050*/  IMAD.MOV.U32 R35, RZ, RZ, R12 ;  /* 0x000000ffff237224 */ /* 0x000fe400078e000c */
[----:B------:R-:W-:Y:S02]  /*d060*/  IMAD.MOV.U32 R12, RZ, RZ, R33 ;  /* 0x000000ffff0c7224 */ /* 0x000fe400078e0021 */
.L_x_12232:
[----:B------:R-:W-:Y:S05]  /*d070*/  BSYNC B1 ;  /* 0x0000000000017941 */ /* 0x000fea0003800000 */
.L_x_12230:
        /* <DEDUP_REMOVED lines=9> */
.L_x_12234:
[----:B------:R-:W-:Y:S02]  /*d110*/  IMAD.MOV.U32 R30, RZ, RZ, R31 ;  /* 0x000000ffff1e7224 */ /* 0x000fe400078e001f */
[----:B------:R-:W-:Y:S01]  /*d120*/  IMAD.MOV.U32 R34, RZ, RZ, R35 ;  /* 0x000000ffff227224 */ /* 0x000fe200078e0023 */
[----:B------:R-:W-:Y:S01]  /*d130*/  MOV R35, R24 ;  /* 0x0000001800237202 */ /* 0x000fe20000000f00 */
[----:B------:R-:W-:Y:S02]  /*d140*/  IMAD.MOV.U32 R31, RZ, RZ, R6 ;  /* 0x000000ffff1f7224 */ /* 0x000fe400078e0006 */
.L_x_12235:
[----:B------:R-:W-:Y:S05]  /*d150*/  BSYNC B1 ;  /* 0x0000000000017941 */ /* 0x000fea0003800000 */
.L_x_12233:
        /* <DEDUP_REMOVED lines=9> */
.L_x_12237:
[----:B------:R-:W-:Y:S02]  /*d1f0*/  IMAD.MOV.U32 R29, RZ, RZ, R30 ;  /* 0x000000ffff1d7224 */ /* 0x000fe400078e001e */
[----:B------:R-:W-:Y:S02]  /*d200*/  IMAD.MOV.U32 R33, RZ, RZ, R34 ;  /* 0x000000ffff217224 */ /* 0x000fe400078e0022 */
[----:B------:R-:W-:Y:S02]  /*d210*/  IMAD.MOV.U32 R30, RZ, RZ, R25 ;  /* 0x000000ffff1e7224 */ /* 0x000fe400078e0019 */
[----:B------:R-:W-:Y:S02]  /*d220*/  IMAD.MOV.U32 R34, RZ, RZ, R27 ;  /* 0x000000ffff227224 */ /* 0x000fe400078e001b */
.L_x_12238:
[----:B------:R-:W-:Y:S05]  /*d230*/  BSYNC B1 ;  /* 0x0000000000017941 */ /* 0x000fea0003800000 */
.L_x_12236:
        /* <DEDUP_REMOVED lines=9> */
.L_x_12240:
[----:B------:R-:W-:Y:S02]  /*d2d0*/  IMAD.MOV.U32 R28, RZ, RZ, R29 ;  /* 0x000000ffff1c7224 */ /* 0x000fe400078e001d */
[----:B------:R-:W-:Y:S02]  /*d2e0*/  IMAD.MOV.U32 R32, RZ, RZ, R33 ;  /* 0x000000ffff207224 */ /* 0x000fe400078e0021 */
[----:B------:R-:W-:Y:S02]  /*d2f0*/  IMAD.MOV.U32 R29, RZ, RZ, R9 ;  /* 0x000000ffff1d7224 */ /* 0x000fe400078e0009 */
[----:B------:R-:W-:Y:S02]  /*d300*/  IMAD.MOV.U32 R33, RZ, RZ, R26 ;  /* 0x000000ffff217224 */ /* 0x000fe400078e001a */
.L_x_12241:
[----:B------:R-:W-:Y:S05]  /*d310*/  BSYNC B1 ;  /* 0x0000000000017941 */ /* 0x000fea0003800000 */
.L_x_12239:
        /* <DEDUP_REMOVED lines=9> */
.L_x_12243:
[----:B------:R-:W-:Y:S02]  /*d3b0*/  IMAD.MOV.U32 R23, RZ, RZ, R28 ;  /* 0x000000ffff177224 */ /* 0x000fe400078e001c */
[----:B------:R-:W-:Y:S02]  /*d3c0*/  IMAD.MOV.U32 R27, RZ, RZ, R32 ;  /* 0x000000ffff1b7224 */ /* 0x000fe400078e0020 */
[----:B------:R-:W-:Y:S02]  /*d3d0*/  IMAD.MOV.U32 R28, RZ, RZ, R37 ;  /* 0x000000ffff1c7224 */ /* 0x000fe400078e0025 */
[----:B------:R-:W-:Y:S02]  /*d3e0*/  IMAD.MOV.U32 R32, RZ, RZ, R39 ;  /* 0x000000ffff207224 */ /* 0x000fe400078e0027 */
.L_x_12244:
[----:B------:R-:W-:Y:S05]  /*d3f0*/  BSYNC B1 ;  /* 0x0000000000017941 */ /* 0x000fea0003800000 */
.L_x_12242:
        /* <DEDUP_REMOVED lines=9> */
.L_x_12246:
[----:B------:R-:W-:Y:S01]  /*d490*/  MOV R22, R23 ;  /* 0x0000001700167202 */ /* 0x000fe20000000f00 */
[----:B------:R-:W-:Y:S02]  /*d4a0*/  IMAD.MOV.U32 R26, RZ, RZ, R27 ;  /* 0x000000ffff1a7224 */ /* 0x000fe400078e001b */
[----:B------:R-:W-:Y:S02]  /*d4b0*/  IMAD.MOV.U32 R23, RZ, RZ, R38 ;  /* 0x000000ffff177224 */ /* 0x000fe400078e0026 */
[----:B------:R-:W-:Y:S02]  /*d4c0*/  IMAD.MOV.U32 R27, RZ, RZ, R40 ;  /* 0x000000ffff1b7224 */ /* 0x000fe400078e0028 */
.L_x_12247:
[----:B------:R-:W-:Y:S05]  /*d4d0*/  BSYNC B1 ;  /* 0x0000000000017941 */ /* 0x000fea0003800000 */
.L_x_12245:
        /* <DEDUP_REMOVED lines=9> */
.L_x_12249:
[----:B------:R-:W-:Y:S01]  /*d570*/  IMAD.MOV.U32 R21, RZ, RZ, R22 ;  /* 0x000000ffff157224 */ /* 0x000fe200078e0016 */
[----:B------:R-:W-:Y:S01]  /*d580*/  MOV R25, R26 ;  /* 0x0000001a00197202 */ /* 0x000fe20000000f00 */
[----:B------:R-:W-:Y:S02]  /*d590*/  IMAD.MOV.U32 R22, RZ, RZ, R3 ;  /* 0x000000ffff167224 */ /* 0x000fe400078e0003 */
[----:B------:R-:W-:Y:S02]  /*d5a0*/  IMAD.MOV.U32 R26, RZ, RZ, R41 ;  /* 0x000000ffff1a7224 */ /* 0x000fe400078e0029 */
.L_x_12250:
[----:B------:R-:W-:Y:S05]  /*d5b0*/  BSYNC B1 ;  /* 0x0000000000017941 */ /* 0x000fea0003800000 */
.L_x_12248:
        /* <DEDUP_REMOVED lines=9> */
.L_x_12252:
[----:B------:R-:W-:Y:S01]  /*d650*/  IMAD.MOV.U32 R20, RZ, RZ, R21 ;  /* 0x000000ffff147224 */ /* 0x000fe200078e0015 */
[----:B------:R-:W-:Y:S01]  /*d660*/  MOV R21, R11 ;  /* 0x0000000b00157202 */ /* 0x000fe20000000f00 */
[----:B------:R-:W-:Y:S02]  /*d670*/  IMAD.MOV.U32 R24, RZ, RZ, R25 ;  /* 0x000000ffff187224 */ /* 0x000fe400078e0019 */
[----:B------:R-:W-:Y:S02]  /*d680*/  IMAD.MOV.U32 R25, RZ, RZ, R42 ;  /* 0x000000ffff197224 */ /* 0x000fe400078e002a */
.L_x_12253:
[----:B------:R-:W-:Y:S05]  /*d690*/  BSYNC B1 ;  /* 0x0000000000017941 */ /* 0x000fea0003800000 */
.L_x_12251:
        /* <DEDUP_REMOVED lines=9> */
.L_x_12255:
[----:B------:R-:W-:Y:S02]  /*d730*/  IMAD.MOV.U32 R51, RZ, RZ, R20 ;  /* 0x000000ffff337224 */ /* 0x000fe400078e0014 */
[----:B------:R-:W-:Y:S01]  /*d740*/  IMAD.MOV.U32 R39, RZ, RZ, R24 ;  /* 0x000000ffff277224 */ /* 0x000fe200078e0018 */
[----:B------:R-:W-:Y:S01]  /*d750*/  MOV R24, R43 ;  /* 0x0000002b00187202 */ /* 0x000fe20000000f00 */
[----:B------:R-:W-:Y:S02]  /*d760*/  IMAD.MOV.U32 R20, RZ, RZ, R2 ;  /* 0x000000ffff147224 */ /* 0x000fe400078e0002 */
.L_x_12256:
[----:B------:R-:W-:Y:S05]  /*d770*/  BSYNC B1 ;  /* 0x0000000000017941 */ /* 0x000fea0003800000 */
.L_x_12254:
        /* <DEDUP_REMOVED lines=9> */
.L_x_12258:
[----:B------:R-:W-:Y:S02]  /*d810*/  IMAD.MOV.U32 R50, RZ, RZ, R51 ;  /* 0x000000ffff327224 */ /* 0x000fe400078e0033 */
[----:B------:R-:W-:Y:S02]  /*d820*/  IMAD.MOV.U32 R38, RZ, RZ, R39 ;  /* 0x000000ffff267224 */ /* 0x000fe400078e0027 */
[----:B------:R-:W-:Y:S02]  /*d830*/  IMAD.MOV.U32 R51, RZ, RZ, R10 ;  /* 0x000000ffff337224 */ /* 0x000fe400078e000a */
[----:B------:R-:W-:Y:S02]  /*d840*/  IMAD.MOV.U32 R39, RZ, RZ, R44 ;  /* 0x000000ffff277224 */ /* 0x000fe400078e002c */
.L_x_12259:
[----:B------:R-:W-:Y:S05]  /*d850*/  BSYNC B1 ;  /* 0x0000000000017941 */ /* 0x000fea0003800000 */
.L_x_12257:
        /* <DEDUP_REMOVED lines=9> */
.L_x_12261:
[----:B------:R-:W-:Y:S02]  /*d8f0*/  IMAD.MOV.U32 R60, RZ, RZ, R50 ;  /* 0x000000ffff3c7224 */ /* 0x000fe400078e0032 */
[----:B------:R-:W-:Y:S02]  /*d900*/  IMAD.MOV.U32 R37, RZ, RZ, R38 ;  /* 0x000000ffff257224 */ /* 0x000fe400078e0026 */
[----:B------:R-:W-:Y:S02]  /*d910*/  IMAD.MOV.U32 R50, RZ, RZ, R5 ;  /* 0x000000ffff327224 */ /* 0x000fe400078e0005 */
[----:B------:R-:W-:Y:S02]  /*d920*/  IMAD.MOV.U32 R38, RZ, RZ, R45 ;  /* 0x000000ffff267224 */ /* 0x000fe400078e002d */
.L_x_12262:
[----:B------:R-:W-:Y:S05]  /*d930*/  BSYNC B1 ;  /* 0x0000000000017941 */ /* 0x000fea0003800000 */
.L_x_12260:
[----:B------:R-:W-:Y:S01]  /*d940*/  IMAD.MOV.U32 R56, RZ, RZ, R0 ;  /* 0x000000ffff387224 */ /* 0x000fe200078e0000 */
[----:B------:R-:W-:Y:S02]  /*d950*/  MOV R36, R8 ;  /* 0x0000000800247202 */ /* 0x000fe40000000f00 */
.L_x_11626:
[----:B-1234-:R-:W-:Y:S05]  /*d960*/  BSYNC B0 ;  /* 0x0000000000007941 */ /* 0x01efea0003800000 */
.L_x_11625:
[----:B------:R-:W-:Y:S01]  /*d970*/  ISETP.GT.AND P0, PT, R58, 0x1d, PT ;  /* 0x0000001d3a00780c */ /* 0x000fe20003f04270 */
[----:B0-----:R0:W1:Y:S01]  /*d980*/  SHFL.DOWN PT, R3, R60, 0x2, 0x1f ;  /* 0x08401f003c037f89 */ /* 0x00106200000e0000 */
[----:B------:R-:W-:Y:S03]  /*d990*/  BSSY B0, `(.L_x_12263) ;  /* 0x0000daf000007945 */ /* 0x000fe60003800000 */
[----:B------:R0:W2:Y:S04]  /*d9a0*/  SHFL.DOWN PT, R54, R50, 0x2, 0x1f ;  /* 0x08401f0032367f89 */ /* 0x0000a800000e0000 */
[----:B------:R0:W3:Y:S04]  /*d9b0*/  SHFL.DOWN PT, R52, R51, 0x2, 0x1f ;  /* 0x08401f0033347f89 */ /* 0x0000e800000e0000 */
[----:B------:R0:W4:Y:S04]  /*d9c0*/  SHFL.DOWN PT, R48, R20, 0x2, 0x1f ;  /* 0x08401f0014307f89 */ /* 0x00012800000e0000 */
        /* <DEDUP_REMOVED lines=29> */
[CC--:B01234-:R-:W-:Y:S01]  /*dba0*/  FSETP.GEU.FTZ.AND P0, PT, R56.reuse, R5.reuse, PT ;  /* 0x000000053800720b */ /* 0x0dffe20003f1e000 */
[----:B------:R-:W-:Y:S01]  /*dbb0*/  BSSY B1, `(.L_x_12265) ;  /* 0x0000013000017945 */ /* 0x000fe20003800000 */
[----:B------:R-:W-:-:S02]  /*dbc0*/  FSETP.NEU.FTZ.AND P1, PT, R56, R5, PT ;  /* 0x000000053800720b */ /* 0x000fc40003f3d000 */
[C---:B------:R-:W-:Y:S02]  /*dbd0*/  ISETP.EQ.OR P0, PT, R36.reuse, -0x1, !P0 ;  /* 0xffffffff2400780c */ /* 0x040fe40004702670 */
[----:B------:R-:W-:-:S04]  /*dbe0*/  ISETP.LE.OR P1, PT, R36, R3, P1 ;  /* 0x000000032400720c */ /* 0x000fc80000f23670 */
        /* <DEDUP_REMOVED lines=11> */
.L_x_12266:
[----:B------:R-:W-:Y:S02]  /*dca0*/  IMAD.MOV.U32 R5, RZ, RZ, R36 ;  /* 0x000000ffff057224 */ /* 0x000fe400078e0024 */
[----:B------:R-:W-:Y:S01]  /*dcb0*/  IMAD.MOV.U32 R3, RZ, RZ, R56 ;  /* 0x000000ffff037224 */ /* 0x000fe200078e0038 */
[----:B------:R-:W-:Y:S01]  /*dcc0*/  MOV R56, R15 ;  /* 0x0000000f00387202 */ /* 0x000fe20000000f00 */
[----:B------:R-:W-:Y:S02]  /*dcd0*/  IMAD.MOV.U32 R36, RZ, RZ, R19 ;  /* 0x000000ffff247224 */ /* 0x000fe400078e0013 */
.L_x_12267:
[----:B------:R-:W-:Y:S05]  /*dce0*/  BSYNC B1 ;  /* 0x0000000000017941 */ /* 0x000fea0003800000 */
.L_x_12265:
        /* <DEDUP_REMOVED lines=9> */
.L_x_12269:
[----:B------:R-:W-:Y:S02]  /*dd80*/  IMAD.MOV.U32 R15, RZ, RZ, R5 ;  /* 0x000000ffff0f7224 */ /* 0x000fe400078e0005 */
[----:B------:R-:W-:Y:S01]  /*dd90*/  IMAD.MOV.U32 R68, RZ, RZ, R3 ;  /* 0x000000ffff447224 */ /* 0x000fe200078e0003 */
[----:B------:R-:W-:Y:S01]  /*dda0*/  MOV R3, R14 ;  /* 0x0000000e00037202 */ /* 0x000fe20000000f00 */
[----:B------:R-:W-:Y:S02]  /*ddb0*/  IMAD.MOV.U32 R5, RZ, RZ, R18 ;  /* 0x000000ffff057224 */ /* 0x000fe400078e0012 */
.L_x_12270:
[----:B------:R-:W-:Y:S05]  /*ddc0*/  BSYNC B1 ;  /* 0x0000000000017941 */ /* 0x000fea0003800000 */
.L_x_12268:
        /* <DEDUP_REMOVED lines=9> */
.L_x_12272:
[----:B------:R-:W-:Y:S02]  /*de60*/  IMAD.MOV.U32 R14, RZ, RZ, R15 ;  /* 0x000000ffff0e7224 */ /* 0x000fe400078e000f */
[----:B------:R-:W-:Y:S02]  /*de70*/  IMAD.MOV.U32 R19, RZ, RZ, R68 ;  /* 0x000000ffff137224 */ /* 0x000fe400078e0044 */
[----:B------:R-:W-:Y:S02]  /*de80*/  IMAD.MOV.U32 R15, RZ, RZ, R17 ;  /* 0x000000ffff0f7224 */ /* 0x000fe400078e0011 */
[----:B------:R-:W-:Y:S02]  /*de90*/  IMAD.MOV.U32 R68, RZ, RZ, R13 ;  /* 0x000000ffff447224 */ /* 0x000fe400078e000d */
.L_x_12273:
[----:B------:R-:W-:Y:S05]  /*dea0*/  BSYNC B1 ;  /* 0x0000000000017941 */ /* 0x000fea0003800000 */
.L_x_12271:
        /* <DEDUP_REMOVED lines=9> */
.L_x_12275:
[----:B------:R-:W-:Y:S02]  /*df40*/  IMAD.MOV.U32 R13, RZ, RZ, R14 ;  /* 0x000000ffff0d7224 */ /* 0x000fe400078e000e */
[----:B------:R-:W-:Y:S02]  /*df50*/  IMAD.MOV.U32 R18, RZ, RZ, R19 ;  /* 0x000000ffff127224 */ /* 0x000fe400078e0013 */
[----:B------:R-:W-:Y:S02]  /*df60*/  IMAD.MOV.U32 R14, RZ, RZ, R16 ;  /* 0x000000ffff0e7224 */ /* 0x000fe400078e0010 */
[----:B------:R-:W-:Y:S02]  /*df70*/  IMAD.MOV.U32 R19, RZ, RZ, R12 ;  /* 0x000000ffff137224 */ /* 0x000fe400078e000c */
.L_x_12276:
[----:B------:R-:W-:Y:S05]  /*df80*/  BSYNC B1 ;  /* 0x0000000000017941 */ /* 0x000fea0003800000 */
.L_x_12274:
        /* <DEDUP_REMOVED lines=9> */
.L_x_12278:
[----:B------:R-:W-:Y:S02]  /*e020*/  IMAD.MOV.U32 R12, RZ, RZ, R13 ;  /* 0x000000ffff0c7224 */ /* 0x000fe400078e000d */
[----:B------:R-:W-:Y:S02]  /*e030*/  IMAD.MOV.U32 R17, RZ, RZ, R18 ;  /* 0x000000ffff117224 */ /* 0x000fe400078e0012 */
[----:B------:R-:W-:Y:S02]  /*e040*/  IMAD.MOV.U32 R13, RZ, RZ, R31 ;  /* 0x000000ffff0d7224 */ /* 0x000fe400078e001f */
[----:B------:R-:W-:Y:S02]  /*e050*/  IMAD.MOV.U32 R18, RZ, RZ, R35 ;  /* 0x000000ffff127224 */ /* 0x000fe400078e0023 */
.L_x_12279:
[----:B------:R-:W-:Y:S05]  /*e060*/  BSYNC B1 ;  /* 0x0000000000017941 */ /* 0x000fea0003800000 */
.L_x_12277:
        /* <DEDUP_REMOVED lines=9> */
.L_x_12281:
[----:B------:R-:W-:Y:S01]  /*e100*/  MOV R31, R12 ;  /* 0x0000000c001f7202 */ /* 0x000fe20000000f00 */
[----:B------:R-:W-:Y:S02]  /*e110*/  IMAD.MOV.U32 R16, RZ, RZ, R17 ;  /* 0x000000ffff107224 */ /* 0x000fe400078e0011 */
[----:B------:R-:W-:Y:S02]  /*e120*/  IMAD.MOV.U32 R12, RZ, RZ, R30 ;  /* 0x000000ffff0c7224 */ /* 0x000fe400078e001e */
[----:B------:R-:W-:Y:S02]  /*e130*/  IMAD.MOV.U32 R17, RZ, RZ, R34 ;  /* 0x000000ffff117224 */ /* 0x000fe400078e0022 */
.L_x_12282:
[----:B------:R-:W-:Y:S05]  /*e140*/  BSYNC B1 ;  /* 0x0000000000017941 */ /* 0x000fea0003800000 */
.L_x_12280:
        /* <DEDUP_REMOVED lines=9> */
.L_x_12284:
[----:B------:R-:W-:Y:S01]  /*e1e0*/  IMAD.MOV.U32 R30, RZ, RZ, R31 ;  /* 0x000000ffff1e7224 */ /* 0x000fe200078e001f */
[----:B------:R-:W-:Y:S01]  /*e1f0*/  MOV R35, R16 ;  /* 0x0000001000237202 */ /* 0x000fe20000000f00 */
[----:B------:R-:W-:Y:S02]  /*e200*/  IMAD.MOV.U32 R31, RZ, RZ, R29 ;  /* 0x000000ffff1f7224 */ /* 0x000fe400078e001d */
[----:B------:R-:W-:Y:S02]  /*e210*/  IMAD.MOV.U32 R16, RZ, RZ, R33 ;  /* 0x000000ffff107224 */ /* 0x000fe400078e0021 */
.L_x_12285:
[----:B------:R-:W-:Y:S05]  /*e220*/  BSYNC B1 ;  /* 0x0000000000017941 */ /* 0x000fea0003800000 */
.L_x_12283:
        /* <DEDUP_REMOVED lines=9> */
.L_x_12287:
[----:B------:R-:W-:Y:S01]  /*e2c0*/  IMAD.MOV.U32 R29, RZ, RZ, R30 ;  /* 0x000000ffff1d7224 */ /* 0x000fe200078e001e */
[----:B------:R-:W-:Y:S01]  /*e2d0*/  MOV R30, R28 ;  /* 0x0000001c001e7202 */ /* 0x000fe20000000f00 */
[----:B------:R-:W-:Y:S02]  /*e2e0*/  IMAD.MOV.U32 R34, RZ, RZ, R35 ;  /* 0x000000ffff227224 */ /* 0x000fe400078e0023 */
[----:B------:R-:W-:Y:S02]  /*e2f0*/  IMAD.MOV.U32 R35, RZ, RZ, R32 ;  /* 0x000000ffff237224 */ /* 0x000fe400078e0020 */
.L_x_12288:
[----:B------:R-:W-:Y:S05]  /*e300*/  BSYNC B1 ;  /* 0x0000000000017941 */ /* 0x000fea0003800000 */
.L_x_12286:
        /* <DEDUP_REMOVED lines=9> */
.L_x_12290:
[----:B------:R-:W-:Y:S02]  /*e3a0*/  IMAD.MOV.U32 R28, RZ, RZ, R29 ;  /* 0x000000ffff1c7224 */ /* 0x000fe400078e001d */
[----:B------:R-:W-:Y:S01]  /*e3b0*/  IMAD.MOV.U32 R33, RZ, RZ, R34 ;  /* 0x000000ffff217224 */ /* 0x000fe200078e0022 */
[----:B------:R-:W-:Y:S01]  /*e3c0*/  MOV R34, R27 ;  /* 0x0000001b00227202 */ /* 0x000fe20000000f00 */
[----:B------:R-:W-:Y:S02]  /*e3d0*/  IMAD.MOV.U32 R29, RZ, RZ, R23 ;  /* 0x000000ffff1d7224 */ /* 0x000fe400078e0017 */
.L_x_12291:
[----:B------:R-:W-:Y:S05]  /*e3e0*/  BSYNC B1 ;  /* 0x0000000000017941 */ /* 0x000fea0003800000 */
.L_x_12289:
        /* <DEDUP_REMOVED lines=9> */
.L_x_12293:
[----:B------:R-:W-:Y:S02]  /*e480*/  IMAD.MOV.U32 R23, RZ, RZ, R28 ;  /* 0x000000ffff177224 */ /* 0x000fe400078e001c */
[----:B------:R-:W-:Y:S02]  /*e490*/  IMAD.MOV.U32 R32, RZ, RZ, R33 ;  /* 0x000000ffff207224 */ /* 0x000fe400078e0021 */
[----:B------:R-:W-:Y:S02]  /*e4a0*/  IMAD.MOV.U32 R28, RZ, RZ, R22 ;  /* 0x000000ffff1c7224 */ /* 0x000fe400078e0016 */
[----:B------:R-:W-:Y:S02]  /*e4b0*/  IMAD.MOV.U32 R33, RZ, RZ, R26 ;  /* 0x000000ffff217224 */ /* 0x000fe400078e001a */
.L_x_12294:
[----:B------:R-:W-:Y:S05]  /*e4c0*/  BSYNC B1 ;  /* 0x0000000000017941 */ /* 0x000fea0003800000 */
.L_x_12292:
        /* <DEDUP_REMOVED lines=9> */
.L_x_12296:
[----:B------:R-:W-:Y:S02]  /*e560*/  IMAD.MOV.U32 R22, RZ, RZ, R23 ;  /* 0x000000ffff167224 */ /* 0x000fe400078e0017 */
[----:B------:R-:W-:Y:S02]  /*e570*/  IMAD.MOV.U32 R27, RZ, RZ, R32 ;  /* 0x000000ffff1b7224 */ /* 0x000fe400078e0020 */
[----:B------:R-:W-:Y:S02]  /*e580*/  IMAD.MOV.U32 R23, RZ, RZ, R21 ;  /* 0x000000ffff177224 */ /* 0x000fe400078e0015 */
[----:B------:R-:W-:Y:S02]  /*e590*/  IMAD.MOV.U32 R32, RZ, RZ, R25 ;  /* 0x000000ffff207224 */ /* 0x000fe400078e0019 */
.L_x_12297:
[----:B------:R-:W-:Y:S05]  /*e5a0*/  BSYNC B1 ;  /* 0x0000000000017941 */ /* 0x000fea0003800000 */
.L_x_12295:
        /* <DEDUP_REMOVED lines=9> */
.L_x_12299:
[----:B------:R-:W-:Y:S02]  /*e640*/  IMAD.MOV.U32 R21, RZ, RZ, R22 ;  /* 0x000000ffff157224 */ /* 0x000fe400078e0016 */
[----:B------:R-:W-:Y:S02]  /*e650*/  IMAD.MOV.U32 R26, RZ, RZ, R27 ;  /* 0x000000ffff1a7224 */ /* 0x000fe400078e001b */
[----:B------:R-:W-:Y:S02]  /*e660*/  IMAD.MOV.U32 R22, RZ, RZ, R20 ;  /* 0x000000ffff167224 */ /* 0x000fe400078e0014 */
[----:B------:R-:W-:Y:S02]  /*e670*/  IMAD.MOV.U32 R27, RZ, RZ, R24 ;  /* 0x000000ffff1b7224 */ /* 0x000fe400078e0018 */
.L_x_12300:
[----:B------:R-:W-:Y:S05]  /*e680*/  BSYNC B1 ;  /* 0x0000000000017941 */ /* 0x000fea0003800000 */
.L_x_12298:
        /* <DEDUP_REMOVED lines=9> */
.L_x_12302:
[----:B------:R-:W-:Y:S01]  /*e720*/  MOV R20, R21 ;  /* 0x0000001500147202 */ /* 0x000fe20000000f00 */
[----:B------:R-:W-:Y:S02]  /*e730*/  IMAD.MOV.U32 R25, RZ, RZ, R26 ;  /* 0x000000ffff197224 */ /* 0x000fe400078e001a */
[----:B------:R-:W-:Y:S02]  /*e740*/  IMAD.MOV.U32 R26, RZ, RZ, R39 ;  /* 0x000000ffff1a7224 */ /* 0x000fe400078e0027 */
[----:B------:R-:W-:Y:S02]  /*e750*/  IMAD.MOV.U32 R21, RZ, RZ, R51 ;  /* 0x000000ffff157224 */ /* 0x000fe400078e0033 */
.L_x_12303:
[----:B------:R-:W-:Y:S05]  /*e760*/  BSYNC B1 ;  /* 0x0000000000017941 */ /* 0x000fea0003800000 */
.L_x_12301:
        /* <DEDUP_REMOVED lines=9> */
.L_x_12305:
[----:B------:R-:W-:Y:S01]  /*e800*/  IMAD.MOV.U32 R39, RZ, RZ, R20 ;  /* 0x000000ffff277224 */ /* 0x000fe200078e0014 */
[----:B------:R-:W-:Y:S01]  /*e810*/  MOV R24, R25 ;  /* 0x0000001900187202 */ /* 0x000fe20000000f00 */
[----:B------:R-:W-:Y:S02]  /*e820*/  IMAD.MOV.U32 R20, RZ, RZ, R50 ;  /* 0x000000ffff147224 */ /* 0x000fe400078e0032 */
[----:B------:R-:W-:Y:S02]  /*e830*/  IMAD.MOV.U32 R25, RZ, RZ, R38 ;  /* 0x000000ffff197224 */ /* 0x000fe400078e0026 */
.L_x_12306:
[----:B------:R-:W-:Y:S05]  /*e840*/  BSYNC B1 ;  /* 0x0000000000017941 */ /* 0x000fea0003800000 */
.L_x_12304:
        /* <DEDUP_REMOVED lines=9> */
.L_x_12308:
[----:B------:R-:W-:Y:S02]  /*e8e0*/  IMAD.MOV.U32 R50, RZ, RZ, R39 ;  /* 0x000000ffff327224 */ /* 0x000fe400078e0027 */
[----:B------:R-:W-:Y:S01]  /*e8f0*/  IMAD.MOV.U32 R38, RZ, RZ, R24 ;  /* 0x000000ffff267224 */ /* 0x000fe200078e0018 */
[----:B------:R-:W-:Y:S01]  /*e900*/  MOV R24, R37 ;  /* 0x0000002500187202 */ /* 0x000fe20000000f00 */
[----:B------:R-:W-:Y:S02]  /*e910*/  IMAD.MOV.U32 R39, RZ, RZ, R60 ;  /* 0x000000ffff277224 */ /* 0x000fe400078e003c */
.L_x_12309:
[----:B------:R-:W-:Y:S05]  /*e920*/  BSYNC B1 ;  /* 0x0000000000017941 */ /* 0x000fea0003800000 */
.L_x_12307:
[CC--:B------:R-:W-:Y:S01]  /*e930*/  FSETP.GEU.FTZ.AND P0, PT, R56.reuse, R67.reuse, PT ;  /* 0x000000433800720b */ /* 0x0c0fe20003f1e000 */
[----:B------:R-:W-:Y:S01]  /*e940*/  BSSY B1, `(.L_x_12310) ;  /* 0x0000013000017945 */ /* 0x000fe20003800000 */
[----:B------:R-:W-:Y:S02]  /*e950*/  FSETP.NEU.FTZ.AND P1, PT, R56, R67, PT ;  /* 0x000000433800720b */ /* 0x000fe40003f3d000 */
        /* <DEDUP_REMOVED lines=13> */
.L_x_12311:
[----:B------:R-:W-:Y:S01]  /*ea30*/  IMAD.MOV.U32 R51, RZ, RZ, R36 ;  /* 0x000000ffff337224 */ /* 0x000fe200078e0024 */
[----:B------:R-:W-:Y:S01]  /*ea40*/  MOV R37, R56 ;  /* 0x0000003800257202 */ /* 0x000fe20000000f00 */
[----:B------:R-:W-:Y:S02]  /*ea50*/  IMAD.MOV.U32 R56, RZ, RZ, R3 ;  /* 0x000000ffff387224 */ /* 0x000fe400078e0003 */
[----:B------:R-:W-:Y:S02]  /*ea60*/  IMAD.MOV.U32 R36, RZ, RZ, R5 ;  /* 0x000000ffff247224 */ /* 0x000fe400078e0005 */
.L_x_12312:
[----:B------:R-:W-:Y:S05]  /*ea70*/  BSYNC B1 ;  /* 0x0000000000017941 */ /* 0x000fea0003800000 */
.L_x_12310:
        /* <DEDUP_REMOVED lines=9> */
.L_x_12314:
[----:B------:R-:W-:Y:S01]  /*eb10*/  IMAD.MOV.U32 R3, RZ, RZ, R51 ;  /* 0x000000ffff037224 */ /* 0x000fe200078e0033 */
[----:B------:R-:W-:Y:S01]  /*eb20*/  MOV R51, R15 ;  /* 0x0000000f00337202 */ /* 0x000fe20000000f00 */
[----:B------:R-:W-:Y:S02]  /*eb30*/  IMAD.MOV.U32 R54, RZ, RZ, R37 ;  /* 0x000000ffff367224 */ /* 0x000fe400078e0025 */
[----:B------:R-:W-:Y:S02]  /*eb40*/  IMAD.MOV.U32 R37, RZ, RZ, R68 ;  /* 0x000000ffff257224 */ /* 0x000fe400078e0044 */
.L_x_12315:
[----:B------:R-:W-:Y:S05]  /*eb50*/  BSYNC B1 ;  /* 0x0000000000017941 */ /* 0x000fea0003800000 */
.L_x_12313:
        /* <DEDUP_REMOVED lines=9> */
.L_x_12317:
[----:B------:R-:W-:Y:S02]  /*ebf0*/  IMAD.MOV.U32 R60, RZ, RZ, R3 ;  /* 0x000000ffff3c7224 */ /* 0x000fe400078e0003 */
[----:B------:R-:W-:Y:S01]  /*ec00*/  IMAD.MOV.U32 R5, RZ, RZ, R54 ;  /* 0x000000ffff057224 */ /* 0x000fe200078e0036 */
[----:B------:R-:W-:Y:S01]  /*ec10*/  MOV R54, R19 ;  /* 0x0000001300367202 */ /* 0x000fe20000000f00 */
[----:B------:R-:W-:Y:S02]  /*ec20*/  IMAD.MOV.U32 R3, RZ, RZ, R14 ;  /* 0x000000ffff037224 */ /* 0x000fe400078e000e */
.L_x_12318:
[----:B------:R-:W-:Y:S05]  /*ec30*/  BSYNC B1 ;  /* 0x0000000000017941 */ /* 0x000fea0003800000 */
.L_x_12316:
        /* <DEDUP_REMOVED lines=9> */
.L_x_12320:
[----:B------:R-:W-:Y:S02]  /*ecd0*/  IMAD.MOV.U32 R15, RZ, RZ, R60 ;  /* 0x000000ffff0f7224 */ /* 0x000fe400078e003c */
[----:B------:R-:W-:Y:S02]  /*ece0*/  IMAD.MOV.U32 R14, RZ, RZ, R5 ;  /* 0x000000ffff0e7224 */ /* 0x000fe400078e0005 */
[----:B------:R-:W-:Y:S02]  /*ecf0*/  IMAD.MOV.U32 R60, RZ, RZ, R13 ;  /* 0x000000ffff3c7224 */ /* 0x000fe400078e000d */
[----:B------:R-:W-:Y:S02]  /*ed00*/  IMAD.MOV.U32 R5, RZ, RZ, R18 ;  /* 0x000000ffff057224 */ /* 0x000fe400078e0012 */
.L_x_12321:
[----:B------:R-:W-:Y:S05]  /*ed10*/  BSYNC B1 ;  /* 0x0000000000017941 */ /* 0x000fea0003800000 */
.L_x_12319:
        /* <DEDUP_REMOVED lines=9> */
.L_x_12323:
[----:B------:R-:W-:Y:S02]  /*edb0*/  IMAD.MOV.U32 R18, RZ, RZ, R15 ;  /* 0x000000ffff127224 */ /* 0x000fe400078e000f */
[----:B------:R-:W-:Y:S02]  /*edc0*/  IMAD.MOV.U32 R13, RZ, RZ, R14 ;  /* 0x000000ffff0d7224 */ /* 0x000fe400078e000e */
[----:B------:R-:W-:Y:S02]  /*edd0*/  IMAD.MOV.U32 R15, RZ, RZ, R12 ;  /* 0x000000ffff0f7224 */ /* 0x000fe400078e000c */
[----:B------:R-:W-:Y:S02]  /*ede0*/  IMAD.MOV.U32 R14, RZ, RZ, R17 ;  /* 0x000000ffff0e7224 */ /* 0x000fe400078e0011 */
.L_x_12324:
[----:B------:R-:W-:Y:S05]  /*edf0*/  BSYNC B1 ;  /* 0x0000000000017941 */ /* 0x000fea0003800000 */
.L_x_12322:
        /* <DEDUP_REMOVED lines=9> */
.L_x_12326:
[----:B------:R-:W-:Y:S02]  /*ee90*/  IMAD.MOV.U32 R17, RZ, RZ, R18 ;  /* 0x000000ffff117224 */ /* 0x000fe400078e0012 */
[----:B------:R-:W-:Y:S02]  /*eea0*/  IMAD.MOV.U32 R12, RZ, RZ, R13 ;  /* 0x000000ffff0c7224 */ /* 0x000fe400078e000d */
[----:B------:R-:W-:Y:S02]  /*eeb0*/  IMAD.MOV.U32 R18, RZ, RZ, R31 ;  /* 0x000000ffff127224 */ /* 0x000fe400078e001f */
[----:B------:R-:W-:Y:S02]  /*eec0*/  IMAD.MOV.U32 R13, RZ, RZ, R16 ;  /* 0x000000ffff0d7224 */ /* 0x000fe400078e0010 */
.L_x_12327:
[----:B------:R-:W-:Y:S05]  /*eed0*/  BSYNC B1 ;  /* 0x0000000000017941 */ /* 0x000fea0003800000 */
.L_x_12325:
        /* <DEDUP_REMOVED lines=9> */
.L_x_12329:
[----:B------:R-:W-:Y:S01]  /*ef70*/  MOV R16, R17 ;  /* 0x0000001100107202 */ /* 0x000fe20000000f00 */
[----:B------:R-:W-:Y:S02]  /*ef80*/  IMAD.MOV.U32 R19, RZ, RZ, R12 ;  /* 0x000000ffff137224 */ /* 0x000fe400078e000c */
[----:B------:R-:W-:Y:S02]  /*ef90*/  IMAD.MOV.U32 R17, RZ, RZ, R30 ;  /* 0x000000ffff117224 */ /* 0x000fe400078e001e */
[----:B------:R-:W-:Y:S02]  /*efa0*/  IMAD.MOV.U32 R12, RZ, RZ, R35 ;  /* 0x000000ffff0c7224 */ /* 0x000fe400078e0023 */
.L_x_12330:
[----:B------:R-:W-:Y:S05]  /*efb0*/  BSYNC B1 ;  /* 0x0000000000017941 */ /* 0x000fea0003800000 */
.L_x_12328:
        /* <DEDUP_REMOVED lines=9> */
.L_x_12332:
[----:B------:R-:W-:Y:S01]  /*f050*/  IMAD.MOV.U32 R31, RZ, RZ, R16 ;  /* 0x000000ffff1f7224 */ /* 0x000fe200078e0010 */
[----:B------:R-:W-:Y:S01]  /*f060*/  MOV R30, R19 ;  /* 0x00000013001e7202 */ /* 0x000fe20000000f00 */
[----:B------:R-:W-:Y:S02]  /*f070*/  IMAD.MOV.U32 R16, RZ, RZ, R29 ;  /* 0x000000ffff107224 */ /* 0x000fe400078e001d */
[----:B------:R-:W-:Y:S02]  /*f080*/  IMAD.MOV.U32 R19, RZ, RZ, R34 ;  /* 0x000000ffff137224 */ /* 0x000fe400078e0022 */
.L_x_12333:
[----:B------:R-:W-:Y:S05]  /*f090*/  BSYNC B1 ;  /* 0x0000000000017941 */ /* 0x000fea0003800000 */
.L_x_12331:
        /* <DEDUP_REMOVED lines=9> */
.L_x_12335:
[----:B------:R-:W-:Y:S01]  /*f130*/  IMAD.MOV.U32 R34, RZ, RZ, R31 ;  /* 0x000000ffff227224 */ /* 0x000fe200078e001f */
[----:B------:R-:W-:Y:S01]  /*f140*/  MOV R31, R28 ;  /* 0x0000001c001f7202 */ /* 0x000fe20000000f00 */
[----:B------:R-:W-:Y:S02]  /*f150*/  IMAD.MOV.U32 R29, RZ, RZ, R30 ;  /* 0x000000ffff1d7224 */ /* 0x000fe400078e001e */
[----:B------:R-:W-:Y:S02]  /*f160*/  IMAD.MOV.U32 R30, RZ, RZ, R33 ;  /* 0x000000ffff1e7224 */ /* 0x000fe400078e0021 */
.L_x_12336:
[----:B------:R-:W-:Y:S05]  /*f170*/  BSYNC B1 ;  /* 0x0000000000017941 */ /* 0x000fea0003800000 */
.L_x_12334:
        /* <DEDUP_REMOVED lines=9> */
.L_x_12338:
[----:B------:R-:W-:Y:S02]  /*f210*/  IMAD.MOV.U32 R33, RZ, RZ, R34 ;  /* 0x000000ffff217224 */ /* 0x000fe400078e0022 */
[----:B------:R-:W-:Y:S01]  /*f220*/  IMAD.MOV.U32 R28, RZ, RZ, R29 ;  /* 0x000000ffff1c7224 */ /* 0x000fe200078e001d */
[----:B------:R-:W-:Y:S01]  /*f230*/  MOV R29, R32 ;  /* 0x00000020001d7202 */ /* 0x000fe20000000f00 */
[----:B------:R-:W-:Y:S02]  /*f240*/  IMAD.MOV.U32 R34, RZ, RZ, R23 ;  /* 0x000000ffff227224 */ /* 0x000fe400078e0017 */
.L_x_12339:
[----:B------:R-:W-:Y:S05]  /*f250*/  BSYNC B1 ;  /* 0x0000000000017941 */ /* 0x000fea0003800000 */
.L_x_12337:
        /* <DEDUP_REMOVED lines=9> */
.L_x_12341:
[----:B------:R-:W-:Y:S02]  /*f2f0*/  IMAD.MOV.U32 R32, RZ, RZ, R33 ;  /* 0x000000ffff207224 */ /* 0x000fe400078e0021 */
[----:B------:R-:W-:Y:S02]  /*f300*/  IMAD.MOV.U32 R23, RZ, RZ, R28 ;  /* 0x000000ffff177224 */ /* 0x000fe400078e001c */
[----:B------:R-:W-:Y:S02]  /*f310*/  IMAD.MOV.U32 R33, RZ, RZ, R22 ;  /* 0x000000ffff217224 */ /* 0x000fe400078e0016 */
[----:B------:R-:W-:Y:S02]  /*f320*/  IMAD.MOV.U32 R28, RZ, RZ, R27 ;  /* 0x000000ffff1c7224 */ /* 0x000fe400078e001b */
.L_x_12342:
[----:B------:R-:W-:Y:S05]  /*f330*/  BSYNC B1 ;  /* 0x0000000000017941 */ /* 0x000fea0003800000 */
.L_x_12340:
        /* <DEDUP_REMOVED lines=9> */
.L_x_12344:
[----:B------:R-:W-:Y:S02]  /*f3d0*/  IMAD.MOV.U32 R27, RZ, RZ, R32 ;  /* 0x000000ffff1b7224 */ /* 0x000fe400078e0020 */
[----:B------:R-:W-:Y:S02]  /*f3e0*/  IMAD.MOV.U32 R22, RZ, RZ, R23 ;  /* 0x000000ffff167224 */ /* 0x000fe400078e0017 */
[----:B------:R-:W-:Y:S02]  /*f3f0*/  IMAD.MOV.U32 R32, RZ, RZ, R21 ;  /* 0x000000ffff207224 */ /* 0x000fe400078e0015 */
[----:B------:R-:W-:Y:S02]  /*f400*/  IMAD.MOV.U32 R23, RZ, RZ, R26 ;  /* 0x000000ffff177224 */ /* 0x000fe400078e001a */
.L_x_12345:
[----:B------:R-:W-:Y:S05]  /*f410*/  BSYNC B1 ;  /* 0x0000000000017941 */ /* 0x000fea0003800000 */
.L_x_12343:
        /* <DEDUP_REMOVED lines=9> */
.L_x_12347:
[----:B------:R-:W-:Y:S02]  /*f4b0*/  IMAD.MOV.U32 R26, RZ, RZ, R27 ;  /* 0x000000ffff1a7224 */ /* 0x000fe400078e001b */
[----:B------:R-:W-:Y:S02]  /*f4c0*/  IMAD.MOV.U32 R21, RZ, RZ, R22 ;  /* 0x000000ffff157224 */ /* 0x000fe400078e0016 */
[----:B------:R-:W-:Y:S02]  /*f4d0*/  IMAD.MOV.U32 R27, RZ, RZ, R20 ;  /* 0x000000ffff1b7224 */ /* 0x000fe400078e0014 */
[----:B------:R-:W-:Y:S02]  /*f4e0*/  IMAD.MOV.U32 R22, RZ, RZ, R25 ;  /* 0x000000ffff167224 */ /* 0x000fe400078e0019 */
.L_x_12348:
[----:B------:R-:W-:Y:S05]  /*f4f0*/  BSYNC B1 ;  /* 0x0000000000017941 */ /* 0x000fea0003800000 */
.L_x_12346:
        /* <DEDUP_REMOVED lines=9> */
.L_x_12350:
[----:B------:R-:W-:Y:S01]  /*f590*/  MOV R35, R26 ;  /* 0x0000001a00237202 */ /* 0x000fe20000000f00 */
[----:B------:R-:W-:Y:S02]  /*f5a0*/  IMAD.MOV.U32 R25, RZ, RZ, R21 ;  /* 0x000000ffff197224 */ /* 0x000fe400078e0015 */
[----:B------:R-:W-:Y:S02]  /*f5b0*/  IMAD.MOV.U32 R26, RZ, RZ, R39 ;  /* 0x000000ffff1a7224 */ /* 0x000fe400078e0027 */
[----:B------:R-:W-:Y:S02]  /*f5c0*/  IMAD.MOV.U32 R21, RZ, RZ, R24 ;  /* 0x000000ffff157224 */ /* 0x000fe400078e0018 */
.L_x_12351:
[----:B------:R-:W-:Y:S05]  /*f5d0*/  BSYNC B1 ;  /* 0x0000000000017941 */ /* 0x000fea0003800000 */
.L_x_12349:
        /* <DEDUP_REMOVED lines=9> */
.L_x_12353:
[----:B------:R-:W-:Y:S01]  /*f670*/  IMAD.MOV.U32 R24, RZ, RZ, R35 ;  /* 0x000000ffff187224 */ /* 0x000fe200078e0023 */
[----:B------:R-:W-:Y:S01]  /*f680*/  MOV R20, R25 ;  /* 0x0000001900147202 */ /* 0x000fe20000000f00 */
[----:B------:R-:W-:Y:S02]  /*f690*/  IMAD.MOV.U32 R35, RZ, RZ, R50 ;  /* 0x000000ffff237224 */ /* 0x000fe400078e0032 */
[----:B------:R-:W-:Y:S02]  /*f6a0*/  IMAD.MOV.U32 R25, RZ, RZ, R38 ;  /* 0x000000ffff197224 */ /* 0x000fe400078e0026 */
.L_x_12354:
[----:B------:R-:W-:Y:S05]  /*f6b0*/  BSYNC B1 ;  /* 0x0000000000017941 */ /* 0x000fea0003800000 */
.L_x_12352:
        /* <DEDUP_REMOVED lines=16> */
.L_x_12356:
[----:B------:R-:W-:Y:S01]  /*f7c0*/  MOV R38, R36 ;  /* 0x0000002400267202 */ /* 0x000fe20000000f00 */
[----:B------:R-:W-:Y:S02]  /*f7d0*/  IMAD.MOV.U32 R39, RZ, RZ, R56 ;  /* 0x000000ffff277224 */ /* 0x000fe400078e0038 */
[----:B------:R-:W-:Y:S02]  /*f7e0*/  IMAD.MOV.U32 R56, RZ, RZ, R37 ;  /* 0x000000ffff387224 */ /* 0x000fe400078e0025 */
[----:B------:R-:W-:Y:S02]  /*f7f0*/  IMAD.MOV.U32 R36, RZ, RZ, R51 ;  /* 0x000000ffff247224 */ /* 0x000fe400078e0033 */
.L_x_12357:
[----:B------:R-:W-:Y:S05]  /*f800*/  BSYNC B1 ;  /* 0x0000000000017941 */ /* 0x000fea0003800000 */
.L_x_12355:
        /* <DEDUP_REMOVED lines=9> */
.L_x_12359:
[----:B------:R-:W-:Y:S01]  /*f8a0*/  IMAD.MOV.U32 R37, RZ, RZ, R38 ;  /* 0x000000ffff257224 */ /* 0x000fe200078e0026 */
[----:B------:R-:W-:Y:S01]  /*f8b0*/  MOV R50, R39 ;  /* 0x0000002700327202 */ /* 0x000fe20000000f00 */
[----:B------:R-:W-:Y:S02]  /*f8c0*/  IMAD.MOV.U32 R38, RZ, RZ, R3 ;  /* 0x000000ffff267224 */ /* 0x000fe400078e0003 */
[----:B------:R-:W-:Y:S02]  /*f8d0*/  IMAD.MOV.U32 R39, RZ, RZ, R54 ;  /* 0x000000ffff277224 */ /* 0x000fe400078e0036 */
.L_x_12360:
[----:B------:R-:W-:Y:S05]  /*f8e0*/  BSYNC B1 ;  /* 0x0000000000017941 */ /* 0x000fea0003800000 */
.L_x_12358:
        /* <DEDUP_REMOVED lines=9> */
.L_x_12362:
[----:B------:R-:W-:Y:S01]  /*f980*/  IMAD.MOV.U32 R52, RZ, RZ, R37 ;  /* 0x000000ffff347224 */ /* 0x000fe200078e0025 */
[----:B------:R-:W-:Y:S01]  /*f990*/  MOV R37, R60 ;  /* 0x0000003c00257202 */ /* 0x000fe20000000f00 */
[----:B------:R-:W-:Y:S02]  /*f9a0*/  IMAD.MOV.U32 R3, RZ, RZ, R50 ;  /* 0x000000ffff037224 */ /* 0x000fe400078e0032 */
[----:B------:R-:W-:Y:S02]  /*f9b0*/  IMAD.MOV.U32 R50, RZ, RZ, R5 ;  /* 0x000000ffff327224 */ /* 0x000fe400078e0005 */
.L_x_12363:
[----:B------:R-:W-:Y:S05]  /*f9c0*/  BSYNC B1 ;  /* 0x0000000000017941 */ /* 0x000fea0003800000 */
.L_x_12361:
        /* <DEDUP_REMOVED lines=9> */
.L_x_12365:
[----:B------:R-:W-:Y:S02]  /*fa60*/  IMAD.MOV.U32 R5, RZ, RZ, R52 ;  /* 0x000000ffff057224 */ /* 0x000fe400078e0034 */
[----:B------:R-:W-:Y:S01]  /*fa70*/  IMAD.MOV.U32 R54, RZ, RZ, R3 ;  /* 0x000000ffff367224 */ /* 0x000fe200078e0003 */
[----:B------:R-:W-:Y:S01]  /*fa80*/  MOV R3, R14 ;  /* 0x0000000e00037202 */ /* 0x000fe20000000f00 */
[----:B------:R-:W-:Y:S02]  /*fa90*/  IMAD.MOV.U32 R52, RZ, RZ, R15 ;  /* 0x000000ffff347224 */ /* 0x000fe400078e000f */
.L_x_12366:
[----:B------:R-:W-:Y:S05]  /*faa0*/  BSYNC B1 ;  /* 0x0000000000017941 */ /* 0x000fea0003800000 */
.L_x_12364:
        /* <DEDUP_REMOVED lines=9> */
.L_x_12368:
[----:B------:R-:W-:Y:S02]  /*fb40*/  IMAD.MOV.U32 R14, RZ, RZ, R5 ;  /* 0x000000ffff0e7224 */ /* 0x000fe400078e0005 */
[----:B------:R-:W-:Y:S02]  /*fb50*/  IMAD.MOV.U32 R15, RZ, RZ, R54 ;  /* 0x000000ffff0f7224 */ /* 0x000fe400078e0036 */
[----:B------:R-:W-:Y:S02]  /*fb60*/  IMAD.MOV.U32 R5, RZ, RZ, R18 ;  /* 0x000000ffff057224 */ /* 0x000fe400078e0012 */
[----:B------:R-:W-:Y:S02]  /*fb70*/  IMAD.MOV.U32 R54, RZ, RZ, R13 ;  /* 0x000000ffff367224 */ /* 0x000fe400078e000d */
.L_x_12369:
[----:B------:R-:W-:Y:S05]  /*fb80*/  BSYNC B1 ;  /* 0x0000000000017941 */ /* 0x000fea0003800000 */
.L_x_12367:
        /* <DEDUP_REMOVED lines=9> */
.L_x_12371:
[----:B------:R-:W-:Y:S02]  /*fc20*/  IMAD.MOV.U32 R13, RZ, RZ, R14 ;  /* 0x000000ffff0d7224 */ /* 0x000fe400078e000e */
[----:B------:R-:W-:Y:S02]  /*fc30*/  IMAD.MOV.U32 R18, RZ, RZ, R15 ;  /* 0x000000ffff127224 */ /* 0x000fe400078e000f */
[----:B------:R-:W-:Y:S02]  /*fc40*/  IMAD.MOV.U32 R14, RZ, RZ, R17 ;  /* 0x000000ffff0e7224 */ /* 0x000fe400078e0011 */
[----:B------:R-:W-:Y:S02]  /*fc50*/  IMAD.MOV.U32 R15, RZ, RZ, R12 ;  /* 0x000000ffff0f7224 */ /* 0x000fe400078e000c */
.L_x_12372:
[----:B------:R-:W-:Y:S05]  /*fc60*/  BSYNC B1 ;  /* 0x0000000000017941 */ /* 0x000fea0003800000 */
.L_x_12370:
        /* <DEDUP_REMOVED lines=9> */
.L_x_12374:
[----:B------:R-:W-:Y:S02]  /*fd00*/  IMAD.MOV.U32 R12, RZ, RZ, R13 ;  /* 0x000000ffff0c7224 */ /* 0x000fe400078e000d */
[----:B------:R-:W-:Y:S02]  /*fd10*/  IMAD.MOV.U32 R17, RZ, RZ, R18 ;  /* 0x000000ffff117224 */ /* 0x000fe400078e0012 */
[----:B------:R-:W-:Y:S02]  /*fd20*/  IMAD.MOV.U32 R13, RZ, RZ, R16 ;  /* 0x000000ffff0d7224 */ /* 0x000fe400078e0010 */
[----:B------:R-:W-:Y:S02]  /*fd30*/  IMAD.MOV.U32 R18, RZ, RZ, R19 ;  /* 0x000000ffff127224 */ /* 0x000fe400078e0013 */
.L_x_12375:
[----:B------:R-:W-:Y:S05]  /*fd40*/  BSYNC B1 ;  /* 0x0000000000017941 */ /* 0x000fea0003800000 */
.L_x_12373:
        /* <DEDUP_REMOVED lines=9> */
.L_x_12377:
[----:B------:R-:W-:Y:S01]  /*fde0*/  MOV R19, R12 ;  /* 0x0000000c00137202 */ /* 0x000fe20000000f00 */
[----:B------:R-:W-:Y:S02]  /*fdf0*/  IMAD.MOV.U32 R16, RZ, RZ, R17 ;  /* 0x000000ffff107224 */ /* 0x000fe400078e0011 */
[----:B------:R-:W-:Y:S02]  /*fe00*/  IMAD.MOV.U32 R12, RZ, RZ, R31 ;  /* 0x000000ffff0c7224 */ /* 0x000fe400078e001f */
[----:B------:R-:W-:Y:S02]  /*fe10*/  IMAD.MOV.U32 R17, RZ, RZ, R30 ;  /* 0x000000ffff117224 */ /* 0x000fe400078e001e */
.L_x_12378:
[----:B------:R-:W-:Y:S05]  /*fe20*/  BSYNC B1 ;  /* 0x0000000000017941 */ /* 0x000fea0003800000 */
.L_x_12376:
        /* <DEDUP_REMOVED lines=9> */
.L_x_12380:
[----:B------:R-:W-:Y:S01]  /*fec0*/  IMAD.MOV.U32 R30, RZ, RZ, R19 ;  /* 0x000000ffff1e7224 */ /* 0x000fe200078e0013 */
[----:B------:R-:W-:Y:S01]  /*fed0*/  MOV R31, R16 ;  /* 0x00000010001f7202 */ /* 0x000fe20000000f00 */
[----:B------:R-:W-:Y:S02]  /*fee0*/  IMAD.MOV.U32 R19, RZ, RZ, R34 ;  /* 0x000000ffff137224 */ /* 0x000fe400078e0022 */
[----:B------:R-:W-:Y:S02]  /*fef0*/  IMAD.MOV.U32 R16, RZ, RZ, R29 ;  /* 0x000000ffff107224 */ /* 0x000fe400078e001d */
.L_x_12381:
[----:B------:R-:W-:Y:S05]  /*ff00*/  BSYNC B1 ;  /* 0x0000000000017941 */ /* 0x000fea0003800000 */
.L_x_12379:
        /* <DEDUP_REMOVED lines=9> */
.L_x_12383:
[----:B------:R-:W-:Y:S01]  /*ffa0*/  IMAD.MOV.U32 R29, RZ, RZ, R30 ;  /* 0x000000ffff1d7224 */ /* 0x000fe200078e001e */
[----:B------:R-:W-:Y:S01]  /*ffb0*/  MOV R30, R33 ;  /* 0x00000021001e7202 */ /* 0x000fe20000000f00 */
[----:B------:R-:W-:Y:S02]  /*ffc0*/  IMAD.MOV.U32 R34, RZ, RZ, R31 ;  /* 0x000000ffff227224 */ /* 0x000fe400078e001f */
[----:B------:R-:W-:Y:S02]  /*ffd0*/  IMAD.MOV.U32 R31, RZ, RZ, R28 ;  /* 0x000000ffff1f7224 */ /* 0x000fe400078e001c */
.L_x_12384:
[----:B------:R-:W-:Y:S05]  /*ffe0*/  BSYNC B1 ;  /* 0x0000000000017941 */ /* 0x000fea0003800000 */
.L_x_12382:
        /* <DEDUP_REMOVED lines=9> */
.L_x_12386:
[----:B------:R-:W-:Y:S02]  /*10080*/  IMAD.MOV.U32 R28, RZ, RZ, R29 ;  /* 0x000000ffff1c7224 */ /* 0x000fe400078e001d */
[----:B------:R-:W-:Y:S01]  /*10090*/  IMAD.MOV.U32 R33, RZ, RZ, R34 ;  /* 0x000000ffff217224 */ /* 0x000fe200078e0022 */
[----:B------:R-:W-:Y:S01]  /*100a0*/  MOV R34, R23 ;  /* 0x0000001700227202 */ /* 0x000fe20000000f00 */
[----:B------:R-:W-:Y:S02]  /*100b0*/  IMAD.MOV.U32 R29, RZ, RZ, R32 ;  /* 0x000000ffff1d7224 */ /* 0x000fe400078e0020 */
.L_x_12387:
[----:B------:R-:W-:Y:S05]  /*100c0*/  BSYNC B1 ;  /* 0x0000000000017941 */ /* 0x000fea0003800000 */
.L_x_12385:
        /* <DEDUP_REMOVED lines=9> */
.L_x_12389:
[----:B------:R-:W-:Y:S02]  /*10160*/  IMAD.MOV.U32 R23, RZ, RZ, R28 ;  /* 0x000000ffff177224 */ /* 0x000fe400078e001c */
[----:B------:R-:W-:Y:S02]  /*10170*/  IMAD.MOV.U32 R32, RZ, RZ, R33 ;  /* 0x000000ffff207224 */ /* 0x000fe400078e0021 */
[----:B------:R-:W-:Y:S02]  /*10180*/  IMAD.MOV.U32 R28, RZ, RZ, R27 ;  /* 0x000000ffff1c7224 */ /* 0x000fe400078e001b */
[----:B------:R-:W-:Y:S02]  /*10190*/  IMAD.MOV.U32 R33, RZ, RZ, R22 ;  /* 0x000000ffff217224 */ /* 0x000fe400078e0016 */
.L_x_12390:
[----:B------:R-:W-:Y:S05]  /*101a0*/  BSYNC B1 ;  /* 0x0000000000017941 */ /* 0x000fea0003800000 */
.L_x_12388:
        /* <DEDUP_REMOVED lines=9> */
.L_x_12392:
[----:B------:R-:W-:Y:S02]  /*10240*/  IMAD.MOV.U32 R60, RZ, RZ, R23 ;  /* 0x000000ffff3c7224 */ /* 0x000fe400078e0017 */
[----:B------:R-:W-:Y:S02]  /*10250*/  IMAD.MOV.U32 R22, RZ, RZ, R32 ;  /* 0x000000ffff167224 */ /* 0x000fe400078e0020 */
[----:B------:R-:W-:Y:S02]  /*10260*/  IMAD.MOV.U32 R23, RZ, RZ, R26 ;  /* 0x000000ffff177224 */ /* 0x000fe400078e001a */
[----:B------:R-:W-:Y:S02]  /*10270*/  IMAD.MOV.U32 R32, RZ, RZ, R21 ;  /* 0x000000ffff207224 */ /* 0x000fe400078e0015 */
.L_x_12393:
[----:B------:R-:W-:Y:S05]  /*10280*/  BSYNC B1 ;  /* 0x0000000000017941 */ /* 0x000fea0003800000 */
.L_x_12391:
        /* <DEDUP_REMOVED lines=9> */
.L_x_12395:
[----:B------:R-:W-:Y:S02]  /*10320*/  IMAD.MOV.U32 R27, RZ, RZ, R60 ;  /* 0x000000ffff1b7224 */ /* 0x000fe400078e003c */
[----:B------:R-:W-:Y:S02]  /*10330*/  IMAD.MOV.U32 R21, RZ, RZ, R22 ;  /* 0x000000ffff157224 */ /* 0x000fe400078e0016 */
[----:B------:R-:W-:Y:S02]  /*10340*/  IMAD.MOV.U32 R60, RZ, RZ, R35 ;  /* 0x000000ffff3c7224 */ /* 0x000fe400078e0023 */
[----:B------:R-:W-:Y:S02]  /*10350*/  IMAD.MOV.U32 R22, RZ, RZ, R25 ;  /* 0x000000ffff167224 */ /* 0x000fe400078e0019 */
.L_x_12396:
[----:B------:R-:W-:Y:S05]  /*10360*/  BSYNC B1 ;  /* 0x0000000000017941 */ /* 0x000fea0003800000 */
.L_x_12394:
        /* <DEDUP_REMOVED lines=9> */
.L_x_12398:
[----:B------:R-:W-:Y:S01]  /*10400*/  MOV R26, R27 ;  /* 0x0000001b001a7202 */ /* 0x000fe20000000f00 */
[----:B------:R-:W-:Y:S02]  /*10410*/  IMAD.MOV.U32 R25, RZ, RZ, R21 ;  /* 0x000000ffff197224 */ /* 0x000fe400078e0015 */
[----:B------:R-:W-:Y:S02]  /*10420*/  IMAD.MOV.U32 R27, RZ, RZ, R24 ;  /* 0x000000ffff1b7224 */ /* 0x000fe400078e0018 */
[----:B------:R-:W-:Y:S02]  /*10430*/  IMAD.MOV.U32 R21, RZ, RZ, R20 ;  /* 0x000000ffff157224 */ /* 0x000fe400078e0014 */
.L_x_12399:
[----:B------:R-:W-:Y:S05]  /*10440*/  BSYNC B1 ;  /* 0x0000000000017941 */ /* 0x000fea0003800000 */
.L_x_12397:
        /* <DEDUP_REMOVED lines=16> */
.L_x_12401:
[----:B------:R-:W-:Y:S02]  /*10550*/  IMAD.MOV.U32 R20, RZ, RZ, R36 ;  /* 0x000000ffff147224 */ /* 0x000fe400078e0024 */
[----:B------:R-:W-:Y:S02]  /*10560*/  IMAD.MOV.U32 R35, RZ, RZ, R56 ;  /* 0x000000ffff237224 */ /* 0x000fe400078e0038 */
[----:B------:R-:W-:Y:S02]  /*10570*/  IMAD.MOV.U32 R56, RZ, RZ, R39 ;  /* 0x000000ffff387224 */ /* 0x000fe400078e0027 */
[----:B------:R-:W-:Y:S02]  /*10580*/  IMAD.MOV.U32 R36, RZ, RZ, R38 ;  /* 0x000000ffff247224 */ /* 0x000fe400078e0026 */
.L_x_12402:
[----:B------:R-:W-:Y:S05]  /*10590*/  BSYNC B1 ;  /* 0x0000000000017941 */ /* 0x000fea0003800000 */
.L_x_12400:
        /* <DEDUP_REMOVED lines=9> */
.L_x_12404:
[----:B------:R-:W-:Y:S01]  /*10630*/  MOV R39, R20 ;  /* 0x0000001400277202 */ /* 0x000fe20000000f00 */
[----:B------:R-:W-:Y:S02]  /*10640*/  IMAD.MOV.U32 R24, RZ, RZ, R35 ;  /* 0x000000ffff187224 */ /* 0x000fe400078e0023 */
[----:B------:R-:W-:Y:S02]  /*10650*/  IMAD.MOV.U32 R20, RZ, RZ, R37 ;  /* 0x000000ffff147224 */ /* 0x000fe400078e0025 */
[----:B------:R-:W-:Y:S02]  /*10660*/  IMAD.MOV.U32 R35, RZ, RZ, R50 ;  /* 0x000000ffff237224 */ /* 0x000fe400078e0032 */
.L_x_12405:
[----:B------:R-:W-:Y:S05]  /*10670*/  BSYNC B1 ;  /* 0x0000000000017941 */ /* 0x000fea0003800000 */
.L_x_12403:
        /* <DEDUP_REMOVED lines=9> */
.L_x_12407:
[----:B------:R-:W-:Y:S01]  /*10710*/  IMAD.MOV.U32 R38, RZ, RZ, R39 ;  /* 0x000000ffff267224 */ /* 0x000fe200078e0027 */
[----:B------:R-:W-:Y:S01]  /*10720*/  MOV R37, R24 ;  /* 0x0000001800257202 */ /* 0x000fe20000000f00 */
[----:B------:R-:W-:Y:S02]  /*10730*/  IMAD.MOV.U32 R39, RZ, RZ, R52 ;  /* 0x000000ffff277224 */ /* 0x000fe400078e0034 */
[----:B------:R-:W-:Y:S02]  /*10740*/  IMAD.MOV.U32 R24, RZ, RZ, R3 ;  /* 0x000000ffff187224 */ /* 0x000fe400078e0003 */
.L_x_12408:
[----:B------:R-:W-:Y:S05]  /*10750*/  BSYNC B1 ;  /* 0x0000000000017941 */ /* 0x000fea0003800000 */
.L_x_12406:
        /* <DEDUP_REMOVED lines=9> */
.L_x_12410:
[----:B------:R-:W-:Y:S01]  /*107f0*/  IMAD.MOV.U32 R3, RZ, RZ, R38 ;  /* 0x000000ffff037224 */ /* 0x000fe200078e0026 */
[----:B------:R-:W-:Y:S01]  /*10800*/  MOV R38, R5 ;  /* 0x0000000500267202 */ /* 0x000fe20000000f00 */
[----:B------:R-:W-:Y:S02]  /*10810*/  IMAD.MOV.U32 R48, RZ, RZ, R37 ;  /* 0x000000ffff307224 */ /* 0x000fe400078e0025 */
[----:B------:R-:W-:Y:S02]  /*10820*/  IMAD.MOV.U32 R37, RZ, RZ, R54 ;  /* 0x000000ffff257224 */ /* 0x000fe400078e0036 */
.L_x_12411:
[----:B------:R-:W-:Y:S05]  /*10830*/  BSYNC B1 ;  /* 0x0000000000017941 */ /* 0x000fea0003800000 */
.L_x_12409:
        /* <DEDUP_REMOVED lines=9> */
.L_x_12413:
[----:B------:R-:W-:Y:S02]  /*108d0*/  IMAD.MOV.U32 R50, RZ, RZ, R3 ;  /* 0x000000ffff327224 */ /* 0x000fe400078e0003 */
[----:B------:R-:W-:Y:S01]  /*108e0*/  IMAD.MOV.U32 R5, RZ, RZ, R48 ;  /* 0x000000ffff057224 */ /* 0x000fe200078e0030 */
[----:B------:R-:W-:Y:S01]  /*108f0*/  MOV R48, R15 ;  /* 0x0000000f00307202 */ /* 0x000fe20000000f00 */
[----:B------:R-:W-:Y:S02]  /*10900*/  IMAD.MOV.U32 R3, RZ, RZ, R14 ;  /* 0x000000ffff037224 */ /* 0x000fe400078e000e */
.L_x_12414:
[----:B------:R-:W-:Y:S05]  /*10910*/  BSYNC B1 ;  /* 0x0000000000017941 */ /* 0x000fea0003800000 */
.L_x_12412:
        /* <DEDUP_REMOVED lines=9> */
.L_x_12416:
[----:B------:R-:W-:Y:S02]  /*109b0*/  IMAD.MOV.U32 R15, RZ, RZ, R50 ;  /* 0x000000ffff0f7224 */ /* 0x000fe400078e0032 */
[----:B------:R-:W-:Y:S02]  /*109c0*/  IMAD.MOV.U32 R14, RZ, RZ, R5 ;  /* 0x000000ffff0e7224 */ /* 0x000fe400078e0005 */
[----:B------:R-:W-:Y:S02]  /*109d0*/  IMAD.MOV.U32 R50, RZ, RZ, R13 ;  /* 0x000000ffff327224 */ /* 0x000fe400078e000d */
[----:B------:R-:W-:Y:S02]  /*109e0*/  IMAD.MOV.U32 R5, RZ, RZ, R18 ;  /* 0x000000ffff057224 */ /* 0x000fe400078e0012 */
.L_x_12417:
[----:B------:R-:W-:Y:S05]  /*109f0*/  BSYNC B1 ;  /* 0x0000000000017941 */ /* 0x000fea0003800000 */
.L_x_12415:
        /* <DEDUP_REMOVED lines=9> */
.L_x_12419:
[----:B------:R-:W-:Y:S02]  /*10a90*/  IMAD.MOV.U32 R18, RZ, RZ, R15 ;  /* 0x000000ffff127224 */ /* 0x000fe400078e000f */
[----:B------:R-:W-:Y:S02]  /*10aa0*/  IMAD.MOV.U32 R13, RZ, RZ, R14 ;  /* 0x000000ffff0d7224 */ /* 0x000fe400078e000e */
[----:B------:R-:W-:Y:S02]  /*10ab0*/  IMAD.MOV.U32 R15, RZ, RZ, R12 ;  /* 0x000000ffff0f7224 */ /* 0x000fe400078e000c */
[----:B------:R-:W-:Y:S02]  /*10ac0*/  IMAD.MOV.U32 R14, RZ, RZ, R17 ;  /* 0x000000ffff0e7224 */ /* 0x000fe400078e0011 */
.L_x_12420:
[----:B------:R-:W-:Y:S05]  /*10ad0*/  BSYNC B1 ;  /* 0x0000000000017941 */ /* 0x000fea0003800000 */
.L_x_12418:
        /* <DEDUP_REMOVED lines=9> */
.L_x_12422:
[----:B------:R-:W-:Y:S02]  /*10b70*/  IMAD.MOV.U32 R17, RZ, RZ, R18 ;  /* 0x000000ffff117224 */ /* 0x000fe400078e0012 */
[----:B------:R-:W-:Y:S02]  /*10b80*/  IMAD.MOV.U32 R12, RZ, RZ, R13 ;  /* 0x000000ffff0c7224 */ /* 0x000fe400078e000d */
[----:B------:R-:W-:Y:S02]  /*10b90*/  IMAD.MOV.U32 R18, RZ, RZ, R19 ;  /* 0x000000ffff127224 */ /* 0x000fe400078e0013 */
[----:B------:R-:W-:Y:S02]  /*10ba0*/  IMAD.MOV.U32 R13, RZ, RZ, R16 ;  /* 0x000000ffff0d7224 */ /* 0x000fe400078e0010 */
.L_x_12423:
[----:B------:R-:W-:Y:S05]  /*10bb0*/  BSYNC B1 ;  /* 0x0000000000017941 */ /* 0x000fea0003800000 */
.L_x_12421:
        /* <DEDUP_REMOVED lines=9> */
.L_x_12425:
[----:B------:R-:W-:Y:S01]  /*10c50*/  MOV R16, R17 ;  /* 0x0000001100107202 */ /* 0x000fe20000000f00 */
[----:B------:R-:W-:Y:S02]  /*10c60*/  IMAD.MOV.U32 R19, RZ, RZ, R12 ;  /* 0x000000ffff137224 */ /* 0x000fe400078e000c */
[----:B------:R-:W-:Y:S02]  /*10c70*/  IMAD.MOV.U32 R17, RZ, RZ, R30 ;  /* 0x000000ffff117224 */ /* 0x000fe400078e001e */
[----:B------:R-:W-:Y:S02]  /*10c80*/  IMAD.MOV.U32 R12, RZ, RZ, R31 ;  /* 0x000000ffff0c7224 */ /* 0x000fe400078e001f */
.L_x_12426:
[----:B------:R-:W-:Y:S05]  /*10c90*/  BSYNC B1 ;  /* 0x0000000000017941 */ /* 0x000fea0003800000 */
.L_x_12424:
        /* <DEDUP_REMOVED lines=9> */
.L_x_12428:
[----:B------:R-:W-:Y:S01]  /*10d30*/  IMAD.MOV.U32 R31, RZ, RZ, R16 ;  /* 0x000000ffff1f7224 */ /* 0x000fe200078e0010 */
[----:B------:R-:W-:Y:S01]  /*10d40*/  MOV R30, R19 ;  /* 0x00000013001e7202 */ /* 0x000fe20000000f00 */
[----:B------:R-:W-:Y:S02]  /*10d50*/  IMAD.MOV.U32 R16, RZ, RZ, R29 ;  /* 0x000000ffff107224 */ /* 0x000fe400078e001d */
[----:B------:R-:W-:Y:S02]  /*10d60*/  IMAD.MOV.U32 R19, RZ, RZ, R34 ;  /* 0x000000ffff137224 */ /* 0x000fe400078e0022 */
.L_x_12429:
[----:B------:R-:W-:Y:S05]  /*10d70*/  BSYNC B1 ;  /* 0x0000000000017941 */ /* 0x000fea0003800000 */
.L_x_12427:
        /* <DEDUP_REMOVED lines=9> */
.L_x_12431:
[----:B------:R-:W-:Y:S01]  /*10e10*/  IMAD.MOV.U32 R34, RZ, RZ, R31 ;  /* 0x000000ffff227224 */ /* 0x000fe200078e001f */
[----:B------:R-:W-:Y:S01]  /*10e20*/  MOV R31, R28 ;  /* 0x0000001c001f7202 */ /* 0x000fe20000000f00 */
[----:B------:R-:W-:Y:S02]  /*10e30*/  IMAD.MOV.U32 R29, RZ, RZ, R30 ;  /* 0x000000ffff1d7224 */ /* 0x000fe400078e001e */
[----:B------:R-:W-:Y:S02]  /*10e40*/  IMAD.MOV.U32 R30, RZ, RZ, R33 ;  /* 0x000000ffff1e7224 */ /* 0x000fe400078e0021 */
.L_x_12432:
[----:B------:R-:W-:Y:S05]  /*10e50*/  BSYNC B1 ;  /* 0x0000000000017941 */ /* 0x000fea0003800000 */
.L_x_12430:
        /* <DEDUP_REMOVED lines=9> */
.L_x_12434:
[----:B------:R-:W-:Y:S02]  /*10ef0*/  IMAD.MOV.U32 R51, RZ, RZ, R34 ;  /* 0x000000ffff337224 */ /* 0x000fe400078e0022 */
[----:B------:R-:W-:Y:S01]  /*10f00*/  IMAD.MOV.U32 R33, RZ, RZ, R29 ;  /* 0x000000ffff217224 */ /* 0x000fe200078e001d */
[----:B------:R-:W-:Y:S01]  /*10f10*/  MOV R29, R32 ;  /* 0x00000020001d7202 */ /* 0x000fe20000000f00 */
[----:B------:R-:W-:Y:S02]  /*10f20*/  IMAD.MOV.U32 R34, RZ, RZ, R23 ;  /* 0x000000ffff227224 */ /* 0x000fe400078e0017 */
.L_x_12435:
[----:B------:R-:W-:Y:S05]  /*10f30*/  BSYNC B1 ;  /* 0x0000000000017941 */ /* 0x000fea0003800000 */
.L_x_12433:
        /* <DEDUP_REMOVED lines=9> */
.L_x_12437:
[----:B------:R-:W-:Y:S02]  /*10fd0*/  IMAD.MOV.U32 R32, RZ, RZ, R51 ;  /* 0x000000ffff207224 */ /* 0x000fe400078e0033 */
[----:B------:R-:W-:Y:S02]  /*10fe0*/  IMAD.MOV.U32 R28, RZ, RZ, R33 ;  /* 0x000000ffff1c7224 */ /* 0x000fe400078e0021 */
[----:B------:R-:W-:Y:S02]  /*10ff0*/  IMAD.MOV.U32 R51, RZ, RZ, R60 ;  /* 0x000000ffff337224 */ /* 0x000fe400078e003c */
[----:B------:R-:W-:Y:S02]  /*11000*/  IMAD.MOV.U32 R33, RZ, RZ, R22 ;  /* 0x000000ffff217224 */ /* 0x000fe400078e0016 */
.L_x_12438:
[----:B------:R-:W-:Y:S05]  /*11010*/  BSYNC B1 ;  /* 0x0000000000017941 */ /* 0x000fea0003800000 */
.L_x_12436:
        /* <DEDUP_REMOVED lines=9> */
.L_x_12440:
[----:B------:R-:W-:Y:S02]  /*110b0*/  IMAD.MOV.U32 R23, RZ, RZ, R32 ;  /* 0x000000ffff177224 */ /* 0x000fe400078e0020 */
[----:B------:R-:W-:Y:S02]  /*110c0*/  IMAD.MOV.U32 R22, RZ, RZ, R28 ;  /* 0x000000ffff167224 */ /* 0x000fe400078e001c */
[----:B------:R-:W-:Y:S02]  /*110d0*/  IMAD.MOV.U32 R32, RZ, RZ, R27 ;  /* 0x000000ffff207224 */ /* 0x000fe400078e001b */
[----:B------:R-:W-:Y:S02]  /*110e0*/  IMAD.MOV.U32 R28, RZ, RZ, R21 ;  /* 0x000000ffff1c7224 */ /* 0x000fe400078e0015 */
.L_x_12441:
[----:B------:R-:W-:Y:S05]  /*110f0*/  BSYNC B1 ;  /* 0x0000000000017941 */ /* 0x000fea0003800000 */
.L_x_12439:
        /* <DEDUP_REMOVED lines=9> */
.L_x_12443:
[----:B------:R-:W-:Y:S02]  /*11190*/  IMAD.MOV.U32 R27, RZ, RZ, R23 ;  /* 0x000000ffff1b7224 */ /* 0x000fe400078e0017 */
[----:B------:R-:W-:Y:S02]  /*111a0*/  IMAD.MOV.U32 R21, RZ, RZ, R22 ;  /* 0x000000ffff157224 */ /* 0x000fe400078e0016 */
[----:B------:R-:W-:Y:S02]  /*111b0*/  IMAD.MOV.U32 R23, RZ, RZ, R26 ;  /* 0x000000ffff177224 */ /* 0x000fe400078e001a */
[----:B------:R-:W-:Y:S02]  /*111c0*/  IMAD.MOV.U32 R22, RZ, RZ, R25 ;  /* 0x000000ffff167224 */ /* 0x000fe400078e0019 */
.L_x_12444:
[----:B------:R-:W-:Y:S05]  /*111d0*/  BSYNC B1 ;  /* 0x0000000000017941 */ /* 0x000fea0003800000 */
.L_x_12442:
[CC--:B------:R-:W-:Y:S01]  /*111e0*/  FSETP.GEU.FTZ.AND P0, PT, R56.reuse, R61.reuse, PT ;  /* 0x0000003d3800720b */ /* 0x0c0fe20003f1e000 */
[----:B------:R-:W-:Y:S01]  /*111f0*/  BSSY B1, `(.L_x_12445) ;  /* 0x0000013000017945 */ /* 0x000fe20003800000 */
[----:B------:R-:W-:Y:S02]  /*11200*/  FSETP.NEU.FTZ.AND P1, PT, R56, R61, PT ;  /* 0x0000003d3800720b */ /* 0x000fe40003f3d000 */
[----:B------:R-:W-:-:S02]  /*11210*/  ISETP.EQ.OR P0, PT, R36, -0x1, !P0 ;  /* 0xffffffff2400780c */ /* 0x000fc40004702670 */
        /* <DEDUP_REMOVED lines=12> */
.L_x_12446:
[----:B------:R-:W-:Y:S02]  /*112e0*/  IMAD.MOV.U32 R26, RZ, RZ, R36 ;  /* 0x000000ffff1a7224 */ /* 0x000fe400078e0024 */
[----:B------:R-:W-:Y:S02]  /*112f0*/  IMAD.MOV.U32 R25, RZ, RZ, R56 ;  /* 0x000000ffff197224 */ /* 0x000fe400078e0038 */
[----:B------:R-:W-:Y:S02]  /*11300*/  IMAD.MOV.U32 R56, RZ, RZ, R35 ;  /* 0x000000ffff387224 */ /* 0x000fe400078e0023 */
[----:B------:R-:W-:Y:S02]  /*11310*/  IMAD.MOV.U32 R36, RZ, RZ, R20 ;  /* 0x000000ffff247224 */ /* 0x000fe400078e0014 */
.L_x_12447:
[----:B------:R-:W-:Y:S05]  /*11320*/  BSYNC B1 ;  /* 0x0000000000017941 */ /* 0x000fea0003800000 */
.L_x_12445:
        /* <DEDUP_REMOVED lines=9> */
.L_x_12449:
[----:B------:R-:W-:Y:S02]  /*113c0*/  IMAD.MOV.U32 R35, RZ, RZ, R26 ;  /* 0x000000ffff237224 */ /* 0x000fe400078e001a */
[----:B------:R-:W-:Y:S02]  /*113d0*/  IMAD.MOV.U32 R20, RZ, RZ, R25 ;  /* 0x000000ffff147224 */ /* 0x000fe400078e0019 */
[----:B------:R-:W-:Y:S02]  /*113e0*/  IMAD.MOV.U32 R26, RZ, RZ, R39 ;  /* 0x000000ffff1a7224 */ /* 0x000fe400078e0027 */
[----:B------:R-:W-:Y:S02]  /*113f0*/  IMAD.MOV.U32 R25, RZ, RZ, R24 ;  /* 0x000000ffff197224 */ /* 0x000fe400078e0018 */
.L_x_12450:
[----:B------:R-:W-:Y:S05]  /*11400*/  BSYNC B1 ;  /* 0x0000000000017941 */ /* 0x000fea0003800000 */
.L_x_12448:
        /* <DEDUP_REMOVED lines=9> */
.L_x_12452:
[----:B------:R-:W-:Y:S01]  /*114a0*/  MOV R24, R35 ;  /* 0x0000002300187202 */ /* 0x000fe20000000f00 */
[----:B------:R-:W-:Y:S02]  /*114b0*/  IMAD.MOV.U32 R39, RZ, RZ, R20 ;  /* 0x000000ffff277224 */ /* 0x000fe400078e0014 */
[----:B------:R-:W-:Y:S02]  /*114c0*/  IMAD.MOV.U32 R35, RZ, RZ, R38 ;  /* 0x000000ffff237224 */ /* 0x000fe400078e0026 */
[----:B------:R-:W-:Y:S02]  /*114d0*/  IMAD.MOV.U32 R20, RZ, RZ, R37 ;  /* 0x000000ffff147224 */ /* 0x000fe400078e0025 */
.L_x_12453:
[----:B------:R-:W-:Y:S05]  /*114e0*/  BSYNC B1 ;  /* 0x0000000000017941 */ /* 0x000fea0003800000 */
.L_x_12451:
        /* <DEDUP_REMOVED lines=9> */
.L_x_12455:
[----:B------:R-:W-:Y:S01]  /*11580*/  IMAD.MOV.U32 R37, RZ, RZ, R24 ;  /* 0x000000ffff257224 */ /* 0x000fe200078e0018 */
[----:B------:R-:W-:Y:S01]  /*11590*/  MOV R38, R39 ;  /* 0x0000002700267202 */ /* 0x000fe20000000f00 */
[----:B------:R-:W-:Y:S02]  /*115a0*/  IMAD.MOV.U32 R24, RZ, RZ, R3 ;  /* 0x000000ffff187224 */ /* 0x000fe400078e0003 */
[----:B------:R-:W-:Y:S02]  /*115b0*/  IMAD.MOV.U32 R39, RZ, RZ, R48 ;  /* 0x000000ffff277224 */ /* 0x000fe400078e0030 */
.L_x_12456:
[----:B------:R-:W-:Y:S05]  /*115c0*/  BSYNC B1 ;  /* 0x0000000000017941 */ /* 0x000fea0003800000 */
.L_x_12454:
        /* <DEDUP_REMOVED lines=9> */
.L_x_12458:
[----:B------:R-:W-:Y:S01]  /*11660*/  IMAD.MOV.U32 R46, RZ, RZ, R37 ;  /* 0x000000ffff2e7224 */ /* 0x000fe200078e0025 */
[----:B------:R-:W-:Y:S01]  /*11670*/  MOV R37, R50 ;  /* 0x0000003200257202 */ /* 0x000fe20000000f00 */
[----:B------:R-:W-:Y:S02]  /*11680*/  IMAD.MOV.U32 R3, RZ, RZ, R38 ;  /* 0x000000ffff037224 */ /* 0x000fe400078e0026 */
[----:B------:R-:W-:Y:S02]  /*11690*/  IMAD.MOV.U32 R38, RZ, RZ, R5 ;  /* 0x000000ffff267224 */ /* 0x000fe400078e0005 */
.L_x_12459:
[----:B------:R-:W-:Y:S05]  /*116a0*/  BSYNC B1 ;  /* 0x0000000000017941 */ /* 0x000fea0003800000 */
.L_x_12457:
        /* <DEDUP_REMOVED lines=9> */
.L_x_12461:
[----:B------:R-:W-:Y:S02]  /*11740*/  IMAD.MOV.U32 R5, RZ, RZ, R46 ;  /* 0x000000ffff057224 */ /* 0x000fe400078e002e */
[----:B------:R-:W-:Y:S01]  /*11750*/  IMAD.MOV.U32 R48, RZ, RZ, R3 ;  /* 0x000000ffff307224 */ /* 0x000fe200078e0003 */
[----:B------:R-:W-:Y:S01]  /*11760*/  MOV R3, R14 ;  /* 0x0000000e00037202 */ /* 0x000fe20000000f00 */
[----:B------:R-:W-:Y:S02]  /*11770*/  IMAD.MOV.U32 R46, RZ, RZ, R15 ;  /* 0x000000ffff2e7224 */ /* 0x000fe400078e000f */
.L_x_12462:
[----:B------:R-:W-:Y:S05]  /*11780*/  BSYNC B1 ;  /* 0x0000000000017941 */ /* 0x000fea0003800000 */
.L_x_12460:
        /* <DEDUP_REMOVED lines=9> */
.L_x_12464:
[----:B------:R-:W-:Y:S02]  /*11820*/  IMAD.MOV.U32 R14, RZ, RZ, R5 ;  /* 0x000000ffff0e7224 */ /* 0x000fe400078e0005 */
[----:B------:R-:W-:Y:S02]  /*11830*/  IMAD.MOV.U32 R15, RZ, RZ, R48 ;  /* 0x000000ffff0f7224 */ /* 0x000fe400078e0030 */
[----:B------:R-:W-:Y:S02]  /*11840*/  IMAD.MOV.U32 R5, RZ, RZ, R18 ;  /* 0x000000ffff057224 */ /* 0x000fe400078e0012 */
[----:B------:R-:W-:Y:S02]  /*11850*/  IMAD.MOV.U32 R48, RZ, RZ, R13 ;  /* 0x000000ffff307224 */ /* 0x000fe400078e000d */
.L_x_12465:
[----:B------:R-:W-:Y:S05]  /*11860*/  BSYNC B1 ;  /* 0x0000000000017941 */ /* 0x000fea0003800000 */
.L_x_12463:
        /* <DEDUP_REMOVED lines=9> */
.L_x_12467:
[----:B------:R-:W-:Y:S02]  /*11900*/  IMAD.MOV.U32 R13, RZ, RZ, R14 ;  /* 0x000000ffff0d7224 */ /* 0x000fe400078e000e */
[----:B------:R-:W-:Y:S02]  /*11910*/  IMAD.MOV.U32 R18, RZ, RZ, R15 ;  /* 0x000000ffff127224 */ /* 0x000fe400078e000f */
[----:B------:R-:W-:Y:S02]  /*11920*/  IMAD.MOV.U32 R14, RZ, RZ, R17 ;  /* 0x000000ffff0e7224 */ /* 0x000fe400078e0011 */
[----:B------:R-:W-:Y:S02]  /*11930*/  IMAD.MOV.U32 R15, RZ, RZ, R12 ;  /* 0x000000ffff0f7224 */ /* 0x000fe400078e000c */
.L_x_12468:
[----:B------:R-:W-:Y:S05]  /*11940*/  BSYNC B1 ;  /* 0x0000000000017941 */ /* 0x000fea0003800000 */
.L_x_12466:
        /* <DEDUP_REMOVED lines=9> */
.L_x_12470:
[----:B------:R-:W-:Y:S02]  /*119e0*/  IMAD.MOV.U32 R12, RZ, RZ, R13 ;  /* 0x000000ffff0c7224 */ /* 0x000fe400078e000d */
[----:B------:R-:W-:Y:S02]  /*119f0*/  IMAD.MOV.U32 R17, RZ, RZ, R18 ;  /* 0x000000ffff117224 */ /* 0x000fe400078e0012 */
[----:B------:R-:W-:Y:S02]  /*11a00*/  IMAD.MOV.U32 R13, RZ, RZ, R16 ;  /* 0x000000ffff0d7224 */ /* 0x000fe400078e0010 */
[----:B------:R-:W-:Y:S02]  /*11a10*/  IMAD.MOV.U32 R18, RZ, RZ, R19 ;  /* 0x000000ffff127224 */ /* 0x000fe400078e0013 */
.L_x_12471:
[----:B------:R-:W-:Y:S05]  /*11a20*/  BSYNC B1 ;  /* 0x0000000000017941 */ /* 0x000fea0003800000 */
.L_x_12469:
        /* <DEDUP_REMOVED lines=9> */
.L_x_12473:
[----:B------:R-:W-:Y:S01]  /*11ac0*/  MOV R19, R12 ;  /* 0x0000000c00137202 */ /* 0x000fe20000000f00 */
[----:B------:R-:W-:Y:S02]  /*11ad0*/  IMAD.MOV.U32 R16, RZ, RZ, R17 ;  /* 0x000000ffff107224 */ /* 0x000fe400078e0011 */
[----:B------:R-:W-:Y:S02]  /*11ae0*/  IMAD.MOV.U32 R12, RZ, RZ, R31 ;  /* 0x000000ffff0c7224 */ /* 0x000fe400078e001f */
[----:B------:R-:W-:Y:S02]  /*11af0*/  IMAD.MOV.U32 R17, RZ, RZ, R30 ;  /* 0x000000ffff117224 */ /* 0x000fe400078e001e */
.L_x_12474:
[----:B------:R-:W-:Y:S05]  /*11b00*/  BSYNC B1 ;  /* 0x0000000000017941 */ /* 0x000fea0003800000 */
.L_x_12472:
        /* <DEDUP_REMOVED lines=9> */
.L_x_12476:
[----:B------:R-:W-:Y:S01]  /*11ba0*/  IMAD.MOV.U32 R50, RZ, RZ, R19 ;  /* 0x000000ffff327224 */ /* 0x000fe200078e0013 */
[----:B------:R-:W-:Y:S01]  /*11bb0*/  MOV R30, R16 ;  /* 0x00000010001e7202 */ /* 0x000fe20000000f00 */
[----:B------:R-:W-:Y:S02]  /*11bc0*/  IMAD.MOV.U32 R19, RZ, RZ, R34 ;  /* 0x000000ffff137224 */ /* 0x000fe400078e0022 */
[----:B------:R-:W-:Y:S02]  /*11bd0*/  IMAD.MOV.U32 R16, RZ, RZ, R29 ;  /* 0x000000ffff107224 */ /* 0x000fe400078e001d */
.L_x_12477:
[----:B------:R-:W-:Y:S05]  /*11be0*/  BSYNC B1 ;  /* 0x0000000000017941 */ /* 0x000fea0003800000 */
.L_x_12475:
        /* <DEDUP_REMOVED lines=9> */
.L_x_12479:
[----:B------:R-:W-:Y:S01]  /*11c80*/  IMAD.MOV.U32 R31, RZ, RZ, R50 ;  /* 0x000000ffff1f7224 */ /* 0x000fe200078e0032 */
[----:B------:R-:W-:Y:S01]  /*11c90*/  MOV R50, R51 ;  /* 0x0000003300327202 */ /* 0x000fe20000000f00 */
[----:B------:R-:W-:Y:S02]  /*11ca0*/  IMAD.MOV.U32 R29, RZ, RZ, R30 ;  /* 0x000000ffff1d7224 */ /* 0x000fe400078e001e */
[----:B------:R-:W-:Y:S02]  /*11cb0*/  IMAD.MOV.U32 R30, RZ, RZ, R33 ;  /* 0x000000ffff1e7224 */ /* 0x000fe400078e0021 */
.L_x_12480:
[----:B------:R-:W-:Y:S05]  /*11cc0*/  BSYNC B1 ;  /* 0x0000000000017941 */ /* 0x000fea0003800000 */
.L_x_12478:
        /* <DEDUP_REMOVED lines=9> */
.L_x_12482:
[----:B------:R-:W-:Y:S02]  /*11d60*/  IMAD.MOV.U32 R34, RZ, RZ, R31 ;  /* 0x000000ffff227224 */ /* 0x000fe400078e001f */
[----:B------:R-:W-:Y:S01]  /*11d70*/  IMAD.MOV.U32 R33, RZ, RZ, R29 ;  /* 0x000000ffff217224 */ /* 0x000fe200078e001d */
[----:B------:R-:W-:Y:S01]  /*11d80*/  MOV R29, R28 ;  /* 0x0000001c001d7202 */ /* 0x000fe20000000f00 */
[----:B------:R-:W-:Y:S02]  /*11d90*/  IMAD.MOV.U32 R31, RZ, RZ, R32 ;  /* 0x000000ffff1f7224 */ /* 0x000fe400078e0020 */
.L_x_12483:
[----:B------:R-:W-:Y:S05]  /*11da0*/  BSYNC B1 ;  /* 0x0000000000017941 */ /* 0x000fea0003800000 */
.L_x_12481:
        /* <DEDUP_REMOVED lines=9> */
.L_x_12485:
[----:B------:R-:W-:Y:S02]  /*11e40*/  IMAD.MOV.U32 R32, RZ, RZ, R34 ;  /* 0x000000ffff207224 */ /* 0x000fe400078e0022 */
[----:B------:R-:W-:Y:S02]  /*11e50*/  IMAD.MOV.U32 R28, RZ, RZ, R33 ;  /* 0x000000ffff1c7224 */ /* 0x000fe400078e0021 */
[----:B------:R-:W-:Y:S02]  /*11e60*/  IMAD.MOV.U32 R34, RZ, RZ, R23 ;  /* 0x000000ffff227224 */ /* 0x000fe400078e0017 */
[----:B------:R-:W-:Y:S02]  /*11e70*/  IMAD.MOV.U32 R33, RZ, RZ, R22 ;  /* 0x000000ffff217224 */ /* 0x000fe400078e0016 */
.L_x_12486:
[----:B------:R-:W-:Y:S05]  /*11e80*/  BSYNC B1 ;  /* 0x0000000000017941 */ /* 0x000fea0003800000 */
.L_x_12484:
        /* <DEDUP_REMOVED lines=9> */
.L_x_12488:
[----:B------:R-:W-:Y:S02]  /*11f20*/  IMAD.MOV.U32 R23, RZ, RZ, R32 ;  /* 0x000000ffff177224 */ /* 0x000fe400078e0020 */
[----:B------:R-:W-:Y:S02]  /*11f30*/  IMAD.MOV.U32 R22, RZ, RZ, R28 ;  /* 0x000000ffff167224 */ /* 0x000fe400078e001c */
[----:B------:R-:W-:Y:S02]  /*11f40*/  IMAD.MOV.U32 R32, RZ, RZ, R27 ;  /* 0x000000ffff207224 */ /* 0x000fe400078e001b */
[----:B------:R-:W-:Y:S02]  /*11f50*/  IMAD.MOV.U32 R28, RZ, RZ, R21 ;  /* 0x000000ffff1c7224 */ /* 0x000fe400078e0015 */
.L_x_12489:
[----:B------:R-:W-:Y:S05]  /*11f60*/  BSYNC B1 ;  /* 0x0000000000017941 */ /* 0x000fea0003800000 */
.L_x_12487:
[CC--:B------:R-:W-:Y:S01]  /*11f70*/  FSETP.GEU.FTZ.AND P0, PT, R56.reuse, R59.reuse, PT ;  /* 0x0000003b3800720b */ /* 0x0c0fe20003f1e000 */
[----:B------:R-:W-:Y:S01]  /*11f80*/  BSSY B1, `(.L_x_12490) ;  /* 0x0000013000017945 */ /* 0x000fe20003800000 */
[----:B------:R-:W-:Y:S02]  /*11f90*/  FSETP.NEU.FTZ.AND P1, PT, R56, R59, PT ;  /* 0x0000003b3800720b */ /* 0x000fe40003f3d000 */
[----:B------:R-:W-:-:S02]  /*11fa0*/  ISETP.EQ.OR P0, PT, R36, -0x1, !P0 ;  /* 0xffffffff2400780c */ /* 0x000fc40004702670 */
[----:B------:R-:W-:-:S04]  /*11fb0*/  ISETP.LE.OR P1, PT, R36, R44, P1 ;  /* 0x0000002c2400720c */ /* 0x000fc80000f23670 */
        /* <DEDUP_REMOVED lines=11> */
.L_x_12491:
[----:B------:R-:W-:Y:S02]  /*12070*/  IMAD.MOV.U32 R27, RZ, RZ, R36 ;  /* 0x000000ffff1b7224 */ /* 0x000fe400078e0024 */
[----:B------:R-:W-:Y:S02]  /*12080*/  IMAD.MOV.U32 R21, RZ, RZ, R56 ;  /* 0x000000ffff157224 */ /* 0x000fe400078e0038 */
[----:B------:R-:W-:Y:S02]  /*12090*/  IMAD.MOV.U32 R56, RZ, RZ, R25 ;  /* 0x000000ffff387224 */ /* 0x000fe400078e0019 */
[----:B------:R-:W-:Y:S02]  /*120a0*/  IMAD.MOV.U32 R36, RZ, RZ, R26 ;  /* 0x000000ffff247224 */ /* 0x000fe400078e001a */
.L_x_12492:
[----:B------:R-:W-:Y:S05]  /*120b0*/  BSYNC B1 ;  /* 0x0000000000017941 */ /* 0x000fea0003800000 */
.L_x_12490:
        /* <DEDUP_REMOVED lines=9> */
.L_x_12494:
[----:B------:R-:W-:Y:S02]  /*12150*/  IMAD.MOV.U32 R25, RZ, RZ, R27 ;  /* 0x000000ffff197224 */ /* 0x000fe400078e001b */
[----:B------:R-:W-:Y:S02]  /*12160*/  IMAD.MOV.U32 R26, RZ, RZ, R21 ;  /* 0x000000ffff1a7224 */ /* 0x000fe400078e0015 */
[----:B------:R-:W-:Y:S02]  /*12170*/  IMAD.MOV.U32 R27, RZ, RZ, R35 ;  /* 0x000000ffff1b7224 */ /* 0x000fe400078e0023 */
[----:B------:R-:W-:Y:S02]  /*12180*/  IMAD.MOV.U32 R21, RZ, RZ, R20 ;  /* 0x000000ffff157224 */ /* 0x000fe400078e0014 */
.L_x_12495:
[----:B------:R-:W-:Y:S05]  /*12190*/  BSYNC B1 ;  /* 0x0000000000017941 */ /* 0x000fea0003800000 */
.L_x_12493:
        /* <DEDUP_REMOVED lines=9> */
.L_x_12497:
[----:B------:R-:W-:Y:S02]  /*12230*/  IMAD.MOV.U32 R20, RZ, RZ, R25 ;  /* 0x000000ffff147224 */ /* 0x000fe400078e0019 */
[----:B------:R-:W-:Y:S02]  /*12240*/  IMAD.MOV.U32 R35, RZ, RZ, R26 ;  /* 0x000000ffff237224 */ /* 0x000fe400078e001a */
[----:B------:R-:W-:Y:S02]  /*12250*/  IMAD.MOV.U32 R25, RZ, RZ, R24 ;  /* 0x000000ffff197224 */ /* 0x000fe400078e0018 */
[----:B------:R-:W-:Y:S02]  /*12260*/  IMAD.MOV.U32 R26, RZ, RZ, R39 ;  /* 0x000000ffff1a7224 */ /* 0x000fe400078e0027 */
.L_x_12498:
[----:B------:R-:W-:Y:S05]  /*12270*/  BSYNC B1 ;  /* 0x0000000000017941 */ /* 0x000fea0003800000 */
.L_x_12496:
        /* <DEDUP_REMOVED lines=9> */
.L_x_12500:
[----:B------:R-:W-:Y:S01]  /*12310*/  MOV R39, R20 ;  /* 0x0000001400277202 */ /* 0x000fe20000000f00 */
[----:B------:R-:W-:Y:S02]  /*12320*/  IMAD.MOV.U32 R24, RZ, RZ, R35 ;  /* 0x000000ffff187224 */ /* 0x000fe400078e0023 */
[----:B------:R-:W-:Y:S02]  /*12330*/  IMAD.MOV.U32 R20, RZ, RZ, R37 ;  /* 0x000000ffff147224 */ /* 0x000fe400078e0025 */
[----:B------:R-:W-:Y:S02]  /*12340*/  IMAD.MOV.U32 R35, RZ, RZ, R38 ;  /* 0x000000ffff237224 */ /* 0x000fe400078e0026 */
.L_x_12501:
[----:B------:R-:W-:Y:S05]  /*12350*/  BSYNC B1 ;  /* 0x0000000000017941 */ /* 0x000fea0003800000 */
.L_x_12499:
        /* <DEDUP_REMOVED lines=9> */
.L_x_12503:
[----:B------:R-:W-:Y:S01]  /*123f0*/  IMAD.MOV.U32 R38, RZ, RZ, R39 ;  /* 0x000000ffff267224 */ /* 0x000fe200078e0027 */
[----:B------:R-:W-:Y:S01]  /*12400*/  MOV R37, R24 ;  /* 0x0000001800257202 */ /* 0x000fe20000000f00 */
[----:B------:R-:W-:Y:S02]  /*12410*/  IMAD.MOV.U32 R39, RZ, RZ, R46 ;  /* 0x000000ffff277224 */ /* 0x000fe400078e002e */
[----:B------:R-:W-:Y:S02]  /*12420*/  IMAD.MOV.U32 R24, RZ, RZ, R3 ;  /* 0x000000ffff187224 */ /* 0x000fe400078e0003 */
.L_x_12504:
[----:B------:R-:W-:Y:S05]  /*12430*/  BSYNC B1 ;  /* 0x0000000000017941 */ /* 0x000fea0003800000 */
.L_x_12502:
        /* <DEDUP_REMOVED lines=9> */
.L_x_12506:
[----:B------:R-:W-:Y:S01]  /*124d0*/  IMAD.MOV.U32 R3, RZ, RZ, R38 ;  /* 0x000000ffff037224 */ /* 0x000fe200078e0026 */
[----:B------:R-:W-:Y:S01]  /*124e0*/  MOV R38, R5 ;  /* 0x0000000500267202 */ /* 0x000fe20000000f00 */
[----:B------:R-:W-:Y:S02]  /*124f0*/  IMAD.MOV.U32 R44, RZ, RZ, R37 ;  /* 0x000000ffff2c7224 */ /* 0x000fe400078e0025 */
[----:B------:R-:W-:Y:S02]  /*12500*/  IMAD.MOV.U32 R37, RZ, RZ, R48 ;  /* 0x000000ffff257224 */ /* 0x000fe400078e0030 */
.L_x_12507:
[----:B------:R-:W-:Y:S05]  /*12510*/  BSYNC B1 ;  /* 0x0000000000017941 */ /* 0x000fea0003800000 */
.L_x_12505:
        /* <DEDUP_REMOVED lines=9> */
.L_x_12509:
[----:B------:R-:W-:Y:S02]  /*125b0*/  IMAD.MOV.U32 R46, RZ, RZ, R3 ;  /* 0x000000ffff2e7224 */ /* 0x000fe400078e0003 */
[----:B------:R-:W-:Y:S01]  /*125c0*/  IMAD.MOV.U32 R5, RZ, RZ, R44 ;  /* 0x000000ffff057224 */ /* 0x000fe200078e002c */
[----:B------:R-:W-:Y:S01]  /*125d0*/  MOV R44, R15 ;  /* 0x0000000f002c7202 */ /* 0x000fe20000000f00 */
[----:B------:R-:W-:Y:S02]  /*125e0*/  IMAD.MOV.U32 R3, RZ, RZ, R14 ;  /* 0x000000ffff037224 */ /* 0x000fe400078e000e */
.L_x_12510:
[----:B------:R-:W-:Y:S05]  /*125f0*/  BSYNC B1 ;  /* 0x0000000000017941 */ /* 0x000fea0003800000 */
.L_x_12508:
        /* <DEDUP_REMOVED lines=9> */
.L_x_12512:
[----:B------:R-:W-:Y:S02]  /*12690*/  IMAD.MOV.U32 R15, RZ, RZ, R46 ;  /* 0x000000ffff0f7224 */ /* 0x000fe400078e002e */
[----:B------:R-:W-:Y:S02]  /*126a0*/  IMAD.MOV.U32 R14, RZ, RZ, R5 ;  /* 0x000000ffff0e7224 */ /* 0x000fe400078e0005 */
[----:B------:R-:W-:Y:S02]  /*126b0*/  IMAD.MOV.U32 R46, RZ, RZ, R13 ;  /* 0x000000ffff2e7224 */ /* 0x000fe400078e000d */
[----:B------:R-:W-:Y:S02]  /*126c0*/  IMAD.MOV.U32 R5, RZ, RZ, R18 ;  /* 0x000000ffff057224 */ /* 0x000fe400078e0012 */
.L_x_12513:
[----:B------:R-:W-:Y:S05]  /*126d0*/  BSYNC B1 ;  /* 0x0000000000017941 */ /* 0x000fea0003800000 */
.L_x_12511:
        /* <DEDUP_REMOVED lines=9> */
.L_x_12515:
[----:B------:R-:W-:Y:S02]  /*12770*/  IMAD.MOV.U32 R18, RZ, RZ, R15 ;  /* 0x000000ffff127224 */ /* 0x000fe400078e000f */
[----:B------:R-:W-:Y:S02]  /*12780*/  IMAD.MOV.U32 R13, RZ, RZ, R14 ;  /* 0x000000ffff0d7224 */ /* 0x000fe400078e000e */
[----:B------:R-:W-:Y:S02]  /*12790*/  IMAD.MOV.U32 R15, RZ, RZ, R12 ;  /* 0x000000ffff0f7224 */ /* 0x000fe400078e000c */
[----:B------:R-:W-:Y:S02]  /*127a0*/  IMAD.MOV.U32 R14, RZ, RZ, R17 ;  /* 0x000000ffff0e7224 */ /* 0x000fe400078e0011 */
.L_x_12516:
[----:B------:R-:W-:Y:S05]  /*127b0*/  BSYNC B1 ;  /* 0x0000000000017941 */ /* 0x000fea0003800000 */
.L_x_12514:
        /* <DEDUP_REMOVED lines=9> */
.L_x_12518:
[----:B------:R-:W-:Y:S02]  /*12850*/  IMAD.MOV.U32 R51, RZ, RZ, R18 ;  /* 0x000000ffff337224 */ /* 0x000fe400078e0012 */
[----:B------:R-:W-:Y:S02]  /*12860*/  IMAD.MOV.U32 R17, RZ, RZ, R13 ;  /* 0x000000ffff117224 */ /* 0x000fe400078e000d */
[----:B------:R-:W-:Y:S02]  /*12870*/  IMAD.MOV.U32 R18, RZ, RZ, R19 ;  /* 0x000000ffff127224 */ /* 0x000fe400078e0013 */
[----:B------:R-:W-:Y:S02]  /*12880*/  IMAD.MOV.U32 R13, RZ, RZ, R16 ;  /* 0x000000ffff0d7224 */ /* 0x000fe400078e0010 */
.L_x_12519:
[----:B------:R-:W-:Y:S05]  /*12890*/  BSYNC B1 ;  /* 0x0000000000017941 */ /* 0x000fea0003800000 */
.L_x_12517:
        /* <DEDUP_REMOVED lines=9> */
.L_x_12521:
[----:B------:R-:W-:Y:S01]  /*12930*/  MOV R16, R51 ;  /* 0x0000003300107202 */ /* 0x000fe20000000f00 */
[----:B------:R-:W-:Y:S02]  /*12940*/  IMAD.MOV.U32 R12, RZ, RZ, R17 ;  /* 0x000000ffff0c7224 */ /* 0x000fe400078e0011 */
[----:B------:R-:W-:Y:S02]  /*12950*/  IMAD.MOV.U32 R51, RZ, RZ, R50 ;  /* 0x000000ffff337224 */ /* 0x000fe400078e0032 */
[----:B------:R-:W-:Y:S02]  /*12960*/  IMAD.MOV.U32 R17, RZ, RZ, R30 ;  /* 0x000000ffff117224 */ /* 0x000fe400078e001e */
.L_x_12522:
[----:B------:R-:W-:Y:S05]  /*12970*/  BSYNC B1 ;  /* 0x0000000000017941 */ /* 0x000fea0003800000 */
.L_x_12520:
        /* <DEDUP_REMOVED lines=9> */
.L_x_12524:
[----:B------:R-:W-:Y:S01]  /*12a10*/  IMAD.MOV.U32 R19, RZ, RZ, R16 ;  /* 0x000000ffff137224 */ /* 0x000fe200078e0010 */
[----:B------:R-:W-:Y:S01]  /*12a20*/  MOV R30, R12 ;  /* 0x0000000c001e7202 */ /* 0x000fe20000000f00 */
[----:B------:R-:W-:Y:S02]  /*12a30*/  IMAD.MOV.U32 R16, RZ, RZ, R31 ;  /* 0x000000ffff107224 */ /* 0x000fe400078e001f */
[----:B------:R-:W-:Y:S02]  /*12a40*/  IMAD.MOV.U32 R12, RZ, RZ, R29 ;  /* 0x000000ffff0c7224 */ /* 0x000fe400078e001d */
.L_x_12525:
[----:B------:R-:W-:Y:S05]  /*12a50*/  BSYNC B1 ;  /* 0x0000000000017941 */ /* 0x000fea0003800000 */
.L_x_12523:
        /* <DEDUP_REMOVED lines=9> */
.L_x_12527:
[----:B------:R-:W-:Y:S01]  /*12af0*/  IMAD.MOV.U32 R31, RZ, RZ, R19 ;  /* 0x000000ffff1f7224 */ /* 0x000fe200078e0013 */
[----:B------:R-:W-:Y:S01]  /*12b00*/  MOV R19, R34 ;  /* 0x0000002200137202 */ /* 0x000fe20000000f00 */
[----:B------:R-:W-:Y:S02]  /*12b10*/  IMAD.MOV.U32 R29, RZ, RZ, R30 ;  /* 0x000000ffff1d7224 */ /* 0x000fe400078e001e */
[----:B------:R-:W-:Y:S02]  /*12b20*/  IMAD.MOV.U32 R30, RZ, RZ, R33 ;  /* 0x000000ffff1e7224 */ /* 0x000fe400078e0021 */
.L_x_12528:
[----:B------:R-:W-:Y:S05]  /*12b30*/  BSYNC B1 ;  /* 0x0000000000017941 */ /* 0x000fea0003800000 */
.L_x_12526:
        /* <DEDUP_REMOVED lines=9> */
.L_x_12530:
[----:B------:R-:W-:Y:S02]  /*12bd0*/  IMAD.MOV.U32 R34, RZ, RZ, R31 ;  /* 0x000000ffff227224 */ /* 0x000fe400078e001f */
[----:B------:R-:W-:Y:S01]  /*12be0*/  IMAD.MOV.U32 R33, RZ, RZ, R29 ;  /* 0x000000ffff217224 */ /* 0x000fe200078e001d */
[----:B------:R-:W-:Y:S01]  /*12bf0*/  MOV R29, R28 ;  /* 0x0000001c001d7202 */ /* 0x000fe20000000f00 */
[----:B------:R-:W-:Y:S02]  /*12c00*/  IMAD.MOV.U32 R31, RZ, RZ, R32 ;  /* 0x000000ffff1f7224 */ /* 0x000fe400078e0020 */
.L_x_12531:
[----:B------:R-:W-:Y:S05]  /*12c10*/  BSYNC B1 ;  /* 0x0000000000017941 */ /* 0x000fea0003800000 */
.L_x_12529:
        /* <DEDUP_REMOVED lines=9> */
.L_x_12533:
[----:B------:R-:W-:Y:S02]  /*12cb0*/  IMAD.MOV.U32 R32, RZ, RZ, R34 ;  /* 0x000000ffff207224 */ /* 0x000fe400078e0022 */
[----:B------:R-:W-:Y:S02]  /*12cc0*/  IMAD.MOV.U32 R28, RZ, RZ, R33 ;  /* 0x000000ffff1c7224 */ /* 0x000fe400078e0021 */
[----:B------:R-:W-:Y:S02]  /*12cd0*/  IMAD.MOV.U32 R34, RZ, RZ, R23 ;  /* 0x000000ffff227224 */ /* 0x000fe400078e0017 */
[----:B------:R-:W-:Y:S02]  /*12ce0*/  IMAD.MOV.U32 R33, RZ, RZ, R22 ;  /* 0x000000ffff217224 */ /* 0x000fe400078e0016 */
.L_x_12534:
[----:B------:R-:W-:Y:S05]  /*12cf0*/  BSYNC B1 ;  /* 0x0000000000017941 */ /* 0x000fea0003800000 */
.L_x_12532:
[CC--:B------:R-:W-:Y:S01]  /*12d00*/  FSETP.GEU.FTZ.AND P0, PT, R56.reuse, R57.reuse, PT ;  /* 0x000000393800720b */ /* 0x0c0fe20003f1e000 */
[----:B------:R-:W-:Y:S01]  /*12d10*/  BSSY B1, `(.L_x_12535) ;  /* 0x0000013000017945 */ /* 0x000fe20003800000 */
[----:B------:R-:W-:Y:S02]  /*12d20*/  FSETP.NEU.FTZ.AND P1, PT, R56, R57, PT ;  /* 0x000000393800720b */ /* 0x000fe40003f3d000 */
[----:B------:R-:W-:-:S02]  /*12d30*/  ISETP.EQ.OR P0, PT, R36, -0x1, !P0 ;  /* 0xffffffff2400780c */ /* 0x000fc40004702670 */
[----:B------:R-:W-:-:S04]  /*12d40*/  ISETP.LE.OR P1, PT, R36, R42, P1 ;  /* 0x0000002a2400720c */ /* 0x000fc80000f23670 */
        /* <DEDUP_REMOVED lines=11> */
.L_x_12536:
[----:B------:R-:W-:Y:S01]  /*12e00*/  IMAD.MOV.U32 R22, RZ, RZ, R36 ;  /* 0x000000ffff167224 */ /* 0x000fe200078e0024 */
[----:B------:R-:W-:Y:S01]  /*12e10*/  MOV R36, R27 ;  /* 0x0000001b00247202 */ /* 0x000fe20000000f00 */
[----:B------:R-:W-:Y:S02]  /*12e20*/  IMAD.MOV.U32 R23, RZ, RZ, R56 ;  /* 0x000000ffff177224 */ /* 0x000fe400078e0038 */
[----:B------:R-:W-:Y:S02]  /*12e30*/  IMAD.MOV.U32 R56, RZ, RZ, R21 ;  /* 0x000000ffff387224 */ /* 0x000fe400078e0015 */
.L_x_12537:
[----:B------:R-:W-:Y:S05]  /*12e40*/  BSYNC B1 ;  /* 0x0000000000017941 */ /* 0x000fea0003800000 */
.L_x_12535:
        /* <DEDUP_REMOVED lines=9> */
.L_x_12539:
[----:B------:R-:W-:Y:S02]  /*12ee0*/  IMAD.MOV.U32 R21, RZ, RZ, R22 ;  /* 0x000000ffff157224 */ /* 0x000fe400078e0016 */
[----:B------:R-:W-:Y:S02]  /*12ef0*/  IMAD.MOV.U32 R42, RZ, RZ, R23 ;  /* 0x000000ffff2a7224 */ /* 0x000fe400078e0017 */
[----:B------:R-:W-:Y:S02]  /*12f00*/  IMAD.MOV.U32 R22, RZ, RZ, R25 ;  /* 0x000000ffff167224 */ /* 0x000fe400078e0019 */
[----:B------:R-:W-:Y:S02]  /*12f10*/  IMAD.MOV.U32 R23, RZ, RZ, R26 ;  /* 0x000000ffff177224 */ /* 0x000fe400078e001a */
.L_x_12540:
[----:B------:R-:W-:Y:S05]  /*12f20*/  BSYNC B1 ;  /* 0x0000000000017941 */ /* 0x000fea0003800000 */
.L_x_12538:
        /* <DEDUP_REMOVED lines=9> */
.L_x_12542:
[----:B------:R-:W-:Y:S02]  /*12fc0*/  IMAD.MOV.U32 R26, RZ, RZ, R21 ;  /* 0x000000ffff1a7224 */ /* 0x000fe400078e0015 */
[----:B------:R-:W-:Y:S02]  /*12fd0*/  IMAD.MOV.U32 R25, RZ, RZ, R42 ;  /* 0x000000ffff197224 */ /* 0x000fe400078e002a */
[----:B------:R-:W-:Y:S02]  /*12fe0*/  IMAD.MOV.U32 R21, RZ, RZ, R20 ;  /* 0x000000ffff157224 */ /* 0x000fe400078e0014 */
[----:B------:R-:W-:Y:S02]  /*12ff0*/  IMAD.MOV.U32 R42, RZ, RZ, R35 ;  /* 0x000000ffff2a7224 */ /* 0x000fe400078e0023 */
.L_x_12543:
[----:B------:R-:W-:Y:S05]  /*13000*/  BSYNC B1 ;  /* 0x0000000000017941 */ /* 0x000fea0003800000 */
.L_x_12541:
        /* <DEDUP_REMOVED lines=9> */
.L_x_12545:
[----:B------:R-:W-:Y:S02]  /*130a0*/  IMAD.MOV.U32 R27, RZ, RZ, R26 ;  /* 0x000000ffff1b7224 */ /* 0x000fe400078e001a */
[----:B------:R-:W-:Y:S02]  /*130b0*/  IMAD.MOV.U32 R20, RZ, RZ, R25 ;  /* 0x000000ffff147224 */ /* 0x000fe400078e0019 */
[----:B------:R-:W-:Y:S02]  /*130c0*/  IMAD.MOV.U32 R26, RZ, RZ, R39 ;  /* 0x000000ffff1a7224 */ /* 0x000fe400078e0027 */
[----:B------:R-:W-:Y:S02]  /*130d0*/  IMAD.MOV.U32 R25, RZ, RZ, R24 ;  /* 0x000000ffff197224 */ /* 0x000fe400078e0018 */
.L_x_12546:
[----:B------:R-:W-:Y:S05]  /*130e0*/  BSYNC B1 ;  /* 0x0000000000017941 */ /* 0x000fea0003800000 */
.L_x_12544:
        /* <DEDUP_REMOVED lines=9> */
.L_x_12548:
[----:B------:R-:W-:Y:S01]  /*13180*/  MOV R24, R27 ;  /* 0x0000001b00187202 */ /* 0x000fe20000000f00 */
[----:B------:R-:W-:Y:S02]  /*13190*/  IMAD.MOV.U32 R35, RZ, RZ, R20 ;  /* 0x000000ffff237224 */ /* 0x000fe400078e0014 */
[----:B------:R-:W-:Y:S02]  /*131a0*/  IMAD.MOV.U32 R27, RZ, RZ, R38 ;  /* 0x000000ffff1b7224 */ /* 0x000fe400078e0026 */
[----:B------:R-:W-:Y:S02]  /*131b0*/  IMAD.MOV.U32 R20, RZ, RZ, R37 ;  /* 0x000000ffff147224 */ /* 0x000fe400078e0025 */
.L_x_12549:
[----:B------:R-:W-:Y:S05]  /*131c0*/  BSYNC B1 ;  /* 0x0000000000017941 */ /* 0x000fea0003800000 */
.L_x_12547:
        /* <DEDUP_REMOVED lines=9> */
.L_x_12551:
[----:B------:R-:W-:Y:S01]  /*13260*/  IMAD.MOV.U32 R37, RZ, RZ, R24 ;  /* 0x000000ffff257224 */ /* 0x000fe200078e0018 */
[----:B------:R-:W-:Y:S01]  /*13270*/  MOV R38, R35 ;  /* 0x0000002300267202 */ /* 0x000fe20000000f00 */
[----:B------:R-:W-:Y:S02]  /*13280*/  IMAD.MOV.U32 R24, RZ, RZ, R3 ;  /* 0x000000ffff187224 */ /* 0x000fe400078e0003 */
[----:B------:R-:W-:Y:S02]  /*13290*/  IMAD.MOV.U32 R35, RZ, RZ, R44 ;  /* 0x000000ffff237224 */ /* 0x000fe400078e002c */
.L_x_12552:
[----:B------:R-:W-:Y:S05]  /*132a0*/  BSYNC B1 ;  /* 0x0000000000017941 */ /* 0x000fea0003800000 */
.L_x_12550:
        /* <DEDUP_REMOVED lines=9> */
.L_x_12554:
[----:B------:R-:W-:Y:S01]  /*13340*/  IMAD.MOV.U32 R44, RZ, RZ, R37 ;  /* 0x000000ffff2c7224 */ /* 0x000fe200078e0025 */
[----:B------:R-:W-:Y:S01]  /*13350*/  MOV R37, R46 ;  /* 0x0000002e00257202 */ /* 0x000fe20000000f00 */
[----:B------:R-:W-:Y:S02]  /*13360*/  IMAD.MOV.U32 R3, RZ, RZ, R38 ;  /* 0x000000ffff037224 */ /* 0x000fe400078e0026 */
[----:B------:R-:W-:Y:S02]  /*13370*/  IMAD.MOV.U32 R38, RZ, RZ, R5 ;  /* 0x000000ffff267224 */ /* 0x000fe400078e0005 */
.L_x_12555:
[----:B------:R-:W-:Y:S05]  /*13380*/  BSYNC B1 ;  /* 0x0000000000017941 */ /* 0x000fea0003800000 */
.L_x_12553:
        /* <DEDUP_REMOVED lines=9> */
.L_x_12557:
[----:B------:R-:W-:Y:S02]  /*13420*/  IMAD.MOV.U32 R5, RZ, RZ, R44 ;  /* 0x000000ffff057224 */ /* 0x000fe400078e002c */
[----:B------:R-:W-:Y:S01]  /*13430*/  IMAD.MOV.U32 R46, RZ, RZ, R3 ;  /* 0x000000ffff2e7224 */ /* 0x000fe200078e0003 */
[----:B------:R-:W-:Y:S01]  /*13440*/  MOV R3, R14 ;  /* 0x0000000e00037202 */ /* 0x000fe20000000f00 */
[----:B------:R-:W-:Y:S02]  /*13450*/  IMAD.MOV.U32 R44, RZ, RZ, R15 ;  /* 0x000000ffff2c7224 */ /* 0x000fe400078e000f */
.L_x_12558:
[----:B------:R-:W-:Y:S05]  /*13460*/  BSYNC B1 ;  /* 0x0000000000017941 */ /* 0x000fea0003800000 */
.L_x_12556:
        /* <DEDUP_REMOVED lines=9> */
.L_x_12560:
[----:B------:R-:W-:Y:S02]  /*13500*/  IMAD.MOV.U32 R48, RZ, RZ, R5 ;  /* 0x000000ffff307224 */ /* 0x000fe400078e0005 */
[----:B------:R-:W-:Y:S02]  /*13510*/  IMAD.MOV.U32 R14, RZ, RZ, R46 ;  /* 0x000000ffff0e7224 */ /* 0x000fe400078e002e */
[----:B------:R-:W-:Y:S02]  /*13520*/  IMAD.MOV.U32 R5, RZ, RZ, R18 ;  /* 0x000000ffff057224 */ /* 0x000fe400078e0012 */
[----:B------:R-:W-:Y:S02]  /*13530*/  IMAD.MOV.U32 R46, RZ, RZ, R13 ;  /* 0x000000ffff2e7224 */ /* 0x000fe400078e000d */
.L_x_12561:
[----:B------:R-:W-:Y:S05]  /*13540*/  BSYNC B1 ;  /* 0x0000000000017941 */ /* 0x000fea0003800000 */
.L_x_12559:
        /* <DEDUP_REMOVED lines=9> */
.L_x_12563:
[----:B------:R-:W-:Y:S02]  /*135e0*/  IMAD.MOV.U32 R15, RZ, RZ, R48 ;  /* 0x000000ffff0f7224 */ /* 0x000fe400078e0030 */
[----:B------:R-:W-:Y:S02]  /*135f0*/  IMAD.MOV.U32 R13, RZ, RZ, R14 ;  /* 0x000000ffff0d7224 */ /* 0x000fe400078e000e */
[----:B------:R-:W-:Y:S02]  /*13600*/  IMAD.MOV.U32 R48, RZ, RZ, R51 ;  /* 0x000000ffff307224 */ /* 0x000fe400078e0033 */
[----:B------:R-:W-:Y:S02]  /*13610*/  IMAD.MOV.U32 R14, RZ, RZ, R17 ;  /* 0x000000ffff0e7224 */ /* 0x000fe400078e0011 */
.L_x_12564:
[----:B------:R-:W-:Y:S05]  /*13620*/  BSYNC B1 ;  /* 0x0000000000017941 */ /* 0x000fea0003800000 */
.L_x_12562:
        /* <DEDUP_REMOVED lines=9> */
.L_x_12566:
[----:B------:R-:W-:Y:S02]  /*136c0*/  IMAD.MOV.U32 R18, RZ, RZ, R15 ;  /* 0x000000ffff127224 */ /* 0x000fe400078e000f */
[----:B------:R-:W-:Y:S02]  /*136d0*/  IMAD.MOV.U32 R17, RZ, RZ, R13 ;  /* 0x000000ffff117224 */ /* 0x000fe400078e000d */
[----:B------:R-:W-:Y:S02]  /*136e0*/  IMAD.MOV.U32 R15, RZ, RZ, R16 ;  /* 0x000000ffff0f7224 */ /* 0x000fe400078e0010 */
[----:B------:R-:W-:Y:S02]  /*136f0*/  IMAD.MOV.U32 R13, RZ, RZ, R12 ;  /* 0x000000ffff0d7224 */ /* 0x000fe400078e000c */
.L_x_12567:
[----:B------:R-:W-:Y:S05]  /*13700*/  BSYNC B1 ;  /* 0x0000000000017941 */ /* 0x000fea0003800000 */
.L_x_12565:
        /* <DEDUP_REMOVED lines=9> */
.L_x_12569:
[----:B------:R-:W-:Y:S01]  /*137a0*/  MOV R16, R18 ;  /* 0x0000001200107202 */ /* 0x000fe20000000f00 */
[----:B------:R-:W-:Y:S02]  /*137b0*/  IMAD.MOV.U32 R12, RZ, RZ, R17 ;  /* 0x000000ffff0c7224 */ /* 0x000fe400078e0011 */
[----:B------:R-:W-:Y:S02]  /*137c0*/  IMAD.MOV.U32 R18, RZ, RZ, R19 ;  /* 0x000000ffff127224 */ /* 0x000fe400078e0013 */
[----:B------:R-:W-:Y:S02]  /*137d0*/  IMAD.MOV.U32 R17, RZ, RZ, R30 ;  /* 0x000000ffff117224 */ /* 0x000fe400078e001e */
.L_x_12570:
[----:B------:R-:W-:Y:S05]  /*137e0*/  BSYNC B1 ;  /* 0x0000000000017941 */ /* 0x000fea0003800000 */
.L_x_12568:
        /* <DEDUP_REMOVED lines=9> */
.L_x_12572:
[----:B------:R-:W-:Y:S01]  /*13880*/  IMAD.MOV.U32 R19, RZ, RZ, R16 ;  /* 0x000000ffff137224 */ /* 0x000fe200078e0010 */
[----:B------:R-:W-:Y:S01]  /*13890*/  MOV R30, R12 ;  /* 0x0000000c001e7202 */ /* 0x000fe20000000f00 */
[----:B------:R-:W-:Y:S02]  /*138a0*/  IMAD.MOV.U32 R16, RZ, RZ, R31 ;  /* 0x000000ffff107224 */ /* 0x000fe400078e001f */
[----:B------:R-:W-:Y:S02]  /*138b0*/  IMAD.MOV.U32 R12, RZ, RZ, R29 ;  /* 0x000000ffff0c7224 */ /* 0x000fe400078e001d */
.L_x_12573:
[----:B------:R-:W-:Y:S05]  /*138c0*/  BSYNC B1 ;  /* 0x0000000000017941 */ /* 0x000fea0003800000 */
.L_x_12571:
        /* <DEDUP_REMOVED lines=9> */
.L_x_12575:
[----:B------:R-:W-:Y:S01]  /*13960*/  IMAD.MOV.U32 R31, RZ, RZ, R19 ;  /* 0x000000ffff1f7224 */ /* 0x000fe200078e0013 */
[----:B------:R-:W-:Y:S01]  /*13970*/  MOV R19, R34 ;  /* 0x0000002200137202 */ /* 0x000fe20000000f00 */
[----:B------:R-:W-:Y:S02]  /*13980*/  IMAD.MOV.U32 R29, RZ, RZ, R30 ;  /* 0x000000ffff1d7224 */ /* 0x000fe400078e001e */
[----:B------:R-:W-:Y:S02]  /*13990*/  IMAD.MOV.U32 R30, RZ, RZ, R33 ;  /* 0x000000ffff1e7224 */ /* 0x000fe400078e0021 */
.L_x_12576:
[----:B------:R-:W-:Y:S05]  /*139a0*/  BSYNC B1 ;  /* 0x0000000000017941 */ /* 0x000fea0003800000 */
.L_x_12574:
        /* <DEDUP_REMOVED lines=9> */
.L_x_12578:
[----:B------:R-:W-:Y:S02]  /*13a40*/  IMAD.MOV.U32 R34, RZ, RZ, R31 ;  /* 0x000000ffff227224 */ /* 0x000fe400078e001f */
[----:B------:R-:W-:Y:S01]  /*13a50*/  IMAD.MOV.U32 R33, RZ, RZ, R29 ;  /* 0x000000ffff217224 */ /* 0x000fe200078e001d */
[----:B------:R-:W-:Y:S01]  /*13a60*/  MOV R29, R28 ;  /* 0x0000001c001d7202 */ /* 0x000fe20000000f00 */
[----:B------:R-:W-:Y:S02]  /*13a70*/  IMAD.MOV.U32 R31, RZ, RZ, R32 ;  /* 0x000000ffff1f7224 */ /* 0x000fe400078e0020 */
.L_x_12579:
[----:B------:R-:W-:Y:S05]  /*13a80*/  BSYNC B1 ;  /* 0x0000000000017941 */ /* 0x000fea0003800000 */
.L_x_12577:
        /* <DEDUP_REMOVED lines=16> */
.L_x_12581:
[----:B------:R-:W-:Y:S02]  /*13b90*/  IMAD.MOV.U32 R28, RZ, RZ, R36 ;  /* 0x000000ffff1c7224 */ /* 0x000fe400078e0024 */
[----:B------:R-:W-:Y:S01]  /*13ba0*/  IMAD.MOV.U32 R39, RZ, RZ, R56 ;  /* 0x000000ffff277224 */ /* 0x000fe200078e0038 */
[----:B------:R-:W-:Y:S01]  /*13bb0*/  MOV R56, R23 ;  /* 0x0000001700387202 */ /* 0x000fe20000000f00 */
[----:B------:R-:W-:Y:S02]  /*13bc0*/  IMAD.MOV.U32 R36, RZ, RZ, R22 ;  /* 0x000000ffff247224 */ /* 0x000fe400078e0016 */
.L_x_12582:
[----:B------:R-:W-:Y:S05]  /*13bd0*/  BSYNC B1 ;  /* 0x0000000000017941 */ /* 0x000fea0003800000 */
.L_x_12580:
        /* <DEDUP_REMOVED lines=9> */
.L_x_12584:
[----:B------:R-:W-:Y:S02]  /*13c70*/  IMAD.MOV.U32 R23, RZ, RZ, R28 ;  /* 0x000000ffff177224 */ /* 0x000fe400078e001c */
[----:B------:R-:W-:Y:S01]  /*13c80*/  IMAD.MOV.U32 R22, RZ, RZ, R39 ;  /* 0x000000ffff167224 */ /* 0x000fe200078e0027 */
[----:B------:R-:W-:Y:S01]  /*13c90*/  MOV R39, R42 ;  /* 0x0000002a00277202 */ /* 0x000fe20000000f00 */
[----:B------:R-:W-:Y:S02]  /*13ca0*/  IMAD.MOV.U32 R28, RZ, RZ, R21 ;  /* 0x000000ffff1c7224 */ /* 0x000fe400078e0015 */
.L_x_12585:
[----:B------:R-:W-:Y:S05]  /*13cb0*/  BSYNC B1 ;  /* 0x0000000000017941 */ /* 0x000fea0003800000 */
.L_x_12583:
        /* <DEDUP_REMOVED lines=9> */
.L_x_12587:
[----:B------:R-:W-:Y:S02]  /*13d50*/  IMAD.MOV.U32 R32, RZ, RZ, R23 ;  /* 0x000000ffff207224 */ /* 0x000fe400078e0017 */
[----:B------:R-:W-:Y:S02]  /*13d60*/  IMAD.MOV.U32 R21, RZ, RZ, R22 ;  /* 0x000000ffff157224 */ /* 0x000fe400078e0016 */
[----:B------:R-:W-:Y:S02]  /*13d70*/  IMAD.MOV.U32 R23, RZ, RZ, R26 ;  /* 0x000000ffff177224 */ /* 0x000fe400078e001a */
[----:B------:R-:W-:Y:S02]  /*13d80*/  IMAD.MOV.U32 R22, RZ, RZ, R25 ;  /* 0x000000ffff167224 */ /* 0x000fe400078e0019 */
.L_x_12588:
[----:B------:R-:W-:Y:S05]  /*13d90*/  BSYNC B1 ;  /* 0x0000000000017941 */ /* 0x000fea0003800000 */
.L_x_12586:
        /* <DEDUP_REMOVED lines=9> */
.L_x_12590:
[----:B------:R-:W-:Y:S02]  /*13e30*/  IMAD.MOV.U32 R25, RZ, RZ, R32 ;  /* 0x000000ffff197224 */ /* 0x000fe400078e0020 */
[----:B------:R-:W-:Y:S02]  /*13e40*/  IMAD.MOV.U32 R26, RZ, RZ, R21 ;  /* 0x000000ffff1a7224 */ /* 0x000fe400078e0015 */
[----:B------:R-:W-:Y:S02]  /*13e50*/  IMAD.MOV.U32 R32, RZ, RZ, R27 ;  /* 0x000000ffff207224 */ /* 0x000fe400078e001b */
[----:B------:R-:W-:Y:S02]  /*13e60*/  IMAD.MOV.U32 R21, RZ, RZ, R20 ;  /* 0x000000ffff157224 */ /* 0x000fe400078e0014 */
.L_x_12591:
[----:B------:R-:W-:Y:S05]  /*13e70*/  BSYNC B1 ;  /* 0x0000000000017941 */ /* 0x000fea0003800000 */
.L_x_12589:
        /* <DEDUP_REMOVED lines=9> */
.L_x_12593:
[----:B------:R-:W-:Y:S02]  /*13f10*/  IMAD.MOV.U32 R20, RZ, RZ, R25 ;  /* 0x000000ffff147224 */ /* 0x000fe400078e0019 */
[----:B------:R-:W-:Y:S02]  /*13f20*/  IMAD.MOV.U32 R27, RZ, RZ, R26 ;  /* 0x000000ffff1b7224 */ /* 0x000fe400078e001a */
[----:B------:R-:W-:Y:S02]  /*13f30*/  IMAD.MOV.U32 R25, RZ, RZ, R24 ;  /* 0x000000ffff197224 */ /* 0x000fe400078e0018 */
[----:B------:R-:W-:Y:S02]  /*13f40*/  IMAD.MOV.U32 R26, RZ, RZ, R35 ;  /* 0x000000ffff1a7224 */ /* 0x000fe400078e0023 */
.L_x_12594:
[----:B------:R-:W-:Y:S05]  /*13f50*/  BSYNC B1 ;  /* 0x0000000000017941 */ /* 0x000fea0003800000 */
.L_x_12592:
        /* <DEDUP_REMOVED lines=9> */
.L_x_12596:
[----:B------:R-:W-:Y:S01]  /*13ff0*/  MOV R35, R20 ;  /* 0x0000001400237202 */ /* 0x000fe20000000f00 */
[----:B------:R-:W-:Y:S02]  /*14000*/  IMAD.MOV.U32 R24, RZ, RZ, R27 ;  /* 0x000000ffff187224 */ /* 0x000fe400078e001b */
[----:B------:R-:W-:Y:S02]  /*14010*/  IMAD.MOV.U32 R20, RZ, RZ, R37 ;  /* 0x000000ffff147224 */ /* 0x000fe400078e0025 */
[----:B------:R-:W-:Y:S02]  /*14020*/  IMAD.MOV.U32 R27, RZ, RZ, R38 ;  /* 0x000000ffff1b7224 */ /* 0x000fe400078e0026 */
.L_x_12597:
[----:B------:R-:W-:Y:S05]  /*14030*/  BSYNC B1 ;  /* 0x0000000000017941 */ /* 0x000fea0003800000 */
.L_x_12595:
        /* <DEDUP_REMOVED lines=9> */
.L_x_12599:
[----:B------:R-:W-:Y:S01]  /*140d0*/  IMAD.MOV.U32 R38, RZ, RZ, R35 ;  /* 0x000000ffff267224 */ /* 0x000fe200078e0023 */
[----:B------:R-:W-:Y:S01]  /*140e0*/  MOV R37, R24 ;  /* 0x0000001800257202 */ /* 0x000fe20000000f00 */
[----:B------:R-:W-:Y:S02]  /*140f0*/  IMAD.MOV.U32 R35, RZ, RZ, R44 ;  /* 0x000000ffff237224 */ /* 0x000fe400078e002c */
[----:B------:R-:W-:Y:S02]  /*14100*/  IMAD.MOV.U32 R24, RZ, RZ, R3 ;  /* 0x000000ffff187224 */ /* 0x000fe400078e0003 */
.L_x_12600:
[----:B------:R-:W-:Y:S05]  /*14110*/  BSYNC B1 ;  /* 0x0000000000017941 */ /* 0x000fea0003800000 */
.L_x_12598:
        /* <DEDUP_REMOVED lines=9> */
.L_x_12602:
[----:B------:R-:W-:Y:S01]  /*141b0*/  IMAD.MOV.U32 R51, RZ, RZ, R38 ;  /* 0x000000ffff337224 */ /* 0x000fe200078e0026 */
[----:B------:R-:W-:Y:S01]  /*141c0*/  MOV R38, R5 ;  /* 0x0000000500267202 */ /* 0x000fe20000000f00 */
[----:B------:R-:W-:Y:S02]  /*141d0*/  IMAD.MOV.U32 R3, RZ, RZ, R37 ;  /* 0x000000ffff037224 */ /* 0x000fe400078e0025 */
[----:B------:R-:W-:Y:S02]  /*141e0*/  IMAD.MOV.U32 R37, RZ, RZ, R46 ;  /* 0x000000ffff257224 */ /* 0x000fe400078e002e */
.L_x_12603:
[----:B------:R-:W-:Y:S05]  /*141f0*/  BSYNC B1 ;  /* 0x0000000000017941 */ /* 0x000fea0003800000 */
.L_x_12601:
        /* <DEDUP_REMOVED lines=9> */
.L_x_12605:
[----:B------:R-:W-:Y:S02]  /*14290*/  IMAD.MOV.U32 R42, RZ, RZ, R51 ;  /* 0x000000ffff2a7224 */ /* 0x000fe400078e0033 */
[----:B------:R-:W-:Y:S01]  /*142a0*/  IMAD.MOV.U32 R40, RZ, RZ, R3 ;  /* 0x000000ffff287224 */ /* 0x000fe200078e0003 */
[----:B------:R-:W-:Y:S01]  /*142b0*/  MOV R3, R14 ;  /* 0x0000000e00037202 */ /* 0x000fe20000000f00 */
[----:B------:R-:W-:Y:S02]  /*142c0*/  IMAD.MOV.U32 R51, RZ, RZ, R48 ;  /* 0x000000ffff337224 */ /* 0x000fe400078e0030 */
.L_x_12606:
[----:B------:R-:W-:Y:S05]  /*142d0*/  BSYNC B1 ;  /* 0x0000000000017941 */ /* 0x000fea0003800000 */
.L_x_12604:
        /* <DEDUP_REMOVED lines=9> */
.L_x_12608:
[----:B------:R-:W-:Y:S02]  /*14370*/  IMAD.MOV.U32 R5, RZ, RZ, R42 ;  /* 0x000000ffff057224 */ /* 0x000fe400078e002a */
[----:B------:R-:W-:Y:S02]  /*14380*/  IMAD.MOV.U32 R14, RZ, RZ, R40 ;  /* 0x000000ffff0e7224 */ /* 0x000fe400078e0028 */
[----:B------:R-:W-:Y:S02]  /*14390*/  IMAD.MOV.U32 R42, RZ, RZ, R15 ;  /* 0x000000ffff2a7224 */ /* 0x000fe400078e000f */
[----:B------:R-:W-:Y:S02]  /*143a0*/  IMAD.MOV.U32 R40, RZ, RZ, R13 ;  /* 0x000000ffff287224 */ /* 0x000fe400078e000d */
.L_x_12609:
[----:B------:R-:W-:Y:S05]  /*143b0*/  BSYNC B1 ;  /* 0x0000000000017941 */ /* 0x000fea0003800000 */
.L_x_12607:
        /* <DEDUP_REMOVED lines=9> */
.L_x_12611:
[----:B------:R-:W-:Y:S02]  /*14450*/  IMAD.MOV.U32 R15, RZ, RZ, R5 ;  /* 0x000000ffff0f7224 */ /* 0x000fe400078e0005 */
[----:B------:R-:W-:Y:S02]  /*14460*/  IMAD.MOV.U32 R13, RZ, RZ, R14 ;  /* 0x000000ffff0d7224 */ /* 0x000fe400078e000e */
[----:B------:R-:W-:Y:S02]  /*14470*/  IMAD.MOV.U32 R5, RZ, RZ, R18 ;  /* 0x000000ffff057224 */ /* 0x000fe400078e0012 */
[----:B------:R-:W-:Y:S02]  /*14480*/  IMAD.MOV.U32 R14, RZ, RZ, R17 ;  /* 0x000000ffff0e7224 */ /* 0x000fe400078e0011 */
.L_x_12612:
[----:B------:R-:W-:Y:S05]  /*14490*/  BSYNC B1 ;  /* 0x0000000000017941 */ /* 0x000fea0003800000 */
.L_x_12610:
        /* <DEDUP_REMOVED lines=9> */
.L_x_12614:
[----:B------:R-:W-:Y:S02]  /*14530*/  IMAD.MOV.U32 R18, RZ, RZ, R15 ;  /* 0x000000ffff127224 */ /* 0x000fe400078e000f */
[----:B------:R-:W-:Y:S02]  /*14540*/  IMAD.MOV.U32 R17, RZ, RZ, R13 ;  /* 0x000000ffff117224 */ /* 0x000fe400078e000d */
[----:B------:R-:W-:Y:S02]  /*14550*/  IMAD.MOV.U32 R15, RZ, RZ, R16 ;  /* 0x000000ffff0f7224 */ /* 0x000fe400078e0010 */
[----:B------:R-:W-:Y:S02]  /*14560*/  IMAD.MOV.U32 R13, RZ, RZ, R12 ;  /* 0x000000ffff0d7224 */ /* 0x000fe400078e000c */
.L_x_12615:
[----:B------:R-:W-:Y:S05]  /*14570*/  BSYNC B1 ;  /* 0x0000000000017941 */ /* 0x000fea0003800000 */
.L_x_12613:
        /* <DEDUP_REMOVED lines=9> */
.L_x_12617:
[----:B------:R-:W-:Y:S01]  /*14610*/  MOV R16, R18 ;  /* 0x0000001200107202 */ /* 0x000fe20000000f00 */
[----:B------:R-:W-:Y:S02]  /*14620*/  IMAD.MOV.U32 R12, RZ, RZ, R17 ;  /* 0x000000ffff0c7224 */ /* 0x000fe400078e0011 */
[----:B------:R-:W-:Y:S02]  /*14630*/  IMAD.MOV.U32 R18, RZ, RZ, R19 ;  /* 0x000000ffff127224 */ /* 0x000fe400078e0013 */
[----:B------:R-:W-:Y:S02]  /*14640*/  IMAD.MOV.U32 R17, RZ, RZ, R30 ;  /* 0x000000ffff117224 */ /* 0x000fe400078e001e */
.L_x_12618:
[----:B------:R-:W-:Y:S05]  /*14650*/  BSYNC B1 ;  /* 0x0000000000017941 */ /* 0x000fea0003800000 */
.L_x_12616:
        /* <DEDUP_REMOVED lines=9> */
.L_x_12620:
[----:B------:R-:W-:Y:S01]  /*146f0*/  IMAD.MOV.U32 R19, RZ, RZ, R16 ;  /* 0x000000ffff137224 */ /* 0x000fe200078e0010 */
[----:B------:R-:W-:Y:S01]  /*14700*/  MOV R30, R12 ;  /* 0x0000000c001e7202 */ /* 0x000fe20000000f00 */
[----:B------:R-:W-:Y:S02]  /*14710*/  IMAD.MOV.U32 R16, RZ, RZ, R31 ;  /* 0x000000ffff107224 */ /* 0x000fe400078e001f */
[----:B------:R-:W-:Y:S02]  /*14720*/  IMAD.MOV.U32 R12, RZ, RZ, R29 ;  /* 0x000000ffff0c7224 */ /* 0x000fe400078e001d */
.L_x_12621:
[----:B------:R-:W-:Y:S05]  /*14730*/  BSYNC B1 ;  /* 0x0000000000017941 */ /* 0x000fea0003800000 */
.L_x_12619:
        /* <DEDUP_REMOVED lines=9> */
.L_x_12623:
[----:B------:R-:W-:Y:S01]  /*147d0*/  IMAD.MOV.U32 R31, RZ, RZ, R19 ;  /* 0x000000ffff1f7224 */ /* 0x000fe200078e0013 */
[----:B------:R-:W-:Y:S01]  /*147e0*/  MOV R19, R34 ;  /* 0x0000002200137202 */ /* 0x000fe20000000f00 */
[----:B------:R-:W-:Y:S02]  /*147f0*/  IMAD.MOV.U32 R29, RZ, RZ, R30 ;  /* 0x000000ffff1d7224 */ /* 0x000fe400078e001e */
[----:B------:R-:W-:Y:S02]  /*14800*/  IMAD.MOV.U32 R30, RZ, RZ, R33 ;  /* 0x000000ffff1e7224 */ /* 0x000fe400078e0021 */
.L_x_12624:
[----:B------:R-:W-:Y:S05]  /*14810*/  BSYNC B1 ;  /* 0x0000000000017941 */ /* 0x000fea0003800000 */
.L_x_12622:
        /* <DEDUP_REMOVED lines=16> */
.L_x_12626:
[----:B------:R-:W-:Y:S01]  /*14920*/  IMAD.MOV.U32 R10, RZ, RZ, R36 ;  /* 0x000000ffff0a7224 */ /* 0x000fe200078e0024 */
[----:B------:R-:W-:Y:S01]  /*14930*/  MOV R33, R56 ;  /* 0x0000003800217202 */ /* 0x000fe20000000f00 */
[----:B------:R-:W-:Y:S02]  /*14940*/  IMAD.MOV.U32 R56, RZ, RZ, R39 ;  /* 0x000000ffff387224 */ /* 0x000fe400078e0027 */
[----:B------:R-:W-:Y:S02]  /*14950*/  IMAD.MOV.U32 R36, RZ, RZ, R28 ;  /* 0x000000ffff247224 */ /* 0x000fe400078e001c */
.L_x_12627:
[----:B------:R-:W-:Y:S05]  /*14960*/  BSYNC B1 ;  /* 0x0000000000017941 */ /* 0x000fea0003800000 */
.L_x_12625:
        /* <DEDUP_REMOVED lines=9> */
.L_x_12629:
[----:B------:R-:W-:Y:S01]  /*14a00*/  IMAD.MOV.U32 R39, RZ, RZ, R10 ;  /* 0x000000ffff277224 */ /* 0x000fe200078e000a */
[----:B------:R-:W-:Y:S01]  /*14a10*/  MOV R10, R23 ;  /* 0x00000017000a7202 */ /* 0x000fe20000000f00 */
[----:B------:R-:W-:Y:S02]  /*14a20*/  IMAD.MOV.U32 R28, RZ, RZ, R33 ;  /* 0x000000ffff1c7224 */ /* 0x000fe400078e0021 */
[----:B------:R-:W-:Y:S02]  /*14a30*/  IMAD.MOV.U32 R33, RZ, RZ, R22 ;  /* 0x000000ffff217224 */ /* 0x000fe400078e0016 */
.L_x_12630:
[----:B------:R-:W-:Y:S05]  /*14a40*/  BSYNC B1 ;  /* 0x0000000000017941 */ /* 0x000fea0003800000 */
.L_x_12628:
        /* <DEDUP_REMOVED lines=9> */
.L_x_12632:
[----:B------:R-:W-:Y:S02]  /*14ae0*/  IMAD.MOV.U32 R22, RZ, RZ, R39 ;  /* 0x000000ffff167224 */ /* 0x000fe400078e0027 */
[----:B------:R-:W-:Y:S01]  /*14af0*/  IMAD.MOV.U32 R23, RZ, RZ, R28 ;  /* 0x000000ffff177224 */ /* 0x000fe200078e001c */
[----:B------:R-:W-:Y:S01]  /*14b00*/  MOV R28, R21 ;  /* 0x00000015001c7202 */ /* 0x000fe20000000f00 */
[----:B------:R-:W-:Y:S02]  /*14b10*/  IMAD.MOV.U32 R39, RZ, RZ, R32 ;  /* 0x000000ffff277224 */ /* 0x000fe400078e0020 */
.L_x_12633:
[----:B------:R-:W-:Y:S05]  /*14b20*/  BSYNC B1 ;  /* 0x0000000000017941 */ /* 0x000fea0003800000 */
.L_x_12631:
        /* <DEDUP_REMOVED lines=9> */
.L_x_12635:
[----:B------:R-:W-:Y:S02]  /*14bc0*/  IMAD.MOV.U32 R21, RZ, RZ, R22 ;  /* 0x000000ffff157224 */ /* 0x000fe400078e0016 */
[----:B------:R-:W-:Y:S02]  /*14bd0*/  IMAD.MOV.U32 R32, RZ, RZ, R23 ;  /* 0x000000ffff207224 */ /* 0x000fe400078e0017 */
[----:B------:R-:W-:Y:S02]  /*14be0*/  IMAD.MOV.U32 R22, RZ, RZ, R25 ;  /* 0x000000ffff167224 */ /* 0x000fe400078e0019 */
[----:B------:R-:W-:Y:S02]  /*14bf0*/  IMAD.MOV.U32 R23, RZ, RZ, R26 ;  /* 0x000000ffff177224 */ /* 0x000fe400078e001a */
.L_x_12636:
[----:B------:R-:W-:Y:S05]  /*14c00*/  BSYNC B1 ;  /* 0x0000000000017941 */ /* 0x000fea0003800000 */
.L_x_12634:
        /* <DEDUP_REMOVED lines=9> */
.L_x_12638:
[----:B------:R-:W-:Y:S02]  /*14ca0*/  IMAD.MOV.U32 R26, RZ, RZ, R21 ;  /* 0x000000ffff1a7224 */ /* 0x000fe400078e0015 */
[----:B------:R-:W-:Y:S02]  /*14cb0*/  IMAD.MOV.U32 R25, RZ, RZ, R32 ;  /* 0x000000ffff197224 */ /* 0x000fe400078e0020 */
[----:B------:R-:W-:Y:S02]  /*14cc0*/  IMAD.MOV.U32 R21, RZ, RZ, R20 ;  /* 0x000000ffff157224 */ /* 0x000fe400078e0014 */
[----:B------:R-:W-:Y:S02]  /*14cd0*/  IMAD.MOV.U32 R32, RZ, RZ, R27 ;  /* 0x000000ffff207224 */ /* 0x000fe400078e001b */
.L_x_12639:
[----:B------:R-:W-:Y:S05]  /*14ce0*/  BSYNC B1 ;  /* 0x0000000000017941 */ /* 0x000fea0003800000 */
.L_x_12637:
        /* <DEDUP_REMOVED lines=9> */
.L_x_12641:
[----:B------:R-:W-:Y:S02]  /*14d80*/  IMAD.MOV.U32 R27, RZ, RZ, R26 ;  /* 0x000000ffff1b7224 */ /* 0x000fe400078e001a */
[----:B------:R-:W-:Y:S02]  /*14d90*/  IMAD.MOV.U32 R20, RZ, RZ, R25 ;  /* 0x000000ffff147224 */ /* 0x000fe400078e0019 */
[----:B------:R-:W-:Y:S02]  /*14da0*/  IMAD.MOV.U32 R26, RZ, RZ, R35 ;  /* 0x000000ffff1a7224 */ /* 0x000fe400078e0023 */
[----:B------:R-:W-:Y:S02]  /*14db0*/  IMAD.MOV.U32 R25, RZ, RZ, R24 ;  /* 0x000000ffff197224 */ /* 0x000fe400078e0018 */
.L_x_12642:
[----:B------:R-:W-:Y:S05]  /*14dc0*/  BSYNC B1 ;  /* 0x0000000000017941 */ /* 0x000fea0003800000 */
.L_x_12640:
        /* <DEDUP_REMOVED lines=9> */
.L_x_12644:
[----:B------:R-:W-:Y:S01]  /*14e60*/  MOV R34, R27 ;  /* 0x0000001b00227202 */ /* 0x000fe20000000f00 */
[----:B------:R-:W-:Y:S02]  /*14e70*/  IMAD.MOV.U32 R24, RZ, RZ, R20 ;  /* 0x000000ffff187224 */ /* 0x000fe400078e0014 */
[----:B------:R-:W-:Y:S02]  /*14e80*/  IMAD.MOV.U32 R27, RZ, RZ, R38 ;  /* 0x000000ffff1b7224 */ /* 0x000fe400078e0026 */
[----:B------:R-:W-:Y:S02]  /*14e90*/  IMAD.MOV.U32 R20, RZ, RZ, R37 ;  /* 0x000000ffff147224 */ /* 0x000fe400078e0025 */
.L_x_12645:
[----:B------:R-:W-:Y:S05]  /*14ea0*/  BSYNC B1 ;  /* 0x0000000000017941 */ /* 0x000fea0003800000 */
.L_x_12643:
        /* <DEDUP_REMOVED lines=9> */
.L_x_12647:
[----:B------:R-:W-:Y:S01]  /*14f40*/  IMAD.MOV.U32 R37, RZ, RZ, R34 ;  /* 0x000000ffff257224 */ /* 0x000fe200078e0022 */
[----:B------:R-:W-:Y:S01]  /*14f50*/  MOV R35, R24 ;  /* 0x0000001800237202 */ /* 0x000fe20000000f00 */
[----:B------:R-:W-:Y:S02]  /*14f60*/  IMAD.MOV.U32 R34, RZ, RZ, R51 ;  /* 0x000000ffff227224 */ /* 0x000fe400078e0033 */
[----:B------:R-:W-:Y:S02]  /*14f70*/  IMAD.MOV.U32 R24, RZ, RZ, R3 ;  /* 0x000000ffff187224 */ /* 0x000fe400078e0003 */
.L_x_12648:
[----:B------:R-:W-:Y:S05]  /*14f80*/  BSYNC B1 ;  /* 0x0000000000017941 */ /* 0x000fea0003800000 */
.L_x_12646:
        /* <DEDUP_REMOVED lines=9> */
.L_x_12650:
[----:B------:R-:W-:Y:S01]  /*15020*/  IMAD.MOV.U32 R38, RZ, RZ, R37 ;  /* 0x000000ffff267224 */ /* 0x000fe200078e0025 */
[----:B------:R-:W-:Y:S01]  /*15030*/  MOV R37, R42 ;  /* 0x0000002a00257202 */ /* 0x000fe20000000f00 */
[----:B------:R-:W-:Y:S02]  /*15040*/  IMAD.MOV.U32 R3, RZ, RZ, R35 ;  /* 0x000000ffff037224 */ /* 0x000fe400078e0023 */
[----:B------:R-:W-:Y:S02]  /*15050*/  IMAD.MOV.U32 R35, RZ, RZ, R40 ;  /* 0x000000ffff237224 */ /* 0x000fe400078e0028 */
.L_x_12651:
[----:B------:R-:W-:Y:S05]  /*15060*/  BSYNC B1 ;  /* 0x0000000000017941 */ /* 0x000fea0003800000 */
.L_x_12649:
        /* <DEDUP_REMOVED lines=9> */
.L_x_12653:
[----:B------:R-:W-:Y:S02]  /*15100*/  IMAD.MOV.U32 R42, RZ, RZ, R38 ;  /* 0x000000ffff2a7224 */ /* 0x000fe400078e0026 */
[----:B------:R-:W-:Y:S01]  /*15110*/  IMAD.MOV.U32 R40, RZ, RZ, R3 ;  /* 0x000000ffff287224 */ /* 0x000fe200078e0003 */
[----:B------:R-:W-:Y:S01]  /*15120*/  MOV R3, R14 ;  /* 0x0000000e00037202 */ /* 0x000fe20000000f00 */
[----:B------:R-:W-:Y:S02]  /*15130*/  IMAD.MOV.U32 R38, RZ, RZ, R5 ;  /* 0x000000ffff267224 */ /* 0x000fe400078e0005 */
.L_x_12654:
[----:B------:R-:W-:Y:S05]  /*15140*/  BSYNC B1 ;  /* 0x0000000000017941 */ /* 0x000fea0003800000 */
.L_x_12652:
        /* <DEDUP_REMOVED lines=9> */
.L_x_12656:
[----:B------:R-:W-:Y:S02]  /*151e0*/  IMAD.MOV.U32 R5, RZ, RZ, R42 ;  /* 0x000000ffff057224 */ /* 0x000fe400078e002a */
[----:B------:R-:W-:Y:S02]  /*151f0*/  IMAD.MOV.U32 R14, RZ, RZ, R40 ;  /* 0x000000ffff0e7224 */ /* 0x000fe400078e0028 */
[----:B------:R-:W-:Y:S02]  /*15200*/  IMAD.MOV.U32 R42, RZ, RZ, R15 ;  /* 0x000000ffff2a7224 */ /* 0x000fe400078e000f */
[----:B------:R-:W-:Y:S02]  /*15210*/  IMAD.MOV.U32 R40, RZ, RZ, R13 ;  /* 0x000000ffff287224 */ /* 0x000fe400078e000d */
.L_x_12657:
[----:B------:R-:W-:Y:S05]  /*15220*/  BSYNC B1 ;  /* 0x0000000000017941 */ /* 0x000fea0003800000 */
.L_x_12655:
        /* <DEDUP_REMOVED lines=9> */
.L_x_12659:
[----:B------:R-:W-:Y:S02]  /*152c0*/  IMAD.MOV.U32 R15, RZ, RZ, R5 ;  /* 0x000000ffff0f7224 */ /* 0x000fe400078e0005 */
[----:B------:R-:W-:Y:S02]  /*152d0*/  IMAD.MOV.U32 R13, RZ, RZ, R14 ;  /* 0x000000ffff0d7224 */ /* 0x000fe400078e000e */
[----:B------:R-:W-:Y:S02]  /*152e0*/  IMAD.MOV.U32 R5, RZ, RZ, R18 ;  /* 0x000000ffff057224 */ /* 0x000fe400078e0012 */
[----:B------:R-:W-:Y:S02]  /*152f0*/  IMAD.MOV.U32 R14, RZ, RZ, R17 ;  /* 0x000000ffff0e7224 */ /* 0x000fe400078e0011 */
.L_x_12660:
[----:B------:R-:W-:Y:S05]  /*15300*/  BSYNC B1 ;  /* 0x0000000000017941 */ /* 0x000fea0003800000 */
.L_x_12658:
        /* <DEDUP_REMOVED lines=9> */
.L_x_12662:
[----:B------:R-:W-:Y:S02]  /*153a0*/  IMAD.MOV.U32 R18, RZ, RZ, R15 ;  /* 0x000000ffff127224 */ /* 0x000fe400078e000f */
[----:B------:R-:W-:Y:S02]  /*153b0*/  IMAD.MOV.U32 R17, RZ, RZ, R13 ;  /* 0x000000ffff117224 */ /* 0x000fe400078e000d */
[----:B------:R-:W-:Y:S02]  /*153c0*/  IMAD.MOV.U32 R15, RZ, RZ, R16 ;  /* 0x000000ffff0f7224 */ /* 0x000fe400078e0010 */
[----:B------:R-:W-:Y:S02]  /*153d0*/  IMAD.MOV.U32 R13, RZ, RZ, R12 ;  /* 0x000000ffff0d7224 */ /* 0x000fe400078e000c */
.L_x_12663:
[----:B------:R-:W-:Y:S05]  /*153e0*/  BSYNC B1 ;  /* 0x0000000000017941 */ /* 0x000fea0003800000 */
.L_x_12661:
        /* <DEDUP_REMOVED lines=9> */
.L_x_12665:
[----:B------:R-:W-:Y:S01]  /*15480*/  MOV R16, R18 ;  /* 0x0000001200107202 */ /* 0x000fe20000000f00 */
[----:B------:R-:W-:Y:S02]  /*15490*/  IMAD.MOV.U32 R12, RZ, RZ, R17 ;  /* 0x000000ffff0c7224 */ /* 0x000fe400078e0011 */
[----:B------:R-:W-:Y:S02]  /*154a0*/  IMAD.MOV.U32 R18, RZ, RZ, R19 ;  /* 0x000000ffff127224 */ /* 0x000fe400078e0013 */
[----:B------:R-:W-:Y:S02]  /*154b0*/  IMAD.MOV.U32 R17, RZ, RZ, R30 ;  /* 0x000000ffff117224 */ /* 0x000fe400078e001e */
.L_x_12666:
[----:B------:R-:W-:Y:S05]  /*154c0*/  BSYNC B1 ;  /* 0x0000000000017941 */ /* 0x000fea0003800000 */
.L_x_12664:
        /* <DEDUP_REMOVED lines=9> */
.L_x_12668:
[----:B------:R-:W-:Y:S01]  /*15560*/  IMAD.MOV.U32 R30, RZ, RZ, R16 ;  /* 0x000000ffff1e7224 */ /* 0x000fe200078e0010 */
[----:B------:R-:W-:Y:S01]  /*15570*/  MOV R19, R12 ;  /* 0x0000000c00137202 */ /* 0x000fe20000000f00 */
[----:B------:R-:W-:Y:S02]  /*15580*/  IMAD.MOV.U32 R16, RZ, RZ, R31 ;  /* 0x000000ffff107224 */ /* 0x000fe400078e001f */
[----:B------:R-:W-:Y:S02]  /*15590*/  IMAD.MOV.U32 R12, RZ, RZ, R29 ;  /* 0x000000ffff0c7224 */ /* 0x000fe400078e001d */
.L_x_12669:
[----:B------:R-:W-:Y:S05]  /*155a0*/  BSYNC B1 ;  /* 0x0000000000017941 */ /* 0x000fea0003800000 */
.L_x_12667:
        /* <DEDUP_REMOVED lines=16> */
.L_x_12671:
[----:B------:R-:W-:Y:S01]  /*156b0*/  MOV R8, R36 ;  /* 0x0000002400087202 */ /* 0x000fe20000000f00 */
[----:B------:R-:W-:Y:S02]  /*156c0*/  IMAD.MOV.U32 R29, RZ, RZ, R56 ;  /* 0x000000ffff1d7224 */ /* 0x000fe400078e0038 */
[----:B------:R-:W-:Y:S02]  /*156d0*/  IMAD.MOV.U32 R56, RZ, RZ, R33 ;  /* 0x000000ffff387224 */ /* 0x000fe400078e0021 */
[----:B------:R-:W-:Y:S02]  /*156e0*/  IMAD.MOV.U32 R36, RZ, RZ, R10 ;  /* 0x000000ffff247224 */ /* 0x000fe400078e000a */
.L_x_12672:
[----:B------:R-:W-:Y:S05]  /*156f0*/  BSYNC B1 ;  /* 0x0000000000017941 */ /* 0x000fea0003800000 */
.L_x_12670:
        /* <DEDUP_REMOVED lines=9> */
.L_x_12674:
[----:B------:R-:W-:Y:S01]  /*15790*/  IMAD.MOV.U32 R31, RZ, RZ, R8 ;  /* 0x000000ffff1f7224 */ /* 0x000fe200078e0008 */
[----:B------:R-:W-:Y:S01]  /*157a0*/  MOV R10, R29 ;  /* 0x0000001d000a7202 */ /* 0x000fe20000000f00 */
[----:B------:R-:W-:Y:S02]  /*157b0*/  IMAD.MOV.U32 R8, RZ, RZ, R39 ;  /* 0x000000ffff087224 */ /* 0x000fe400078e0027 */
[----:B------:R-:W-:Y:S02]  /*157c0*/  IMAD.MOV.U32 R29, RZ, RZ, R28 ;  /* 0x000000ffff1d7224 */ /* 0x000fe400078e001c */
.L_x_12675:
[----:B------:R-:W-:Y:S05]  /*157d0*/  BSYNC B1 ;  /* 0x0000000000017941 */ /* 0x000fea0003800000 */
.L_x_12673:
        /* <DEDUP_REMOVED lines=9> */
.L_x_12677:
[----:B------:R-:W-:Y:S01]  /*15870*/  IMAD.MOV.U32 R28, RZ, RZ, R31 ;  /* 0x000000ffff1c7224 */ /* 0x000fe200078e001f */
[----:B------:R-:W-:Y:S01]  /*15880*/  MOV R31, R22 ;  /* 0x00000016001f7202 */ /* 0x000fe20000000f00 */
[----:B------:R-:W-:Y:S02]  /*15890*/  IMAD.MOV.U32 R33, RZ, RZ, R10 ;  /* 0x000000ffff217224 */ /* 0x000fe400078e000a */
[----:B------:R-:W-:Y:S02]  /*158a0*/  IMAD.MOV.U32 R10, RZ, RZ, R23 ;  /* 0x000000ffff0a7224 */ /* 0x000fe400078e0017 */
.L_x_12678:
[----:B------:R-:W-:Y:S05]  /*158b0*/  BSYNC B1 ;  /* 0x0000000000017941 */ /* 0x000fea0003800000 */
.L_x_12676:
        /* <DEDUP_REMOVED lines=9> */
.L_x_12680:
[----:B------:R-:W-:Y:S02]  /*15950*/  IMAD.MOV.U32 R23, RZ, RZ, R28 ;  /* 0x000000ffff177224 */ /* 0x000fe400078e001c */
[----:B------:R-:W-:Y:S01]  /*15960*/  IMAD.MOV.U32 R22, RZ, RZ, R33 ;  /* 0x000000ffff167224 */ /* 0x000fe200078e0021 */
[----:B------:R-:W-:Y:S01]  /*15970*/  MOV R33, R32 ;  /* 0x0000002000217202 */ /* 0x000fe20000000f00 */
[----:B------:R-:W-:Y:S02]  /*15980*/  IMAD.MOV.U32 R28, RZ, RZ, R21 ;  /* 0x000000ffff1c7224 */ /* 0x000fe400078e0015 */
.L_x_12681:
[----:B------:R-:W-:Y:S05]  /*15990*/  BSYNC B1 ;  /* 0x0000000000017941 */ /* 0x000fea0003800000 */
.L_x_12679:
        /* <DEDUP_REMOVED lines=9> */
.L_x_12683:
[----:B------:R-:W-:Y:S02]  /*15a30*/  IMAD.MOV.U32 R32, RZ, RZ, R23 ;  /* 0x000000ffff207224 */ /* 0x000fe400078e0017 */
[----:B------:R-:W-:Y:S02]  /*15a40*/  IMAD.MOV.U32 R21, RZ, RZ, R22 ;  /* 0x000000ffff157224 */ /* 0x000fe400078e0016 */
[----:B------:R-:W-:Y:S02]  /*15a50*/  IMAD.MOV.U32 R23, RZ, RZ, R26 ;  /* 0x000000ffff177224 */ /* 0x000fe400078e001a */
[----:B------:R-:W-:Y:S02]  /*15a60*/  IMAD.MOV.U32 R22, RZ, RZ, R25 ;  /* 0x000000ffff167224 */ /* 0x000fe400078e0019 */
.L_x_12684:
[----:B------:R-:W-:Y:S05]  /*15a70*/  BSYNC B1 ;  /* 0x0000000000017941 */ /* 0x000fea0003800000 */
.L_x_12682:
        /* <DEDUP_REMOVED lines=9> */
.L_x_12686:
[----:B------:R-:W-:Y:S02]  /*15b10*/  IMAD.MOV.U32 R39, RZ, RZ, R32 ;  /* 0x000000ffff277224 */ /* 0x000fe400078e0020 */
[----:B------:R-:W-:Y:S02]  /*15b20*/  IMAD.MOV.U32 R25, RZ, RZ, R21 ;  /* 0x000000ffff197224 */ /* 0x000fe400078e0015 */
[----:B------:R-:W-:Y:S02]  /*15b30*/  IMAD.MOV.U32 R32, RZ, RZ, R27 ;  /* 0x000000ffff207224 */ /* 0x000fe400078e001b */
[----:B------:R-:W-:Y:S02]  /*15b40*/  IMAD.MOV.U32 R21, RZ, RZ, R20 ;  /* 0x000000ffff157224 */ /* 0x000fe400078e0014 */
.L_x_12687:
[----:B------:R-:W-:Y:S05]  /*15b50*/  BSYNC B1 ;  /* 0x0000000000017941 */ /* 0x000fea0003800000 */
.L_x_12685:
        /* <DEDUP_REMOVED lines=9> */
.L_x_12689:
[----:B------:R-:W-:Y:S02]  /*15bf0*/  IMAD.MOV.U32 R26, RZ, RZ, R39 ;  /* 0x000000ffff1a7224 */ /* 0x000fe400078e0027 */
[----:B------:R-:W-:Y:S02]  /*15c00*/  IMAD.MOV.U32 R20, RZ, RZ, R25 ;  /* 0x000000ffff147224 */ /* 0x000fe400078e0019 */
[----:B------:R-:W-:Y:S02]  /*15c10*/  IMAD.MOV.U32 R39, RZ, RZ, R34 ;  /* 0x000000ffff277224 */ /* 0x000fe400078e0022 */
[----:B------:R-:W-:Y:S02]  /*15c20*/  IMAD.MOV.U32 R25, RZ, RZ, R24 ;  /* 0x000000ffff197224 */ /* 0x000fe400078e0018 */
.L_x_12690:
[----:B------:R-:W-:Y:S05]  /*15c30*/  BSYNC B1 ;  /* 0x0000000000017941 */ /* 0x000fea0003800000 */
.L_x_12688:
        /* <DEDUP_REMOVED lines=9> */
.L_x_12692:
[----:B------:R-:W-:Y:S01]  /*15cd0*/  MOV R27, R26 ;  /* 0x0000001a001b7202 */ /* 0x000fe20000000f00 */
[----:B------:R-:W-:Y:S02]  /*15ce0*/  IMAD.MOV.U32 R24, RZ, RZ, R20 ;  /* 0x000000ffff187224 */ /* 0x000fe400078e0014 */
[----:B------:R-:W-:Y:S02]  /*15cf0*/  IMAD.MOV.U32 R26, RZ, RZ, R37 ;  /* 0x000000ffff1a7224 */ /* 0x000fe400078e0025 */
[----:B------:R-:W-:Y:S02]  /*15d00*/  IMAD.MOV.U32 R20, RZ, RZ, R35 ;  /* 0x000000ffff147224 */ /* 0x000fe400078e0023 */
.L_x_12693:
[----:B------:R-:W-:Y:S05]  /*15d10*/  BSYNC B1 ;  /* 0x0000000000017941 */ /* 0x000fea0003800000 */
.L_x_12691:
        /* <DEDUP_REMOVED lines=9> */
.L_x_12695:
[----:B------:R-:W-:Y:S01]  /*15db0*/  IMAD.MOV.U32 R37, RZ, RZ, R27 ;  /* 0x000000ffff257224 */ /* 0x000fe200078e001b */
[----:B------:R-:W-:Y:S01]  /*15dc0*/  MOV R35, R24 ;  /* 0x0000001800237202 */ /* 0x000fe20000000f00 */
[----:B------:R-:W-:Y:S02]  /*15dd0*/  IMAD.MOV.U32 R27, RZ, RZ, R38 ;  /* 0x000000ffff1b7224 */ /* 0x000fe400078e0026 */
[----:B------:R-:W-:Y:S02]  /*15de0*/  IMAD.MOV.U32 R24, RZ, RZ, R3 ;  /* 0x000000ffff187224 */ /* 0x000fe400078e0003 */
.L_x_12696:
[----:B------:R-:W-:Y:S05]  /*15df0*/  BSYNC B1 ;  /* 0x0000000000017941 */ /* 0x000fea0003800000 */
.L_x_12694:
        /* <DEDUP_REMOVED lines=9> */
.L_x_12698:
[----:B------:R-:W-:Y:S01]  /*15e90*/  IMAD.MOV.U32 R34, RZ, RZ, R37 ;  /* 0x000000ffff227224 */ /* 0x000fe200078e0025 */
[----:B------:R-:W-:Y:S01]  /*15ea0*/  MOV R37, R42 ;  /* 0x0000002a00257202 */ /* 0x000fe20000000f00 */
[----:B------:R-:W-:Y:S02]  /*15eb0*/  IMAD.MOV.U32 R3, RZ, RZ, R35 ;  /* 0x000000ffff037224 */ /* 0x000fe400078e0023 */
[----:B------:R-:W-:Y:S02]  /*15ec0*/  IMAD.MOV.U32 R35, RZ, RZ, R40 ;  /* 0x000000ffff237224 */ /* 0x000fe400078e0028 */
.L_x_12699:
[----:B------:R-:W-:Y:S05]  /*15ed0*/  BSYNC B1 ;  /* 0x0000000000017941 */ /* 0x000fea0003800000 */
.L_x_12697:
        /* <DEDUP_REMOVED lines=9> */
.L_x_12701:
[----:B------:R-:W-:Y:S02]  /*15f70*/  IMAD.MOV.U32 R40, RZ, RZ, R34 ;  /* 0x000000ffff287224 */ /* 0x000fe400078e0022 */
[----:B------:R-:W-:Y:S01]  /*15f80*/  IMAD.MOV.U32 R38, RZ, RZ, R3 ;  /* 0x000000ffff267224 */ /* 0x000fe200078e0003 */
[----:B------:R-:W-:Y:S01]  /*15f90*/  MOV R3, R14 ;  /* 0x0000000e00037202 */ /* 0x000fe20000000f00 */
[----:B------:R-:W-:Y:S02]  /*15fa0*/  IMAD.MOV.U32 R34, RZ, RZ, R5 ;  /* 0x000000ffff227224 */ /* 0x000fe400078e0005 */
.L_x_12702:
[----:B------:R-:W-:Y:S05]  /*15fb0*/  BSYNC B1 ;  /* 0x0000000000017941 */ /* 0x000fea0003800000 */
.L_x_12700:
        /* <DEDUP_REMOVED lines=9> */
.L_x_12704:
[----:B------:R-:W-:Y:S02]  /*16050*/  IMAD.MOV.U32 R5, RZ, RZ, R40 ;  /* 0x000000ffff057224 */ /* 0x000fe400078e0028 */
[----:B------:R-:W-:Y:S02]  /*16060*/  IMAD.MOV.U32 R14, RZ, RZ, R38 ;  /* 0x000000ffff0e7224 */ /* 0x000fe400078e0026 */
[----:B------:R-:W-:Y:S02]  /*16070*/  IMAD.MOV.U32 R40, RZ, RZ, R15 ;  /* 0x000000ffff287224 */ /* 0x000fe400078e000f */
[----:B------:R-:W-:Y:S02]  /*16080*/  IMAD.MOV.U32 R38, RZ, RZ, R13 ;  /* 0x000000ffff267224 */ /* 0x000fe400078e000d */
.L_x_12705:
[----:B------:R-:W-:Y:S05]  /*16090*/  BSYNC B1 ;  /* 0x0000000000017941 */ /* 0x000fea0003800000 */
.L_x_12703:
        /* <DEDUP_REMOVED lines=9> */
.L_x_12707:
[----:B------:R-:W-:Y:S02]  /*16130*/  IMAD.MOV.U32 R15, RZ, RZ, R5 ;  /* 0x000000ffff0f7224 */ /* 0x000fe400078e0005 */
[----:B------:R-:W-:Y:S02]  /*16140*/  IMAD.MOV.U32 R13, RZ, RZ, R14 ;  /* 0x000000ffff0d7224 */ /* 0x000fe400078e000e */
[----:B------:R-:W-:Y:S02]  /*16150*/  IMAD.MOV.U32 R5, RZ, RZ, R18 ;  /* 0x000000ffff057224 */ /* 0x000fe400078e0012 */
[----:B------:R-:W-:Y:S02]  /*16160*/  IMAD.MOV.U32 R14, RZ, RZ, R17 ;  /* 0x000000ffff0e7224 */ /* 0x000fe400078e0011 */
.L_x_12708:
[----:B------:R-:W-:Y:S05]  /*16170*/  BSYNC B1 ;  /* 0x0000000000017941 */ /* 0x000fea0003800000 */
.L_x_12706:
        /* <DEDUP_REMOVED lines=9> */
.L_x_12710:
[----:B------:R-:W-:Y:S02]  /*16210*/  IMAD.MOV.U32 R17, RZ, RZ, R15 ;  /* 0x000000ffff117224 */ /* 0x000fe400078e000f */
[----:B------:R-:W-:Y:S02]  /*16220*/  IMAD.MOV.U32 R18, RZ, RZ, R13 ;  /* 0x000000ffff127224 */ /* 0x000fe400078e000d */
[----:B------:R-:W-:Y:S02]  /*16230*/  IMAD.MOV.U32 R15, RZ, RZ, R16 ;  /* 0x000000ffff0f7224 */ /* 0x000fe400078e0010 */
[----:B------:R-:W-:Y:S02]  /*16240*/  IMAD.MOV.U32 R13, RZ, RZ, R12 ;  /* 0x000000ffff0d7224 */ /* 0x000fe400078e000c */
.L_x_12711:
[----:B------:R-:W-:Y:S05]  /*16250*/  BSYNC B1 ;  /* 0x0000000000017941 */ /* 0x000fea0003800000 */
.L_x_12709:
        /* <DEDUP_REMOVED lines=9> */
.L_x_12713:
[----:B------:R-:W-:Y:S01]  /*162f0*/  MOV R16, R17 ;  /* 0x0000001100107202 */ /* 0x000fe20000000f00 */
[----:B------:R-:W-:Y:S02]  /*16300*/  IMAD.MOV.U32 R12, RZ, RZ, R18 ;  /* 0x000000ffff0c7224 */ /* 0x000fe400078e0012 */
[----:B------:R-:W-:Y:S02]  /*16310*/  IMAD.MOV.U32 R17, RZ, RZ, R30 ;  /* 0x000000ffff117224 */ /* 0x000fe400078e001e */
[----:B------:R-:W-:Y:S02]  /*16320*/  IMAD.MOV.U32 R18, RZ, RZ, R19 ;  /* 0x000000ffff127224 */ /* 0x000fe400078e0013 */
.L_x_12714:
[----:B------:R-:W-:Y:S05]  /*16330*/  BSYNC B1 ;  /* 0x0000000000017941 */ /* 0x000fea0003800000 */
.L_x_12712:
        /* <DEDUP_REMOVED lines=16> */
.L_x_12716:
[----:B------:R-:W-:Y:S02]  /*16440*/  IMAD.MOV.U32 R6, RZ, RZ, R36 ;  /* 0x000000ffff067224 */ /* 0x000fe400078e0024 */
[----:B------:R-:W-:Y:S02]  /*16450*/  IMAD.MOV.U32 R19, RZ, RZ, R56 ;  /* 0x000000ffff137224 */ /* 0x000fe400078e0038 */
[----:B------:R-:W-:Y:S02]  /*16460*/  IMAD.MOV.U32 R56, RZ, RZ, R29 ;  /* 0x000000ffff387224 */ /* 0x000fe400078e001d */
[----:B------:R-:W-:Y:S02]  /*16470*/  IMAD.MOV.U32 R36, RZ, RZ, R8 ;  /* 0x000000ffff247224 */ /* 0x000fe400078e0008 */
.L_x_12717:
[----:B------:R-:W-:Y:S05]  /*16480*/  BSYNC B1 ;  /* 0x0000000000017941 */ /* 0x000fea0003800000 */
.L_x_12715:
        /* <DEDUP_REMOVED lines=9> */
.L_x_12719:
[----:B------:R-:W-:Y:S01]  /*16520*/  MOV R29, R6 ;  /* 0x00000006001d7202 */ /* 0x000fe20000000f00 */
[----:B------:R-:W-:Y:S02]  /*16530*/  IMAD.MOV.U32 R8, RZ, RZ, R19 ;  /* 0x000000ffff087224 */ /* 0x000fe400078e0013 */
[----:B------:R-:W-:Y:S02]  /*16540*/  IMAD.MOV.U32 R6, RZ, RZ, R31 ;  /* 0x000000ffff067224 */ /* 0x000fe400078e001f */
[----:B------:R-:W-:Y:S02]  /*16550*/  IMAD.MOV.U32 R19, RZ, RZ, R10 ;  /* 0x000000ffff137224 */ /* 0x000fe400078e000a */
.L_x_12720:
[----:B------:R-:W-:Y:S05]  /*16560*/  BSYNC B1 ;  /* 0x0000000000017941 */ /* 0x000fea0003800000 */
.L_x_12718:
        /* <DEDUP_REMOVED lines=9> */
.L_x_12722:
[----:B------:R-:W-:Y:S01]  /*16600*/  IMAD.MOV.U32 R10, RZ, RZ, R29 ;  /* 0x000000ffff0a7224 */ /* 0x000fe200078e001d */
[----:B------:R-:W-:Y:S01]  /*16610*/  MOV R31, R8 ;  /* 0x00000008001f7202 */ /* 0x000fe20000000f00 */
[----:B------:R-:W-:Y:S02]  /*16620*/  IMAD.MOV.U32 R29, RZ, RZ, R28 ;  /* 0x000000ffff1d7224 */ /* 0x000fe400078e001c */
[----:B------:R-:W-:Y:S02]  /*16630*/  IMAD.MOV.U32 R8, RZ, RZ, R33 ;  /* 0x000000ffff087224 */ /* 0x000fe400078e0021 */
.L_x_12723:
[----:B------:R-:W-:Y:S05]  /*16640*/  BSYNC B1 ;  /* 0x0000000000017941 */ /* 0x000fea0003800000 */
.L_x_12721:
        /* <DEDUP_REMOVED lines=9> */
.L_x_12725:
[----:B------:R-:W-:Y:S01]  /*166e0*/  IMAD.MOV.U32 R33, RZ, RZ, R10 ;  /* 0x000000ffff217224 */ /* 0x000fe200078e000a */
[----:B------:R-:W-:Y:S01]  /*166f0*/  MOV R10, R23 ;  /* 0x00000017000a7202 */ /* 0x000fe20000000f00 */
[----:B------:R-:W-:Y:S02]  /*16700*/  IMAD.MOV.U32 R28, RZ, RZ, R31 ;  /* 0x000000ffff1c7224 */ /* 0x000fe400078e001f */
[----:B------:R-:W-:Y:S02]  /*16710*/  IMAD.MOV.U32 R31, RZ, RZ, R22 ;  /* 0x000000ffff1f7224 */ /* 0x000fe400078e0016 */
.L_x_12726:
[----:B------:R-:W-:Y:S05]  /*16720*/  BSYNC B1 ;  /* 0x0000000000017941 */ /* 0x000fea0003800000 */
.L_x_12724:
        /* <DEDUP_REMOVED lines=9> */
.L_x_12728:
[----:B------:R-:W-:Y:S02]  /*167c0*/  IMAD.MOV.U32 R30, RZ, RZ, R33 ;  /* 0x000000ffff1e7224 */ /* 0x000fe400078e0021 */
[----:B------:R-:W-:Y:S01]  /*167d0*/  IMAD.MOV.U32 R22, RZ, RZ, R28 ;  /* 0x000000ffff167224 */ /* 0x000fe200078e001c */
[----:B------:R-:W-:Y:S01]  /*167e0*/  MOV R28, R21 ;  /* 0x00000015001c7202 */ /* 0x000fe20000000f00 */
[----:B------:R-:W-:Y:S02]  /*167f0*/  IMAD.MOV.U32 R33, RZ, RZ, R32 ;  /* 0x000000ffff217224 */ /* 0x000fe400078e0020 */
.L_x_12729:
[----:B------:R-:W-:Y:S05]  /*16800*/  BSYNC B1 ;  /* 0x0000000000017941 */ /* 0x000fea0003800000 */
.L_x_12727:
        /* <DEDUP_REMOVED lines=9> */
.L_x_12731:
[----:B------:R-:W-:Y:S02]  /*168a0*/  IMAD.MOV.U32 R23, RZ, RZ, R30 ;  /* 0x000000ffff177224 */ /* 0x000fe400078e001e */
[----:B------:R-:W-:Y:S02]  /*168b0*/  IMAD.MOV.U32 R21, RZ, RZ, R22 ;  /* 0x000000ffff157224 */ /* 0x000fe400078e0016 */
[----:B------:R-:W-:Y:S02]  /*168c0*/  IMAD.MOV.U32 R30, RZ, RZ, R39 ;  /* 0x000000ffff1e7224 */ /* 0x000fe400078e0027 */
[----:B------:R-:W-:Y:S02]  /*168d0*/  IMAD.MOV.U32 R22, RZ, RZ, R25 ;  /* 0x000000ffff167224 */ /* 0x000fe400078e0019 */
.L_x_12732:
[----:B------:R-:W-:Y:S05]  /*168e0*/  BSYNC B1 ;  /* 0x0000000000017941 */ /* 0x000fea0003800000 */
.L_x_12730:
        /* <DEDUP_REMOVED lines=9> */
.L_x_12734:
[----:B------:R-:W-:Y:S02]  /*16980*/  IMAD.MOV.U32 R32, RZ, RZ, R23 ;  /* 0x000000ffff207224 */ /* 0x000fe400078e0017 */
[----:B------:R-:W-:Y:S02]  /*16990*/  IMAD.MOV.U32 R25, RZ, RZ, R21 ;  /* 0x000000ffff197224 */ /* 0x000fe400078e0015 */
[----:B------:R-:W-:Y:S02]  /*169a0*/  IMAD.MOV.U32 R23, RZ, RZ, R26 ;  /* 0x000000ffff177224 */ /* 0x000fe400078e001a */
[----:B------:R-:W-:Y:S02]  /*169b0*/  IMAD.MOV.U32 R21, RZ, RZ, R20 ;  /* 0x000000ffff157224 */ /* 0x000fe400078e0014 */
.L_x_12735:
[----:B------:R-:W-:Y:S05]  /*169c0*/  BSYNC B1 ;  /* 0x0000000000017941 */ /* 0x000fea0003800000 */
.L_x_12733:
        /* <DEDUP_REMOVED lines=9> */
.L_x_12737:
[----:B------:R-:W-:Y:S02]  /*16a60*/  IMAD.MOV.U32 R26, RZ, RZ, R32 ;  /* 0x000000ffff1a7224 */ /* 0x000fe400078e0020 */
[----:B------:R-:W-:Y:S02]  /*16a70*/  IMAD.MOV.U32 R20, RZ, RZ, R25 ;  /* 0x000000ffff147224 */ /* 0x000fe400078e0019 */
[----:B------:R-:W-:Y:S02]  /*16a80*/  IMAD.MOV.U32 R32, RZ, RZ, R27 ;  /* 0x000000ffff207224 */ /* 0x000fe400078e001b */
[----:B------:R-:W-:Y:S02]  /*16a90*/  IMAD.MOV.U32 R25, RZ, RZ, R24 ;  /* 0x000000ffff197224 */ /* 0x000fe400078e0018 */
.L_x_12738:
[----:B------:R-:W-:Y:S05]  /*16aa0*/  BSYNC B1 ;  /* 0x0000000000017941 */ /* 0x000fea0003800000 */
.L_x_12736:
        /* <DEDUP_REMOVED lines=9> */
.L_x_12740:
[----:B------:R-:W-:Y:S01]  /*16b40*/  MOV R27, R26 ;  /* 0x0000001a001b7202 */ /* 0x000fe20000000f00 */
[----:B------:R-:W-:Y:S02]  /*16b50*/  IMAD.MOV.U32 R24, RZ, RZ, R20 ;  /* 0x000000ffff187224 */ /* 0x000fe400078e0014 */
[----:B------:R-:W-:Y:S02]  /*16b60*/  IMAD.MOV.U32 R26, RZ, RZ, R37 ;  /* 0x000000ffff1a7224 */ /* 0x000fe400078e0025 */
[----:B------:R-:W-:Y:S02]  /*16b70*/  IMAD.MOV.U32 R20, RZ, RZ, R35 ;  /* 0x000000ffff147224 */ /* 0x000fe400078e0023 */
.L_x_12741:
[----:B------:R-:W-:Y:S05]  /*16b80*/  BSYNC B1 ;  /* 0x0000000000017941 */ /* 0x000fea0003800000 */
.L_x_12739:
        /* <DEDUP_REMOVED lines=9> */
.L_x_12743:
[----:B------:R-:W-:Y:S01]  /*16c20*/  IMAD.MOV.U32 R43, RZ, RZ, R27 ;  /* 0x000000ffff2b7224 */ /* 0x000fe200078e001b */
[----:B------:R-:W-:Y:S01]  /*16c30*/  MOV R39, R24 ;  /* 0x0000001800277202 */ /* 0x000fe20000000f00 */
[----:B------:R-:W-:Y:S02]  /*16c40*/  IMAD.MOV.U32 R27, RZ, RZ, R34 ;  /* 0x000000ffff1b7224 */ /* 0x000fe400078e0022 */
[----:B------:R-:W-:Y:S02]  /*16c50*/  IMAD.MOV.U32 R24, RZ, RZ, R3 ;  /* 0x000000ffff187224 */ /* 0x000fe400078e0003 */
.L_x_12744:
[----:B------:R-:W-:Y:S05]  /*16c60*/  BSYNC B1 ;  /* 0x0000000000017941 */ /* 0x000fea0003800000 */
.L_x_12742:
        /* <DEDUP_REMOVED lines=9> */
.L_x_12746:
[----:B------:R-:W-:Y:S01]  /*16d00*/  IMAD.MOV.U32 R42, RZ, RZ, R43 ;  /* 0x000000ffff2a7224 */ /* 0x000fe200078e002b */
[----:B------:R-:W-:Y:S01]  /*16d10*/  MOV R43, R40 ;  /* 0x00000028002b7202 */ /* 0x000fe20000000f00 */
[----:B------:R-:W-:Y:S02]  /*16d20*/  IMAD.MOV.U32 R37, RZ, RZ, R39 ;  /* 0x000000ffff257224 */ /* 0x000fe400078e0027 */
[----:B------:R-:W-:Y:S02]  /*16d30*/  IMAD.MOV.U32 R39, RZ, RZ, R38 ;  /* 0x000000ffff277224 */ /* 0x000fe400078e0026 */
.L_x_12747:
[----:B------:R-:W-:Y:S05]  /*16d40*/  BSYNC B1 ;  /* 0x0000000000017941 */ /* 0x000fea0003800000 */
.L_x_12745:
        /* <DEDUP_REMOVED lines=9> */
.L_x_12749:
[----:B------:R-:W-:Y:S02]  /*16de0*/  IMAD.MOV.U32 R38, RZ, RZ, R42 ;  /* 0x000000ffff267224 */ /* 0x000fe400078e002a */
[----:B------:R-:W-:Y:S01]  /*16df0*/  IMAD.MOV.U32 R34, RZ, RZ, R37 ;  /* 0x000000ffff227224 */ /* 0x000fe200078e0025 */
[----:B------:R-:W-:Y:S01]  /*16e00*/  MOV R37, R14 ;  /* 0x0000000e00257202 */ /* 0x000fe20000000f00 */
[----:B------:R-:W-:Y:S02]  /*16e10*/  IMAD.MOV.U32 R42, RZ, RZ, R5 ;  /* 0x000000ffff2a7224 */ /* 0x000fe400078e0005 */
.L_x_12750:
[----:B------:R-:W-:Y:S05]  /*16e20*/  BSYNC B1 ;  /* 0x0000000000017941 */ /* 0x000fea0003800000 */
.L_x_12748:
        /* <DEDUP_REMOVED lines=9> */
.L_x_12752:
[----:B------:R-:W-:Y:S02]  /*16ec0*/  IMAD.MOV.U32 R14, RZ, RZ, R38 ;  /* 0x000000ffff0e7224 */ /* 0x000fe400078e0026 */
[----:B------:R-:W-:Y:S02]  /*16ed0*/  IMAD.MOV.U32 R35, RZ, RZ, R34 ;  /* 0x000000ffff237224 */ /* 0x000fe400078e0022 */
[----:B------:R-:W-:Y:S02]  /*16ee0*/  IMAD.MOV.U32 R38, RZ, RZ, R15 ;  /* 0x000000ffff267224 */ /* 0x000fe400078e000f */
[----:B------:R-:W-:Y:S02]  /*16ef0*/  IMAD.MOV.U32 R34, RZ, RZ, R13 ;  /* 0x000000ffff227224 */ /* 0x000fe400078e000d */
.L_x_12753:
[----:B------:R-:W-:Y:S05]  /*16f00*/  BSYNC B1 ;  /* 0x0000000000017941 */ /* 0x000fea0003800000 */
.L_x_12751:
        /* <DEDUP_REMOVED lines=9> */
.L_x_12755:
[----:B------:R-:W-:Y:S02]  /*16fa0*/  IMAD.MOV.U32 R5, RZ, RZ, R14 ;  /* 0x000000ffff057224 */ /* 0x000fe400078e000e */
[----:B------:R-:W-:Y:S02]  /*16fb0*/  IMAD.MOV.U32 R3, RZ, RZ, R35 ;  /* 0x000000ffff037224 */ /* 0x000fe400078e0023 */
[----:B------:R-:W-:Y:S02]  /*16fc0*/  IMAD.MOV.U32 R14, RZ, RZ, R17 ;  /* 0x000000ffff0e7224 */ /* 0x000fe400078e0011 */
[----:B------:R-:W-:Y:S02]  /*16fd0*/  IMAD.MOV.U32 R35, RZ, RZ, R18 ;  /* 0x000000ffff237224 */ /* 0x000fe400078e0012 */
.L_x_12756:
[----:B------:R-:W-:Y:S05]  /*16fe0*/  BSYNC B1 ;  /* 0x0000000000017941 */ /* 0x000fea0003800000 */
.L_x_12754:
        /* <DEDUP_REMOVED lines=9> */
.L_x_12758:
[----:B------:R-:W-:Y:S02]  /*17080*/  IMAD.MOV.U32 R15, RZ, RZ, R5 ;  /* 0x000000ffff0f7224 */ /* 0x000fe400078e0005 */
[----:B------:R-:W-:Y:S02]  /*17090*/  IMAD.MOV.U32 R13, RZ, RZ, R3 ;  /* 0x000000ffff0d7224 */ /* 0x000fe400078e0003 */
[----:B------:R-:W-:Y:S02]  /*170a0*/  IMAD.MOV.U32 R5, RZ, RZ, R16 ;  /* 0x000000ffff057224 */ /* 0x000fe400078e0010 */
[----:B------:R-:W-:Y:S02]  /*170b0*/  IMAD.MOV.U32 R3, RZ, RZ, R12 ;  /* 0x000000ffff037224 */ /* 0x000fe400078e000c */
.L_x_12759:
[----:B------:R-:W-:Y:S05]  /*170c0*/  BSYNC B1 ;  /* 0x0000000000017941 */ /* 0x000fea0003800000 */
.L_x_12757:
        /* <DEDUP_REMOVED lines=16> */
.L_x_12761:
[----:B------:R-:W-:Y:S02]  /*171d0*/  IMAD.MOV.U32 R4, RZ, RZ, R36 ;  /* 0x000000ffff047224 */ /* 0x000fe400078e0024 */
[----:B------:R-:W-:Y:S02]  /*171e0*/  IMAD.MOV.U32 R17, RZ, RZ, R56 ;  /* 0x000000ffff117224 */ /* 0x000fe400078e0038 */
[----:B------:R-:W-:Y:S02]  /*171f0*/  IMAD.MOV.U32 R56, RZ, RZ, R19 ;  /* 0x000000ffff387224 */ /* 0x000fe400078e0013 */
[----:B------:R-:W-:Y:S02]  /*17200*/  IMAD.MOV.U32 R36, RZ, RZ, R6 ;  /* 0x000000ffff247224 */ /* 0x000fe400078e0006 */
.L_x_12762:
[----:B------:R-:W-:Y:S05]  /*17210*/  BSYNC B1 ;  /* 0x0000000000017941 */ /* 0x000fea0003800000 */
.L_x_12760:
        /* <DEDUP_REMOVED lines=9> */
.L_x_12764:
[----:B------:R-:W-:Y:S02]  /*172b0*/  IMAD.MOV.U32 R19, RZ, RZ, R4 ;  /* 0x000000ffff137224 */ /* 0x000fe400078e0004 */
[----:B------:R-:W-:Y:S02]  /*172c0*/  IMAD.MOV.U32 R6, RZ, RZ, R17 ;  /* 0x000000ffff067224 */ /* 0x000fe400078e0011 */
[----:B------:R-:W-:Y:S02]  /*172d0*/  IMAD.MOV.U32 R4, RZ, RZ, R29 ;  /* 0x000000ffff047224 */ /* 0x000fe400078e001d */
[----:B------:R-:W-:Y:S02]  /*172e0*/  IMAD.MOV.U32 R17, RZ, RZ, R8 ;  /* 0x000000ffff117224 */ /* 0x000fe400078e0008 */
.L_x_12765:
[----:B------:R-:W-:Y:S05]  /*172f0*/  BSYNC B1 ;  /* 0x0000000000017941 */ /* 0x000fea0003800000 */
.L_x_12763:
        /* <DEDUP_REMOVED lines=9> */
.L_x_12767:
[----:B------:R-:W-:Y:S01]  /*17390*/  MOV R8, R19 ;  /* 0x0000001300087202 */ /* 0x000fe20000000f00 */
[----:B------:R-:W-:Y:S02]  /*173a0*/  IMAD.MOV.U32 R29, RZ, RZ, R6 ;  /* 0x000000ffff1d7224 */ /* 0x000fe400078e0006 */
[----:B------:R-:W-:Y:S02]  /*173b0*/  IMAD.MOV.U32 R19, RZ, RZ, R10 ;  /* 0x000000ffff137224 */ /* 0x000fe400078e000a */
[----:B------:R-:W-:Y:S02]  /*173c0*/  IMAD.MOV.U32 R6, RZ, RZ, R31 ;  /* 0x000000ffff067224 */ /* 0x000fe400078e001f */
.L_x_12768:
[----:B------:R-:W-:Y:S05]  /*173d0*/  BSYNC B1 ;  /* 0x0000000000017941 */ /* 0x000fea0003800000 */
.L_x_12766:
        /* <DEDUP_REMOVED lines=9> */
.L_x_12770:
[----:B------:R-:W-:Y:S01]  /*17470*/  IMAD.MOV.U32 R41, RZ, RZ, R8 ;  /* 0x000000ffff297224 */ /* 0x000fe200078e0008 */
[----:B------:R-:W-:Y:S01]  /*17480*/  MOV R31, R29 ;  /* 0x0000001d001f7202 */ /* 0x000fe20000000f00 */
[----:B------:R-:W-:Y:S02]  /*17490*/  IMAD.MOV.U32 R8, RZ, RZ, R33 ;  /* 0x000000ffff087224 */ /* 0x000fe400078e0021 */
[----:B------:R-:W-:Y:S02]  /*174a0*/  IMAD.MOV.U32 R29, RZ, RZ, R28 ;  /* 0x000000ffff1d7224 */ /* 0x000fe400078e001c */
.L_x_12771:
[----:B------:R-:W-:Y:S05]  /*174b0*/  BSYNC B1 ;  /* 0x0000000000017941 */ /* 0x000fea0003800000 */
.L_x_12769:
        /* <DEDUP_REMOVED lines=9> */
.L_x_12773:
[----:B------:R-:W-:Y:S01]  /*17550*/  IMAD.MOV.U32 R12, RZ, RZ, R41 ;  /* 0x000000ffff0c7224 */ /* 0x000fe200078e0029 */
[----:B------:R-:W-:Y:S01]  /*17560*/  MOV R41, R30 ;  /* 0x0000001e00297202 */ /* 0x000fe20000000f00 */
[----:B------:R-:W-:Y:S02]  /*17570*/  IMAD.MOV.U32 R10, RZ, RZ, R31 ;  /* 0x000000ffff0a7224 */ /* 0x000fe400078e001f */
[----:B------:R-:W-:Y:S02]  /*17580*/  IMAD.MOV.U32 R31, RZ, RZ, R22 ;  /* 0x000000ffff1f7224 */ /* 0x000fe400078e0016 */
.L_x_12774:
[----:B------:R-:W-:Y:S05]  /*17590*/  BSYNC B1 ;  /* 0x0000000000017941 */ /* 0x000fea0003800000 */
.L_x_12772:
        /* <DEDUP_REMOVED lines=9> */
.L_x_12776:
[----:B------:R-:W-:Y:S02]  /*17630*/  IMAD.MOV.U32 R53, RZ, RZ, R12 ;  /* 0x000000ffff357224 */ /* 0x000fe400078e000c */
[----:B------:R-:W-:Y:S01]  /*17640*/  IMAD.MOV.U32 R40, RZ, RZ, R10 ;  /* 0x000000ffff287224 */ /* 0x000fe200078e000a */
[----:B------:R-:W-:Y:S01]  /*17650*/  MOV R10, R21 ;  /* 0x00000015000a7202 */ /* 0x000fe20000000f00 */
[----:B------:R-:W-:Y:S02]  /*17660*/  IMAD.MOV.U32 R12, RZ, RZ, R23 ;  /* 0x000000ffff0c7224 */ /* 0x000fe400078e0017 */
.L_x_12777:
[----:B------:R-:W-:Y:S05]  /*17670*/  BSYNC B1 ;  /* 0x0000000000017941 */ /* 0x000fea0003800000 */
.L_x_12775:
        /* <DEDUP_REMOVED lines=9> */
.L_x_12779:
[----:B------:R-:W-:Y:S02]  /*17710*/  IMAD.MOV.U32 R51, RZ, RZ, R53 ;  /* 0x000000ffff337224 */ /* 0x000fe400078e0035 */
[----:B------:R-:W-:Y:S02]  /*17720*/  IMAD.MOV.U32 R45, RZ, RZ, R40 ;  /* 0x000000ffff2d7224 */ /* 0x000fe400078e0028 */
[----:B------:R-:W-:Y:S02]  /*17730*/  IMAD.MOV.U32 R53, RZ, RZ, R32 ;  /* 0x000000ffff357224 */ /* 0x000fe400078e0020 */
[----:B------:R-:W-:Y:S02]  /*17740*/  IMAD.MOV.U32 R40, RZ, RZ, R25 ;  /* 0x000000ffff287224 */ /* 0x000fe400078e0019 */
.L_x_12780:
[----:B------:R-:W-:Y:S05]  /*17750*/  BSYNC B1 ;  /* 0x0000000000017941 */ /* 0x000fea0003800000 */
.L_x_12778:
        /* <DEDUP_REMOVED lines=9> */
.L_x_12782:
[----:B------:R-:W-:Y:S02]  /*177f0*/  IMAD.MOV.U32 R30, RZ, RZ, R51 ;  /* 0x000000ffff1e7224 */ /* 0x000fe400078e0033 */
[----:B------:R-:W-:Y:S02]  /*17800*/  IMAD.MOV.U32 R33, RZ, RZ, R45 ;  /* 0x000000ffff217224 */ /* 0x000fe400078e002d */
[----:B------:R-:W-:Y:S02]  /*17810*/  IMAD.MOV.U32 R51, RZ, RZ, R26 ;  /* 0x000000ffff337224 */ /* 0x000fe400078e001a */
[----:B------:R-:W-:Y:S02]  /*17820*/  IMAD.MOV.U32 R45, RZ, RZ, R20 ;  /* 0x000000ffff2d7224 */ /* 0x000fe400078e0014 */
.L_x_12783:
[----:B------:R-:W-:Y:S05]  /*17830*/  BSYNC B1 ;  /* 0x0000000000017941 */ /* 0x000fea0003800000 */
.L_x_12781:
        /* <DEDUP_REMOVED lines=9> */
.L_x_12785:
[----:B------:R-:W-:Y:S02]  /*178d0*/  IMAD.MOV.U32 R28, RZ, RZ, R30 ;  /* 0x000000ffff1c7224 */ /* 0x000fe400078e001e */
[----:B------:R-:W-:Y:S02]  /*178e0*/  IMAD.MOV.U32 R26, RZ, RZ, R33 ;  /* 0x000000ffff1a7224 */ /* 0x000fe400078e0021 */
[----:B------:R-:W-:Y:S02]  /*178f0*/  IMAD.MOV.U32 R30, RZ, RZ, R27 ;  /* 0x000000ffff1e7224 */ /* 0x000fe400078e001b */
[----:B------:R-:W-:Y:S02]  /*17900*/  IMAD.MOV.U32 R33, RZ, RZ, R24 ;  /* 0x000000ffff217224 */ /* 0x000fe400078e0018 */
.L_x_12786:
[----:B------:R-:W-:Y:S05]  /*17910*/  BSYNC B1 ;  /* 0x0000000000017941 */ /* 0x000fea0003800000 */
.L_x_12784:
        /* <DEDUP_REMOVED lines=9> */
.L_x_12788:
[----:B------:R-:W-:Y:S01]  /*179b0*/  MOV R27, R28 ;  /* 0x0000001c001b7202 */ /* 0x000fe20000000f00 */
[----:B------:R-:W-:Y:S02]  /*179c0*/  IMAD.MOV.U32 R24, RZ, RZ, R26 ;  /* 0x000000ffff187224 */ /* 0x000fe400078e001a */
[----:B------:R-:W-:Y:S02]  /*179d0*/  IMAD.MOV.U32 R28, RZ, RZ, R43 ;  /* 0x000000ffff1c7224 */ /* 0x000fe400078e002b */
[----:B------:R-:W-:Y:S02]  /*179e0*/  IMAD.MOV.U32 R26, RZ, RZ, R39 ;  /* 0x000000ffff1a7224 */ /* 0x000fe400078e0027 */
.L_x_12789:
[----:B------:R-:W-:Y:S05]  /*179f0*/  BSYNC B1 ;  /* 0x0000000000017941 */ /* 0x000fea0003800000 */
.L_x_12787:
        /* <DEDUP_REMOVED lines=9> */
.L_x_12791:
[----:B------:R-:W-:Y:S01]  /*17a90*/  IMAD.MOV.U32 R25, RZ, RZ, R27 ;  /* 0x000000ffff197224 */ /* 0x000fe200078e001b */
[----:B------:R-:W-:Y:S01]  /*17aa0*/  MOV R23, R24 ;  /* 0x0000001800177202 */ /* 0x000fe20000000f00 */
[----:B------:R-:W-:Y:S02]  /*17ab0*/  IMAD.MOV.U32 R27, RZ, RZ, R42 ;  /* 0x000000ffff1b7224 */ /* 0x000fe400078e002a */
[----:B------:R-:W-:Y:S02]  /*17ac0*/  IMAD.MOV.U32 R24, RZ, RZ, R37 ;  /* 0x000000ffff187224 */ /* 0x000fe400078e0025 */
.L_x_12792:
[----:B------:R-:W-:Y:S05]  /*17ad0*/  BSYNC B1 ;  /* 0x0000000000017941 */ /* 0x000fea0003800000 */
.L_x_12790:
        /* <DEDUP_REMOVED lines=9> */
.L_x_12794:
[----:B------:R-:W-:Y:S01]  /*17b70*/  IMAD.MOV.U32 R21, RZ, RZ, R25 ;  /* 0x000000ffff157224 */ /* 0x000fe200078e0019 */
[----:B------:R-:W-:Y:S01]  /*17b80*/  MOV R25, R38 ;  /* 0x0000002600197202 */ /* 0x000fe20000000f00 */
[----:B------:R-:W-:Y:S02]  /*17b90*/  IMAD.MOV.U32 R22, RZ, RZ, R23 ;  /* 0x000000ffff167224 */ /* 0x000fe400078e0017 */
[----:B------:R-:W-:Y:S02]  /*17ba0*/  IMAD.MOV.U32 R23, RZ, RZ, R34 ;  /* 0x000000ffff177224 */ /* 0x000fe400078e0022 */
.L_x_12795:
[----:B------:R-:W-:Y:S05]  /*17bb0*/  BSYNC B1 ;  /* 0x0000000000017941 */ /* 0x000fea0003800000 */
.L_x_12793:
        /* <DEDUP_REMOVED lines=9> */
.L_x_12797:
[----:B------:R-:W-:Y:S02]  /*17c50*/  IMAD.MOV.U32 R20, RZ, RZ, R21 ;  /* 0x000000ffff147224 */ /* 0x000fe400078e0015 */
[----:B------:R-:W-:Y:S01]  /*17c60*/  IMAD.MOV.U32 R18, RZ, RZ, R22 ;  /* 0x000000ffff127224 */ /* 0x000fe200078e0016 */
[----:B------:R-:W-:Y:S01]  /*17c70*/  MOV R22, R35 ;  /* 0x0000002300167202 */ /* 0x000fe20000000f00 */
[----:B------:R-:W-:Y:S02]  /*17c80*/  IMAD.MOV.U32 R21, RZ, RZ, R14 ;  /* 0x000000ffff157224 */ /* 0x000fe400078e000e */
.L_x_12798:
[----:B------:R-:W-:Y:S05]  /*17c90*/  BSYNC B1 ;  /* 0x0000000000017941 */ /* 0x000fea0003800000 */
.L_x_12796:
        /* <DEDUP_REMOVED lines=9> */
.L_x_12800:
[----:B------:R-:W-:Y:S02]  /*17d30*/  IMAD.MOV.U32 R16, RZ, RZ, R20 ;  /* 0x000000ffff107224 */ /* 0x000fe400078e0014 */
[----:B------:R-:W-:Y:S02]  /*17d40*/  IMAD.MOV.U32 R14, RZ, RZ, R18 ;  /* 0x000000ffff0e7224 */ /* 0x000fe400078e0012 */
[----:B------:R-:W-:Y:S02]  /*17d50*/  IMAD.MOV.U32 R20, RZ, RZ, R5 ;  /* 0x000000ffff147224 */ /* 0x000fe400078e0005 */
[----:B------:R-:W-:Y:S02]  /*17d60*/  IMAD.MOV.U32 R18, RZ, RZ, R3 ;  /* 0x000000ffff127224 */ /* 0x000fe400078e0003 */
.L_x_12801:
[----:B------:R-:W-:Y:S05]  /*17d70*/  BSYNC B1 ;  /* 0x0000000000017941 */ /* 0x000fea0003800000 */
.L_x_12799:
        /* <DEDUP_REMOVED lines=9> */
.L_x_12803:
[----:B------:R-:W-:Y:S02]  /*17e10*/  IMAD.MOV.U32 R5, RZ, RZ, R16 ;  /* 0x000000ffff057224 */ /* 0x000fe400078e0010 */
[----:B------:R-:W-:Y:S02]  /*17e20*/  IMAD.MOV.U32 R3, RZ, RZ, R14 ;  /* 0x000000ffff037224 */ /* 0x000fe400078e000e */
[----:B------:R-:W-:Y:S02]  /*17e30*/  IMAD.MOV.U32 R16, RZ, RZ, R15 ;  /* 0x000000ffff107224 */ /* 0x000fe400078e000f */
[----:B------:R-:W-:Y:S02]  /*17e40*/  IMAD.MOV.U32 R14, RZ, RZ, R13 ;  /* 0x000000ffff0e7224 */ /* 0x000fe400078e000d */
.L_x_12804:
[----:B------:R-:W-:Y:S05]  /*17e50*/  BSYNC B1 ;  /* 0x0000000000017941 */ /* 0x000fea0003800000 */
.L_x_12802:
        /* <DEDUP_REMOVED lines=16> */
.L_x_12806:
[----:B------:R-:W-:Y:S02]  /*17f60*/  IMAD.MOV.U32 R2, RZ, RZ, R36 ;  /* 0x000000ffff027224 */ /* 0x000fe400078e0024 */
[----:B------:R-:W-:Y:S02]  /*17f70*/  IMAD.MOV.U32 R11, RZ, RZ, R56 ;  /* 0x000000ffff0b7224 */ /* 0x000fe400078e0038 */
[----:B------:R-:W-:Y:S02]  /*17f80*/  IMAD.MOV.U32 R56, RZ, RZ, R17 ;  /* 0x000000ffff387224 */ /* 0x000fe400078e0011 */
[----:B------:R-:W-:Y:S02]  /*17f90*/  IMAD.MOV.U32 R36, RZ, RZ, R4 ;  /* 0x000000ffff247224 */ /* 0x000fe400078e0004 */
.L_x_12807:
[----:B------:R-:W-:Y:S05]  /*17fa0*/  BSYNC B1 ;  /* 0x0000000000017941 */ /* 0x000fea0003800000 */
.L_x_12805:
        /* <DEDUP_REMOVED lines=9> */
.L_x_12809:
[----:B------:R-:W-:Y:S02]  /*18040*/  IMAD.MOV.U32 R13, RZ, RZ, R2 ;  /* 0x000000ffff0d7224 */ /* 0x000fe400078e0002 */
[----:B------:R-:W-:Y:S02]  /*18050*/  IMAD.MOV.U32 R4, RZ, RZ, R11 ;  /* 0x000000ffff047224 */ /* 0x000fe400078e000b */
[----:B------:R-:W-:Y:S02]  /*18060*/  IMAD.MOV.U32 R2, RZ, RZ, R19 ;  /* 0x000000ffff027224 */ /* 0x000fe400078e0013 */
[----:B------:R-:W-:Y:S02]  /*18070*/  IMAD.MOV.U32 R11, RZ, RZ, R6 ;  /* 0x000000ffff0b7224 */ /* 0x000fe400078e0006 */
.L_x_12810:
[----:B------:R-:W-:Y:S05]  /*18080*/  BSYNC B1 ;  /* 0x0000000000017941 */ /* 0x000fea0003800000 */
.L_x_12808:
        /* <DEDUP_REMOVED lines=9> */
.L_x_12812:
[----:B------:R-:W-:Y:S02]  /*18120*/  IMAD.MOV.U32 R46, RZ, RZ, R13 ;  /* 0x000000ffff2e7224 */ /* 0x000fe400078e000d */
[----:B------:R-:W-:Y:S02]  /*18130*/  IMAD.MOV.U32 R44, RZ, RZ, R4 ;  /* 0x000000ffff2c7224 */ /* 0x000fe400078e0004 */
[----:B------:R-:W-:Y:S02]  /*18140*/  IMAD.MOV.U32 R13, RZ, RZ, R8 ;  /* 0x000000ffff0d7224 */ /* 0x000fe400078e0008 */
[----:B------:R-:W-:Y:S02]  /*18150*/  IMAD.MOV.U32 R4, RZ, RZ, R29 ;  /* 0x000000ffff047224 */ /* 0x000fe400078e001d */
.L_x_12813:
[----:B------:R-:W-:Y:S05]  /*18160*/  BSYNC B1 ;  /* 0x0000000000017941 */ /* 0x000fea0003800000 */
.L_x_12811:
        /* <DEDUP_REMOVED lines=9> */
.L_x_12815:
[----:B------:R-:W-:Y:S01]  /*18200*/  MOV R55, R46 ;  /* 0x0000002e00377202 */ /* 0x000fe20000000f00 */
[----:B------:R-:W-:Y:S02]  /*18210*/  IMAD.MOV.U32 R43, RZ, RZ, R44 ;  /* 0x000000ffff2b7224 */ /* 0x000fe400078e002c */
[----:B------:R-:W-:Y:S02]  /*18220*/  IMAD.MOV.U32 R46, RZ, RZ, R41 ;  /* 0x000000ffff2e7224 */ /* 0x000fe400078e0029 */
[----:B------:R-:W-:Y:S02]  /*18230*/  IMAD.MOV.U32 R44, RZ, RZ, R31 ;  /* 0x000000ffff2c7224 */ /* 0x000fe400078e001f */
.L_x_12816:
[----:B------:R-:W-:Y:S05]  /*18240*/  BSYNC B1 ;  /* 0x0000000000017941 */ /* 0x000fea0003800000 */
.L_x_12814:
        /* <DEDUP_REMOVED lines=9> */
.L_x_12818:
[----:B------:R-:W-:Y:S01]  /*182e0*/  IMAD.MOV.U32 R42, RZ, RZ, R55 ;  /* 0x000000ffff2a7224 */ /* 0x000fe200078e0037 */
[----:B------:R-:W-:Y:S01]  /*182f0*/  MOV R39, R43 ;  /* 0x0000002b00277202 */ /* 0x000fe20000000f00 */
[----:B------:R-:W-:Y:S02]  /*18300*/  IMAD.MOV.U32 R55, RZ, RZ, R12 ;  /* 0x000000ffff377224 */ /* 0x000fe400078e000c */
[----:B------:R-:W-:Y:S02]  /*18310*/  IMAD.MOV.U32 R43, RZ, RZ, R10 ;  /* 0x000000ffff2b7224 */ /* 0x000fe400078e000a */
.L_x_12819:
[----:B------:R-:W-:Y:S05]  /*18320*/  BSYNC B1 ;  /* 0x0000000000017941 */ /* 0x000fea0003800000 */
.L_x_12817:
        /* <DEDUP_REMOVED lines=9> */
.L_x_12821:
[----:B------:R-:W-:Y:S01]  /*183c0*/  IMAD.MOV.U32 R38, RZ, RZ, R42 ;  /* 0x000000ffff267224 */ /* 0x000fe200078e002a */
[----:B------:R-:W-:Y:S01]  /*183d0*/  MOV R42, R53 ;  /* 0x00000035002a7202 */ /* 0x000fe20000000f00 */
[----:B------:R-:W-:Y:S02]  /*183e0*/  IMAD.MOV.U32 R34, RZ, RZ, R39 ;  /* 0x000000ffff227224 */ /* 0x000fe400078e0027 */
[----:B------:R-:W-:Y:S02]  /*183f0*/  IMAD.MOV.U32 R39, RZ, RZ, R40 ;  /* 0x000000ffff277224 */ /* 0x000fe400078e0028 */
.L_x_12822:
[----:B------:R-:W-:Y:S05]  /*18400*/  BSYNC B1 ;  /* 0x0000000000017941 */ /* 0x000fea0003800000 */
.L_x_12820:
        /* <DEDUP_REMOVED lines=9> */
.L_x_12824:
[----:B------:R-:W-:Y:S02]  /*184a0*/  IMAD.MOV.U32 R37, RZ, RZ, R38 ;  /* 0x000000ffff257224 */ /* 0x000fe400078e0026 */
[----:B------:R-:W-:Y:S01]  /*184b0*/  IMAD.MOV.U32 R32, RZ, RZ, R34 ;  /* 0x000000ffff207224 */ /* 0x000fe200078e0022 */
[----:B------:R-:W-:Y:S01]  /*184c0*/  MOV R34, R45 ;  /* 0x0000002d00227202 */ /* 0x000fe20000000f00 */
[----:B------:R-:W-:Y:S02]  /*184d0*/  IMAD.MOV.U32 R38, RZ, RZ, R51 ;  /* 0x000000ffff267224 */ /* 0x000fe400078e0033 */
.L_x_12825:
[----:B------:R-:W-:Y:S05]  /*184e0*/  BSYNC B1 ;  /* 0x0000000000017941 */ /* 0x000fea0003800000 */
.L_x_12823:
        /* <DEDUP_REMOVED lines=9> */
.L_x_12827:
[----:B------:R-:W-:Y:S02]  /*18580*/  IMAD.MOV.U32 R35, RZ, RZ, R37 ;  /* 0x000000ffff237224 */ /* 0x000fe400078e0025 */
[----:B------:R-:W-:Y:S02]  /*18590*/  IMAD.MOV.U32 R31, RZ, RZ, R32 ;  /* 0x000000ffff1f7224 */ /* 0x000fe400078e0020 */
[----:B------:R-:W-:Y:S02]  /*185a0*/  IMAD.MOV.U32 R37, RZ, RZ, R30 ;  /* 0x000000ffff257224 */ /* 0x000fe400078e001e */
[----:B------:R-:W-:Y:S02]  /*185b0*/  IMAD.MOV.U32 R32, RZ, RZ, R33 ;  /* 0x000000ffff207224 */ /* 0x000fe400078e0021 */
.L_x_12828:
[----:B------:R-:W-:Y:S05]  /*185c0*/  BSYNC B1 ;  /* 0x0000000000017941 */ /* 0x000fea0003800000 */
.L_x_12826:
        /* <DEDUP_REMOVED lines=9> */
.L_x_12830:
[----:B------:R-:W-:Y:S02]  /*18660*/  IMAD.MOV.U32 R30, RZ, RZ, R35 ;  /* 0x000000ffff1e7224 */ /* 0x000fe400078e0023 */
[----:B------:R-:W-:Y:S02]  /*18670*/  IMAD.MOV.U32 R29, RZ, RZ, R31 ;  /* 0x000000ffff1d7224 */ /* 0x000fe400078e001f */
[----:B------:R-:W-:Y:S02]  /*18680*/  IMAD.MOV.U32 R35, RZ, RZ, R28 ;  /* 0x000000ffff237224 */ /* 0x000fe400078e001c */
[----:B------:R-:W-:Y:S02]  /*18690*/  IMAD.MOV.U32 R31, RZ, RZ, R26 ;  /* 0x000000ffff1f7224 */ /* 0x000fe400078e001a */
.L_x_12831:
[----:B------:R-:W-:Y:S05]  /*186a0*/  BSYNC B1 ;  /* 0x0000000000017941 */ /* 0x000fea0003800000 */
.L_x_12829:
        /* <DEDUP_REMOVED lines=9> */
.L_x_12833:
[----:B------:R-:W-:Y:S02]  /*18740*/  IMAD.MOV.U32 R26, RZ, RZ, R30 ;  /* 0x000000ffff1a7224 */ /* 0x000fe400078e001e */
[----:B------:R-:W-:Y:S02]  /*18750*/  IMAD.MOV.U32 R12, RZ, RZ, R29 ;  /* 0x000000ffff0c7224 */ /* 0x000fe400078e001d */
[----:B------:R-:W-:Y:S02]  /*18760*/  IMAD.MOV.U32 R30, RZ, RZ, R27 ;  /* 0x000000ffff1e7224 */ /* 0x000fe400078e001b */
[----:B------:R-:W-:Y:S02]  /*18770*/  IMAD.MOV.U32 R29, RZ, RZ, R24 ;  /* 0x000000ffff1d7224 */ /* 0x000fe400078e0018 */
.L_x_12834:
[----:B------:R-:W-:Y:S05]  /*18780*/  BSYNC B1 ;  /* 0x0000000000017941 */ /* 0x000fea0003800000 */
.L_x_12832:
        /* <DEDUP_REMOVED lines=9> */
.L_x_12836:
[----:B------:R-:W-:Y:S01]  /*18820*/  MOV R10, R26 ;  /* 0x0000001a000a7202 */ /* 0x000fe20000000f00 */
[----:B------:R-:W-:Y:S02]  /*18830*/  IMAD.MOV.U32 R27, RZ, RZ, R12 ;  /* 0x000000ffff1b7224 */ /* 0x000fe400078e000c */
[----:B------:R-:W-:Y:S02]  /*18840*/  IMAD.MOV.U32 R26, RZ, RZ, R25 ;  /* 0x000000ffff1a7224 */ /* 0x000fe400078e0019 */
[----:B------:R-:W-:Y:S02]  /*18850*/  IMAD.MOV.U32 R12, RZ, RZ, R23 ;  /* 0x000000ffff0c7224 */ /* 0x000fe400078e0017 */
.L_x_12837:
[----:B------:R-:W-:Y:S05]  /*18860*/  BSYNC B1 ;  /* 0x0000000000017941 */ /* 0x000fea0003800000 */
.L_x_12835:
        /* <DEDUP_REMOVED lines=9> */
.L_x_12839:
[----:B------:R-:W-:Y:S01]  /*18900*/  IMAD.MOV.U32 R23, RZ, RZ, R10 ;  /* 0x000000ffff177224 */ /* 0x000fe200078e000a */
[----:B------:R-:W-:Y:S01]  /*18910*/  MOV R19, R27 ;  /* 0x0000001b00137202 */ /* 0x000fe20000000f00 */
[----:B------:R-:W-:Y:S02]  /*18920*/  IMAD.MOV.U32 R10, RZ, RZ, R21 ;  /* 0x000000ffff0a7224 */ /* 0x000fe400078e0015 */
[----:B------:R-:W-:Y:S02]  /*18930*/  IMAD.MOV.U32 R27, RZ, RZ, R22 ;  /* 0x000000ffff1b7224 */ /* 0x000fe400078e0016 */
.L_x_12840:
[----:B------:R-:W-:Y:S05]  /*18940*/  BSYNC B1 ;  /* 0x0000000000017941 */ /* 0x000fea0003800000 */
.L_x_12838:
        /* <DEDUP_REMOVED lines=9> */
.L_x_12842:
[----:B------:R-:W-:Y:S01]  /*189e0*/  IMAD.MOV.U32 R17, RZ, RZ, R23 ;  /* 0x000000ffff117224 */ /* 0x000fe200078e0017 */
[----:B------:R-:W-:Y:S01]  /*189f0*/  MOV R23, R20 ;  /* 0x0000001400177202 */ /* 0x000fe20000000f00 */
[----:B------:R-:W-:Y:S02]  /*18a00*/  IMAD.MOV.U32 R15, RZ, RZ, R19 ;  /* 0x000000ffff0f7224 */ /* 0x000fe400078e0013 */
[----:B------:R-:W-:Y:S02]  /*18a10*/  IMAD.MOV.U32 R19, RZ, RZ, R18 ;  /* 0x000000ffff137224 */ /* 0x000fe400078e0012 */
.L_x_12843:
[----:B------:R-:W-:Y:S05]  /*18a20*/  BSYNC B1 ;  /* 0x0000000000017941 */ /* 0x000fea0003800000 */
.L_x_12841:
        /* <DEDUP_REMOVED lines=9> */
.L_x_12845:
[----:B------:R-:W-:Y:S02]  /*18ac0*/  IMAD.MOV.U32 R8, RZ, RZ, R17 ;  /* 0x000000ffff087224 */ /* 0x000fe400078e0011 */
[----:B------:R-:W-:Y:S01]  /*18ad0*/  IMAD.MOV.U32 R6, RZ, RZ, R15 ;  /* 0x000000ffff067224 */ /* 0x000fe200078e000f */
[----:B------:R-:W-:Y:S01]  /*18ae0*/  MOV R15, R14 ;  /* 0x0000000e000f7202 */ /* 0x000fe20000000f00 */
[----:B------:R-:W-:Y:S02]  /*18af0*/  IMAD.MOV.U32 R17, RZ, RZ, R16 ;  /* 0x000000ffff117224 */ /* 0x000fe400078e0010 */
.L_x_12846:
[----:B------:R-:W-:Y:S05]  /*18b00*/  BSYNC B1 ;  /* 0x0000000000017941 */ /* 0x000fea0003800000 */
.L_x_12844:
        /* <DEDUP_REMOVED lines=9> */
.L_x_12848:
[----:B------:R-:W-:Y:S02]  /*18ba0*/  IMAD.MOV.U32 R16, RZ, RZ, R8 ;  /* 0x000000ffff107224 */ /* 0x000fe400078e0008 */
[----:B------:R-:W-:Y:S02]  /*18bb0*/  IMAD.MOV.U32 R14, RZ, RZ, R6 ;  /* 0x000000ffff0e7224 */ /* 0x000fe400078e0006 */
[----:B------:R-:W-:Y:S02]  /*18bc0*/  IMAD.MOV.U32 R8, RZ, RZ, R5 ;  /* 0x000000ffff087224 */ /* 0x000fe400078e0005 */
[----:B------:R-:W-:Y:S02]  /*18bd0*/  IMAD.MOV.U32 R6, RZ, RZ, R3 ;  /* 0x000000ffff067224 */ /* 0x000fe400078e0003 */
.L_x_12849:
[----:B------:R-:W-:Y:S05]  /*18be0*/  BSYNC B1 ;  /* 0x0000000000017941 */ /* 0x000fea0003800000 */
.L_x_12847:
        /* <DEDUP_REMOVED lines=16> */
.L_x_12851:
[----:B------:R-:W-:Y:S01]  /*18cf0*/  IMAD.MOV.U32 R0, RZ, RZ, R36 ;  /* 0x000000ffff007224 */ /* 0x000fe200078e0024 */
[----:B------:R-:W-:Y:S01]  /*18d00*/  MOV R36, R2 ;  /* 0x0000000200247202 */ /* 0x000fe20000000f00 */
[----:B------:R-:W-:Y:S02]  /*18d10*/  IMAD.MOV.U32 R51, RZ, RZ, R56 ;  /* 0x000000ffff337224 */ /* 0x000fe400078e0038 */
[----:B------:R-:W-:Y:S02]  /*18d20*/  IMAD.MOV.U32 R56, RZ, RZ, R11 ;  /* 0x000000ffff387224 */ /* 0x000fe400078e000b */
.L_x_12852:
[----:B------:R-:W-:Y:S05]  /*18d30*/  BSYNC B1 ;  /* 0x0000000000017941 */ /* 0x000fea0003800000 */
.L_x_12850:
        /* <DEDUP_REMOVED lines=9> */
.L_x_12854:
[----:B------:R-:W-:Y:S02]  /*18dd0*/  IMAD.MOV.U32 R45, RZ, RZ, R0 ;  /* 0x000000ffff2d7224 */ /* 0x000fe400078e0000 */
[----:B------:R-:W-:Y:S02]  /*18de0*/  IMAD.MOV.U32 R5, RZ, RZ, R51 ;  /* 0x000000ffff057224 */ /* 0x000fe400078e0033 */
[----:B------:R-:W-:Y:S02]  /*18df0*/  IMAD.MOV.U32 R0, RZ, RZ, R13 ;  /* 0x000000ffff007224 */ /* 0x000fe400078e000d */
[----:B------:R-:W-:Y:S02]  /*18e00*/  IMAD.MOV.U32 R51, RZ, RZ, R4 ;  /* 0x000000ffff337224 */ /* 0x000fe400078e0004 */
.L_x_12855:
[----:B------:R-:W-:Y:S05]  /*18e10*/  BSYNC B1 ;  /* 0x0000000000017941 */ /* 0x000fea0003800000 */
.L_x_12853:
        /* <DEDUP_REMOVED lines=9> */
.L_x_12857:
[----:B------:R-:W-:Y:S02]  /*18eb0*/  IMAD.MOV.U32 R11, RZ, RZ, R45 ;  /* 0x000000ffff0b7224 */ /* 0x000fe400078e002d */
[----:B------:R-:W-:Y:S02]  /*18ec0*/  IMAD.MOV.U32 R4, RZ, RZ, R5 ;  /* 0x000000ffff047224 */ /* 0x000fe400078e0005 */
[----:B------:R-:W-:Y:S02]  /*18ed0*/  IMAD.MOV.U32 R45, RZ, RZ, R46 ;  /* 0x000000ffff2d7224 */ /* 0x000fe400078e002e */
[----:B------:R-:W-:Y:S02]  /*18ee0*/  IMAD.MOV.U32 R5, RZ, RZ, R44 ;  /* 0x000000ffff057224 */ /* 0x000fe400078e002c */
.L_x_12858:
[----:B------:R-:W-:Y:S05]  /*18ef0*/  BSYNC B1 ;  /* 0x0000000000017941 */ /* 0x000fea0003800000 */
.L_x_12856:
        /* <DEDUP_REMOVED lines=9> */
.L_x_12860:
[----:B------:R-:W-:Y:S02]  /*18f90*/  IMAD.MOV.U32 R9, RZ, RZ, R11 ;  /* 0x000000ffff097224 */ /* 0x000fe400078e000b */
[----:B------:R-:W-:Y:S02]  /*18fa0*/  IMAD.MOV.U32 R44, RZ, RZ, R4 ;  /* 0x000000ffff2c7224 */ /* 0x000fe400078e0004 */
[----:B------:R-:W-:Y:S02]  /*18fb0*/  IMAD.MOV.U32 R11, RZ, RZ, R55 ;  /* 0x000000ffff0b7224 */ /* 0x000fe400078e0037 */
[----:B------:R-:W-:Y:S02]  /*18fc0*/  IMAD.MOV.U32 R4, RZ, RZ, R43 ;  /* 0x000000ffff047224 */ /* 0x000fe400078e002b */
.L_x_12861:
[----:B------:R-:W-:Y:S05]  /*18fd0*/  BSYNC B1 ;  /* 0x0000000000017941 */ /* 0x000fea0003800000 */
.L_x_12859:
        /* <DEDUP_REMOVED lines=9> */
.L_x_12863:
[----:B------:R-:W-:Y:S01]  /*19070*/  MOV R43, R9 ;  /* 0x00000009002b7202 */ /* 0x000fe20000000f00 */
[----:B------:R-:W-:Y:S02]  /*19080*/  IMAD.MOV.U32 R41, RZ, RZ, R44 ;  /* 0x000000ffff297224 */ /* 0x000fe400078e002c */
[----:B------:R-:W-:Y:S02]  /*19090*/  IMAD.MOV.U32 R9, RZ, RZ, R42 ;  /* 0x000000ffff097224 */ /* 0x000fe400078e002a */
[----:B------:R-:W-:Y:S02]  /*190a0*/  IMAD.MOV.U32 R44, RZ, RZ, R39 ;  /* 0x000000ffff2c7224 */ /* 0x000fe400078e0027 */
.L_x_12864:
[----:B------:R-:W-:Y:S05]  /*190b0*/  BSYNC B1 ;  /* 0x0000000000017941 */ /* 0x000fea0003800000 */
.L_x_12862:
        /* <DEDUP_REMOVED lines=9> */
.L_x_12866:
[----:B------:R-:W-:Y:S01]  /*19150*/  IMAD.MOV.U32 R40, RZ, RZ, R43 ;  /* 0x000000ffff287224 */ /* 0x000fe200078e002b */
[----:B------:R-:W-:Y:S01]  /*19160*/  MOV R21, R41 ;  /* 0x0000002900157202 */ /* 0x000fe20000000f00 */
[----:B------:R-:W-:Y:S02]  /*19170*/  IMAD.MOV.U32 R43, RZ, RZ, R38 ;  /* 0x000000ffff2b7224 */ /* 0x000fe400078e0026 */
[----:B------:R-:W-:Y:S02]  /*19180*/  IMAD.MOV.U32 R41, RZ, RZ, R34 ;  /* 0x000000ffff297224 */ /* 0x000fe400078e0022 */
.L_x_12867:
[----:B------:R-:W-:Y:S05]  /*19190*/  BSYNC B1 ;  /* 0x0000000000017941 */ /* 0x000fea0003800000 */
.L_x_12865:
        /* <DEDUP_REMOVED lines=9> */
.L_x_12869:
[----:B------:R-:W-:Y:S01]  /*19230*/  IMAD.MOV.U32 R22, RZ, RZ, R40 ;  /* 0x000000ffff167224 */ /* 0x000fe200078e0028 */
[----:B------:R-:W-:Y:S01]  /*19240*/  MOV R40, R37 ;  /* 0x0000002500287202 */ /* 0x000fe20000000f00 */
[----:B------:R-:W-:Y:S02]  /*19250*/  IMAD.MOV.U32 R20, RZ, RZ, R21 ;  /* 0x000000ffff147224 */ /* 0x000fe400078e0015 */
[----:B------:R-:W-:Y:S02]  /*19260*/  IMAD.MOV.U32 R21, RZ, RZ, R32 ;  /* 0x000000ffff157224 */ /* 0x000fe400078e0020 */
.L_x_12870:
[----:B------:R-:W-:Y:S05]  /*19270*/  BSYNC B1 ;  /* 0x0000000000017941 */ /* 0x000fea0003800000 */
.L_x_12868:
        /* <DEDUP_REMOVED lines=9> */
.L_x_12872:
[----:B------:R-:W-:Y:S02]  /*19310*/  IMAD.MOV.U32 R25, RZ, RZ, R22 ;  /* 0x000000ffff197224 */ /* 0x000fe400078e0016 */
[----:B------:R-:W-:Y:S01]  /*19320*/  IMAD.MOV.U32 R24, RZ, RZ, R20 ;  /* 0x000000ffff187224 */ /* 0x000fe200078e0014 */
[----:B------:R-:W-:Y:S01]  /*19330*/  MOV R20, R31 ;  /* 0x0000001f00147202 */ /* 0x000fe20000000f00 */
[----:B------:R-:W-:Y:S02]  /*19340*/  IMAD.MOV.U32 R22, RZ, RZ, R35 ;  /* 0x000000ffff167224 */ /* 0x000fe400078e0023 */
.L_x_12873:
[----:B------:R-:W-:Y:S05]  /*19350*/  BSYNC B1 ;  /* 0x0000000000017941 */ /* 0x000fea0003800000 */
.L_x_12871:
        /* <DEDUP_REMOVED lines=9> */
.L_x_12875:
[----:B------:R-:W-:Y:S02]  /*193f0*/  IMAD.MOV.U32 R35, RZ, RZ, R25 ;  /* 0x000000ffff237224 */ /* 0x000fe400078e0019 */
[----:B------:R-:W-:Y:S02]  /*19400*/  IMAD.MOV.U32 R33, RZ, RZ, R24 ;  /* 0x000000ffff217224 */ /* 0x000fe400078e0018 */
[----:B------:R-:W-:Y:S02]  /*19410*/  IMAD.MOV.U32 R25, RZ, RZ, R30 ;  /* 0x000000ffff197224 */ /* 0x000fe400078e001e */
[----:B------:R-:W-:Y:S02]  /*19420*/  IMAD.MOV.U32 R24, RZ, RZ, R29 ;  /* 0x000000ffff187224 */ /* 0x000fe400078e001d */
.L_x_12876:
[----:B------:R-:W-:Y:S05]  /*19430*/  BSYNC B1 ;  /* 0x0000000000017941 */ /* 0x000fea0003800000 */
.L_x_12874:
        /* <DEDUP_REMOVED lines=9> */
.L_x_12878:
[----:B------:R-:W-:Y:S02]  /*194d0*/  IMAD.MOV.U32 R31, RZ, RZ, R35 ;  /* 0x000000ffff1f7224 */ /* 0x000fe400078e0023 */
[----:B------:R-:W-:Y:S02]  /*194e0*/  IMAD.MOV.U32 R30, RZ, RZ, R33 ;  /* 0x000000ffff1e7224 */ /* 0x000fe400078e0021 */
[----:B------:R-:W-:Y:S02]  /*194f0*/  IMAD.MOV.U32 R35, RZ, RZ, R26 ;  /* 0x000000ffff237224 */ /* 0x000fe400078e001a */
[----:B------:R-:W-:Y:S02]  /*19500*/  IMAD.MOV.U32 R33, RZ, RZ, R12 ;  /* 0x000000ffff217224 */ /* 0x000fe400078e000c */
.L_x_12879:
[----:B------:R-:W-:Y:S05]  /*19510*/  BSYNC B1 ;  /* 0x0000000000017941 */ /* 0x000fea0003800000 */
.L_x_12877:
        /* <DEDUP_REMOVED lines=9> */
.L_x_12881:
[----:B------:R-:W-:Y:S02]  /*195b0*/  IMAD.MOV.U32 R29, RZ, RZ, R31 ;  /* 0x000000ffff1d7224 */ /* 0x000fe400078e001f */
[----:B------:R-:W-:Y:S02]  /*195c0*/  IMAD.MOV.U32 R28, RZ, RZ, R30 ;  /* 0x000000ffff1c7224 */ /* 0x000fe400078e001e */
[----:B------:R-:W-:Y:S02]  /*195d0*/  IMAD.MOV.U32 R31, RZ, RZ, R10 ;  /* 0x000000ffff1f7224 */ /* 0x000fe400078e000a */
[----:B------:R-:W-:Y:S02]  /*195e0*/  IMAD.MOV.U32 R30, RZ, RZ, R27 ;  /* 0x000000ffff1e7224 */ /* 0x000fe400078e001b */
.L_x_12882:
[----:B------:R-:W-:Y:S05]  /*195f0*/  BSYNC B1 ;  /* 0x0000000000017941 */ /* 0x000fea0003800000 */
.L_x_12880:
        /* <DEDUP_REMOVED lines=9> */
.L_x_12884:
[----:B------:R-:W-:Y:S01]  /*19690*/  MOV R26, R29 ;  /* 0x0000001d001a7202 */ /* 0x000fe20000000f00 */
[----:B------:R-:W-:Y:S02]  /*196a0*/  IMAD.MOV.U32 R18, RZ, RZ, R28 ;  /* 0x000000ffff127224 */ /* 0x000fe400078e001c */
[----:B------:R-:W-:Y:S02]  /*196b0*/  IMAD.MOV.U32 R29, RZ, RZ, R23 ;  /* 0x000000ffff1d7224 */ /* 0x000fe400078e0017 */
[----:B------:R-:W-:Y:S02]  /*196c0*/  IMAD.MOV.U32 R28, RZ, RZ, R19 ;  /* 0x000000ffff1c7224 */ /* 0x000fe400078e0013 */
.L_x_12885:
[----:B------:R-:W-:Y:S05]  /*196d0*/  BSYNC B1 ;  /* 0x0000000000017941 */ /* 0x000fea0003800000 */
.L_x_12883:
        /* <DEDUP_REMOVED lines=9> */
.L_x_12887:
[----:B------:R-:W-:Y:S01]  /*19770*/  IMAD.MOV.U32 R27, RZ, RZ, R26 ;  /* 0x000000ffff1b7224 */ /* 0x000fe200078e001a */
[----:B------:R-:W-:Y:S01]  /*19780*/  MOV R19, R18 ;  /* 0x0000001200137202 */ /* 0x000fe20000000f00 */
[----:B------:R-:W-:Y:S02]  /*19790*/  IMAD.MOV.U32 R26, RZ, RZ, R17 ;  /* 0x000000ffff1a7224 */ /* 0x000fe400078e0011 */
[----:B------:R-:W-:Y:S02]  /*197a0*/  IMAD.MOV.U32 R18, RZ, RZ, R15 ;  /* 0x000000ffff127224 */ /* 0x000fe400078e000f */
.L_x_12888:
[----:B------:R-:W-:Y:S05]  /*197b0*/  BSYNC B1 ;  /* 0x0000000000017941 */ /* 0x000fea0003800000 */
.L_x_12886:
        /* <DEDUP_REMOVED lines=9> */
.L_x_12890:
[----:B------:R-:W-:Y:S01]  /*19850*/  IMAD.MOV.U32 R13, RZ, RZ, R27 ;  /* 0x000000ffff0d7224 */ /* 0x000fe200078e001b */
[----:B------:R-:W-:Y:S01]  /*19860*/  MOV R27, R8 ;  /* 0x00000008001b7202 */ /* 0x000fe20000000f00 */
[----:B------:R-:W-:Y:S02]  /*19870*/  IMAD.MOV.U32 R12, RZ, RZ, R19 ;  /* 0x000000ffff0c7224 */ /* 0x000fe400078e0013 */
[----:B------:R-:W-:Y:S02]  /*19880*/  IMAD.MOV.U32 R19, RZ, RZ, R6 ;  /* 0x000000ffff137224 */ /* 0x000fe400078e0006 */
.L_x_12891:
[----:B------:R-:W-:Y:S05]  /*19890*/  BSYNC B1 ;  /* 0x0000000000017941 */ /* 0x000fea0003800000 */
.L_x_12889:
        /* <DEDUP_REMOVED lines=9> */
.L_x_12893:
[----:B------:R-:W-:Y:S02]  /*19930*/  IMAD.MOV.U32 R17, RZ, RZ, R13 ;  /* 0x000000ffff117224 */ /* 0x000fe400078e000d */
[----:B------:R-:W-:Y:S01]  /*19940*/  IMAD.MOV.U32 R15, RZ, RZ, R12 ;  /* 0x000000ffff0f7224 */ /* 0x000fe200078e000c */
[----:B------:R-:W-:Y:S01]  /*19950*/  MOV R12, R14 ;  /* 0x0000000e000c7202 */ /* 0x000fe20000000f00 */
[----:B------:R-:W-:Y:S02]  /*19960*/  IMAD.MOV.U32 R13, RZ, RZ, R16 ;  /* 0x000000ffff0d7224 */ /* 0x000fe400078e0010 */
.L_x_12894:
[----:B------:R-:W-:Y:S05]  /*19970*/  BSYNC B1 ;  /* 0x0000000000017941 */ /* 0x000fea0003800000 */
.L_x_12892:
        /* <DEDUP_REMOVED lines=16> */
.L_x_12896:
[----:B------:R-:W-:Y:S02]  /*19a80*/  IMAD.MOV.U32 R14, RZ, RZ, R36 ;  /* 0x000000ffff0e7224 */ /* 0x000fe400078e0024 */
[----:B------:R-:W-:Y:S01]  /*19a90*/  IMAD.MOV.U32 R3, RZ, RZ, R56 ;  /* 0x000000ffff037224 */ /* 0x000fe200078e0038 */
[----:B------:R-:W-:Y:S01]  /*19aa0*/  MOV R56, R51 ;  /* 0x0000003300387202 */ /* 0x000fe20000000f00 */
[----:B------:R-:W-:Y:S02]  /*19ab0*/  IMAD.MOV.U32 R36, RZ, RZ, R0 ;  /* 0x000000ffff247224 */ /* 0x000fe400078e0000 */
.L_x_12897:
[----:B------:R-:W-:Y:S05]  /*19ac0*/  BSYNC B1 ;  /* 0x0000000000017941 */ /* 0x000fea0003800000 */
.L_x_12895:
        /* <DEDUP_REMOVED lines=9> */
.L_x_12899:
[----:B------:R-:W-:Y:S02]  /*19b60*/  IMAD.MOV.U32 R0, RZ, RZ, R14 ;  /* 0x000000ffff007224 */ /* 0x000fe400078e000e */
[----:B------:R-:W-:Y:S01]  /*19b70*/  IMAD.MOV.U32 R2, RZ, RZ, R3 ;  /* 0x000000ffff027224 */ /* 0x000fe200078e0003 */
[----:B------:R-:W-:Y:S01]  /*19b80*/  MOV R3, R5 ;  /* 0x0000000500037202 */ /* 0x000fe20000000f00 */
[----:B------:R-:W-:Y:S02]  /*19b90*/  IMAD.MOV.U32 R14, RZ, RZ, R45 ;  /* 0x000000ffff0e7224 */ /* 0x000fe400078e002d */
.L_x_12900:
[----:B------:R-:W-:Y:S05]  /*19ba0*/  BSYNC B1 ;  /* 0x0000000000017941 */ /* 0x000fea0003800000 */
.L_x_12898:
        /* <DEDUP_REMOVED lines=9> */
.L_x_12902:
[----:B------:R-:W-:Y:S02]  /*19c40*/  IMAD.MOV.U32 R5, RZ, RZ, R0 ;  /* 0x000000ffff057224 */ /* 0x000fe400078e0000 */
[----:B------:R-:W-:Y:S02]  /*19c50*/  IMAD.MOV.U32 R7, RZ, RZ, R2 ;  /* 0x000000ffff077224 */ /* 0x000fe400078e0002 */
[----:B------:R-:W-:Y:S02]  /*19c60*/  IMAD.MOV.U32 R0, RZ, RZ, R11 ;  /* 0x000000ffff007224 */ /* 0x000fe400078e000b */
[----:B------:R-:W-:Y:S02]  /*19c70*/  IMAD.MOV.U32 R2, RZ, RZ, R4 ;  /* 0x000000ffff027224 */ /* 0x000fe400078e0004 */
.L_x_12903:
[----:B------:R-:W-:Y:S05]  /*19c80*/  BSYNC B1 ;  /* 0x0000000000017941 */ /* 0x000fea0003800000 */
.L_x_12901:
        /* <DEDUP_REMOVED lines=9> */
.L_x_12905:
[----:B------:R-:W-:Y:S02]  /*19d20*/  IMAD.MOV.U32 R4, RZ, RZ, R5 ;  /* 0x000000ffff047224 */ /* 0x000fe400078e0005 */
[----:B------:R-:W-:Y:S02]  /*19d30*/  IMAD.MOV.U32 R6, RZ, RZ, R7 ;  /* 0x000000ffff067224 */ /* 0x000fe400078e0007 */
[----:B------:R-:W-:Y:S02]  /*19d40*/  IMAD.MOV.U32 R5, RZ, RZ, R9 ;  /* 0x000000ffff057224 */ /* 0x000fe400078e0009 */
[----:B------:R-:W-:Y:S02]  /*19d50*/  IMAD.MOV.U32 R7, RZ, RZ, R44 ;  /* 0x000000ffff077224 */ /* 0x000fe400078e002c */
.L_x_12906:
[----:B------:R-:W-:Y:S05]  /*19d60*/  BSYNC B1 ;  /* 0x0000000000017941 */ /* 0x000fea0003800000 */
.L_x_12904:
        /* <DEDUP_REMOVED lines=9> */
.L_x_12908:
[----:B------:R-:W-:Y:S02]  /*19e00*/  IMAD.MOV.U32 R9, RZ, RZ, R4 ;  /* 0x000000ffff097224 */ /* 0x000fe400078e0004 */
[----:B------:R-:W-:Y:S02]  /*19e10*/  IMAD.MOV.U32 R11, RZ, RZ, R6 ;  /* 0x000000ffff0b7224 */ /* 0x000fe400078e0006 */
[----:B------:R-:W-:Y:S02]  /*19e20*/  IMAD.MOV.U32 R4, RZ, RZ, R43 ;  /* 0x000000ffff047224 */ /* 0x000fe400078e002b */
[----:B------:R-:W-:Y:S02]  /*19e30*/  IMAD.MOV.U32 R6, RZ, RZ, R41 ;  /* 0x000000ffff067224 */ /* 0x000fe400078e0029 */
.L_x_12909:
[----:B------:R-:W-:Y:S05]  /*19e40*/  BSYNC B1 ;  /* 0x0000000000017941 */ /* 0x000fea0003800000 */
.L_x_12907:
        /* <DEDUP_REMOVED lines=9> */
.L_x_12911:
[----:B------:R-:W-:Y:S01]  /*19ee0*/  MOV R8, R9 ;  /* 0x0000000900087202 */ /* 0x000fe20000000f00 */
[----:B------:R-:W-:Y:S02]  /*19ef0*/  IMAD.MOV.U32 R10, RZ, RZ, R11 ;  /* 0x000000ffff0a7224 */ /* 0x000fe400078e000b */
[----:B------:R-:W-:Y:S02]  /*19f00*/  IMAD.MOV.U32 R9, RZ, RZ, R40 ;  /* 0x000000ffff097224 */ /* 0x000fe400078e0028 */
[----:B------:R-:W-:Y:S02]  /*19f10*/  IMAD.MOV.U32 R11, RZ, RZ, R21 ;  /* 0x000000ffff0b7224 */ /* 0x000fe400078e0015 */
.L_x_12912:
[----:B------:R-:W-:Y:S05]  /*19f20*/  BSYNC B1 ;  /* 0x0000000000017941 */ /* 0x000fea0003800000 */
.L_x_12910:
        /* <DEDUP_REMOVED lines=9> */
.L_x_12914:
[----:B------:R-:W-:Y:S01]  /*19fc0*/  IMAD.MOV.U32 R21, RZ, RZ, R8 ;  /* 0x000000ffff157224 */ /* 0x000fe200078e0008 */
[----:B------:R-:W-:Y:S01]  /*19fd0*/  MOV R23, R10 ;  /* 0x0000000a00177202 */ /* 0x000fe20000000f00 */
[----:B------:R-:W-:Y:S02]  /*19fe0*/  IMAD.MOV.U32 R8, RZ, RZ, R22 ;  /* 0x000000ffff087224 */ /* 0x000fe400078e0016 */
[----:B------:R-:W-:Y:S02]  /*19ff0*/  IMAD.MOV.U32 R10, RZ, RZ, R20 ;  /* 0x000000ffff0a7224 */ /* 0x000fe400078e0014 */
.L_x_12915:
[----:B------:R-:W-:Y:S05]  /*1a000*/  BSYNC B1 ;  /* 0x0000000000017941 */ /* 0x000fea0003800000 */
.L_x_12913:
        /* <DEDUP_REMOVED lines=9> */
.L_x_12917:
[----:B------:R-:W-:Y:S01]  /*1a0a0*/  IMAD.MOV.U32 R20, RZ, RZ, R21 ;  /* 0x000000ffff147224 */ /* 0x000fe200078e0015 */
[----:B------:R-:W-:Y:S01]  /*1a0b0*/  MOV R21, R25 ;  /* 0x0000001900157202 */ /* 0x000fe20000000f00 */
[----:B------:R-:W-:Y:S02]  /*1a0c0*/  IMAD.MOV.U32 R22, RZ, RZ, R23 ;  /* 0x000000ffff167224 */ /* 0x000fe400078e0017 */
[----:B------:R-:W-:Y:S02]  /*1a0d0*/  IMAD.MOV.U32 R23, RZ, RZ, R24 ;  /* 0x000000ffff177224 */ /* 0x000fe400078e0018 */
.L_x_12918:
[----:B------:R-:W-:Y:S05]  /*1a0e0*/  BSYNC B1 ;  /* 0x0000000000017941 */ /* 0x000fea0003800000 */
.L_x_12916:
        /* <DEDUP_REMOVED lines=9> */
.L_x_12920:
[----:B------:R-:W-:Y:S02]  /*1a180*/  IMAD.MOV.U32 R25, RZ, RZ, R20 ;  /* 0x000000ffff197224 */ /* 0x000fe400078e0014 */
[----:B------:R-:W-:Y:S01]  /*1a190*/  IMAD.MOV.U32 R37, RZ, RZ, R22 ;  /* 0x000000ffff257224 */ /* 0x000fe200078e0016 */
[----:B------:R-:W-:Y:S01]  /*1a1a0*/  MOV R22, R33 ;  /* 0x0000002100167202 */ /* 0x000fe20000000f00 */
[----:B------:R-:W-:Y:S02]  /*1a1b0*/  IMAD.MOV.U32 R20, RZ, RZ, R35 ;  /* 0x000000ffff147224 */ /* 0x000fe400078e0023 */
.L_x_12921:
[----:B------:R-:W-:Y:S05]  /*1a1c0*/  BSYNC B1 ;  /* 0x0000000000017941 */ /* 0x000fea0003800000 */
.L_x_12919:
        /* <DEDUP_REMOVED lines=9> */
.L_x_12923:
[----:B------:R-:W-:Y:S02]  /*1a260*/  IMAD.MOV.U32 R24, RZ, RZ, R25 ;  /* 0x000000ffff187224 */ /* 0x000fe400078e0019 */
[----:B------:R-:W-:Y:S02]  /*1a270*/  IMAD.MOV.U32 R38, RZ, RZ, R37 ;  /* 0x000000ffff267224 */ /* 0x000fe400078e0025 */
[----:B------:R-:W-:Y:S02]  /*1a280*/  IMAD.MOV.U32 R25, RZ, RZ, R31 ;  /* 0x000000ffff197224 */ /* 0x000fe400078e001f */
[----:B------:R-:W-:Y:S02]  /*1a290*/  IMAD.MOV.U32 R37, RZ, RZ, R30 ;  /* 0x000000ffff257224 */ /* 0x000fe400078e001e */
.L_x_12924:
[----:B------:R-:W-:Y:S05]  /*1a2a0*/  BSYNC B1 ;  /* 0x0000000000017941 */ /* 0x000fea0003800000 */
.L_x_12922:
        /* <DEDUP_REMOVED lines=9> */
.L_x_12926:
[----:B------:R-:W-:Y:S02]  /*1a340*/  IMAD.MOV.U32 R39, RZ, RZ, R24 ;  /* 0x000000ffff277224 */ /* 0x000fe400078e0018 */
[----:B------:R-:W-:Y:S02]  /*1a350*/  IMAD.MOV.U32 R41, RZ, RZ, R38 ;  /* 0x000000ffff297224 */ /* 0x000fe400078e0026 */
[----:B------:R-:W-:Y:S02]  /*1a360*/  IMAD.MOV.U32 R24, RZ, RZ, R29 ;  /* 0x000000ffff187224 */ /* 0x000fe400078e001d */
[----:B------:R-:W-:Y:S02]  /*1a370*/  IMAD.MOV.U32 R38, RZ, RZ, R28 ;  /* 0x000000ffff267224 */ /* 0x000fe400078e001c */
.L_x_12927:
[----:B------:R-:W-:Y:S05]  /*1a380*/  BSYNC B1 ;  /* 0x0000000000017941 */ /* 0x000fea0003800000 */
.L_x_12925:
        /* <DEDUP_REMOVED lines=9> */
.L_x_12929:
[----:B------:R-:W-:Y:S02]  /*1a420*/  IMAD.MOV.U32 R40, RZ, RZ, R39 ;  /* 0x000000ffff287224 */ /* 0x000fe400078e0027 */
[----:B------:R-:W-:Y:S02]  /*1a430*/  IMAD.MOV.U32 R42, RZ, RZ, R41 ;  /* 0x000000ffff2a7224 */ /* 0x000fe400078e0029 */
[----:B------:R-:W-:Y:S02]  /*1a440*/  IMAD.MOV.U32 R39, RZ, RZ, R26 ;  /* 0x000000ffff277224 */ /* 0x000fe400078e001a */
[----:B------:R-:W-:Y:S02]  /*1a450*/  IMAD.MOV.U32 R41, RZ, RZ, R18 ;  /* 0x000000ffff297224 */ /* 0x000fe400078e0012 */
.L_x_12930:
[----:B------:R-:W-:Y:S05]  /*1a460*/  BSYNC B1 ;  /* 0x0000000000017941 */ /* 0x000fea0003800000 */
.L_x_12928:
        /* <DEDUP_REMOVED lines=9> */
.L_x_12932:
[----:B------:R-:W-:Y:S01]  /*1a500*/  MOV R43, R40 ;  /* 0x00000028002b7202 */ /* 0x000fe20000000f00 */
[----:B------:R-:W-:Y:S02]  /*1a510*/  IMAD.MOV.U32 R45, RZ, RZ, R42 ;  /* 0x000000ffff2d7224 */ /* 0x000fe400078e002a */
[----:B------:R-:W-:Y:S02]  /*1a520*/  IMAD.MOV.U32 R40, RZ, RZ, R27 ;  /* 0x000000ffff287224 */ /* 0x000fe400078e001b */
[----:B------:R-:W-:Y:S02]  /*1a530*/  IMAD.MOV.U32 R42, RZ, RZ, R19 ;  /* 0x000000ffff2a7224 */ /* 0x000fe400078e0013 */
.L_x_12933:
[----:B------:R-:W-:Y:S05]  /*1a540*/  BSYNC B1 ;  /* 0x0000000000017941 */ /* 0x000fea0003800000 */
.L_x_12931:
        /* <DEDUP_REMOVED lines=9> */
.L_x_12935:
[----:B------:R-:W-:Y:S01]  /*1a5e0*/  IMAD.MOV.U32 R44, RZ, RZ, R43 ;  /* 0x000000ffff2c7224 */ /* 0x000fe200078e002b */
[----:B------:R-:W-:Y:S01]  /*1a5f0*/  MOV R46, R45 ;  /* 0x0000002d002e7202 */ /* 0x000fe20000000f00 */
[----:B------:R-:W-:Y:S02]  /*1a600*/  IMAD.MOV.U32 R43, RZ, RZ, R13 ;  /* 0x000000ffff2b7224 */ /* 0x000fe400078e000d */
[----:B------:R-:W-:Y:S02]  /*1a610*/  IMAD.MOV.U32 R45, RZ, RZ, R12 ;  /* 0x000000ffff2d7224 */ /* 0x000fe400078e000c */
.L_x_12936:
[----:B------:R-:W-:Y:S05]  /*1a620*/  BSYNC B1 ;  /* 0x0000000000017941 */ /* 0x000fea0003800000 */
.L_x_12934:
        /* <DEDUP_REMOVED lines=9> */
.L_x_12938:
[----:B------:R-:W-:Y:S01]  /*1a6c0*/  IMAD.MOV.U32 R53, RZ, RZ, R44 ;  /* 0x000000ffff357224 */ /* 0x000fe200078e002c */
[----:B------:R-:W-:Y:S01]  /*1a6d0*/  MOV R44, R17 ;  /* 0x00000011002c7202 */ /* 0x000fe20000000f00 */
[----:B------:R-:W-:Y:S02]  /*1a6e0*/  IMAD.MOV.U32 R55, RZ, RZ, R46 ;  /* 0x000000ffff377224 */ /* 0x000fe400078e002e */
[----:B------:R-:W-:Y:S02]  /*1a6f0*/  IMAD.MOV.U32 R46, RZ, RZ, R15 ;  /* 0x000000ffff2e7224 */ /* 0x000fe400078e000f */
.L_x_12939:
[----:B------:R-:W-:Y:S05]  /*1a700*/  BSYNC B1 ;  /* 0x0000000000017941 */ /* 0x000fea0003800000 */
.L_x_12937:
        /* <DEDUP_REMOVED lines=16> */
.L_x_12941:
[----:B------:R-:W-:Y:S01]  /*1a810*/  IMAD.MOV.U32 R19, RZ, RZ, R36 ;  /* 0x000000ffff137224 */ /* 0x000fe200078e0024 */
[----:B------:R-:W-:Y:S01]  /*1a820*/  MOV R15, R56 ;  /* 0x00000038000f7202 */ /* 0x000fe20000000f00 */
[----:B------:R-:W-:Y:S02]  /*1a830*/  IMAD.MOV.U32 R56, RZ, RZ, R3 ;  /* 0x000000ffff387224 */ /* 0x000fe400078e0003 */
[----:B------:R-:W-:Y:S02]  /*1a840*/  IMAD.MOV.U32 R36, RZ, RZ, R14 ;  /* 0x000000ffff247224 */ /* 0x000fe400078e000e */
.L_x_12942:
[----:B------:R-:W-:Y:S05]  /*1a850*/  BSYNC B1 ;  /* 0x0000000000017941 */ /* 0x000fea0003800000 */
.L_x_12940:
        /* <DEDUP_REMOVED lines=9> */
.L_x_12944:
[----:B------:R-:W-:Y:S01]  /*1a8f0*/  IMAD.MOV.U32 R18, RZ, RZ, R19 ;  /* 0x000000ffff127224 */ /* 0x000fe200078e0013 */
[----:B------:R-:W-:Y:S01]  /*1a900*/  MOV R19, R0 ;  /* 0x0000000000137202 */ /* 0x000fe20000000f00 */
[----:B------:R-:W-:Y:S02]  /*1a910*/  IMAD.MOV.U32 R14, RZ, RZ, R15 ;  /* 0x000000ffff0e7224 */ /* 0x000fe400078e000f */
[----:B------:R-:W-:Y:S02]  /*1a920*/  IMAD.MOV.U32 R15, RZ, RZ, R2 ;  /* 0x000000ffff0f7224 */ /* 0x000fe400078e0002 */
.L_x_12945:
[----:B------:R-:W-:Y:S05]  /*1a930*/  BSYNC B1 ;  /* 0x0000000000017941 */ /* 0x000fea0003800000 */
.L_x_12943:
        /* <DEDUP_REMOVED lines=9> */
.L_x_12947:
[----:B------:R-:W-:Y:S02]  /*1a9d0*/  IMAD.MOV.U32 R17, RZ, RZ, R18 ;  /* 0x000000ffff117224 */ /* 0x000fe400078e0012 */
[----:B------:R-:W-:Y:S01]  /*1a9e0*/  IMAD.MOV.U32 R13, RZ, RZ, R14 ;  /* 0x000000ffff0d7224 */ /* 0x000fe200078e000e */
[----:B------:R-:W-:Y:S01]  /*1a9f0*/  MOV R14, R7 ;  /* 0x00000007000e7202 */ /* 0x000fe20000000f00 */
[----:B------:R-:W-:Y:S02]  /*1aa00*/  IMAD.MOV.U32 R18, RZ, RZ, R5 ;  /* 0x000000ffff127224 */ /* 0x000fe400078e0005 */
.L_x_12948:
[----:B------:R-:W-:Y:S05]  /*1aa10*/  BSYNC B1 ;  /* 0x0000000000017941 */ /* 0x000fea0003800000 */
.L_x_12946:
        /* <DEDUP_REMOVED lines=9> */
.L_x_12950:
[----:B------:R-:W-:Y:S02]  /*1aab0*/  IMAD.MOV.U32 R16, RZ, RZ, R17 ;  /* 0x000000ffff107224 */ /* 0x000fe400078e0011 */
[----:B------:R-:W-:Y:S02]  /*1aac0*/  IMAD.MOV.U32 R12, RZ, RZ, R13 ;  /* 0x000000ffff0c7224 */ /* 0x000fe400078e000d */
[----:B------:R-:W-:Y:S02]  /*1aad0*/  IMAD.MOV.U32 R17, RZ, RZ, R4 ;  /* 0x000000ffff117224 */ /* 0x000fe400078e0004 */
[----:B------:R-:W-:Y:S02]  /*1aae0*/  IMAD.MOV.U32 R13, RZ, RZ, R6 ;  /* 0x000000ffff0d7224 */ /* 0x000fe400078e0006 */
.L_x_12951:
[----:B------:R-:W-:Y:S05]  /*1aaf0*/  BSYNC B1 ;  /* 0x0000000000017941 */ /* 0x000fea0003800000 */
.L_x_12949:
        /* <DEDUP_REMOVED lines=9> */
.L_x_12953:
[----:B------:R-:W-:Y:S02]  /*1ab90*/  IMAD.MOV.U32 R31, RZ, RZ, R16 ;  /* 0x000000ffff1f7224 */ /* 0x000fe400078e0010 */
[----:B------:R-:W-:Y:S02]  /*1aba0*/  IMAD.MOV.U32 R35, RZ, RZ, R12 ;  /* 0x000000ffff237224 */ /* 0x000fe400078e000c */
[----:B------:R-:W-:Y:S02]  /*1abb0*/  IMAD.MOV.U32 R16, RZ, RZ, R9 ;  /* 0x000000ffff107224 */ /* 0x000fe400078e0009 */
[----:B------:R-:W-:Y:S02]  /*1abc0*/  IMAD.MOV.U32 R12, RZ, RZ, R11 ;  /* 0x000000ffff0c7224 */ /* 0x000fe400078e000b */
.L_x_12954:
[----:B------:R-:W-:Y:S05]  /*1abd0*/  BSYNC B1 ;  /* 0x0000000000017941 */ /* 0x000fea0003800000 */
.L_x_12952:
        /* <DEDUP_REMOVED lines=9> */
.L_x_12956:
[----:B------:R-:W-:Y:S02]  /*1ac70*/  IMAD.MOV.U32 R30, RZ, RZ, R31 ;  /* 0x000000ffff1e7224 */ /* 0x000fe400078e001f */
[----:B------:R-:W-:Y:S02]  /*1ac80*/  IMAD.MOV.U32 R34, RZ, RZ, R35 ;  /* 0x000000ffff227224 */ /* 0x000fe400078e0023 */
[----:B------:R-:W-:Y:S02]  /*1ac90*/  IMAD.MOV.U32 R31, RZ, RZ, R8 ;  /* 0x000000ffff1f7224 */ /* 0x000fe400078e0008 */
[----:B------:R-:W-:Y:S02]  /*1aca0*/  IMAD.MOV.U32 R35, RZ, RZ, R10 ;  /* 0x000000ffff237224 */ /* 0x000fe400078e000a */
.L_x_12957:
[----:B------:R-:W-:Y:S05]  /*1acb0*/  BSYNC B1 ;  /* 0x0000000000017941 */ /* 0x000fea0003800000 */
.L_x_12955:
        /* <DEDUP_REMOVED lines=9> */
.L_x_12959:
[----:B------:R-:W-:Y:S01]  /*1ad50*/  MOV R29, R30 ;  /* 0x0000001e001d7202 */ /* 0x000fe20000000f00 */
[----:B------:R-:W-:Y:S02]  /*1ad60*/  IMAD.MOV.U32 R33, RZ, RZ, R34 ;  /* 0x000000ffff217224 */ /* 0x000fe400078e0022 */
[----:B------:R-:W-:Y:S02]  /*1ad70*/  IMAD.MOV.U32 R30, RZ, RZ, R21 ;  /* 0x000000ffff1e7224 */ /* 0x000fe400078e0015 */
[----:B------:R-:W-:Y:S02]  /*1ad80*/  IMAD.MOV.U32 R34, RZ, RZ, R23 ;  /* 0x000000ffff227224 */ /* 0x000fe400078e0017 */
.L_x_12960:
[----:B------:R-:W-:Y:S05]  /*1ad90*/  BSYNC B1 ;  /* 0x0000000000017941 */ /* 0x000fea0003800000 */
.L_x_12958:
        /* <DEDUP_REMOVED lines=9> */
.L_x_12962:
[----:B------:R-:W-:Y:S01]  /*1ae30*/  IMAD.MOV.U32 R28, RZ, RZ, R29 ;  /* 0x000000ffff1c7224 */ /* 0x000fe200078e001d */
[----:B------:R-:W-:Y:S01]  /*1ae40*/  MOV R32, R33 ;  /* 0x0000002100207202 */ /* 0x000fe20000000f00 */
[----:B------:R-:W-:Y:S02]  /*1ae50*/  IMAD.MOV.U32 R29, RZ, RZ, R20 ;  /* 0x000000ffff1d7224 */ /* 0x000fe400078e0014 */
[----:B------:R-:W-:Y:S02]  /*1ae60*/  IMAD.MOV.U32 R33, RZ, RZ, R22 ;  /* 0x000000ffff217224 */ /* 0x000fe400078e0016 */
.L_x_12963:
[----:B------:R-:W-:Y:S05]  /*1ae70*/  BSYNC B1 ;  /* 0x0000000000017941 */ /* 0x000fea0003800000 */
.L_x_12961:
        /* <DEDUP_REMOVED lines=9> */
.L_x_12965:
[----:B------:R-:W-:Y:S01]  /*1af10*/  IMAD.MOV.U32 R23, RZ, RZ, R28 ;  /* 0x000000ffff177224 */ /* 0x000fe200078e001c */
[----:B------:R-:W-:Y:S01]  /*1af20*/  MOV R28, R25 ;  /* 0x00000019001c7202 */ /* 0x000fe20000000f00 */
[----:B------:R-:W-:Y:S02]  /*1af30*/  IMAD.MOV.U32 R27, RZ, RZ, R32 ;  /* 0x000000ffff1b7224 */ /* 0x000fe400078e0020 */
[----:B------:R-:W-:Y:S02]  /*1af40*/  IMAD.MOV.U32 R32, RZ, RZ, R37 ;  /* 0x000000ffff207224 */ /* 0x000fe400078e0025 */
.L_x_12966:
[----:B------:R-:W-:Y:S05]  /*1af50*/  BSYNC B1 ;  /* 0x0000000000017941 */ /* 0x000fea0003800000 */
.L_x_12964:
        /* <DEDUP_REMOVED lines=9> */
.L_x_12968:
[----:B------:R-:W-:Y:S02]  /*1aff0*/  IMAD.MOV.U32 R22, RZ, RZ, R23 ;  /* 0x000000ffff167224 */ /* 0x000fe400078e0017 */
[----:B------:R-:W-:Y:S01]  /*1b000*/  IMAD.MOV.U32 R26, RZ, RZ, R27 ;  /* 0x000000ffff1a7224 */ /* 0x000fe200078e001b */
[----:B------:R-:W-:Y:S01]  /*1b010*/  MOV R27, R38 ;  /* 0x00000026001b7202 */ /* 0x000fe20000000f00 */
[----:B------:R-:W-:Y:S02]  /*1b020*/  IMAD.MOV.U32 R23, RZ, RZ, R24 ;  /* 0x000000ffff177224 */ /* 0x000fe400078e0018 */
.L_x_12969:
[----:B------:R-:W-:Y:S05]  /*1b030*/  BSYNC B1 ;  /* 0x0000000000017941 */ /* 0x000fea0003800000 */
.L_x_12967:
        /* <DEDUP_REMOVED lines=9> */
.L_x_12971:
[----:B------:R-:W-:Y:S02]  /*1b0d0*/  IMAD.MOV.U32 R21, RZ, RZ, R22 ;  /* 0x000000ffff157224 */ /* 0x000fe400078e0016 */
[----:B------:R-:W-:Y:S02]  /*1b0e0*/  IMAD.MOV.U32 R25, RZ, RZ, R26 ;  /* 0x000000ffff197224 */ /* 0x000fe400078e001a */
[----:B------:R-:W-:Y:S02]  /*1b0f0*/  IMAD.MOV.U32 R22, RZ, RZ, R39 ;  /* 0x000000ffff167224 */ /* 0x000fe400078e0027 */
[----:B------:R-:W-:Y:S02]  /*1b100*/  IMAD.MOV.U32 R26, RZ, RZ, R41 ;  /* 0x000000ffff1a7224 */ /* 0x000fe400078e0029 */
.L_x_12972:
[----:B------:R-:W-:Y:S05]  /*1b110*/  BSYNC B1 ;  /* 0x0000000000017941 */ /* 0x000fea0003800000 */
.L_x_12970:
        /* <DEDUP_REMOVED lines=9> */
.L_x_12974:
[----:B------:R-:W-:Y:S02]  /*1b1b0*/  IMAD.MOV.U32 R20, RZ, RZ, R21 ;  /* 0x000000ffff147224 */ /* 0x000fe400078e0015 */
[----:B------:R-:W-:Y:S02]  /*1b1c0*/  IMAD.MOV.U32 R24, RZ, RZ, R25 ;  /* 0x000000ffff187224 */ /* 0x000fe400078e0019 */
[----:B------:R-:W-:Y:S02]  /*1b1d0*/  IMAD.MOV.U32 R21, RZ, RZ, R40 ;  /* 0x000000ffff157224 */ /* 0x000fe400078e0028 */
[----:B------:R-:W-:Y:S02]  /*1b1e0*/  IMAD.MOV.U32 R25, RZ, RZ, R42 ;  /* 0x000000ffff197224 */ /* 0x000fe400078e002a */
.L_x_12975:
[----:B------:R-:W-:Y:S05]  /*1b1f0*/  BSYNC B1 ;  /* 0x0000000000017941 */ /* 0x000fea0003800000 */
.L_x_12973:
        /* <DEDUP_REMOVED lines=9> */
.L_x_12977:
[----:B------:R-:W-:Y:S02]  /*1b290*/  IMAD.MOV.U32 R51, RZ, RZ, R20 ;  /* 0x000000ffff337224 */ /* 0x000fe400078e0014 */
[----:B------:R-:W-:Y:S02]  /*1b2a0*/  IMAD.MOV.U32 R39, RZ, RZ, R24 ;  /* 0x000000ffff277224 */ /* 0x000fe400078e0018 */
[----:B------:R-:W-:Y:S02]  /*1b2b0*/  IMAD.MOV.U32 R20, RZ, RZ, R43 ;  /* 0x000000ffff147224 */ /* 0x000fe400078e002b */
[----:B------:R-:W-:Y:S02]  /*1b2c0*/  IMAD.MOV.U32 R24, RZ, RZ, R45 ;  /* 0x000000ffff187224 */ /* 0x000fe400078e002d */
.L_x_12978:
[----:B------:R-:W-:Y:S05]  /*1b2d0*/  BSYNC B1 ;  /* 0x0000000000017941 */ /* 0x000fea0003800000 */
.L_x_12976:
        /* <DEDUP_REMOVED lines=9> */
.L_x_12980:
[----:B------:R-:W-:Y:S01]  /*1b370*/  MOV R50, R51 ;  /* 0x0000003300327202 */ /* 0x000fe20000000f00 */
[----:B------:R-:W-:Y:S02]  /*1b380*/  IMAD.MOV.U32 R38, RZ, RZ, R39 ;  /* 0x000000ffff267224 */ /* 0x000fe400078e0027 */
[----:B------:R-:W-:Y:S02]  /*1b390*/  IMAD.MOV.U32 R51, RZ, RZ, R44 ;  /* 0x000000ffff337224 */ /* 0x000fe400078e002c */
[----:B------:R-:W-:Y:S02]  /*1b3a0*/  IMAD.MOV.U32 R39, RZ, RZ, R46 ;  /* 0x000000ffff277224 */ /* 0x000fe400078e002e */
.L_x_12981:
[----:B------:R-:W-:Y:S05]  /*1b3b0*/  BSYNC B1 ;  /* 0x0000000000017941 */ /* 0x000fea0003800000 */
.L_x_12979:
        /* <DEDUP_REMOVED lines=8> */
.L_x_12982:
[----:B------:R-:W-:Y:S01]  /*1b440*/  IMAD.MOV.U32 R60, RZ, RZ, R50 ;  /* 0x000000ffff3c7224 */ /* 0x000fe200078e0032 */
[----:B------:R-:W-:Y:S01]  /*1b450*/  MOV R37, R38 ;  /* 0x0000002600257202 */ /* 0x000fe20000000f00 */
[----:B------:R-:W-:Y:S02]  /*1b460*/  IMAD.MOV.U32 R50, RZ, RZ, R53 ;  /* 0x000000ffff327224 */ /* 0x000fe400078e0035 */
[----:B------:R-:W-:Y:S02]  /*1b470*/  IMAD.MOV.U32 R38, RZ, RZ, R55 ;  /* 0x000000ffff267224 */ /* 0x000fe400078e0037 */
.L_x_12264:
[----:B-1234-:R-:W-:Y:S05]  /*1b480*/  BSYNC B0 ;  /* 0x0000000000007941 */ /* 0x01efea0003800000 */
.L_x_12263:
[----:B------:R-:W-:Y:S01]  /*1b490*/  ISETP.GT.AND P0, PT, R58, 0x1b, PT ;  /* 0x0000001b3a00780c */ /* 0x000fe20003f04270 */
[----:B------:R1:W2:Y:S01]  /*1b4a0*/  SHFL.DOWN PT, R3, R60, 0x4, 0x1f ;  /* 0x08801f003c037f89 */ /* 0x0002a200000e0000 */
[----:B------:R-:W-:Y:S03]  /*1b4b0*/  BSSY B0, `(.L_x_12983) ;  /* 0x0000daf000007945 */ /* 0x000fe60003800000 */
[----:B------:R1:W3:Y:S04]  /*1b4c0*/  SHFL.DOWN PT, R54, R50, 0x4, 0x1f ;  /* 0x08801f0032367f89 */ /* 0x0002e800000e0000 */
[----:B------:R1:W4:Y:S04]  /*1b4d0*/  SHFL.DOWN PT, R52, R51, 0x4, 0x1f ;  /* 0x08801f0033347f89 */ /* 0x00032800000e0000 */
[----:B------:R1:W0:Y:S04]  /*1b4e0*/  SHFL.DOWN PT, R48, R20, 0x4, 0x1f ;  /* 0x08801f0014307f89 */ /* 0x00022800000e0000 */
[----:B0-----:R1:W0:Y:S04]  /*1b4f0*/  SHFL.DOWN PT, R46, R21, 0x4, 0x1f ;  /* 0x08801f00152e7f89 */ /* 0x00122800000e0000 */
        /* <DEDUP_REMOVED lines=28> */
[CC--:B0-234-:R-:W-:Y:S01]  /*1b6c0*/  FSETP.GEU.FTZ.AND P0, PT, R56.reuse, R5.reuse, PT ;  /* 0x000000053800720b */ /* 0x0ddfe20003f1e000 */
[----:B------:R-:W-:Y:S01]  /*1b6d0*/  BSSY B1, `(.L_x_12985) ;  /* 0x0000013000017945 */ /* 0x000fe20003800000 */
[----:B------:R-:W-:-:S02]  /*1b6e0*/  FSETP.NEU.FTZ.AND P1, PT, R56, R5, PT ;  /* 0x000000053800720b */ /* 0x000fc40003f3d000 */
[C---:B------:R-:W-:Y:S02]  /*1b6f0*/  ISETP.EQ.OR P0, PT, R36.reuse, -0x1, !P0 ;  /* 0xffffffff2400780c */ /* 0x040fe40004702670 */
[----:B------:R-:W-:-:S04]  /*1b700*/  ISETP.LE.OR P1, PT, R36, R3, P1 ;  /* 0x000000032400720c */ /* 0x000fc80000f23670 */
[----:B------:R-:W-:-:S13]  /*1b710*/  PLOP3.LUT P0, PT, P0, P1, PT, 0x8, 0x0 ;  /* 0x000000000000781c */ /* 0x000fda0000702170 */
[----:B-1----:R-:W-:Y:S02]  /*1b720*/  @!P0 IMAD.MOV.U32 R56, RZ, RZ, R5 ;  /* 0x000000ffff388224 */ /* 0x002fe400078e0005 */
        /* <DEDUP_REMOVED lines=9> */
.L_x_12986:
[----:B------:R-:W-:Y:S01]  /*1b7c0*/  MOV R5, R36 ;  /* 0x0000002400057202 */ /* 0x000fe20000000f00 */
[----:B------:R-:W-:Y:S02]  /*1b7d0*/  IMAD.MOV.U32 R3, RZ, RZ, R56 ;  /* 0x000000ffff037224 */ /* 0x000fe400078e0038 */
[----:B------:R-:W-:Y:S02]  /*1b7e0*/  IMAD.MOV.U32 R56, RZ, RZ, R15 ;  /* 0x000000ffff387224 */ /* 0x000fe400078e000f */
[----:B------:R-:W-:Y:S02]  /*1b7f0*/  IMAD.MOV.U32 R36, RZ, RZ, R19 ;  /* 0x000000ffff247224 */ /* 0x000fe400078e0013 */
.L_x_12987:
[----:B------:R-:W-:Y:S05]  /*1b800*/  BSYNC B1 ;  /* 0x0000000000017941 */ /* 0x000fea0003800000 */
.L_x_12985:
        /* <DEDUP_REMOVED lines=9> */
.L_x_12989:
[----:B------:R-:W-:Y:S01]  /*1b8a0*/  IMAD.MOV.U32 R15, RZ, RZ, R5 ;  /* 0x000000ffff0f7224 */ /* 0x000fe200078e0005 */
[----:B------:R-:W-:Y:S01]  /*1b8b0*/  MOV R68, R3 ;  /* 0x0000000300447202 */ /* 0x000fe20000000f00 */
[----:B------:R-:W-:Y:S02]  /*1b8c0*/  IMAD.MOV.U32 R5, RZ, RZ, R18 ;  /* 0x000000ffff057224 */ /* 0x000fe400078e0012 */
[----:B------:R-:W-:Y:S02]  /*1b8d0*/  IMAD.MOV.U32 R3, RZ, RZ, R14 ;  /* 0x000000ffff037224 */ /* 0x000fe400078e000e */
.L_x_12990:
[----:B------:R-:W-:Y:S05]  /*1b8e0*/  BSYNC B1 ;  /* 0x0000000000017941 */ /* 0x000fea0003800000 */
.L_x_12988:
        /* <DEDUP_REMOVED lines=9> */
.L_x_12992:
[----:B------:R-:W-:Y:S01]  /*1b980*/  IMAD.MOV.U32 R14, RZ, RZ, R15 ;  /* 0x000000ffff0e7224 */ /* 0x000fe200078e000f */
[----:B------:R-:W-:Y:S01]  /*1b990*/  MOV R15, R17 ;  /* 0x00000011000f7202 */ /* 0x000fe20000000f00 */
[----:B------:R-:W-:Y:S02]  /*1b9a0*/  IMAD.MOV.U32 R19, RZ, RZ, R68 ;  /* 0x000000ffff137224 */ /* 0x000fe400078e0044 */
[----:B------:R-:W-:Y:S02]  /*1b9b0*/  IMAD.MOV.U32 R68, RZ, RZ, R13 ;  /* 0x000000ffff447224 */ /* 0x000fe400078e000d */
.L_x_12993:
[----:B------:R-:W-:Y:S05]  /*1b9c0*/  BSYNC B1 ;  /* 0x0000000000017941 */ /* 0x000fea0003800000 */
.L_x_12991:
        /* <DEDUP_REMOVED lines=9> */
.L_x_12995:
[----:B------:R-:W-:Y:S02]  /*1ba60*/  IMAD.MOV.U32 R13, RZ, RZ, R14 ;  /* 0x000000ffff0d7224 */ /* 0x000fe400078e000e */
[----:B------:R-:W-:Y:S01]  /*1ba70*/  IMAD.MOV.U32 R18, RZ, RZ, R19 ;  /* 0x000000ffff127224 */ /* 0x000fe200078e0013 */
[----:B------:R-:W-:Y:S01]  /*1ba80*/  MOV R19, R12 ;  /* 0x0000000c00137202 */ /* 0x000fe20000000f00 */
[----:B------:R-:W-:Y:S02]  /*1ba90*/  IMAD.MOV.U32 R14, RZ, RZ, R16 ;  /* 0x000000ffff0e7224 */ /* 0x000fe400078e0010 */
.L_x_12996:
[----:B------:R-:W-:Y:S05]  /*1baa0*/  BSYNC B1 ;  /* 0x0000000000017941 */ /* 0x000fea0003800000 */
.L_x_12994:
        /* <DEDUP_REMOVED lines=9> */
.L_x_12998:
[----:B------:R-:W-:Y:S02]  /*1bb40*/  IMAD.MOV.U32 R12, RZ, RZ, R13 ;  /* 0x000000ffff0c7224 */ /* 0x000fe400078e000d */
[----:B------:R-:W-:Y:S02]  /*1bb50*/  IMAD.MOV.U32 R17, RZ, RZ, R18 ;  /* 0x000000ffff117224 */ /* 0x000fe400078e0012 */
[----:B------:R-:W-:Y:S02]  /*1bb60*/  IMAD.MOV.U32 R13, RZ, RZ, R31 ;  /* 0x000000ffff0d7224 */ /* 0x000fe400078e001f */
[----:B------:R-:W-:Y:S02]  /*1bb70*/  IMAD.MOV.U32 R18, RZ, RZ, R35 ;  /* 0x000000ffff127224 */ /* 0x000fe400078e0023 */
.L_x_12999:
[----:B------:R-:W-:Y:S05]  /*1bb80*/  BSYNC B1 ;  /* 0x0000000000017941 */ /* 0x000fea0003800000 */
.L_x_12997:
        /* <DEDUP_REMOVED lines=9> */
.L_x_13001:
[----:B------:R-:W-:Y:S02]  /*1bc20*/  IMAD.MOV.U32 R31, RZ, RZ, R12 ;  /* 0x000000ffff1f7224 */ /* 0x000fe400078e000c */
[----:B------:R-:W-:Y:S02]  /*1bc30*/  IMAD.MOV.U32 R16, RZ, RZ, R17 ;  /* 0x000000ffff107224 */ /* 0x000fe400078e0011 */
[----:B------:R-:W-:Y:S02]  /*1bc40*/  IMAD.MOV.U32 R12, RZ, RZ, R30 ;  /* 0x000000ffff0c7224 */ /* 0x000fe400078e001e */
[----:B------:R-:W-:Y:S02]  /*1bc50*/  IMAD.MOV.U32 R17, RZ, RZ, R34 ;  /* 0x000000ffff117224 */ /* 0x000fe400078e0022 */
.L_x_13002:
[----:B------:R-:W-:Y:S05]  /*1bc60*/  BSYNC B1 ;  /* 0x0000000000017941 */ /* 0x000fea0003800000 */
.L_x_13000:
        /* <DEDUP_REMOVED lines=9> */
.L_x_13004:
[----:B------:R-:W-:Y:S02]  /*1bd00*/  IMAD.MOV.U32 R30, RZ, RZ, R31 ;  /* 0x000000ffff1e7224 */ /* 0x000fe400078e001f */
[----:B------:R-:W-:Y:S02]  /*1bd10*/  IMAD.MOV.U32 R35, RZ, RZ, R16 ;  /* 0x000000ffff237224 */ /* 0x000fe400078e0010 */
[----:B------:R-:W-:Y:S02]  /*1bd20*/  IMAD.MOV.U32 R31, RZ, RZ, R29 ;  /* 0x000000ffff1f7224 */ /* 0x000fe400078e001d */
[----:B------:R-:W-:Y:S02]  /*1bd30*/  IMAD.MOV.U32 R16, RZ, RZ, R33 ;  /* 0x000000ffff107224 */ /* 0x000fe400078e0021 */
.L_x_13005:
[----:B------:R-:W-:Y:S05]  /*1bd40*/  BSYNC B1 ;  /* 0x0000000000017941 */ /* 0x000fea0003800000 */
.L_x_13003:
        /* <DEDUP_REMOVED lines=9> */
.L_x_13007:
[----:B------:R-:W-:Y:S01]  /*1bde0*/  MOV R29, R30 ;  /* 0x0000001e001d7202 */ /* 0x000fe20000000f00 */
[----:B------:R-:W-:Y:S02]  /*1bdf0*/  IMAD.MOV.U32 R34, RZ, RZ, R35 ;  /* 0x000000ffff227224 */ /* 0x000fe400078e0023 */
[----:B------:R-:W-:Y:S02]  /*1be00*/  IMAD.MOV.U32 R30, RZ, RZ, R28 ;  /* 0x000000ffff1e7224 */ /* 0x000fe400078e001c */
[----:B------:R-:W-:Y:S02]  /*1be10*/  IMAD.MOV.U32 R35, RZ, RZ, R32 ;  /* 0x000000ffff237224 */ /* 0x000fe400078e0020 */
.L_x_13008:
[----:B------:R-:W-:Y:S05]  /*1be20*/  BSYNC B1 ;  /* 0x0000000000017941 */ /* 0x000fea0003800000 */
.L_x_13006:
        /* <DEDUP_REMOVED lines=9> */
.L_x_13010:
[----:B------:R-:W-:Y:S01]  /*1bec0*/  IMAD.MOV.U32 R28, RZ, RZ, R29 ;  /* 0x000000ffff1c7224 */ /* 0x000fe200078e001d */
[----:B------:R-:W-:Y:S01]  /*1bed0*/  MOV R33, R34 ;  /* 0x0000002200217202 */ /* 0x000fe20000000f00 */
[----:B------:R-:W-:Y:S02]  /*1bee0*/  IMAD.MOV.U32 R29, RZ, RZ, R23 ;  /* 0x000000ffff1d7224 */ /* 0x000fe400078e0017 */
[----:B------:R-:W-:Y:S02]  /*1bef0*/  IMAD.MOV.U32 R34, RZ, RZ, R27 ;  /* 0x000000ffff227224 */ /* 0x000fe400078e001b */
.L_x_13011:
[----:B------:R-:W-:Y:S05]  /*1bf00*/  BSYNC B1 ;  /* 0x0000000000017941 */ /* 0x000fea0003800000 */
.L_x_13009:
        /* <DEDUP_REMOVED lines=9> */
.L_x_13013:
[----:B------:R-:W-:Y:S01]  /*1bfa0*/  IMAD.MOV.U32 R23, RZ, RZ, R28 ;  /* 0x000000ffff177224 */ /* 0x000fe200078e001c */
[----:B------:R-:W-:Y:S01]  /*1bfb0*/  MOV R28, R22 ;  /* 0x00000016001c7202 */ /* 0x000fe20000000f00 */
[----:B------:R-:W-:Y:S02]  /*1bfc0*/  IMAD.MOV.U32 R32, RZ, RZ, R33 ;  /* 0x000000ffff207224 */ /* 0x000fe400078e0021 */
[----:B------:R-:W-:Y:S02]  /*1bfd0*/  IMAD.MOV.U32 R33, RZ, RZ, R26 ;  /* 0x000000ffff217224 */ /* 0x000fe400078e001a */
.L_x_13014:
[----:B------:R-:W-:Y:S05]  /*1bfe0*/  BSYNC B1 ;  /* 0x0000000000017941 */ /* 0x000fea0003800000 */
.L_x_13012:
        /* <DEDUP_REMOVED lines=9> */
.L_x_13016:
[----:B------:R-:W-:Y:S02]  /*1c080*/  IMAD.MOV.U32 R22, RZ, RZ, R23 ;  /* 0x000000ffff167224 */ /* 0x000fe400078e0017 */
[----:B------:R-:W-:Y:S01]  /*1c090*/  IMAD.MOV.U32 R27, RZ, RZ, R32 ;  /* 0x000000ffff1b7224 */ /* 0x000fe200078e0020 */
[----:B------:R-:W-:Y:S01]  /*1c0a0*/  MOV R32, R25 ;  /* 0x0000001900207202 */ /* 0x000fe20000000f00 */
[----:B------:R-:W-:Y:S02]  /*1c0b0*/  IMAD.MOV.U32 R23, RZ, RZ, R21 ;  /* 0x000000ffff177224 */ /* 0x000fe400078e0015 */
.L_x_13017:
[----:B------:R-:W-:Y:S05]  /*1c0c0*/  BSYNC B1 ;  /* 0x0000000000017941 */ /* 0x000fea0003800000 */
.L_x_13015:
        /* <DEDUP_REMOVED lines=9> */
.L_x_13019:
[----:B------:R-:W-:Y:S02]  /*1c160*/  IMAD.MOV.U32 R21, RZ, RZ, R22 ;  /* 0x000000ffff157224 */ /* 0x000fe400078e0016 */
[----:B------:R-:W-:Y:S02]  /*1c170*/  IMAD.MOV.U32 R26, RZ, RZ, R27 ;  /* 0x000000ffff1a7224 */ /* 0x000fe400078e001b */
[----:B------:R-:W-:Y:S02]  /*1c180*/  IMAD.MOV.U32 R22, RZ, RZ, R20 ;  /* 0x000000ffff167224 */ /* 0x000fe400078e0014 */
[----:B------:R-:W-:Y:S02]  /*1c190*/  IMAD.MOV.U32 R27, RZ, RZ, R24 ;  /* 0x000000ffff1b7224 */ /* 0x000fe400078e0018 */
.L_x_13020:
[----:B------:R-:W-:Y:S05]  /*1c1a0*/  BSYNC B1 ;  /* 0x0000000000017941 */ /* 0x000fea0003800000 */
.L_x_13018:
        /* <DEDUP_REMOVED lines=9> */
.L_x_13022:
[----:B------:R-:W-:Y:S02]  /*1c240*/  IMAD.MOV.U32 R20, RZ, RZ, R21 ;  /* 0x000000ffff147224 */ /* 0x000fe400078e0015 */
[----:B------:R-:W-:Y:S02]  /*1c250*/  IMAD.MOV.U32 R25, RZ, RZ, R26 ;  /* 0x000000ffff197224 */ /* 0x000fe400078e001a */
[----:B------:R-:W-:Y:S02]  /*1c260*/  IMAD.MOV.U32 R26, RZ, RZ, R39 ;  /* 0x000000ffff1a7224 */ /* 0x000fe400078e0027 */
[----:B------:R-:W-:Y:S02]  /*1c270*/  IMAD.MOV.U32 R21, RZ, RZ, R51 ;  /* 0x000000ffff157224 */ /* 0x000fe400078e0033 */
.L_x_13023:
[----:B------:R-:W-:Y:S05]  /*1c280*/  BSYNC B1 ;  /* 0x0000000000017941 */ /* 0x000fea0003800000 */
.L_x_13021:
        /* <DEDUP_REMOVED lines=9> */
.L_x_13025:
[----:B------:R-:W-:Y:S02]  /*1c320*/  IMAD.MOV.U32 R39, RZ, RZ, R20 ;  /* 0x000000ffff277224 */ /* 0x000fe400078e0014 */
[----:B------:R-:W-:Y:S02]  /*1c330*/  IMAD.MOV.U32 R24, RZ, RZ, R25 ;  /* 0x000000ffff187224 */ /* 0x000fe400078e0019 */
[----:B------:R-:W-:Y:S02]  /*1c340*/  IMAD.MOV.U32 R20, RZ, RZ, R50 ;  /* 0x000000ffff147224 */ /* 0x000fe400078e0032 */
[----:B------:R-:W-:Y:S02]  /*1c350*/  IMAD.MOV.U32 R25, RZ, RZ, R38 ;  /* 0x000000ffff197224 */ /* 0x000fe400078e0026 */
.L_x_13026:
[----:B------:R-:W-:Y:S05]  /*1c360*/  BSYNC B1 ;  /* 0x0000000000017941 */ /* 0x000fea0003800000 */
.L_x_13024:
        /* <DEDUP_REMOVED lines=9> */
.L_x_13028:
[----:B------:R-:W-:Y:S01]  /*1c400*/  MOV R50, R39 ;  /* 0x0000002700327202 */ /* 0x000fe20000000f00 */
[----:B------:R-:W-:Y:S02]  /*1c410*/  IMAD.MOV.U32 R38, RZ, RZ, R24 ;  /* 0x000000ffff267224 */ /* 0x000fe400078e0018 */
[----:B------:R-:W-:Y:S02]  /*1c420*/  IMAD.MOV.U32 R24, RZ, RZ, R37 ;  /* 0x000000ffff187224 */ /* 0x000fe400078e0025 */
[----:B------:R-:W-:Y:S02]  /*1c430*/  IMAD.MOV.U32 R39, RZ, RZ, R60 ;  /* 0x000000ffff277224 */ /* 0x000fe400078e003c */
.L_x_13029:
[----:B------:R-:W-:Y:S05]  /*1c440*/  BSYNC B1 ;  /* 0x0000000000017941 */ /* 0x000fea0003800000 */
.L_x_13027:
        /* <DEDUP_REMOVED lines=16> */
.L_x_13031:
[----:B------:R-:W-:Y:S02]  /*1c550*/  IMAD.MOV.U32 R51, RZ, RZ, R36 ;  /* 0x000000ffff337224 */ /* 0x000fe400078e0024 */
[----:B------:R-:W-:Y:S02]  /*1c560*/  IMAD.MOV.U32 R37, RZ, RZ, R56 ;  /* 0x000000ffff257224 */ /* 0x000fe400078e0038 */
[----:B------:R-:W-:Y:S02]  /*1c570*/  IMAD.MOV.U32 R56, RZ, RZ, R3 ;  /* 0x000000ffff387224 */ /* 0x000fe400078e0003 */
[----:B------:R-:W-:Y:S02]  /*1c580*/  IMAD.MOV.U32 R36, RZ, RZ, R5 ;  /* 0x000000ffff247224 */ /* 0x000fe400078e0005 */
.L_x_13032:
[----:B------:R-:W-:Y:S05]  /*1c590*/  BSYNC B1 ;  /* 0x0000000000017941 */ /* 0x000fea0003800000 */
.L_x_13030:
        /* <DEDUP_REMOVED lines=9> */
.L_x_13034:
[----:B------:R-:W-:Y:S01]  /*1c630*/  MOV R3, R51 ;  /* 0x0000003300037202 */ /* 0x000fe20000000f00 */
[----:B------:R-:W-:Y:S02]  /*1c640*/  IMAD.MOV.U32 R54, RZ, RZ, R37 ;  /* 0x000000ffff367224 */ /* 0x000fe400078e0025 */
[----:B------:R-:W-:Y:S02]  /*1c650*/  IMAD.MOV.U32 R51, RZ, RZ, R15 ;  /* 0x000000ffff337224 */ /* 0x000fe400078e000f */
[----:B------:R-:W-:Y:S02]  /*1c660*/  IMAD.MOV.U32 R37, RZ, RZ, R68 ;  /* 0x000000ffff257224 */ /* 0x000fe400078e0044 */
.L_x_13035:
[----:B------:R-:W-:Y:S05]  /*1c670*/  BSYNC B1 ;  /* 0x0000000000017941 */ /* 0x000fea0003800000 */
.L_x_13033:
        /* <DEDUP_REMOVED lines=9> */
.L_x_13037:
[----:B------:R-:W-:Y:S01]  /*1c710*/  IMAD.MOV.U32 R60, RZ, RZ, R3 ;  /* 0x000000ffff3c7224 */ /* 0x000fe200078e0003 */
[----:B------:R-:W-:Y:S01]  /*1c720*/  MOV R5, R54 ;  /* 0x0000003600057202 */ /* 0x000fe20000000f00 */
[----:B------:R-:W-:Y:S02]  /*1c730*/  IMAD.MOV.U32 R3, RZ, RZ, R14 ;  /* 0x000000ffff037224 */ /* 0x000fe400078e000e */
[----:B------:R-:W-:Y:S02]  /*1c740*/  IMAD.MOV.U32 R54, RZ, RZ, R19 ;  /* 0x000000ffff367224 */ /* 0x000fe400078e0013 */
.L_x_13038:
[----:B------:R-:W-:Y:S05]  /*1c750*/  BSYNC B1 ;  /* 0x0000000000017941 */ /* 0x000fea0003800000 */
.L_x_13036:
        /* <DEDUP_REMOVED lines=9> */
.L_x_13040:
[----:B------:R-:W-:Y:S01]  /*1c7f0*/  IMAD.MOV.U32 R15, RZ, RZ, R60 ;  /* 0x000000ffff0f7224 */ /* 0x000fe200078e003c */
[----:B------:R-:W-:Y:S01]  /*1c800*/  MOV R60, R13 ;  /* 0x0000000d003c7202 */ /* 0x000fe20000000f00 */
[----:B------:R-:W-:Y:S02]  /*1c810*/  IMAD.MOV.U32 R14, RZ, RZ, R5 ;  /* 0x000000ffff0e7224 */ /* 0x000fe400078e0005 */
[----:B------:R-:W-:Y:S02]  /*1c820*/  IMAD.MOV.U32 R5, RZ, RZ, R18 ;  /* 0x000000ffff057224 */ /* 0x000fe400078e0012 */
.L_x_13041:
[----:B------:R-:W-:Y:S05]  /*1c830*/  BSYNC B1 ;  /* 0x0000000000017941 */ /* 0x000fea0003800000 */
.L_x_13039:
        /* <DEDUP_REMOVED lines=9> */
.L_x_13043:
[----:B------:R-:W-:Y:S02]  /*1c8d0*/  IMAD.MOV.U32 R18, RZ, RZ, R15 ;  /* 0x000000ffff127224 */ /* 0x000fe400078e000f */
[----:B------:R-:W-:Y:S01]  /*1c8e0*/  IMAD.MOV.U32 R13, RZ, RZ, R14 ;  /* 0x000000ffff0d7224 */ /* 0x000fe200078e000e */
[----:B------:R-:W-:Y:S01]  /*1c8f0*/  MOV R14, R17 ;  /* 0x00000011000e7202 */ /* 0x000fe20000000f00 */
[----:B------:R-:W-:Y:S02]  /*1c900*/  IMAD.MOV.U32 R15, RZ, RZ, R12 ;  /* 0x000000ffff0f7224 */ /* 0x000fe400078e000c */
.L_x_13044:
[----:B------:R-:W-:Y:S05]  /*1c910*/  BSYNC B1 ;  /* 0x0000000000017941 */ /* 0x000fea0003800000 */
.L_x_13042:
        /* <DEDUP_REMOVED lines=9> */
.L_x_13046:
[----:B------:R-:W-:Y:S02]  /*1c9b0*/  IMAD.MOV.U32 R17, RZ, RZ, R18 ;  /* 0x000000ffff117224 */ /* 0x000fe400078e0012 */
[----:B------:R-:W-:Y:S02]  /*1c9c0*/  IMAD.MOV.U32 R12, RZ, RZ, R13 ;  /* 0x000000ffff0c7224 */ /* 0x000fe400078e000d */
[----:B------:R-:W-:Y:S02]  /*1c9d0*/  IMAD.MOV.U32 R18, RZ, RZ, R31 ;  /* 0x000000ffff127224 */ /* 0x000fe400078e001f */
[----:B------:R-:W-:Y:S02]  /*1c9e0*/  IMAD.MOV.U32 R13, RZ, RZ, R16 ;  /* 0x000000ffff0d7224 */ /* 0x000fe400078e0010 */
.L_x_13047:
[----:B------:R-:W-:Y:S05]  /*1c9f0*/  BSYNC B1 ;  /* 0x0000000000017941 */ /* 0x000fea0003800000 */
.L_x_13045:
        /* <DEDUP_REMOVED lines=9> */
.L_x_13049:
[----:B------:R-:W-:Y:S02]  /*1ca90*/  IMAD.MOV.U32 R16, RZ, RZ, R17 ;  /* 0x000000ffff107224 */ /* 0x000fe400078e0011 */
[----:B------:R-:W-:Y:S02]  /*1caa0*/  IMAD.MOV.U32 R19, RZ, RZ, R12 ;  /* 0x000000ffff137224 */ /* 0x000fe400078e000c */
[----:B------:R-:W-:Y:S02]  /*1cab0*/  IMAD.MOV.U32 R17, RZ, RZ, R30 ;  /* 0x000000ffff117224 */ /* 0x000fe400078e001e */
[----:B------:R-:W-:Y:S02]  /*1cac0*/  IMAD.MOV.U32 R12, RZ, RZ, R35 ;  /* 0x000000ffff0c7224 */ /* 0x000fe400078e0023 */
.L_x_13050:
[----:B------:R-:W-:Y:S05]  /*1cad0*/  BSYNC B1 ;  /* 0x0000000000017941 */ /* 0x000fea0003800000 */
.L_x_13048:
        /* <DEDUP_REMOVED lines=9> */
.L_x_13052:
[----:B------:R-:W-:Y:S02]  /*1cb70*/  IMAD.MOV.U32 R31, RZ, RZ, R16 ;  /* 0x000000ffff1f7224 */ /* 0x000fe400078e0010 */
[----:B------:R-:W-:Y:S02]  /*1cb80*/  IMAD.MOV.U32 R30, RZ, RZ, R19 ;  /* 0x000000ffff1e7224 */ /* 0x000fe400078e0013 */
[----:B------:R-:W-:Y:S02]  /*1cb90*/  IMAD.MOV.U32 R16, RZ, RZ, R29 ;  /* 0x000000ffff107224 */ /* 0x000fe400078e001d */
[----:B------:R-:W-:Y:S02]  /*1cba0*/  IMAD.MOV.U32 R19, RZ, RZ, R34 ;  /* 0x000000ffff137224 */ /* 0x000fe400078e0022 */
.L_x_13053:
[----:B------:R-:W-:Y:S05]  /*1cbb0*/  BSYNC B1 ;  /* 0x0000000000017941 */ /* 0x000fea0003800000 */
.L_x_13051:
        /* <DEDUP_REMOVED lines=9> */
.L_x_13055:
[----:B------:R-:W-:Y:S01]  /*1cc50*/  MOV R34, R31 ;  /* 0x0000001f00227202 */ /* 0x000fe20000000f00 */
[----:B------:R-:W-:Y:S02]  /*1cc60*/  IMAD.MOV.U32 R29, RZ, RZ, R30 ;  /* 0x000000ffff1d7224 */ /* 0x000fe400078e001e */
[----:B------:R-:W-:Y:S02]  /*1cc70*/  IMAD.MOV.U32 R31, RZ, RZ, R28 ;  /* 0x000000ffff1f7224 */ /* 0x000fe400078e001c */
[----:B------:R-:W-:Y:S02]  /*1cc80*/  IMAD.MOV.U32 R30, RZ, RZ, R33 ;  /* 0x000000ffff1e7224 */ /* 0x000fe400078e0021 */
.L_x_13056:
[----:B------:R-:W-:Y:S05]  /*1cc90*/  BSYNC B1 ;  /* 0x0000000000017941 */ /* 0x000fea0003800000 */
.L_x_13054:
        /* <DEDUP_REMOVED lines=9> */
.L_x_13058:
[----:B------:R-:W-:Y:S01]  /*1cd30*/  IMAD.MOV.U32 R33, RZ, RZ, R34 ;  /* 0x000000ffff217224 */ /* 0x000fe200078e0022 */
[----:B------:R-:W-:Y:S01]  /*1cd40*/  MOV R28, R29 ;  /* 0x0000001d001c7202 */ /* 0x000fe20000000f00 */
[----:B------:R-:W-:Y:S02]  /*1cd50*/  IMAD.MOV.U32 R34, RZ, RZ, R23 ;  /* 0x000000ffff227224 */ /* 0x000fe400078e0017 */
[----:B------:R-:W-:Y:S02]  /*1cd60*/  IMAD.MOV.U32 R29, RZ, RZ, R32 ;  /* 0x000000ffff1d7224 */ /* 0x000fe400078e0020 */
.L_x_13059:
[----:B------:R-:W-:Y:S05]  /*1cd70*/  BSYNC B1 ;  /* 0x0000000000017941 */ /* 0x000fea0003800000 */
.L_x_13057:
        /* <DEDUP_REMOVED lines=9> */
.L_x_13061:
[----:B------:R-:W-:Y:S01]  /*1ce10*/  IMAD.MOV.U32 R32, RZ, RZ, R33 ;  /* 0x000000ffff207224 */ /* 0x000fe200078e0021 */
[----:B------:R-:W-:Y:S01]  /*1ce20*/  MOV R33, R22 ;  /* 0x0000001600217202 */ /* 0x000fe20000000f00 */
[----:B------:R-:W-:Y:S02]  /*1ce30*/  IMAD.MOV.U32 R23, RZ, RZ, R28 ;  /* 0x000000ffff177224 */ /* 0x000fe400078e001c */
[----:B------:R-:W-:Y:S02]  /*1ce40*/  IMAD.MOV.U32 R28, RZ, RZ, R27 ;  /* 0x000000ffff1c7224 */ /* 0x000fe400078e001b */
.L_x_13062:
[----:B------:R-:W-:Y:S05]  /*1ce50*/  BSYNC B1 ;  /* 0x0000000000017941 */ /* 0x000fea0003800000 */
.L_x_13060:
        /* <DEDUP_REMOVED lines=9> */
.L_x_13064:
[----:B------:R-:W-:Y:S02]  /*1cef0*/  IMAD.MOV.U32 R27, RZ, RZ, R32 ;  /* 0x000000ffff1b7224 */ /* 0x000fe400078e0020 */
[----:B------:R-:W-:Y:S01]  /*1cf00*/  IMAD.MOV.U32 R22, RZ, RZ, R23 ;  /* 0x000000ffff167224 */ /* 0x000fe200078e0017 */
[----:B------:R-:W-:Y:S01]  /*1cf10*/  MOV R23, R26 ;  /* 0x0000001a00177202 */ /* 0x000fe20000000f00 */
[----:B------:R-:W-:Y:S02]  /*1cf20*/  IMAD.MOV.U32 R32, RZ, RZ, R21 ;  /* 0x000000ffff207224 */ /* 0x000fe400078e0015 */
.L_x_13065:
[----:B------:R-:W-:Y:S05]  /*1cf30*/  BSYNC B1 ;  /* 0x0000000000017941 */ /* 0x000fea0003800000 */
.L_x_13063:
        /* <DEDUP_REMOVED lines=9> */
.L_x_13067:
[----:B------:R-:W-:Y:S02]  /*1cfd0*/  IMAD.MOV.U32 R26, RZ, RZ, R27 ;  /* 0x000000ffff1a7224 */ /* 0x000fe400078e001b */
[----:B------:R-:W-:Y:S02]  /*1cfe0*/  IMAD.MOV.U32 R21, RZ, RZ, R22 ;  /* 0x000000ffff157224 */ /* 0x000fe400078e0016 */
[----:B------:R-:W-:Y:S02]  /*1cff0*/  IMAD.MOV.U32 R27, RZ, RZ, R20 ;  /* 0x000000ffff1b7224 */ /* 0x000fe400078e0014 */
[----:B------:R-:W-:Y:S02]  /*1d000*/  IMAD.MOV.U32 R22, RZ, RZ, R25 ;  /* 0x000000ffff167224 */ /* 0x000fe400078e0019 */
.L_x_13068:
[----:B------:R-:W-:Y:S05]  /*1d010*/  BSYNC B1 ;  /* 0x0000000000017941 */ /* 0x000fea0003800000 */
.L_x_13066:
        /* <DEDUP_REMOVED lines=9> */
.L_x_13070:
[----:B------:R-:W-:Y:S02]  /*1d0b0*/  IMAD.MOV.U32 R35, RZ, RZ, R26 ;  /* 0x000000ffff237224 */ /* 0x000fe400078e001a */
[----:B------:R-:W-:Y:S02]  /*1d0c0*/  IMAD.MOV.U32 R25, RZ, RZ, R21 ;  /* 0x000000ffff197224 */ /* 0x000fe400078e0015 */
[----:B------:R-:W-:Y:S02]  /*1d0d0*/  IMAD.MOV.U32 R26, RZ, RZ, R39 ;  /* 0x000000ffff1a7224 */ /* 0x000fe400078e0027 */
[----:B------:R-:W-:Y:S02]  /*1d0e0*/  IMAD.MOV.U32 R21, RZ, RZ, R24 ;  /* 0x000000ffff157224 */ /* 0x000fe400078e0018 */
.L_x_13071:
[----:B------:R-:W-:Y:S05]  /*1d0f0*/  BSYNC B1 ;  /* 0x0000000000017941 */ /* 0x000fea0003800000 */
.L_x_13069:
        /* <DEDUP_REMOVED lines=9> */
.L_x_13073:
[----:B------:R-:W-:Y:S02]  /*1d190*/  IMAD.MOV.U32 R24, RZ, RZ, R35 ;  /* 0x000000ffff187224 */ /* 0x000fe400078e0023 */
[----:B------:R-:W-:Y:S02]  /*1d1a0*/  IMAD.MOV.U32 R20, RZ, RZ, R25 ;  /* 0x000000ffff147224 */ /* 0x000fe400078e0019 */
[----:B------:R-:W-:Y:S02]  /*1d1b0*/  IMAD.MOV.U32 R35, RZ, RZ, R50 ;  /* 0x000000ffff237224 */ /* 0x000fe400078e0032 */
[----:B------:R-:W-:Y:S02]  /*1d1c0*/  IMAD.MOV.U32 R25, RZ, RZ, R38 ;  /* 0x000000ffff197224 */ /* 0x000fe400078e0026 */
.L_x_13074:
[----:B------:R-:W-:Y:S05]  /*1d1d0*/  BSYNC B1 ;  /* 0x0000000000017941 */ /* 0x000fea0003800000 */
.L_x_13072:
        /* <DEDUP_REMOVED lines=16> */
.L_x_13076:
[----:B------:R-:W-:Y:S02]  /*1d2e0*/  IMAD.MOV.U32 R38, RZ, RZ, R36 ;  /* 0x000000ffff267224 */ /* 0x000fe400078e0024 */
[----:B------:R-:W-:Y:S02]  /*1d2f0*/  IMAD.MOV.U32 R39, RZ, RZ, R56 ;  /* 0x000000ffff277224 */ /* 0x000fe400078e0038 */
[----:B------:R-:W-:Y:S02]  /*1d300*/  IMAD.MOV.U32 R56, RZ, RZ, R37 ;  /* 0x000000ffff387224 */ /* 0x000fe400078e0025 */
[----:B------:R-:W-:Y:S02]  /*1d310*/  IMAD.MOV.U32 R36, RZ, RZ, R51 ;  /* 0x000000ffff247224 */ /* 0x000fe400078e0033 */
.L_x_13077:
[----:B------:R-:W-:Y:S05]  /*1d320*/  BSYNC B1 ;  /* 0x0000000000017941 */ /* 0x000fea0003800000 */
.L_x_13075:
        /* <DEDUP_REMOVED lines=9> */
.L_x_13079:
[----:B------:R-:W-:Y:S02]  /*1d3c0*/  IMAD.MOV.U32 R37, RZ, RZ, R38 ;  /* 0x000000ffff257224 */ /* 0x000fe400078e0026 */
[----:B------:R-:W-:Y:S02]  /*1d3d0*/  IMAD.MOV.U32 R50, RZ, RZ, R39 ;  /* 0x000000ffff327224 */ /* 0x000fe400078e0027 */
[----:B------:R-:W-:Y:S02]  /*1d3e0*/  IMAD.MOV.U32 R38, RZ, RZ, R3 ;  /* 0x000000ffff267224 */ /* 0x000fe400078e0003 */
[----:B------:R-:W-:Y:S02]  /*1d3f0*/  IMAD.MOV.U32 R39, RZ, RZ, R54 ;  /* 0x000000ffff277224 */ /* 0x000fe400078e0036 */
.L_x_13080:
[----:B------:R-:W-:Y:S05]  /*1d400*/  BSYNC B1 ;  /* 0x0000000000017941 */ /* 0x000fea0003800000 */
.L_x_13078:
        /* <DEDUP_REMOVED lines=9> */
.L_x_13082:
[----:B------:R-:W-:Y:S01]  /*1d4a0*/  MOV R52, R37 ;  /* 0x0000002500347202 */ /* 0x000fe20000000f00 */
[----:B------:R-:W-:Y:S02]  /*1d4b0*/  IMAD.MOV.U32 R3, RZ, RZ, R50 ;  /* 0x000000ffff037224 */ /* 0x000fe400078e0032 */
[----:B------:R-:W-:Y:S02]  /*1d4c0*/  IMAD.MOV.U32 R37, RZ, RZ, R60 ;  /* 0x000000ffff257224 */ /* 0x000fe400078e003c */
[----:B------:R-:W-:Y:S02]  /*1d4d0*/  IMAD.MOV.U32 R50, RZ, RZ, R5 ;  /* 0x000000ffff327224 */ /* 0x000fe400078e0005 */
.L_x_13083:
[----:B------:R-:W-:Y:S05]  /*1d4e0*/  BSYNC B1 ;  /* 0x0000000000017941 */ /* 0x000fea0003800000 */
.L_x_13081:
        /* <DEDUP_REMOVED lines=9> */
.L_x_13085:
[----:B------:R-:W-:Y:S01]  /*1d580*/  IMAD.MOV.U32 R5, RZ, RZ, R52 ;  /* 0x000000ffff057224 */ /* 0x000fe200078e0034 */
[----:B------:R-:W-:Y:S01]  /*1d590*/  MOV R54, R3 ;  /* 0x0000000300367202 */ /* 0x000fe20000000f00 */
[----:B------:R-:W-:Y:S02]  /*1d5a0*/  IMAD.MOV.U32 R52, RZ, RZ, R15 ;  /* 0x000000ffff347224 */ /* 0x000fe400078e000f */
[----:B------:R-:W-:Y:S02]  /*1d5b0*/  IMAD.MOV.U32 R3, RZ, RZ, R14 ;  /* 0x000000ffff037224 */ /* 0x000fe400078e000e */
.L_x_13086:
[----:B------:R-:W-:Y:S05]  /*1d5c0*/  BSYNC B1 ;  /* 0x0000000000017941 */ /* 0x000fea0003800000 */
.L_x_13084:
        /* <DEDUP_REMOVED lines=9> */
.L_x_13088:
[----:B------:R-:W-:Y:S01]  /*1d660*/  IMAD.MOV.U32 R14, RZ, RZ, R5 ;  /* 0x000000ffff0e7224 */ /* 0x000fe200078e0005 */
[----:B------:R-:W-:Y:S01]  /*1d670*/  MOV R5, R18 ;  /* 0x0000001200057202 */ /* 0x000fe20000000f00 */
[----:B------:R-:W-:Y:S02]  /*1d680*/  IMAD.MOV.U32 R15, RZ, RZ, R54 ;  /* 0x000000ffff0f7224 */ /* 0x000fe400078e0036 */
[----:B------:R-:W-:Y:S02]  /*1d690*/  IMAD.MOV.U32 R54, RZ, RZ, R13 ;  /* 0x000000ffff367224 */ /* 0x000fe400078e000d */
.L_x_13089:
[----:B------:R-:W-:Y:S05]  /*1d6a0*/  BSYNC B1 ;  /* 0x0000000000017941 */ /* 0x000fea0003800000 */
.L_x_13087:
        /* <DEDUP_REMOVED lines=9> */
.L_x_13091:
[----:B------:R-:W-:Y:S02]  /*1d740*/  IMAD.MOV.U32 R13, RZ, RZ, R14 ;  /* 0x000000ffff0d7224 */ /* 0x000fe400078e000e */
[----:B------:R-:W-:Y:S01]  /*1d750*/  IMAD.MOV.U32 R18, RZ, RZ, R15 ;  /* 0x000000ffff127224 */ /* 0x000fe200078e000f */
[----:B------:R-:W-:Y:S01]  /*1d760*/  MOV R15, R12 ;  /* 0x0000000c000f7202 */ /* 0x000fe20000000f00 */
[----:B------:R-:W-:Y:S02]  /*1d770*/  IMAD.MOV.U32 R14, RZ, RZ, R17 ;  /* 0x000000ffff0e7224 */ /* 0x000fe400078e0011 */
.L_x_13092:
[----:B------:R-:W-:Y:S05]  /*1d780*/  BSYNC B1 ;  /* 0x0000000000017941 */ /* 0x000fea0003800000 */
.L_x_13090:
        /* <DEDUP_REMOVED lines=9> */
.L_x_13094:
[----:B------:R-:W-:Y:S02]  /*1d820*/  IMAD.MOV.U32 R12, RZ, RZ, R13 ;  /* 0x000000ffff0c7224 */ /* 0x000fe400078e000d */
[----:B------:R-:W-:Y:S02]  /*1d830*/  IMAD.MOV.U32 R17, RZ, RZ, R18 ;  /* 0x000000ffff117224 */ /* 0x000fe400078e0012 */
[----:B------:R-:W-:Y:S02]  /*1d840*/  IMAD.MOV.U32 R13, RZ, RZ, R16 ;  /* 0x000000ffff0d7224 */ /* 0x000fe400078e0010 */
[----:B------:R-:W-:Y:S02]  /*1d850*/  IMAD.MOV.U32 R18, RZ, RZ, R19 ;  /* 0x000000ffff127224 */ /* 0x000fe400078e0013 */
.L_x_13095:
[----:B------:R-:W-:Y:S05]  /*1d860*/  BSYNC B1 ;  /* 0x0000000000017941 */ /* 0x000fea0003800000 */
.L_x_13093:
        /* <DEDUP_REMOVED lines=9> */
.L_x_13097:
[----:B------:R-:W-:Y:S02]  /*1d900*/  IMAD.MOV.U32 R19, RZ, RZ, R12 ;  /* 0x000000ffff137224 */ /* 0x000fe400078e000c */
[----:B------:R-:W-:Y:S02]  /*1d910*/  IMAD.MOV.U32 R16, RZ, RZ, R17 ;  /* 0x000000ffff107224 */ /* 0x000fe400078e0011 */
[----:B------:R-:W-:Y:S02]  /*1d920*/  IMAD.MOV.U32 R12, RZ, RZ, R31 ;  /* 0x000000ffff0c7224 */ /* 0x000fe400078e001f */
[----:B------:R-:W-:Y:S02]  /*1d930*/  IMAD.MOV.U32 R17, RZ, RZ, R30 ;  /* 0x000000ffff117224 */ /* 0x000fe400078e001e */
.L_x_13098:
[----:B------:R-:W-:Y:S05]  /*1d940*/  BSYNC B1 ;  /* 0x0000000000017941 */ /* 0x000fea0003800000 */
.L_x_13096:
        /* <DEDUP_REMOVED lines=9> */
.L_x_13100:
[----:B------:R-:W-:Y:S02]  /*1d9e0*/  IMAD.MOV.U32 R30, RZ, RZ, R19 ;  /* 0x000000ffff1e7224 */ /* 0x000fe400078e0013 */
[----:B------:R-:W-:Y:S02]  /*1d9f0*/  IMAD.MOV.U32 R31, RZ, RZ, R16 ;  /* 0x000000ffff1f7224 */ /* 0x000fe400078e0010 */
[----:B------:R-:W-:Y:S02]  /*1da00*/  IMAD.MOV.U32 R19, RZ, RZ, R34 ;  /* 0x000000ffff137224 */ /* 0x000fe400078e0022 */
[----:B------:R-:W-:Y:S02]  /*1da10*/  IMAD.MOV.U32 R16, RZ, RZ, R29 ;  /* 0x000000ffff107224 */ /* 0x000fe400078e001d */
.L_x_13101:
[----:B------:R-:W-:Y:S05]  /*1da20*/  BSYNC B1 ;  /* 0x0000000000017941 */ /* 0x000fea0003800000 */
.L_x_13099:
        /* <DEDUP_REMOVED lines=9> */
.L_x_13103:
[----:B------:R-:W-:Y:S01]  /*1dac0*/  MOV R29, R30 ;  /* 0x0000001e001d7202 */ /* 0x000fe20000000f00 */
[----:B------:R-:W-:Y:S02]  /*1dad0*/  IMAD.MOV.U32 R34, RZ, RZ, R31 ;  /* 0x000000ffff227224 */ /* 0x000fe400078e001f */
[----:B------:R-:W-:Y:S02]  /*1dae0*/  IMAD.MOV.U32 R30, RZ, RZ, R33 ;  /* 0x000000ffff1e7224 */ /* 0x000fe400078e0021 */
[----:B------:R-:W-:Y:S02]  /*1daf0*/  IMAD.MOV.U32 R31, RZ, RZ, R28 ;  /* 0x000000ffff1f7224 */ /* 0x000fe400078e001c */
.L_x_13104:
[----:B------:R-:W-:Y:S05]  /*1db00*/  BSYNC B1 ;  /* 0x0000000000017941 */ /* 0x000fea0003800000 */
.L_x_13102:
        /* <DEDUP_REMOVED lines=9> */
.L_x_13106:
[----:B------:R-:W-:Y:S01]  /*1dba0*/  IMAD.MOV.U32 R28, RZ, RZ, R29 ;  /* 0x000000ffff1c7224 */ /* 0x000fe200078e001d */
[----:B------:R-:W-:Y:S01]  /*1dbb0*/  MOV R33, R34 ;  /* 0x0000002200217202 */ /* 0x000fe20000000f00 */
[----:B------:R-:W-:Y:S02]  /*1dbc0*/  IMAD.MOV.U32 R29, RZ, RZ, R32 ;  /* 0x000000ffff1d7224 */ /* 0x000fe400078e0020 */
[----:B------:R-:W-:Y:S02]  /*1dbd0*/  IMAD.MOV.U32 R34, RZ, RZ, R23 ;  /* 0x000000ffff227224 */ /* 0x000fe400078e0017 */
.L_x_13107:
[----:B------:R-:W-:Y:S05]  /*1dbe0*/  BSYNC B1 ;  /* 0x0000000000017941 */ /* 0x000fea0003800000 */
.L_x_13105:
        /* <DEDUP_REMOVED lines=9> */
.L_x_13109:
[----:B------:R-:W-:Y:S01]  /*1dc80*/  IMAD.MOV.U32 R23, RZ, RZ, R28 ;  /* 0x000000ffff177224 */ /* 0x000fe200078e001c */
[----:B------:R-:W-:Y:S01]  /*1dc90*/  MOV R28, R27 ;  /* 0x0000001b001c7202 */ /* 0x000fe20000000f00 */
[----:B------:R-:W-:Y:S02]  /*1dca0*/  IMAD.MOV.U32 R32, RZ, RZ, R33 ;  /* 0x000000ffff207224 */ /* 0x000fe400078e0021 */
[----:B------:R-:W-:Y:S02]  /*1dcb0*/  IMAD.MOV.U32 R33, RZ, RZ, R22 ;  /* 0x000000ffff217224 */ /* 0x000fe400078e0016 */
.L_x_13110:
[----:B------:R-:W-:Y:S05]  /*1dcc0*/  BSYNC B1 ;  /* 0x0000000000017941 */ /* 0x000fea0003800000 */
.L_x_13108:
        /* <DEDUP_REMOVED lines=9> */
.L_x_13112:
[----:B------:R-:W-:Y:S02]  /*1dd60*/  IMAD.MOV.U32 R60, RZ, RZ, R23 ;  /* 0x000000ffff3c7224 */ /* 0x000fe400078e0017 */
[----:B------:R-:W-:Y:S01]  /*1dd70*/  IMAD.MOV.U32 R22, RZ, RZ, R32 ;  /* 0x000000ffff167224 */ /* 0x000fe200078e0020 */
[----:B------:R-:W-:Y:S01]  /*1dd80*/  MOV R32, R21 ;  /* 0x0000001500207202 */ /* 0x000fe20000000f00 */
[----:B------:R-:W-:Y:S02]  /*1dd90*/  IMAD.MOV.U32 R23, RZ, RZ, R26 ;  /* 0x000000ffff177224 */ /* 0x000fe400078e001a */
.L_x_13113:
[----:B------:R-:W-:Y:S05]  /*1dda0*/  BSYNC B1 ;  /* 0x0000000000017941 */ /* 0x000fea0003800000 */
.L_x_13111:
        /* <DEDUP_REMOVED lines=9> */
.L_x_13115:
[----:B------:R-:W-:Y:S02]  /*1de40*/  IMAD.MOV.U32 R27, RZ, RZ, R60 ;  /* 0x000000ffff1b7224 */ /* 0x000fe400078e003c */
[----:B------:R-:W-:Y:S02]  /*1de50*/  IMAD.MOV.U32 R21, RZ, RZ, R22 ;  /* 0x000000ffff157224 */ /* 0x000fe400078e0016 */
[----:B------:R-:W-:Y:S02]  /*1de60*/  IMAD.MOV.U32 R60, RZ, RZ, R35 ;  /* 0x000000ffff3c7224 */ /* 0x000fe400078e0023 */
[----:B------:R-:W-:Y:S02]  /*1de70*/  IMAD.MOV.U32 R22, RZ, RZ, R25 ;  /* 0x000000ffff167224 */ /* 0x000fe400078e0019 */
.L_x_13116:
[----:B------:R-:W-:Y:S05]  /*1de80*/  BSYNC B1 ;  /* 0x0000000000017941 */ /* 0x000fea0003800000 */
.L_x_13114:
        /* <DEDUP_REMOVED lines=9> */
.L_x_13118:
[----:B------:R-:W-:Y:S02]  /*1df20*/  IMAD.MOV.U32 R26, RZ, RZ, R27 ;  /* 0x000000ffff1a7224 */ /* 0x000fe400078e001b */
[----:B------:R-:W-:Y:S02]  /*1df30*/  IMAD.MOV.U32 R25, RZ, RZ, R21 ;  /* 0x000000ffff197224 */ /* 0x000fe400078e0015 */
[----:B------:R-:W-:Y:S02]  /*1df40*/  IMAD.MOV.U32 R27, RZ, RZ, R24 ;  /* 0x000000ffff1b7224 */ /* 0x000fe400078e0018 */
[----:B------:R-:W-:Y:S02]  /*1df50*/  IMAD.MOV.U32 R21, RZ, RZ, R20 ;  /* 0x000000ffff157224 */ /* 0x000fe400078e0014 */
.L_x_13119:
[----:B------:R-:W-:Y:S05]  /*1df60*/  BSYNC B1 ;  /* 0x0000000000017941 */ /* 0x000fea0003800000 */
.L_x_13117:
        /* <DEDUP_REMOVED lines=16> */
.L_x_13121:
[----:B------:R-:W-:Y:S02]  /*1e070*/  IMAD.MOV.U32 R20, RZ, RZ, R36 ;  /* 0x000000ffff147224 */ /* 0x000fe400078e0024 */
[----:B------:R-:W-:Y:S02]  /*1e080*/  IMAD.MOV.U32 R35, RZ, RZ, R56 ;  /* 0x000000ffff237224 */ /* 0x000fe400078e0038 */
[----:B------:R-:W-:Y:S02]  /*1e090*/  IMAD.MOV.U32 R56, RZ, RZ, R39 ;  /* 0x000000ffff387224 */ /* 0x000fe400078e0027 */
[----:B------:R-:W-:Y:S02]  /*1e0a0*/  IMAD.MOV.U32 R36, RZ, RZ, R38 ;  /* 0x000000ffff247224 */ /* 0x000fe400078e0026 */
.L_x_13122:
[----:B------:R-:W-:Y:S05]  /*1e0b0*/  BSYNC B1 ;  /* 0x0000000000017941 */ /* 0x000fea0003800000 */
.L_x_13120:
        /* <DEDUP_REMOVED lines=9> */
.L_x_13124:
[----:B------:R-:W-:Y:S02]  /*1e150*/  IMAD.MOV.U32 R39, RZ, RZ, R20 ;  /* 0x000000ffff277224 */ /* 0x000fe400078e0014 */
[----:B------:R-:W-:Y:S02]  /*1e160*/  IMAD.MOV.U32 R24, RZ, RZ, R35 ;  /* 0x000000ffff187224 */ /* 0x000fe400078e0023 */
[----:B------:R-:W-:Y:S02]  /*1e170*/  IMAD.MOV.U32 R20, RZ, RZ, R37 ;  /* 0x000000ffff147224 */ /* 0x000fe400078e0025 */
[----:B------:R-:W-:Y:S02]  /*1e180*/  IMAD.MOV.U32 R35, RZ, RZ, R50 ;  /* 0x000000ffff237224 */ /* 0x000fe400078e0032 */
.L_x_13125:
[----:B------:R-:W-:Y:S05]  /*1e190*/  BSYNC B1 ;  /* 0x0000000000017941 */ /* 0x000fea0003800000 */
.L_x_13123:
        /* <DEDUP_REMOVED lines=9> */
.L_x_13127:
[----:B------:R-:W-:Y:S02]  /*1e230*/  IMAD.MOV.U32 R38, RZ, RZ, R39 ;  /* 0x000000ffff267224 */ /* 0x000fe400078e0027 */
[----:B------:R-:W-:Y:S02]  /*1e240*/  IMAD.MOV.U32 R37, RZ, RZ, R24 ;  /* 0x000000ffff257224 */ /* 0x000fe400078e0018 */
[----:B------:R-:W-:Y:S02]  /*1e250*/  IMAD.MOV.U32 R39, RZ, RZ, R52 ;  /* 0x000000ffff277224 */ /* 0x000fe400078e0034 */
[----:B------:R-:W-:Y:S02]  /*1e260*/  IMAD.MOV.U32 R24, RZ, RZ, R3 ;  /* 0x000000ffff187224 */ /* 0x000fe400078e0003 */
.L_x_13128:
[----:B------:R-:W-:Y:S05]  /*1e270*/  BSYNC B1 ;  /* 0x0000000000017941 */ /* 0x000fea0003800000 */
.L_x_13126:
        /* <DEDUP_REMOVED lines=9> */
.L_x_13130:
[----:B------:R-:W-:Y:S01]  /*1e310*/  MOV R3, R38 ;  /* 0x0000002600037202 */ /* 0x000fe20000000f00 */
[----:B------:R-:W-:Y:S02]  /*1e320*/  IMAD.MOV.U32 R48, RZ, RZ, R37 ;  /* 0x000000ffff307224 */ /* 0x000fe400078e0025 */
[----:B------:R-:W-:Y:S02]  /*1e330*/  IMAD.MOV.U32 R38, RZ, RZ, R5 ;  /* 0x000000ffff267224 */ /* 0x000fe400078e0005 */
[----:B------:R-:W-:Y:S02]  /*1e340*/  IMAD.MOV.U32 R37, RZ, RZ, R54 ;  /* 0x000000ffff257224 */ /* 0x000fe400078e0036 */
.L_x_13131:
[----:B------:R-:W-:Y:S05]  /*1e350*/  BSYNC B1 ;  /* 0x0000000000017941 */ /* 0x000fea0003800000 */
.L_x_13129:
        /* <DEDUP_REMOVED lines=9> */
.L_x_13133:
[----:B------:R-:W-:Y:S01]  /*1e3f0*/  IMAD.MOV.U32 R50, RZ, RZ, R3 ;  /* 0x000000ffff327224 */ /* 0x000fe200078e0003 */
[----:B------:R-:W-:Y:S01]  /*1e400*/  MOV R5, R48 ;  /* 0x0000003000057202 */ /* 0x000fe20000000f00 */
[----:B------:R-:W-:Y:S02]  /*1e410*/  IMAD.MOV.U32 R3, RZ, RZ, R14 ;  /* 0x000000ffff037224 */ /* 0x000fe400078e000e */
[----:B------:R-:W-:Y:S02]  /*1e420*/  IMAD.MOV.U32 R48, RZ, RZ, R15 ;  /* 0x000000ffff307224 */ /* 0x000fe400078e000f */
.L_x_13134:
[----:B------:R-:W-:Y:S05]  /*1e430*/  BSYNC B1 ;  /* 0x0000000000017941 */ /* 0x000fea0003800000 */
.L_x_13132:
        /* <DEDUP_REMOVED lines=9> */
.L_x_13136:
[----:B------:R-:W-:Y:S01]  /*1e4d0*/  IMAD.MOV.U32 R15, RZ, RZ, R50 ;  /* 0x000000ffff0f7224 */ /* 0x000fe200078e0032 */
[----:B------:R-:W-:Y:S01]  /*1e4e0*/  MOV R50, R13 ;  /* 0x0000000d00327202 */ /* 0x000fe20000000f00 */
[----:B------:R-:W-:Y:S02]  /*1e4f0*/  IMAD.MOV.U32 R14, RZ, RZ, R5 ;  /* 0x000000ffff0e7224 */ /* 0x000fe400078e0005 */
[----:B------:R-:W-:Y:S02]  /*1e500*/  IMAD.MOV.U32 R5, RZ, RZ, R18 ;  /* 0x000000ffff057224 */ /* 0x000fe400078e0012 */
.L_x_13137:
[----:B------:R-:W-:Y:S05]  /*1e510*/  BSYNC B1 ;  /* 0x0000000000017941 */ /* 0x000fea0003800000 */
.L_x_13135:
        /* <DEDUP_REMOVED lines=9> */
.L_x_13139:
[----:B------:R-:W-:Y:S02]  /*1e5b0*/  IMAD.MOV.U32 R18, RZ, RZ, R15 ;  /* 0x000000ffff127224 */ /* 0x000fe400078e000f */
[----:B------:R-:W-:Y:S01]  /*1e5c0*/  IMAD.MOV.U32 R13, RZ, RZ, R14 ;  /* 0x000000ffff0d7224 */ /* 0x000fe200078e000e */
[----:B------:R-:W-:Y:S01]  /*1e5d0*/  MOV R14, R17 ;  /* 0x00000011000e7202 */ /* 0x000fe20000000f00 */
[----:B------:R-:W-:Y:S02]  /*1e5e0*/  IMAD.MOV.U32 R15, RZ, RZ, R12 ;  /* 0x000000ffff0f7224 */ /* 0x000fe400078e000c */
.L_x_13140:
[----:B------:R-:W-:Y:S05]  /*1e5f0*/  BSYNC B1 ;  /* 0x0000000000017941 */ /* 0x000fea0003800000 */
.L_x_13138:
        /* <DEDUP_REMOVED lines=9> */
.L_x_13142:
[----:B------:R-:W-:Y:S02]  /*1e690*/  IMAD.MOV.U32 R17, RZ, RZ, R18 ;  /* 0x000000ffff117224 */ /* 0x000fe400078e0012 */
[----:B------:R-:W-:Y:S02]  /*1e6a0*/  IMAD.MOV.U32 R12, RZ, RZ, R13 ;  /* 0x000000ffff0c7224 */ /* 0x000fe400078e000d */
[----:B------:R-:W-:Y:S02]  /*1e6b0*/  IMAD.MOV.U32 R18, RZ, RZ, R19 ;  /* 0x000000ffff127224 */ /* 0x000fe400078e0013 */
[----:B------:R-:W-:Y:S02]  /*1e6c0*/  IMAD.MOV.U32 R13, RZ, RZ, R16 ;  /* 0x000000ffff0d7224 */ /* 0x000fe400078e0010 */
.L_x_13143:
[----:B------:R-:W-:Y:S05]  /*1e6d0*/  BSYNC B1 ;  /* 0x0000000000017941 */ /* 0x000fea0003800000 */
.L_x_13141:
        /* <DEDUP_REMOVED lines=9> */
.L_x_13145:
[----:B------:R-:W-:Y:S02]  /*1e770*/  IMAD.MOV.U32 R16, RZ, RZ, R17 ;  /* 0x000000ffff107224 */ /* 0x000fe400078e0011 */
[----:B------:R-:W-:Y:S02]  /*1e780*/  IMAD.MOV.U32 R19, RZ, RZ, R12 ;  /* 0x000000ffff137224 */ /* 0x000fe400078e000c */
[----:B------:R-:W-:Y:S02]  /*1e790*/  IMAD.MOV.U32 R17, RZ, RZ, R30 ;  /* 0x000000ffff117224 */ /* 0x000fe400078e001e */
[----:B------:R-:W-:Y:S02]  /*1e7a0*/  IMAD.MOV.U32 R12, RZ, RZ, R31 ;  /* 0x000000ffff0c7224 */ /* 0x000fe400078e001f */
.L_x_13146:
[----:B------:R-:W-:Y:S05]  /*1e7b0*/  BSYNC B1 ;  /* 0x0000000000017941 */ /* 0x000fea0003800000 */
.L_x_13144:
        /* <DEDUP_REMOVED lines=9> */
.L_x_13148:
[----:B------:R-:W-:Y:S02]  /*1e850*/  IMAD.MOV.U32 R31, RZ, RZ, R16 ;  /* 0x000000ffff1f7224 */ /* 0x000fe400078e0010 */
[----:B------:R-:W-:Y:S02]  /*1e860*/  IMAD.MOV.U32 R30, RZ, RZ, R19 ;  /* 0x000000ffff1e7224 */ /* 0x000fe400078e0013 */
[----:B------:R-:W-:Y:S02]  /*1e870*/  IMAD.MOV.U32 R16, RZ, RZ, R29 ;  /* 0x000000ffff107224 */ /* 0x000fe400078e001d */
[----:B------:R-:W-:Y:S02]  /*1e880*/  IMAD.MOV.U32 R19, RZ, RZ, R34 ;  /* 0x000000ffff137224 */ /* 0x000fe400078e0022 */
.L_x_13149:
[----:B------:R-:W-:Y:S05]  /*1e890*/  BSYNC B1 ;  /* 0x0000000000017941 */ /* 0x000fea0003800000 */
.L_x_13147:
        /* <DEDUP_REMOVED lines=9> */
.L_x_13151:
[----:B------:R-:W-:Y:S01]  /*1e930*/  MOV R34, R31 ;  /* 0x0000001f00227202 */ /* 0x000fe20000000f00 */
[----:B------:R-:W-:Y:S02]  /*1e940*/  IMAD.MOV.U32 R29, RZ, RZ, R30 ;  /* 0x000000ffff1d7224 */ /* 0x000fe400078e001e */
[----:B------:R-:W-:Y:S02]  /*1e950*/  IMAD.MOV.U32 R31, RZ, RZ, R28 ;  /* 0x000000ffff1f7224 */ /* 0x000fe400078e001c */
[----:B------:R-:W-:Y:S02]  /*1e960*/  IMAD.MOV.U32 R30, RZ, RZ, R33 ;  /* 0x000000ffff1e7224 */ /* 0x000fe400078e0021 */
.L_x_13152:
[----:B------:R-:W-:Y:S05]  /*1e970*/  BSYNC B1 ;  /* 0x0000000000017941 */ /* 0x000fea0003800000 */
.L_x_13150:
        /* <DEDUP_REMOVED lines=9> */
.L_x_13154:
[----:B------:R-:W-:Y:S01]  /*1ea10*/  IMAD.MOV.U32 R51, RZ, RZ, R34 ;  /* 0x000000ffff337224 */ /* 0x000fe200078e0022 */
[----:B------:R-:W-:Y:S01]  /*1ea20*/  MOV R33, R29 ;  /* 0x0000001d00217202 */ /* 0x000fe20000000f00 */
[----:B------:R-:W-:Y:S02]  /*1ea30*/  IMAD.MOV.U32 R34, RZ, RZ, R23 ;  /* 0x000000ffff227224 */ /* 0x000fe400078e0017 */
[----:B------:R-:W-:Y:S02]  /*1ea40*/  IMAD.MOV.U32 R29, RZ, RZ, R32 ;  /* 0x000000ffff1d7224 */ /* 0x000fe400078e0020 */
.L_x_13155:
[----:B------:R-:W-:Y:S05]  /*1ea50*/  BSYNC B1 ;  /* 0x0000000000017941 */ /* 0x000fea0003800000 */
.L_x_13153:
        /* <DEDUP_REMOVED lines=9> */
.L_x_13157:
[----:B------:R-:W-:Y:S01]  /*1eaf0*/  IMAD.MOV.U32 R32, RZ, RZ, R51 ;  /* 0x000000ffff207224 */ /* 0x000fe200078e0033 */
[----:B------:R-:W-:Y:S01]  /*1eb00*/  MOV R51, R60 ;  /* 0x0000003c00337202 */ /* 0x000fe20000000f00 */
[----:B------:R-:W-:Y:S02]  /*1eb10*/  IMAD.MOV.U32 R28, RZ, RZ, R33 ;  /* 0x000000ffff1c7224 */ /* 0x000fe400078e0021 */
[----:B------:R-:W-:Y:S02]  /*1eb20*/  IMAD.MOV.U32 R33, RZ, RZ, R22 ;  /* 0x000000ffff217224 */ /* 0x000fe400078e0016 */
.L_x_13158:
[----:B------:R-:W-:Y:S05]  /*1eb30*/  BSYNC B1 ;  /* 0x0000000000017941 */ /* 0x000fea0003800000 */
.L_x_13156:
        /* <DEDUP_REMOVED lines=9> */
.L_x_13160:
[----:B------:R-:W-:Y:S02]  /*1ebd0*/  IMAD.MOV.U32 R23, RZ, RZ, R32 ;  /* 0x000000ffff177224 */ /* 0x000fe400078e0020 */
[----:B------:R-:W-:Y:S01]  /*1ebe0*/  IMAD.MOV.U32 R22, RZ, RZ, R28 ;  /* 0x000000ffff167224 */ /* 0x000fe200078e001c */
[----:B------:R-:W-:Y:S01]  /*1ebf0*/  MOV R28, R21 ;  /* 0x00000015001c7202 */ /* 0x000fe20000000f00 */
[----:B------:R-:W-:Y:S02]  /*1ec00*/  IMAD.MOV.U32 R32, RZ, RZ, R27 ;  /* 0x000000ffff207224 */ /* 0x000fe400078e001b */
.L_x_13161:
[----:B------:R-:W-:Y:S05]  /*1ec10*/  BSYNC B1 ;  /* 0x0000000000017941 */ /* 0x000fea0003800000 */
.L_x_13159:
        /* <DEDUP_REMOVED lines=9> */
.L_x_13163:
[----:B------:R-:W-:Y:S02]  /*1ecb0*/  IMAD.MOV.U32 R27, RZ, RZ, R23 ;  /* 0x000000ffff1b7224 */ /* 0x000fe400078e0017 */
[----:B------:R-:W-:Y:S02]  /*1ecc0*/  IMAD.MOV.U32 R21, RZ, RZ, R22 ;  /* 0x000000ffff157224 */ /* 0x000fe400078e0016 */
[----:B------:R-:W-:Y:S02]  /*1ecd0*/  IMAD.MOV.U32 R23, RZ, RZ, R26 ;  /* 0x000000ffff177224 */ /* 0x000fe400078e001a */
[----:B------:R-:W-:Y:S02]  /*1ece0*/  IMAD.MOV.U32 R22, RZ, RZ, R25 ;  /* 0x000000ffff167224 */ /* 0x000fe400078e0019 */
.L_x_13164:
[----:B------:R-:W-:Y:S05]  /*1ecf0*/  BSYNC B1 ;  /* 0x0000000000017941 */ /* 0x000fea0003800000 */
.L_x_13162:
        /* <DEDUP_REMOVED lines=16> */
.L_x_13166:
[----:B------:R-:W-:Y:S01]  /*1ee00*/  IMAD.MOV.U32 R26, RZ, RZ, R36 ;  /* 0x000000ffff1a7224 */ /* 0x000fe200078e0024 */
[----:B------:R-:W-:Y:S01]  /*1ee10*/  MOV R36, R20 ;  /* 0x0000001400247202 */ /* 0x000fe20000000f00 */
[----:B------:R-:W-:Y:S02]  /*1ee20*/  IMAD.MOV.U32 R25, RZ, RZ, R56 ;  /* 0x000000ffff197224 */ /* 0x000fe400078e0038 */
[----:B------:R-:W-:Y:S02]  /*1ee30*/  IMAD.MOV.U32 R56, RZ, RZ, R35 ;  /* 0x000000ffff387224 */ /* 0x000fe400078e0023 */
.L_x_13167:
[----:B------:R-:W-:Y:S05]  /*1ee40*/  BSYNC B1 ;  /* 0x0000000000017941 */ /* 0x000fea0003800000 */
.L_x_13165:
        /* <DEDUP_REMOVED lines=9> */
.L_x_13169:
[----:B------:R-:W-:Y:S02]  /*1eee0*/  IMAD.MOV.U32 R35, RZ, RZ, R26 ;  /* 0x000000ffff237224 */ /* 0x000fe400078e001a */
[----:B------:R-:W-:Y:S02]  /*1eef0*/  IMAD.MOV.U32 R20, RZ, RZ, R25 ;  /* 0x000000ffff147224 */ /* 0x000fe400078e0019 */
[----:B------:R-:W-:Y:S02]  /*1ef00*/  IMAD.MOV.U32 R26, RZ, RZ, R39 ;  /* 0x000000ffff1a7224 */ /* 0x000fe400078e0027 */
[----:B------:R-:W-:Y:S02]  /*1ef10*/  IMAD.MOV.U32 R25, RZ, RZ, R24 ;  /* 0x000000ffff197224 */ /* 0x000fe400078e0018 */
.L_x_13170:
[----:B------:R-:W-:Y:S05]  /*1ef20*/  BSYNC B1 ;  /* 0x0000000000017941 */ /* 0x000fea0003800000 */
.L_x_13168:
        /* <DEDUP_REMOVED lines=9> */
.L_x_13172:
[----:B------:R-:W-:Y:S02]  /*1efc0*/  IMAD.MOV.U32 R24, RZ, RZ, R35 ;  /* 0x000000ffff187224 */ /* 0x000fe400078e0023 */
[----:B------:R-:W-:Y:S02]  /*1efd0*/  IMAD.MOV.U32 R39, RZ, RZ, R20 ;  /* 0x000000ffff277224 */ /* 0x000fe400078e0014 */
[----:B------:R-:W-:Y:S02]  /*1efe0*/  IMAD.MOV.U32 R35, RZ, RZ, R38 ;  /* 0x000000ffff237224 */ /* 0x000fe400078e0026 */
[----:B------:R-:W-:Y:S02]  /*1eff0*/  IMAD.MOV.U32 R20, RZ, RZ, R37 ;  /* 0x000000ffff147224 */ /* 0x000fe400078e0025 */
.L_x_13173:
[----:B------:R-:W-:Y:S05]  /*1f000*/  BSYNC B1 ;  /* 0x0000000000017941 */ /* 0x000fea0003800000 */
.L_x_13171:
        /* <DEDUP_REMOVED lines=9> */
.L_x_13175:
[----:B------:R-:W-:Y:S02]  /*1f0a0*/  IMAD.MOV.U32 R37, RZ, RZ, R24 ;  /* 0x000000ffff257224 */ /* 0x000fe400078e0018 */
[----:B------:R-:W-:Y:S02]  /*1f0b0*/  IMAD.MOV.U32 R38, RZ, RZ, R39 ;  /* 0x000000ffff267224 */ /* 0x000fe400078e0027 */
[----:B------:R-:W-:Y:S02]  /*1f0c0*/  IMAD.MOV.U32 R24, RZ, RZ, R3 ;  /* 0x000000ffff187224 */ /* 0x000fe400078e0003 */
[----:B------:R-:W-:Y:S02]  /*1f0d0*/  IMAD.MOV.U32 R39, RZ, RZ, R48 ;  /* 0x000000ffff277224 */ /* 0x000fe400078e0030 */
.L_x_13176:
[----:B------:R-:W-:Y:S05]  /*1f0e0*/  BSYNC B1 ;  /* 0x0000000000017941 */ /* 0x000fea0003800000 */
.L_x_13174:
        /* <DEDUP_REMOVED lines=9> */
.L_x_13178:
[----:B------:R-:W-:Y:S01]  /*1f180*/  MOV R46, R37 ;  /* 0x00000025002e7202 */ /* 0x000fe20000000f00 */
[----:B------:R-:W-:Y:S02]  /*1f190*/  IMAD.MOV.U32 R3, RZ, RZ, R38 ;  /* 0x000000ffff037224 */ /* 0x000fe400078e0026 */
[----:B------:R-:W-:Y:S02]  /*1f1a0*/  IMAD.MOV.U32 R37, RZ, RZ, R50 ;  /* 0x000000ffff257224 */ /* 0x000fe400078e0032 */
[----:B------:R-:W-:Y:S02]  /*1f1b0*/  IMAD.MOV.U32 R38, RZ, RZ, R5 ;  /* 0x000000ffff267224 */ /* 0x000fe400078e0005 */
.L_x_13179:
[----:B------:R-:W-:Y:S05]  /*1f1c0*/  BSYNC B1 ;  /* 0x0000000000017941 */ /* 0x000fea0003800000 */
.L_x_13177:
        /* <DEDUP_REMOVED lines=9> */
.L_x_13181:
[----:B------:R-:W-:Y:S01]  /*1f260*/  IMAD.MOV.U32 R5, RZ, RZ, R46 ;  /* 0x000000ffff057224 */ /* 0x000fe200078e002e */
[----:B------:R-:W-:Y:S01]  /*1f270*/  MOV R48, R3 ;  /* 0x0000000300307202 */ /* 0x000fe20000000f00 */
[----:B------:R-:W-:Y:S02]  /*1f280*/  IMAD.MOV.U32 R46, RZ, RZ, R15 ;  /* 0x000000ffff2e7224 */ /* 0x000fe400078e000f */
[----:B------:R-:W-:Y:S02]  /*1f290*/  IMAD.MOV.U32 R3, RZ, RZ, R14 ;  /* 0x000000ffff037224 */ /* 0x000fe400078e000e */
.L_x_13182:
[----:B------:R-:W-:Y:S05]  /*1f2a0*/  BSYNC B1 ;  /* 0x0000000000017941 */ /* 0x000fea0003800000 */
.L_x_13180:
        /* <DEDUP_REMOVED lines=9> */
.L_x_13184:
[----:B------:R-:W-:Y:S01]  /*1f340*/  IMAD.MOV.U32 R14, RZ, RZ, R5 ;  /* 0x000000ffff0e7224 */ /* 0x000fe200078e0005 */
[----:B------:R-:W-:Y:S01]  /*1f350*/  MOV R5, R18 ;  /* 0x0000001200057202 */ /* 0x000fe20000000f00 */
[----:B------:R-:W-:Y:S02]  /*1f360*/  IMAD.MOV.U32 R15, RZ, RZ, R48 ;  /* 0x000000ffff0f7224 */ /* 0x000fe400078e0030 */
[----:B------:R-:W-:Y:S02]  /*1f370*/  IMAD.MOV.U32 R48, RZ, RZ, R13 ;  /* 0x000000ffff307224 */ /* 0x000fe400078e000d */
.L_x_13185:
[----:B------:R-:W-:Y:S05]  /*1f380*/  BSYNC B1 ;  /* 0x0000000000017941 */ /* 0x000fea0003800000 */
.L_x_13183:
        /* <DEDUP_REMOVED lines=9> */
.L_x_13187:
[----:B------:R-:W-:Y:S02]  /*1f420*/  IMAD.MOV.U32 R13, RZ, RZ, R14 ;  /* 0x000000ffff0d7224 */ /* 0x000fe400078e000e */
[----:B------:R-:W-:Y:S01]  /*1f430*/  IMAD.MOV.U32 R18, RZ, RZ, R15 ;  /* 0x000000ffff127224 */ /* 0x000fe200078e000f */
[----:B------:R-:W-:Y:S01]  /*1f440*/  MOV R15, R12 ;  /* 0x0000000c000f7202 */ /* 0x000fe20000000f00 */
[----:B------:R-:W-:Y:S02]  /*1f450*/  IMAD.MOV.U32 R14, RZ, RZ, R17 ;  /* 0x000000ffff0e7224 */ /* 0x000fe400078e0011 */
.L_x_13188:
[----:B------:R-:W-:Y:S05]  /*1f460*/  BSYNC B1 ;  /* 0x0000000000017941 */ /* 0x000fea0003800000 */
.L_x_13186:
        /* <DEDUP_REMOVED lines=9> */
.L_x_13190:
[----:B------:R-:W-:Y:S02]  /*1f500*/  IMAD.MOV.U32 R12, RZ, RZ, R13 ;  /* 0x000000ffff0c7224 */ /* 0x000fe400078e000d */
[----:B------:R-:W-:Y:S02]  /*1f510*/  IMAD.MOV.U32 R17, RZ, RZ, R18 ;  /* 0x000000ffff117224 */ /* 0x000fe400078e0012 */
[----:B------:R-:W-:Y:S02]  /*1f520*/  IMAD.MOV.U32 R13, RZ, RZ, R16 ;  /* 0x000000ffff0d7224 */ /* 0x000fe400078e0010 */
[----:B------:R-:W-:Y:S02]  /*1f530*/  IMAD.MOV.U32 R18, RZ, RZ, R19 ;  /* 0x000000ffff127224 */ /* 0x000fe400078e0013 */
.L_x_13191:
[----:B------:R-:W-:Y:S05]  /*1f540*/  BSYNC B1 ;  /* 0x0000000000017941 */ /* 0x000fea0003800000 */
.L_x_13189:
        /* <DEDUP_REMOVED lines=9> */
.L_x_13193:
[----:B------:R-:W-:Y:S02]  /*1f5e0*/  IMAD.MOV.U32 R19, RZ, RZ, R12 ;  /* 0x000000ffff137224 */ /* 0x000fe400078e000c */
[----:B------:R-:W-:Y:S02]  /*1f5f0*/  IMAD.MOV.U32 R16, RZ, RZ, R17 ;  /* 0x000000ffff107224 */ /* 0x000fe400078e0011 */
[----:B------:R-:W-:Y:S02]  /*1f600*/  IMAD.MOV.U32 R12, RZ, RZ, R31 ;  /* 0x000000ffff0c7224 */ /* 0x000fe400078e001f */
[----:B------:R-:W-:Y:S02]  /*1f610*/  IMAD.MOV.U32 R17, RZ, RZ, R30 ;  /* 0x000000ffff117224 */ /* 0x000fe400078e001e */
.L_x_13194:
[----:B------:R-:W-:Y:S05]  /*1f620*/  BSYNC B1 ;  /* 0x0000000000017941 */ /* 0x000fea0003800000 */
.L_x_13192:
        /* <DEDUP_REMOVED lines=9> */
.L_x_13196:
[----:B------:R-:W-:Y:S02]  /*1f6c0*/  IMAD.MOV.U32 R50, RZ, RZ, R19 ;  /* 0x000000ffff327224 */ /* 0x000fe400078e0013 */
[----:B------:R-:W-:Y:S02]  /*1f6d0*/  IMAD.MOV.U32 R30, RZ, RZ, R16 ;  /* 0x000000ffff1e7224 */ /* 0x000fe400078e0010 */
[----:B------:R-:W-:Y:S02]  /*1f6e0*/  IMAD.MOV.U32 R19, RZ, RZ, R34 ;  /* 0x000000ffff137224 */ /* 0x000fe400078e0022 */
[----:B------:R-:W-:Y:S02]  /*1f6f0*/  IMAD.MOV.U32 R16, RZ, RZ, R29 ;  /* 0x000000ffff107224 */ /* 0x000fe400078e001d */
.L_x_13197:
[----:B------:R-:W-:Y:S05]  /*1f700*/  BSYNC B1 ;  /* 0x0000000000017941 */ /* 0x000fea0003800000 */
.L_x_13195:
        /* <DEDUP_REMOVED lines=9> */
.L_x_13199:
[----:B------:R-:W-:Y:S01]  /*1f7a0*/  MOV R31, R50 ;  /* 0x00000032001f7202 */ /* 0x000fe20000000f00 */
[----:B------:R-:W-:Y:S02]  /*1f7b0*/  IMAD.MOV.U32 R29, RZ, RZ, R30 ;  /* 0x000000ffff1d7224 */ /* 0x000fe400078e001e */
[----:B------:R-:W-:Y:S02]  /*1f7c0*/  IMAD.MOV.U32 R50, RZ, RZ, R51 ;  /* 0x000000ffff327224 */ /* 0x000fe400078e0033 */
[----:B------:R-:W-:Y:S02]  /*1f7d0*/  IMAD.MOV.U32 R30, RZ, RZ, R33 ;  /* 0x000000ffff1e7224 */ /* 0x000fe400078e0021 */
.L_x_13200:
[----:B------:R-:W-:Y:S05]  /*1f7e0*/  BSYNC B1 ;  /* 0x0000000000017941 */ /* 0x000fea0003800000 */
.L_x_13198:
        /* <DEDUP_REMOVED lines=9> */
.L_x_13202:
[----:B------:R-:W-:Y:S01]  /*1f880*/  IMAD.MOV.U32 R34, RZ, RZ, R31 ;  /* 0x000000ffff227224 */ /* 0x000fe200078e001f */
[----:B------:R-:W-:Y:S01]  /*1f890*/  MOV R33, R29 ;  /* 0x0000001d00217202 */ /* 0x000fe20000000f00 */
[----:B------:R-:W-:Y:S02]  /*1f8a0*/  IMAD.MOV.U32 R31, RZ, RZ, R32 ;  /* 0x000000ffff1f7224 */ /* 0x000fe400078e0020 */
[----:B------:R-:W-:Y:S02]  /*1f8b0*/  IMAD.MOV.U32 R29, RZ, RZ, R28 ;  /* 0x000000ffff1d7224 */ /* 0x000fe400078e001c */
.L_x_13203:
[----:B------:R-:W-:Y:S05]  /*1f8c0*/  BSYNC B1 ;  /* 0x0000000000017941 */ /* 0x000fea0003800000 */
.L_x_13201:
        /* <DEDUP_REMOVED lines=9> */
.L_x_13205:
[----:B------:R-:W-:Y:S01]  /*1f960*/  IMAD.MOV.U32 R32, RZ, RZ, R34 ;  /* 0x000000ffff207224 */ /* 0x000fe200078e0022 */
[----:B------:R-:W-:Y:S01]  /*1f970*/  MOV R34, R23 ;  /* 0x0000001700227202 */ /* 0x000fe20000000f00 */
[----:B------:R-:W-:Y:S02]  /*1f980*/  IMAD.MOV.U32 R28, RZ, RZ, R33 ;  /* 0x000000ffff1c7224 */ /* 0x000fe400078e0021 */
[----:B------:R-:W-:Y:S02]  /*1f990*/  IMAD.MOV.U32 R33, RZ, RZ, R22 ;  /* 0x000000ffff217224 */ /* 0x000fe400078e0016 */
.L_x_13206:
[----:B------:R-:W-:Y:S05]  /*1f9a0*/  BSYNC B1 ;  /* 0x0000000000017941 */ /* 0x000fea0003800000 */
.L_x_13204:
        /* <DEDUP_REMOVED lines=9> */
.L_x_13208:
[----:B------:R-:W-:Y:S02]  /*1fa40*/  IMAD.MOV.U32 R23, RZ, RZ, R32 ;  /* 0x000000ffff177224 */ /* 0x000fe400078e0020 */
[----:B------:R-:W-:Y:S01]  /*1fa50*/  IMAD.MOV.U32 R22, RZ, RZ, R28 ;  /* 0x000000ffff167224 */ /* 0x000fe200078e001c */
[----:B------:R-:W-:Y:S01]  /*1fa60*/  MOV R28, R21 ;  /* 0x00000015001c7202 */ /* 0x000fe20000000f00 */
[----:B------:R-:W-:Y:S02]  /*1fa70*/  IMAD.MOV.U32 R32, RZ, RZ, R27 ;  /* 0x000000ffff207224 */ /* 0x000fe400078e001b */
.L_x_13209:
[----:B------:R-:W-:Y:S05]  /*1fa80*/  BSYNC B1 ;  /* 0x0000000000017941 */ /* 0x000fea0003800000 */
.L_x_13207:
        /* <DEDUP_REMOVED lines=16> */
.L_x_13211:
[----:B------:R-:W-:Y:S02]  /*1fb90*/  IMAD.MOV.U32 R27, RZ, RZ, R36 ;  /* 0x000000ffff1b7224 */ /* 0x000fe400078e0024 */
[----:B------:R-:W-:Y:S01]  /*1fba0*/  IMAD.MOV.U32 R21, RZ, RZ, R56 ;  /* 0x000000ffff157224 */ /* 0x000fe200078e0038 */
[----:B------:R-:W-:Y:S01]  /*1fbb0*/  MOV R56, R25 ;  /* 0x0000001900387202 */ /* 0x000fe20000000f00 */
[----:B------:R-:W-:Y:S02]  /*1fbc0*/  IMAD.MOV.U32 R36, RZ, RZ, R26 ;  /* 0x000000ffff247224 */ /* 0x000fe400078e001a */
.L_x_13212:
[----:B------:R-:W-:Y:S05]  /*1fbd0*/  BSYNC B1 ;  /* 0x0000000000017941 */ /* 0x000fea0003800000 */
.L_x_13210:
        /* <DEDUP_REMOVED lines=9> */
.L_x_13214:
[----:B------:R-:W-:Y:S02]  /*1fc70*/  IMAD.MOV.U32 R25, RZ, RZ, R27 ;  /* 0x000000ffff197224 */ /* 0x000fe400078e001b */
[----:B------:R-:W-:Y:S01]  /*1fc80*/  IMAD.MOV.U32 R26, RZ, RZ, R21 ;  /* 0x000000ffff1a7224 */ /* 0x000fe200078e0015 */
[----:B------:R-:W-:Y:S01]  /*1fc90*/  MOV R21, R20 ;  /* 0x0000001400157202 */ /* 0x000fe20000000f00 */
[----:B------:R-:W-:Y:S02]  /*1fca0*/  IMAD.MOV.U32 R27, RZ, RZ, R35 ;  /* 0x000000ffff1b7224 */ /* 0x000fe400078e0023 */
.L_x_13215:
[----:B------:R-:W-:Y:S05]  /*1fcb0*/  BSYNC B1 ;  /* 0x0000000000017941 */ /* 0x000fea0003800000 */
.L_x_13213:
        /* <DEDUP_REMOVED lines=9> */
.L_x_13217:
[----:B------:R-:W-:Y:S02]  /*1fd50*/  IMAD.MOV.U32 R20, RZ, RZ, R25 ;  /* 0x000000ffff147224 */ /* 0x000fe400078e0019 */
[----:B------:R-:W-:Y:S02]  /*1fd60*/  IMAD.MOV.U32 R35, RZ, RZ, R26 ;  /* 0x000000ffff237224 */ /* 0x000fe400078e001a */
[----:B------:R-:W-:Y:S02]  /*1fd70*/  IMAD.MOV.U32 R25, RZ, RZ, R24 ;  /* 0x000000ffff197224 */ /* 0x000fe400078e0018 */
[----:B------:R-:W-:Y:S02]  /*1fd80*/  IMAD.MOV.U32 R26, RZ, RZ, R39 ;  /* 0x000000ffff1a7224 */ /* 0x000fe400078e0027 */
.L_x_13218:
[----:B------:R-:W-:Y:S05]  /*1fd90*/  BSYNC B1 ;  /* 0x0000000000017941 */ /* 0x000fea0003800000 */
.L_x_13216:
        /* <DEDUP_REMOVED lines=9> */
.L_x_13220:
[----:B------:R-:W-:Y:S02]  /*1fe30*/  IMAD.MOV.U32 R39, RZ, RZ, R20 ;  /* 0x000000ffff277224 */ /* 0x000fe400078e0014 */
[----:B------:R-:W-:Y:S02]  /*1fe40*/  IMAD.MOV.U32 R24, RZ, RZ, R35 ;  /* 0x000000ffff187224 */ /* 0x000fe400078e0023 */
[----:B------:R-:W-:Y:S02]  /*1fe50*/  IMAD.MOV.U32 R20, RZ, RZ, R37 ;  /* 0x000000ffff147224 */ /* 0x000fe400078e0025 */
[----:B------:R-:W-:Y:S02]  /*1fe60*/  IMAD.MOV.U32 R35, RZ, RZ, R38 ;  /* 0x000000ffff237224 */ /* 0x000fe400078e0026 */
.L_x_13221:
[----:B------:R-:W-:Y:S05]  /*1fe70*/  BSYNC B1 ;  /* 0x0000000000017941 */ /* 0x000fea0003800000 */
.L_x_13219:
        /* <DEDUP_REMOVED lines=9> */
.L_x_13223:
[----:B------:R-:W-:Y:S02]  /*1ff10*/  IMAD.MOV.U32 R38, RZ, RZ, R39 ;  /* 0x000000ffff267224 */ /* 0x000fe400078e0027 */
[----:B------:R-:W-:Y:S02]  /*1ff20*/  IMAD.MOV.U32 R37, RZ, RZ, R24 ;  /* 0x000000ffff257224 */ /* 0x000fe400078e0018 */
[----:B------:R-:W-:Y:S02]  /*1ff30*/  IMAD.MOV.U32 R39, RZ, RZ, R46 ;  /* 0x000000ffff277224 */ /* 0x000fe400078e002e */
[----:B------:R-:W-:Y:S02]  /*1ff40*/  IMAD.MOV.U32 R24, RZ, RZ, R3 ;  /* 0x000000ffff187224 */ /* 0x000fe400078e0003 */
.L_x_13224:
[----:B------:R-:W-:Y:S05]  /*1ff50*/  BSYNC B1 ;  /* 0x0000000000017941 */ /* 0x000fea0003800000 */
.L_x_13222:
        /* <DEDUP_REMOVED lines=9> */
.L_x_13226:
[----:B------:R-:W-:Y:S01]  /*1fff0*/  MOV R3, R38 ;  /* 0x0000002600037202 */ /* 0x000fe20000000f00 */
[----:B------:R-:W-:Y:S02]  /*20000*/  IMAD.MOV.U32 R44, RZ, RZ, R37 ;  /* 0x000000ffff2c7224 */ /* 0x000fe400078e0025 */
[----:B------:R-:W-:Y:S02]  /*20010*/  IMAD.MOV.U32 R38, RZ, RZ, R5 ;  /* 0x000000ffff267224 */ /* 0x000fe400078e0005 */
[----:B------:R-:W-:Y:S02]  /*20020*/  IMAD.MOV.U32 R37, RZ, RZ, R48 ;  /* 0x000000ffff257224 */ /* 0x000fe400078e0030 */
.L_x_13227:
[----:B------:R-:W-:Y:S05]  /*20030*/  BSYNC B1 ;  /* 0x0000000000017941 */ /* 0x000fea0003800000 */
.L_x_13225:
        /* <DEDUP_REMOVED lines=9> */
.L_x_13229:
[----:B------:R-:W-:Y:S01]  /*200d0*/  IMAD.MOV.U32 R46, RZ, RZ, R3 ;  /* 0x000000ffff2e7224 */ /* 0x000fe200078e0003 */
[----:B------:R-:W-:Y:S01]  /*200e0*/  MOV R5, R44 ;  /* 0x0000002c00057202 */ /* 0x000fe20000000f00 */
[----:B------:R-:W-:Y:S02]  /*200f0*/  IMAD.MOV.U32 R3, RZ, RZ, R14 ;  /* 0x000000ffff037224 */ /* 0x000fe400078e000e */
[----:B------:R-:W-:Y:S02]  /*20100*/  IMAD.MOV.U32 R44, RZ, RZ, R15 ;  /* 0x000000ffff2c7224 */ /* 0x000fe400078e000f */
.L_x_13230:
[----:B------:R-:W-:Y:S05]  /*20110*/  BSYNC B1 ;  /* 0x0000000000017941 */ /* 0x000fea0003800000 */
.L_x_13228:
        /* <DEDUP_REMOVED lines=9> */
.L_x_13232:
[----:B------:R-:W-:Y:S01]  /*201b0*/  IMAD.MOV.U32 R15, RZ, RZ, R46 ;  /* 0x000000ffff0f7224 */ /* 0x000fe200078e002e */
[----:B------:R-:W-:Y:S01]  /*201c0*/  MOV R46, R13 ;  /* 0x0000000d002e7202 */ /* 0x000fe20000000f00 */
[----:B------:R-:W-:Y:S02]  /*201d0*/  IMAD.MOV.U32 R14, RZ, RZ, R5 ;  /* 0x000000ffff0e7224 */ /* 0x000fe400078e0005 */
[----:B------:R-:W-:Y:S02]  /*201e0*/  IMAD.MOV.U32 R5, RZ, RZ, R18 ;  /* 0x000000ffff057224 */ /* 0x000fe400078e0012 */
.L_x_13233:
[----:B------:R-:W-:Y:S05]  /*201f0*/  BSYNC B1 ;  /* 0x0000000000017941 */ /* 0x000fea0003800000 */
.L_x_13231:
        /* <DEDUP_REMOVED lines=9> */
.L_x_13235:
[----:B------:R-:W-:Y:S02]  /*20290*/  IMAD.MOV.U32 R18, RZ, RZ, R15 ;  /* 0x000000ffff127224 */ /* 0x000fe400078e000f */
[----:B------:R-:W-:Y:S01]  /*202a0*/  IMAD.MOV.U32 R13, RZ, RZ, R14 ;  /* 0x000000ffff0d7224 */ /* 0x000fe200078e000e */
[----:B------:R-:W-:Y:S01]  /*202b0*/  MOV R14, R17 ;  /* 0x00000011000e7202 */ /* 0x000fe20000000f00 */
[----:B------:R-:W-:Y:S02]  /*202c0*/  IMAD.MOV.U32 R15, RZ, RZ, R12 ;  /* 0x000000ffff0f7224 */ /* 0x000fe400078e000c */
.L_x_13236:
[----:B------:R-:W-:Y:S05]  /*202d0*/  BSYNC B1 ;  /* 0x0000000000017941 */ /* 0x000fea0003800000 */
.L_x_13234:
        /* <DEDUP_REMOVED lines=9> */
.L_x_13238:
[----:B------:R-:W-:Y:S02]  /*20370*/  IMAD.MOV.U32 R51, RZ, RZ, R18 ;  /* 0x000000ffff337224 */ /* 0x000fe400078e0012 */
[----:B------:R-:W-:Y:S02]  /*20380*/  IMAD.MOV.U32 R17, RZ, RZ, R13 ;  /* 0x000000ffff117224 */ /* 0x000fe400078e000d */
[----:B------:R-:W-:Y:S02]  /*20390*/  IMAD.MOV.U32 R18, RZ, RZ, R19 ;  /* 0x000000ffff127224 */ /* 0x000fe400078e0013 */
[----:B------:R-:W-:Y:S02]  /*203a0*/  IMAD.MOV.U32 R13, RZ, RZ, R16 ;  /* 0x000000ffff0d7224 */ /* 0x000fe400078e0010 */
.L_x_13239:
[----:B------:R-:W-:Y:S05]  /*203b0*/  BSYNC B1 ;  /* 0x0000000000017941 */ /* 0x000fea0003800000 */
.L_x_13237:
        /* <DEDUP_REMOVED lines=9> */
.L_x_13241:
[----:B------:R-:W-:Y:S02]  /*20450*/  IMAD.MOV.U32 R16, RZ, RZ, R51 ;  /* 0x000000ffff107224 */ /* 0x000fe400078e0033 */
[----:B------:R-:W-:Y:S02]  /*20460*/  IMAD.MOV.U32 R12, RZ, RZ, R17 ;  /* 0x000000ffff0c7224 */ /* 0x000fe400078e0011 */
[----:B------:R-:W-:Y:S02]  /*20470*/  IMAD.MOV.U32 R51, RZ, RZ, R50 ;  /* 0x000000ffff337224 */ /* 0x000fe400078e0032 */
[----:B------:R-:W-:Y:S02]  /*20480*/  IMAD.MOV.U32 R17, RZ, RZ, R30 ;  /* 0x000000ffff117224 */ /* 0x000fe400078e001e */
.L_x_13242:
[----:B------:R-:W-:Y:S05]  /*20490*/  BSYNC B1 ;  /* 0x0000000000017941 */ /* 0x000fea0003800000 */
.L_x_13240:
        /* <DEDUP_REMOVED lines=9> */
.L_x_13244:
[----:B------:R-:W-:Y:S02]  /*20530*/  IMAD.MOV.U32 R19, RZ, RZ, R16 ;  /* 0x000000ffff137224 */ /* 0x000fe400078e0010 */
[----:B------:R-:W-:Y:S02]  /*20540*/  IMAD.MOV.U32 R30, RZ, RZ, R12 ;  /* 0x000000ffff1e7224 */ /* 0x000fe400078e000c */
[----:B------:R-:W-:Y:S02]  /*20550*/  IMAD.MOV.U32 R16, RZ, RZ, R31 ;  /* 0x000000ffff107224 */ /* 0x000fe400078e001f */
[----:B------:R-:W-:Y:S02]  /*20560*/  IMAD.MOV.U32 R12, RZ, RZ, R29 ;  /* 0x000000ffff0c7224 */ /* 0x000fe400078e001d */
.L_x_13245:
[----:B------:R-:W-:Y:S05]  /*20570*/  BSYNC B1 ;  /* 0x0000000000017941 */ /* 0x000fea0003800000 */
.L_x_13243:
        /* <DEDUP_REMOVED lines=9> */
.L_x_13247:
[----:B------:R-:W-:Y:S01]  /*20610*/  MOV R31, R19 ;  /* 0x00000013001f7202 */ /* 0x000fe20000000f00 */
[----:B------:R-:W-:Y:S02]  /*20620*/  IMAD.MOV.U32 R29, RZ, RZ, R30 ;  /* 0x000000ffff1d7224 */ /* 0x000fe400078e001e */
[----:B------:R-:W-:Y:S02]  /*20630*/  IMAD.MOV.U32 R19, RZ, RZ, R34 ;  /* 0x000000ffff137224 */ /* 0x000fe400078e0022 */
[----:B------:R-:W-:Y:S02]  /*20640*/  IMAD.MOV.U32 R30, RZ, RZ, R33 ;  /* 0x000000ffff1e7224 */ /* 0x000fe400078e0021 */
.L_x_13248:
[----:B------:R-:W-:Y:S05]  /*20650*/  BSYNC B1 ;  /* 0x0000000000017941 */ /* 0x000fea0003800000 */
.L_x_13246:
        /* <DEDUP_REMOVED lines=9> */
.L_x_13250:
[----:B------:R-:W-:Y:S01]  /*206f0*/  IMAD.MOV.U32 R34, RZ, RZ, R31 ;  /* 0x000000ffff227224 */ /* 0x000fe200078e001f */
[----:B------:R-:W-:Y:S01]  /*20700*/  MOV R33, R29 ;  /* 0x0000001d00217202 */ /* 0x000fe20000000f00 */
[----:B------:R-:W-:Y:S02]  /*20710*/  IMAD.MOV.U32 R31, RZ, RZ, R32 ;  /* 0x000000ffff1f7224 */ /* 0x000fe400078e0020 */
[----:B------:R-:W-:Y:S02]  /*20720*/  IMAD.MOV.U32 R29, RZ, RZ, R28 ;  /* 0x000000ffff1d7224 */ /* 0x000fe400078e001c */
.L_x_13251:
[----:B------:R-:W-:Y:S05]  /*20730*/  BSYNC B1 ;  /* 0x0000000000017941 */ /* 0x000fea0003800000 */
.L_x_13249:
        /* <DEDUP_REMOVED lines=9> */
.L_x_13253:
[----:B------:R-:W-:Y:S01]  /*207d0*/  IMAD.MOV.U32 R32, RZ, RZ, R34 ;  /* 0x000000ffff207224 */ /* 0x000fe200078e0022 */
[----:B------:R-:W-:Y:S01]  /*207e0*/  MOV R34, R23 ;  /* 0x0000001700227202 */ /* 0x000fe20000000f00 */
[----:B------:R-:W-:Y:S02]  /*207f0*/  IMAD.MOV.U32 R28, RZ, RZ, R33 ;  /* 0x000000ffff1c7224 */ /* 0x000fe400078e0021 */
[----:B------:R-:W-:Y:S02]  /*20800*/  IMAD.MOV.U32 R33, RZ, RZ, R22 ;  /* 0x000000ffff217224 */ /* 0x000fe400078e0016 */
.L_x_13254:
[----:B------:R-:W-:Y:S05]  /*20810*/  BSYNC B1 ;  /* 0x0000000000017941 */ /* 0x000fea0003800000 */
.L_x_13252:
        /* <DEDUP_REMOVED lines=16> */
.L_x_13256:
[----:B------:R-:W-:Y:S01]  /*20920*/  IMAD.MOV.U32 R22, RZ, RZ, R36 ;  /* 0x000000ffff167224 */ /* 0x000fe200078e0024 */
[----:B------:R-:W-:Y:S01]  /*20930*/  MOV R23, R56 ;  /* 0x0000003800177202 */ /* 0x000fe20000000f00 */
[----:B------:R-:W-:Y:S02]  /*20940*/  IMAD.MOV.U32 R56, RZ, RZ, R21 ;  /* 0x000000ffff387224 */ /* 0x000fe400078e0015 */
[----:B------:R-:W-:Y:S02]  /*20950*/  IMAD.MOV.U32 R36, RZ, RZ, R27 ;  /* 0x000000ffff247224 */ /* 0x000fe400078e001b */
.L_x_13257:
[----:B------:R-:W-:Y:S05]  /*20960*/  BSYNC B1 ;  /* 0x0000000000017941 */ /* 0x000fea0003800000 */
.L_x_13255:
        /* <DEDUP_REMOVED lines=9> */
.L_x_13259:
[----:B------:R-:W-:Y:S01]  /*20a00*/  IMAD.MOV.U32 R21, RZ, RZ, R22 ;  /* 0x000000ffff157224 */ /* 0x000fe200078e0016 */
[----:B------:R-:W-:Y:S01]  /*20a10*/  MOV R22, R25 ;  /* 0x0000001900167202 */ /* 0x000fe20000000f00 */
[----:B------:R-:W-:Y:S02]  /*20a20*/  IMAD.MOV.U32 R42, RZ, RZ, R23 ;  /* 0x000000ffff2a7224 */ /* 0x000fe400078e0017 */
[----:B------:R-:W-:Y:S02]  /*20a30*/  IMAD.MOV.U32 R23, RZ, RZ, R26 ;  /* 0x000000ffff177224 */ /* 0x000fe400078e001a */
.L_x_13260:
[----:B------:R-:W-:Y:S05]  /*20a40*/  BSYNC B1 ;  /* 0x0000000000017941 */ /* 0x000fea0003800000 */
.L_x_13258:
        /* <DEDUP_REMOVED lines=9> */
.L_x_13262:
[----:B------:R-:W-:Y:S02]  /*20ae0*/  IMAD.MOV.U32 R26, RZ, RZ, R21 ;  /* 0x000000ffff1a7224 */ /* 0x000fe400078e0015 */
[----:B------:R-:W-:Y:S01]  /*20af0*/  IMAD.MOV.U32 R25, RZ, RZ, R42 ;  /* 0x000000ffff197224 */ /* 0x000fe200078e002a */
[----:B------:R-:W-:Y:S01]  /*20b00*/  MOV R42, R35 ;  /* 0x00000023002a7202 */ /* 0x000fe20000000f00 */
[----:B------:R-:W-:Y:S02]  /*20b10*/  IMAD.MOV.U32 R21, RZ, RZ, R20 ;  /* 0x000000ffff157224 */ /* 0x000fe400078e0014 */
.L_x_13263:
[----:B------:R-:W-:Y:S05]  /*20b20*/  BSYNC B1 ;  /* 0x0000000000017941 */ /* 0x000fea0003800000 */
.L_x_13261:
        /* <DEDUP_REMOVED lines=9> */
.L_x_13265:
[----:B------:R-:W-:Y:S02]  /*20bc0*/  IMAD.MOV.U32 R27, RZ, RZ, R26 ;  /* 0x000000ffff1b7224 */ /* 0x000fe400078e001a */
[----:B------:R-:W-:Y:S02]  /*20bd0*/  IMAD.MOV.U32 R20, RZ, RZ, R25 ;  /* 0x000000ffff147224 */ /* 0x000fe400078e0019 */
[----:B------:R-:W-:Y:S02]  /*20be0*/  IMAD.MOV.U32 R26, RZ, RZ, R39 ;  /* 0x000000ffff1a7224 */ /* 0x000fe400078e0027 */
[----:B------:R-:W-:Y:S02]  /*20bf0*/  IMAD.MOV.U32 R25, RZ, RZ, R24 ;  /* 0x000000ffff197224 */ /* 0x000fe400078e0018 */
.L_x_13266:
[----:B------:R-:W-:Y:S05]  /*20c00*/  BSYNC B1 ;  /* 0x0000000000017941 */ /* 0x000fea0003800000 */
.L_x_13264:
        /* <DEDUP_REMOVED lines=9> */
.L_x_13268:
[----:B------:R-:W-:Y:S02]  /*20ca0*/  IMAD.MOV.U32 R24, RZ, RZ, R27 ;  /* 0x000000ffff187224 */ /* 0x000fe400078e001b */
[----:B------:R-:W-:Y:S02]  /*20cb0*/  IMAD.MOV.U32 R35, RZ, RZ, R20 ;  /* 0x000000ffff237224 */ /* 0x000fe400078e0014 */
[----:B------:R-:W-:Y:S02]  /*20cc0*/  IMAD.MOV.U32 R27, RZ, RZ, R38 ;  /* 0x000000ffff1b7224 */ /* 0x000fe400078e0026 */
[----:B------:R-:W-:Y:S02]  /*20cd0*/  IMAD.MOV.U32 R20, RZ, RZ, R37 ;  /* 0x000000ffff147224 */ /* 0x000fe400078e0025 */
.L_x_13269:
[----:B------:R-:W-:Y:S05]  /*20ce0*/  BSYNC B1 ;  /* 0x0000000000017941 */ /* 0x000fea0003800000 */
.L_x_13267:
        /* <DEDUP_REMOVED lines=9> */
.L_x_13271:
[----:B------:R-:W-:Y:S02]  /*20d80*/  IMAD.MOV.U32 R37, RZ, RZ, R24 ;  /* 0x000000ffff257224 */ /* 0x000fe400078e0018 */
[----:B------:R-:W-:Y:S02]  /*20d90*/  IMAD.MOV.U32 R38, RZ, RZ, R35 ;  /* 0x000000ffff267224 */ /* 0x000fe400078e0023 */
[----:B------:R-:W-:Y:S02]  /*20da0*/  IMAD.MOV.U32 R24, RZ, RZ, R3 ;  /* 0x000000ffff187224 */ /* 0x000fe400078e0003 */
[----:B------:R-:W-:Y:S02]  /*20db0*/  IMAD.MOV.U32 R35, RZ, RZ, R44 ;  /* 0x000000ffff237224 */ /* 0x000fe400078e002c */
.L_x_13272:
[----:B------:R-:W-:Y:S05]  /*20dc0*/  BSYNC B1 ;  /* 0x0000000000017941 */ /* 0x000fea0003800000 */
.L_x_13270:
        /* <DEDUP_REMOVED lines=9> */
.L_x_13274:
[----:B------:R-:W-:Y:S01]  /*20e60*/  MOV R44, R37 ;  /* 0x00000025002c7202 */ /* 0x000fe20000000f00 */
[----:B------:R-:W-:Y:S02]  /*20e70*/  IMAD.MOV.U32 R3, RZ, RZ, R38 ;  /* 0x000000ffff037224 */ /* 0x000fe400078e0026 */
[----:B------:R-:W-:Y:S02]  /*20e80*/  IMAD.MOV.U32 R37, RZ, RZ, R46 ;  /* 0x000000ffff257224 */ /* 0x000fe400078e002e */
[----:B------:R-:W-:Y:S02]  /*20e90*/  IMAD.MOV.U32 R38, RZ, RZ, R5 ;  /* 0x000000ffff267224 */ /* 0x000fe400078e0005 */
.L_x_13275:
[----:B------:R-:W-:Y:S05]  /*20ea0*/  BSYNC B1 ;  /* 0x0000000000017941 */ /* 0x000fea0003800000 */
.L_x_13273:
        /* <DEDUP_REMOVED lines=9> */
.L_x_13277:
[----:B------:R-:W-:Y:S01]  /*20f40*/  IMAD.MOV.U32 R5, RZ, RZ, R44 ;  /* 0x000000ffff057224 */ /* 0x000fe200078e002c */
[----:B------:R-:W-:Y:S01]  /*20f50*/  MOV R46, R3 ;  /* 0x00000003002e7202 */ /* 0x000fe20000000f00 */
[----:B------:R-:W-:Y:S02]  /*20f60*/  IMAD.MOV.U32 R44, RZ, RZ, R15 ;  /* 0x000000ffff2c7224 */ /* 0x000fe400078e000f */
[----:B------:R-:W-:Y:S02]  /*20f70*/  IMAD.MOV.U32 R3, RZ, RZ, R14 ;  /* 0x000000ffff037224 */ /* 0x000fe400078e000e */
.L_x_13278:
[----:B------:R-:W-:Y:S05]  /*20f80*/  BSYNC B1 ;  /* 0x0000000000017941 */ /* 0x000fea0003800000 */
.L_x_13276:
        /* <DEDUP_REMOVED lines=9> */
.L_x_13280:
[----:B------:R-:W-:Y:S01]  /*21020*/  IMAD.MOV.U32 R48, RZ, RZ, R5 ;  /* 0x000000ffff307224 */ /* 0x000fe200078e0005 */
[----:B------:R-:W-:Y:S01]  /*21030*/  MOV R5, R18 ;  /* 0x0000001200057202 */ /* 0x000fe20000000f00 */
[----:B------:R-:W-:Y:S02]  /*21040*/  IMAD.MOV.U32 R14, RZ, RZ, R46 ;  /* 0x000000ffff0e7224 */ /* 0x000fe400078e002e */
[----:B------:R-:W-:Y:S02]  /*21050*/  IMAD.MOV.U32 R46, RZ, RZ, R13 ;  /* 0x000000ffff2e7224 */ /* 0x000fe400078e000d */
.L_x_13281:
[----:B------:R-:W-:Y:S05]  /*21060*/  BSYNC B1 ;  /* 0x0000000000017941 */ /* 0x000fea0003800000 */
.L_x_13279:
        /* <DEDUP_REMOVED lines=9> */
.L_x_13283:
[----:B------:R-:W-:Y:S02]  /*21100*/  IMAD.MOV.U32 R15, RZ, RZ, R48 ;  /* 0x000000ffff0f7224 */ /* 0x000fe400078e0030 */
[----:B------:R-:W-:Y:S01]  /*21110*/  IMAD.MOV.U32 R13, RZ, RZ, R14 ;  /* 0x000000ffff0d7224 */ /* 0x000fe200078e000e */
[----:B------:R-:W-:Y:S01]  /*21120*/  MOV R14, R17 ;  /* 0x00000011000e7202 */ /* 0x000fe20000000f00 */
[----:B------:R-:W-:Y:S02]  /*21130*/  IMAD.MOV.U32 R48, RZ, RZ, R51 ;  /* 0x000000ffff307224 */ /* 0x000fe400078e0033 */
.L_x_13284:
[----:B------:R-:W-:Y:S05]  /*21140*/  BSYNC B1 ;  /* 0x0000000000017941 */ /* 0x000fea0003800000 */
.L_x_13282:
        /* <DEDUP_REMOVED lines=9> */
.L_x_13286:
[----:B------:R-:W-:Y:S02]  /*211e0*/  IMAD.MOV.U32 R18, RZ, RZ, R15 ;  /* 0x000000ffff127224 */ /* 0x000fe400078e000f */
[----:B------:R-:W-:Y:S02]  /*211f0*/  IMAD.MOV.U32 R17, RZ, RZ, R13 ;  /* 0x000000ffff117224 */ /* 0x000fe400078e000d */
[----:B------:R-:W-:Y:S02]  /*21200*/  IMAD.MOV.U32 R15, RZ, RZ, R16 ;  /* 0x000000ffff0f7224 */ /* 0x000fe400078e0010 */
[----:B------:R-:W-:Y:S02]  /*21210*/  IMAD.MOV.U32 R13, RZ, RZ, R12 ;  /* 0x000000ffff0d7224 */ /* 0x000fe400078e000c */
.L_x_13287:
[----:B------:R-:W-:Y:S05]  /*21220*/  BSYNC B1 ;  /* 0x0000000000017941 */ /* 0x000fea0003800000 */
.L_x_13285:
        /* <DEDUP_REMOVED lines=9> */
.L_x_13289:
[----:B------:R-:W-:Y:S02]  /*212c0*/  IMAD.MOV.U32 R16, RZ, RZ, R18 ;  /* 0x000000ffff107224 */ /* 0x000fe400078e0012 */
[----:B------:R-:W-:Y:S02]  /*212d0*/  IMAD.MOV.U32 R12, RZ, RZ, R17 ;  /* 0x000000ffff0c7224 */ /* 0x000fe400078e0011 */
[----:B------:R-:W-:Y:S02]  /*212e0*/  IMAD.MOV.U32 R18, RZ, RZ, R19 ;  /* 0x000000ffff127224 */ /* 0x000fe400078e0013 */
[----:B------:R-:W-:Y:S02]  /*212f0*/  IMAD.MOV.U32 R17, RZ, RZ, R30 ;  /* 0x000000ffff117224 */ /* 0x000fe400078e001e */
.L_x_13290:
[----:B------:R-:W-:Y:S05]  /*21300*/  BSYNC B1 ;  /* 0x0000000000017941 */ /* 0x000fea0003800000 */
.L_x_13288:
        /* <DEDUP_REMOVED lines=9> */
.L_x_13292:
[----:B------:R-:W-:Y:S02]  /*213a0*/  IMAD.MOV.U32 R19, RZ, RZ, R16 ;  /* 0x000000ffff137224 */ /* 0x000fe400078e0010 */
[----:B------:R-:W-:Y:S02]  /*213b0*/  IMAD.MOV.U32 R30, RZ, RZ, R12 ;  /* 0x000000ffff1e7224 */ /* 0x000fe400078e000c */
[----:B------:R-:W-:Y:S02]  /*213c0*/  IMAD.MOV.U32 R16, RZ, RZ, R31 ;  /* 0x000000ffff107224 */ /* 0x000fe400078e001f */
[----:B------:R-:W-:Y:S02]  /*213d0*/  IMAD.MOV.U32 R12, RZ, RZ, R29 ;  /* 0x000000ffff0c7224 */ /* 0x000fe400078e001d */
.L_x_13293:
[----:B------:R-:W-:Y:S05]  /*213e0*/  BSYNC B1 ;  /* 0x0000000000017941 */ /* 0x000fea0003800000 */
.L_x_13291:
        /* <DEDUP_REMOVED lines=9> */
.L_x_13295:
[----:B------:R-:W-:Y:S01]  /*21480*/  MOV R31, R19 ;  /* 0x00000013001f7202 */ /* 0x000fe20000000f00 */
[----:B------:R-:W-:Y:S02]  /*21490*/  IMAD.MOV.U32 R29, RZ, RZ, R30 ;  /* 0x000000ffff1d7224 */ /* 0x000fe400078e001e */
[----:B------:R-:W-:Y:S02]  /*214a0*/  IMAD.MOV.U32 R19, RZ, RZ, R34 ;  /* 0x000000ffff137224 */ /* 0x000fe400078e0022 */
[----:B------:R-:W-:Y:S02]  /*214b0*/  IMAD.MOV.U32 R30, RZ, RZ, R33 ;  /* 0x000000ffff1e7224 */ /* 0x000fe400078e0021 */
.L_x_13296:
[----:B------:R-:W-:Y:S05]  /*214c0*/  BSYNC B1 ;  /* 0x0000000000017941 */ /* 0x000fea0003800000 */
.L_x_13294:
        /* <DEDUP_REMOVED lines=9> */
.L_x_13298:
[----:B------:R-:W-:Y:S01]  /*21560*/  IMAD.MOV.U32 R34, RZ, RZ, R31 ;  /* 0x000000ffff227224 */ /* 0x000fe200078e001f */
[----:B------:R-:W-:Y:S01]  /*21570*/  MOV R33, R29 ;  /* 0x0000001d00217202 */ /* 0x000fe20000000f00 */
[----:B------:R-:W-:Y:S02]  /*21580*/  IMAD.MOV.U32 R31, RZ, RZ, R32 ;  /* 0x000000ffff1f7224 */ /* 0x000fe400078e0020 */
[----:B------:R-:W-:Y:S02]  /*21590*/  IMAD.MOV.U32 R29, RZ, RZ, R28 ;  /* 0x000000ffff1d7224 */ /* 0x000fe400078e001c */
.L_x_13299:
[----:B------:R-:W-:Y:S05]  /*215a0*/  BSYNC B1 ;  /* 0x0000000000017941 */ /* 0x000fea0003800000 */
.L_x_13297:
        /* <DEDUP_REMOVED lines=16> */
.L_x_13301:
[----:B------:R-:W-:Y:S01]  /*216b0*/  MOV R28, R36 ;  /* 0x00000024001c7202 */ /* 0x000fe20000000f00 */
[----:B------:R-:W-:Y:S02]  /*216c0*/  IMAD.MOV.U32 R39, RZ, RZ, R56 ;  /* 0x000000ffff277224 */ /* 0x000fe400078e0038 */
[----:B------:R-:W-:Y:S02]  /*216d0*/  IMAD.MOV.U32 R56, RZ, RZ, R23 ;  /* 0x000000ffff387224 */ /* 0x000fe400078e0017 */
[----:B------:R-:W-:Y:S02]  /*216e0*/  IMAD.MOV.U32 R36, RZ, RZ, R22 ;  /* 0x000000ffff247224 */ /* 0x000fe400078e0016 */
.L_x_13302:
[----:B------:R-:W-:Y:S05]  /*216f0*/  BSYNC B1 ;  /* 0x0000000000017941 */ /* 0x000fea0003800000 */
.L_x_13300:
        /* <DEDUP_REMOVED lines=9> */
.L_x_13304:
[----:B------:R-:W-:Y:S01]  /*21790*/  IMAD.MOV.U32 R23, RZ, RZ, R28 ;  /* 0x000000ffff177224 */ /* 0x000fe200078e001c */
[----:B------:R-:W-:Y:S01]  /*217a0*/  MOV R22, R39 ;  /* 0x0000002700167202 */ /* 0x000fe20000000f00 */
[----:B------:R-:W-:Y:S02]  /*217b0*/  IMAD.MOV.U32 R28, RZ, RZ, R21 ;  /* 0x000000ffff1c7224 */ /* 0x000fe400078e0015 */
[----:B------:R-:W-:Y:S02]  /*217c0*/  IMAD.MOV.U32 R39, RZ, RZ, R42 ;  /* 0x000000ffff277224 */ /* 0x000fe400078e002a */
.L_x_13305:
[----:B------:R-:W-:Y:S05]  /*217d0*/  BSYNC B1 ;  /* 0x0000000000017941 */ /* 0x000fea0003800000 */
.L_x_13303:
        /* <DEDUP_REMOVED lines=9> */
.L_x_13307:
[----:B------:R-:W-:Y:S01]  /*21870*/  IMAD.MOV.U32 R32, RZ, RZ, R23 ;  /* 0x000000ffff207224 */ /* 0x000fe200078e0017 */
[----:B------:R-:W-:Y:S01]  /*21880*/  MOV R23, R26 ;  /* 0x0000001a00177202 */ /* 0x000fe20000000f00 */
[----:B------:R-:W-:Y:S02]  /*21890*/  IMAD.MOV.U32 R21, RZ, RZ, R22 ;  /* 0x000000ffff157224 */ /* 0x000fe400078e0016 */
[----:B------:R-:W-:Y:S02]  /*218a0*/  IMAD.MOV.U32 R22, RZ, RZ, R25 ;  /* 0x000000ffff167224 */ /* 0x000fe400078e0019 */
.L_x_13308:
[----:B------:R-:W-:Y:S05]  /*218b0*/  BSYNC B1 ;  /* 0x0000000000017941 */ /* 0x000fea0003800000 */
.L_x_13306:
        /* <DEDUP_REMOVED lines=9> */
.L_x_13310:
[----:B------:R-:W-:Y:S02]  /*21950*/  IMAD.MOV.U32 R25, RZ, RZ, R32 ;  /* 0x000000ffff197224 */ /* 0x000fe400078e0020 */
[----:B------:R-:W-:Y:S01]  /*21960*/  IMAD.MOV.U32 R26, RZ, RZ, R21 ;  /* 0x000000ffff1a7224 */ /* 0x000fe200078e0015 */
[----:B------:R-:W-:Y:S01]  /*21970*/  MOV R21, R20 ;  /* 0x0000001400157202 */ /* 0x000fe20000000f00 */
[----:B------:R-:W-:Y:S02]  /*21980*/  IMAD.MOV.U32 R32, RZ, RZ, R27 ;  /* 0x000000ffff207224 */ /* 0x000fe400078e001b */
.L_x_13311:
[----:B------:R-:W-:Y:S05]  /*21990*/  BSYNC B1 ;  /* 0x0000000000017941 */ /* 0x000fea0003800000 */
.L_x_13309:
        /* <DEDUP_REMOVED lines=9> */
.L_x_13313:
[----:B------:R-:W-:Y:S02]  /*21a30*/  IMAD.MOV.U32 R20, RZ, RZ, R25 ;  /* 0x000000ffff147224 */ /* 0x000fe400078e0019 */
[----:B------:R-:W-:Y:S02]  /*21a40*/  IMAD.MOV.U32 R27, RZ, RZ, R26 ;  /* 0x000000ffff1b7224 */ /* 0x000fe400078e001a */
[----:B------:R-:W-:Y:S02]  /*21a50*/  IMAD.MOV.U32 R25, RZ, RZ, R24 ;  /* 0x000000ffff197224 */ /* 0x000fe400078e0018 */
[----:B------:R-:W-:Y:S02]  /*21a60*/  IMAD.MOV.U32 R26, RZ, RZ, R35 ;  /* 0x000000ffff1a7224 */ /* 0x000fe400078e0023 */
.L_x_13314:
[----:B------:R-:W-:Y:S05]  /*21a70*/  BSYNC B1 ;  /* 0x0000000000017941 */ /* 0x000fea0003800000 */
.L_x_13312:
        /* <DEDUP_REMOVED lines=9> */
.L_x_13316:
[----:B------:R-:W-:Y:S02]  /*21b10*/  IMAD.MOV.U32 R35, RZ, RZ, R20 ;  /* 0x000000ffff237224 */ /* 0x000fe400078e0014 */
[----:B------:R-:W-:Y:S02]  /*21b20*/  IMAD.MOV.U32 R24, RZ, RZ, R27 ;  /* 0x000000ffff187224 */ /* 0x000fe400078e001b */
[----:B------:R-:W-:Y:S02]  /*21b30*/  IMAD.MOV.U32 R20, RZ, RZ, R37 ;  /* 0x000000ffff147224 */ /* 0x000fe400078e0025 */
[----:B------:R-:W-:Y:S02]  /*21b40*/  IMAD.MOV.U32 R27, RZ, RZ, R38 ;  /* 0x000000ffff1b7224 */ /* 0x000fe400078e0026 */
.L_x_13317:
[----:B------:R-:W-:Y:S05]  /*21b50*/  BSYNC B1 ;  /* 0x0000000000017941 */ /* 0x000fea0003800000 */
.L_x_13315:
        /* <DEDUP_REMOVED lines=9> */
.L_x_13319:
[----:B------:R-:W-:Y:S02]  /*21bf0*/  IMAD.MOV.U32 R38, RZ, RZ, R35 ;  /* 0x000000ffff267224 */ /* 0x000fe400078e0023 */
[----:B------:R-:W-:Y:S02]  /*21c00*/  IMAD.MOV.U32 R37, RZ, RZ, R24 ;  /* 0x000000ffff257224 */ /* 0x000fe400078e0018 */
[----:B------:R-:W-:Y:S02]  /*21c10*/  IMAD.MOV.U32 R35, RZ, RZ, R44 ;  /* 0x000000ffff237224 */ /* 0x000fe400078e002c */
[----:B------:R-:W-:Y:S02]  /*21c20*/  IMAD.MOV.U32 R24, RZ, RZ, R3 ;  /* 0x000000ffff187224 */ /* 0x000fe400078e0003 */
.L_x_13320:
[----:B------:R-:W-:Y:S05]  /*21c30*/  BSYNC B1 ;  /* 0x0000000000017941 */ /* 0x000fea0003800000 */
.L_x_13318:
        /* <DEDUP_REMOVED lines=9> */
.L_x_13322:
[----:B------:R-:W-:Y:S01]  /*21cd0*/  MOV R51, R38 ;  /* 0x0000002600337202 */ /* 0x000fe20000000f00 */
[----:B------:R-:W-:Y:S02]  /*21ce0*/  IMAD.MOV.U32 R3, RZ, RZ, R37 ;  /* 0x000000ffff037224 */ /* 0x000fe400078e0025 */
[----:B------:R-:W-:Y:S02]  /*21cf0*/  IMAD.MOV.U32 R38, RZ, RZ, R5 ;  /* 0x000000ffff267224 */ /* 0x000fe400078e0005 */
[----:B------:R-:W-:Y:S02]  /*21d00*/  IMAD.MOV.U32 R37, RZ, RZ, R46 ;  /* 0x000000ffff257224 */ /* 0x000fe400078e002e */
.L_x_13323:
[----:B------:R-:W-:Y:S05]  /*21d10*/  BSYNC B1 ;  /* 0x0000000000017941 */ /* 0x000fea0003800000 */
.L_x_13321:
        /* <DEDUP_REMOVED lines=9> */
.L_x_13325:
[----:B------:R-:W-:Y:S01]  /*21db0*/  IMAD.MOV.U32 R42, RZ, RZ, R51 ;  /* 0x000000ffff2a7224 */ /* 0x000fe200078e0033 */
[----:B------:R-:W-:Y:S01]  /*21dc0*/  MOV R40, R3 ;  /* 0x0000000300287202 */ /* 0x000fe20000000f00 */
[----:B------:R-:W-:Y:S02]  /*21dd0*/  IMAD.MOV.U32 R51, RZ, RZ, R48 ;  /* 0x000000ffff337224 */ /* 0x000fe400078e0030 */
[----:B------:R-:W-:Y:S02]  /*21de0*/  IMAD.MOV.U32 R3, RZ, RZ, R14 ;  /* 0x000000ffff037224 */ /* 0x000fe400078e000e */
.L_x_13326:
[----:B------:R-:W-:Y:S05]  /*21df0*/  BSYNC B1 ;  /* 0x0000000000017941 */ /* 0x000fea0003800000 */
.L_x_13324:
        /* <DEDUP_REMOVED lines=9> */
.L_x_13328:
[----:B------:R-:W-:Y:S01]  /*21e90*/  IMAD.MOV.U32 R5, RZ, RZ, R42 ;  /* 0x000000ffff057224 */ /* 0x000fe200078e002a */
[----:B------:R-:W-:Y:S01]  /*21ea0*/  MOV R42, R15 ;  /* 0x0000000f002a7202 */ /* 0x000fe20000000f00 */
[----:B------:R-:W-:Y:S02]  /*21eb0*/  IMAD.MOV.U32 R14, RZ, RZ, R40 ;  /* 0x000000ffff0e7224 */ /* 0x000fe400078e0028 */
[----:B------:R-:W-:Y:S02]  /*21ec0*/  IMAD.MOV.U32 R40, RZ, RZ, R13 ;  /* 0x000000ffff287224 */ /* 0x000fe400078e000d */
.L_x_13329:
[----:B------:R-:W-:Y:S05]  /*21ed0*/  BSYNC B1 ;  /* 0x0000000000017941 */ /* 0x000fea0003800000 */
.L_x_13327:
        /* <DEDUP_REMOVED lines=9> */
.L_x_13331:
[----:B------:R-:W-:Y:S02]  /*21f70*/  IMAD.MOV.U32 R15, RZ, RZ, R5 ;  /* 0x000000ffff0f7224 */ /* 0x000fe400078e0005 */
[----:B------:R-:W-:Y:S01]  /*21f80*/  IMAD.MOV.U32 R13, RZ, RZ, R14 ;  /* 0x000000ffff0d7224 */ /* 0x000fe200078e000e */
[----:B------:R-:W-:Y:S01]  /*21f90*/  MOV R14, R17 ;  /* 0x00000011000e7202 */ /* 0x000fe20000000f00 */
[----:B------:R-:W-:Y:S02]  /*21fa0*/  IMAD.MOV.U32 R5, RZ, RZ, R18 ;  /* 0x000000ffff057224 */ /* 0x000fe400078e0012 */
.L_x_13332:
[----:B------:R-:W-:Y:S05]  /*21fb0*/  BSYNC B1 ;  /* 0x0000000000017941 */ /* 0x000fea0003800000 */
.L_x_13330:
        /* <DEDUP_REMOVED lines=9> */
.L_x_13334:
[----:B------:R-:W-:Y:S02]  /*22050*/  IMAD.MOV.U32 R18, RZ, RZ, R15 ;  /* 0x000000ffff127224 */ /* 0x000fe400078e000f */
[----:B------:R-:W-:Y:S02]  /*22060*/  IMAD.MOV.U32 R17, RZ, RZ, R13 ;  /* 0x000000ffff117224 */ /* 0x000fe400078e000d */
[----:B------:R-:W-:Y:S02]  /*22070*/  IMAD.MOV.U32 R15, RZ, RZ, R16 ;  /* 0x000000ffff0f7224 */ /* 0x000fe400078e0010 */
[----:B------:R-:W-:Y:S02]  /*22080*/  IMAD.MOV.U32 R13, RZ, RZ, R12 ;  /* 0x000000ffff0d7224 */ /* 0x000fe400078e000c */
.L_x_13335:
[----:B------:R-:W-:Y:S05]  /*22090*/  BSYNC B1 ;  /* 0x0000000000017941 */ /* 0x000fea0003800000 */
.L_x_13333:
        /* <DEDUP_REMOVED lines=9> */
.L_x_13337:
[----:B------:R-:W-:Y:S02]  /*22130*/  IMAD.MOV.U32 R16, RZ, RZ, R18 ;  /* 0x000000ffff107224 */ /* 0x000fe400078e0012 */
[----:B------:R-:W-:Y:S02]  /*22140*/  IMAD.MOV.U32 R12, RZ, RZ, R17 ;  /* 0x000000ffff0c7224 */ /* 0x000fe400078e0011 */
[----:B------:R-:W-:Y:S02]  /*22150*/  IMAD.MOV.U32 R18, RZ, RZ, R19 ;  /* 0x000000ffff127224 */ /* 0x000fe400078e0013 */
[----:B------:R-:W-:Y:S02]  /*22160*/  IMAD.MOV.U32 R17, RZ, RZ, R30 ;  /* 0x000000ffff117224 */ /* 0x000fe400078e001e */
.L_x_13338:
[----:B------:R-:W-:Y:S05]  /*22170*/  BSYNC B1 ;  /* 0x0000000000017941 */ /* 0x000fea0003800000 */
.L_x_13336:
        /* <DEDUP_REMOVED lines=9> */
.L_x_13340:
[----:B------:R-:W-:Y:S02]  /*22210*/  IMAD.MOV.U32 R19, RZ, RZ, R16 ;  /* 0x000000ffff137224 */ /* 0x000fe400078e0010 */
[----:B------:R-:W-:Y:S02]  /*22220*/  IMAD.MOV.U32 R30, RZ, RZ, R12 ;  /* 0x000000ffff1e7224 */ /* 0x000fe400078e000c */
[----:B------:R-:W-:Y:S02]  /*22230*/  IMAD.MOV.U32 R16, RZ, RZ, R31 ;  /* 0x000000ffff107224 */ /* 0x000fe400078e001f */
[----:B------:R-:W-:Y:S02]  /*22240*/  IMAD.MOV.U32 R12, RZ, RZ, R29 ;  /* 0x000000ffff0c7224 */ /* 0x000fe400078e001d */
.L_x_13341:
[----:B------:R-:W-:Y:S05]  /*22250*/  BSYNC B1 ;  /* 0x0000000000017941 */ /* 0x000fea0003800000 */
.L_x_13339:
        /* <DEDUP_REMOVED lines=9> */
.L_x_13343:
[----:B------:R-:W-:Y:S01]  /*222f0*/  MOV R31, R19 ;  /* 0x00000013001f7202 */ /* 0x000fe20000000f00 */
[----:B------:R-:W-:Y:S02]  /*22300*/  IMAD.MOV.U32 R29, RZ, RZ, R30 ;  /* 0x000000ffff1d7224 */ /* 0x000fe400078e001e */
[----:B------:R-:W-:Y:S02]  /*22310*/  IMAD.MOV.U32 R19, RZ, RZ, R34 ;  /* 0x000000ffff137224 */ /* 0x000fe400078e0022 */
[----:B------:R-:W-:Y:S02]  /*22320*/  IMAD.MOV.U32 R30, RZ, RZ, R33 ;  /* 0x000000ffff1e7224 */ /* 0x000fe400078e0021 */
.L_x_13344:
[----:B------:R-:W-:Y:S05]  /*22330*/  BSYNC B1 ;  /* 0x0000000000017941 */ /* 0x000fea0003800000 */
.L_x_13342:
        /* <DEDUP_REMOVED lines=16> */
.L_x_13346:
[----:B------:R-:W-:Y:S02]  /*22440*/  IMAD.MOV.U32 R10, RZ, RZ, R36 ;  /* 0x000000ffff0a7224 */ /* 0x000fe400078e0024 */
[----:B------:R-:W-:Y:S02]  /*22450*/  IMAD.MOV.U32 R33, RZ, RZ, R56 ;  /* 0x000000ffff217224 */ /* 0x000fe400078e0038 */
[----:B------:R-:W-:Y:S02]  /*22460*/  IMAD.MOV.U32 R56, RZ, RZ, R39 ;  /* 0x000000ffff387224 */ /* 0x000fe400078e0027 */
[----:B------:R-:W-:Y:S02]  /*22470*/  IMAD.MOV.U32 R36, RZ, RZ, R28 ;  /* 0x000000ffff247224 */ /* 0x000fe400078e001c */
.L_x_13347:
[----:B------:R-:W-:Y:S05]  /*22480*/  BSYNC B1 ;  /* 0x0000000000017941 */ /* 0x000fea0003800000 */
.L_x_13345:
        /* <DEDUP_REMOVED lines=9> */
.L_x_13349:
[----:B------:R-:W-:Y:S01]  /*22520*/  MOV R39, R10 ;  /* 0x0000000a00277202 */ /* 0x000fe20000000f00 */
[----:B------:R-:W-:Y:S02]  /*22530*/  IMAD.MOV.U32 R28, RZ, RZ, R33 ;  /* 0x000000ffff1c7224 */ /* 0x000fe400078e0021 */
[----:B------:R-:W-:Y:S02]  /*22540*/  IMAD.MOV.U32 R10, RZ, RZ, R23 ;  /* 0x000000ffff0a7224 */ /* 0x000fe400078e0017 */
[----:B------:R-:W-:Y:S02]  /*22550*/  IMAD.MOV.U32 R33, RZ, RZ, R22 ;  /* 0x000000ffff217224 */ /* 0x000fe400078e0016 */
.L_x_13350:
[----:B------:R-:W-:Y:S05]  /*22560*/  BSYNC B1 ;  /* 0x0000000000017941 */ /* 0x000fea0003800000 */
.L_x_13348:
        /* <DEDUP_REMOVED lines=9> */
.L_x_13352:
[----:B------:R-:W-:Y:S01]  /*22600*/  IMAD.MOV.U32 R22, RZ, RZ, R39 ;  /* 0x000000ffff167224 */ /* 0x000fe200078e0027 */
[----:B------:R-:W-:Y:S01]  /*22610*/  MOV R23, R28 ;  /* 0x0000001c00177202 */ /* 0x000fe20000000f00 */
[----:B------:R-:W-:Y:S02]  /*22620*/  IMAD.MOV.U32 R39, RZ, RZ, R32 ;  /* 0x000000ffff277224 */ /* 0x000fe400078e0020 */
[----:B------:R-:W-:Y:S02]  /*22630*/  IMAD.MOV.U32 R28, RZ, RZ, R21 ;  /* 0x000000ffff1c7224 */ /* 0x000fe400078e0015 */
.L_x_13353:
[----:B------:R-:W-:Y:S05]  /*22640*/  BSYNC B1 ;  /* 0x0000000000017941 */ /* 0x000fea0003800000 */
.L_x_13351:
        /* <DEDUP_REMOVED lines=9> */
.L_x_13355:
[----:B------:R-:W-:Y:S01]  /*226e0*/  IMAD.MOV.U32 R21, RZ, RZ, R22 ;  /* 0x000000ffff157224 */ /* 0x000fe200078e0016 */
[----:B------:R-:W-:Y:S01]  /*226f0*/  MOV R22, R25 ;  /* 0x0000001900167202 */ /* 0x000fe20000000f00 */
[----:B------:R-:W-:Y:S02]  /*22700*/  IMAD.MOV.U32 R32, RZ, RZ, R23 ;  /* 0x000000ffff207224 */ /* 0x000fe400078e0017 */
[----:B------:R-:W-:Y:S02]  /*22710*/  IMAD.MOV.U32 R23, RZ, RZ, R26 ;  /* 0x000000ffff177224 */ /* 0x000fe400078e001a */
.L_x_13356:
[----:B------:R-:W-:Y:S05]  /*22720*/  BSYNC B1 ;  /* 0x0000000000017941 */ /* 0x000fea0003800000 */
.L_x_13354:
        /* <DEDUP_REMOVED lines=9> */
.L_x_13358:
[----:B------:R-:W-:Y:S02]  /*227c0*/  IMAD.MOV.U32 R26, RZ, RZ, R21 ;  /* 0x000000ffff1a7224 */ /* 0x000fe400078e0015 */
[----:B------:R-:W-:Y:S01]  /*227d0*/  IMAD.MOV.U32 R25, RZ, RZ, R32 ;  /* 0x000000ffff197224 */ /* 0x000fe200078e0020 */
[----:B------:R-:W-:Y:S01]  /*227e0*/  MOV R32, R27 ;  /* 0x0000001b00207202 */ /* 0x000fe20000000f00 */
[----:B------:R-:W-:Y:S02]  /*227f0*/  IMAD.MOV.U32 R21, RZ, RZ, R20 ;  /* 0x000000ffff157224 */ /* 0x000fe400078e0014 */
.L_x_13359:
[----:B------:R-:W-:Y:S05]  /*22800*/  BSYNC B1 ;  /* 0x0000000000017941 */ /* 0x000fea0003800000 */
.L_x_13357:
        /* <DEDUP_REMOVED lines=9> */
.L_x_13361:
[----:B------:R-:W-:Y:S02]  /*228a0*/  IMAD.MOV.U32 R27, RZ, RZ, R26 ;  /* 0x000000ffff1b7224 */ /* 0x000fe400078e001a */
[----:B------:R-:W-:Y:S02]  /*228b0*/  IMAD.MOV.U32 R20, RZ, RZ, R25 ;  /* 0x000000ffff147224 */ /* 0x000fe400078e0019 */
[----:B------:R-:W-:Y:S02]  /*228c0*/  IMAD.MOV.U32 R26, RZ, RZ, R35 ;  /* 0x000000ffff1a7224 */ /* 0x000fe400078e0023 */
[----:B------:R-:W-:Y:S02]  /*228d0*/  IMAD.MOV.U32 R25, RZ, RZ, R24 ;  /* 0x000000ffff197224 */ /* 0x000fe400078e0018 */
.L_x_13362:
[----:B------:R-:W-:Y:S05]  /*228e0*/  BSYNC B1 ;  /* 0x0000000000017941 */ /* 0x000fea0003800000 */
.L_x_13360:
        /* <DEDUP_REMOVED lines=9> */
.L_x_13364:
[----:B------:R-:W-:Y:S02]  /*22980*/  IMAD.MOV.U32 R34, RZ, RZ, R27 ;  /* 0x000000ffff227224 */ /* 0x000fe400078e001b */
[----:B------:R-:W-:Y:S02]  /*22990*/  IMAD.MOV.U32 R24, RZ, RZ, R20 ;  /* 0x000000ffff187224 */ /* 0x000fe400078e0014 */
[----:B------:R-:W-:Y:S02]  /*229a0*/  IMAD.MOV.U32 R27, RZ, RZ, R38 ;  /* 0x000000ffff1b7224 */ /* 0x000fe400078e0026 */
[----:B------:R-:W-:Y:S02]  /*229b0*/  IMAD.MOV.U32 R20, RZ, RZ, R37 ;  /* 0x000000ffff147224 */ /* 0x000fe400078e0025 */
.L_x_13365:
[----:B------:R-:W-:Y:S05]  /*229c0*/  BSYNC B1 ;  /* 0x0000000000017941 */ /* 0x000fea0003800000 */
.L_x_13363:
        /* <DEDUP_REMOVED lines=9> */
.L_x_13367:
[----:B------:R-:W-:Y:S02]  /*22a60*/  IMAD.MOV.U32 R37, RZ, RZ, R34 ;  /* 0x000000ffff257224 */ /* 0x000fe400078e0022 */
[----:B------:R-:W-:Y:S02]  /*22a70*/  IMAD.MOV.U32 R35, RZ, RZ, R24 ;  /* 0x000000ffff237224 */ /* 0x000fe400078e0018 */
[----:B------:R-:W-:Y:S02]  /*22a80*/  IMAD.MOV.U32 R34, RZ, RZ, R51 ;  /* 0x000000ffff227224 */ /* 0x000fe400078e0033 */
[----:B------:R-:W-:Y:S02]  /*22a90*/  IMAD.MOV.U32 R24, RZ, RZ, R3 ;  /* 0x000000ffff187224 */ /* 0x000fe400078e0003 */
.L_x_13368:
[----:B------:R-:W-:Y:S05]  /*22aa0*/  BSYNC B1 ;  /* 0x0000000000017941 */ /* 0x000fea0003800000 */
.L_x_13366:
        /* <DEDUP_REMOVED lines=9> */
.L_x_13370:
[----:B------:R-:W-:Y:S01]  /*22b40*/  MOV R38, R37 ;  /* 0x0000002500267202 */ /* 0x000fe20000000f00 */
[----:B------:R-:W-:Y:S02]  /*22b50*/  IMAD.MOV.U32 R3, RZ, RZ, R35 ;  /* 0x000000ffff037224 */ /* 0x000fe400078e0023 */
[----:B------:R-:W-:Y:S02]  /*22b60*/  IMAD.MOV.U32 R37, RZ, RZ, R42 ;  /* 0x000000ffff257224 */ /* 0x000fe400078e002a */
[----:B------:R-:W-:Y:S02]  /*22b70*/  IMAD.MOV.U32 R35, RZ, RZ, R40 ;  /* 0x000000ffff237224 */ /* 0x000fe400078e0028 */
.L_x_13371:
[----:B------:R-:W-:Y:S05]  /*22b80*/  BSYNC B1 ;  /* 0x0000000000017941 */ /* 0x000fea0003800000 */
.L_x_13369:
        /* <DEDUP_REMOVED lines=9> */
.L_x_13373:
[----:B------:R-:W-:Y:S01]  /*22c20*/  IMAD.MOV.U32 R42, RZ, RZ, R38 ;  /* 0x000000ffff2a7224 */ /* 0x000fe200078e0026 */
[----:B------:R-:W-:Y:S01]  /*22c30*/  MOV R40, R3 ;  /* 0x0000000300287202 */ /* 0x000fe20000000f00 */
[----:B------:R-:W-:Y:S02]  /*22c40*/  IMAD.MOV.U32 R38, RZ, RZ, R5 ;  /* 0x000000ffff267224 */ /* 0x000fe400078e0005 */
[----:B------:R-:W-:Y:S02]  /*22c50*/  IMAD.MOV.U32 R3, RZ, RZ, R14 ;  /* 0x000000ffff037224 */ /* 0x000fe400078e000e */
.L_x_13374:
[----:B------:R-:W-:Y:S05]  /*22c60*/  BSYNC B1 ;  /* 0x0000000000017941 */ /* 0x000fea0003800000 */
.L_x_13372:
        /* <DEDUP_REMOVED lines=9> */
.L_x_13376:
[----:B------:R-:W-:Y:S01]  /*22d00*/  IMAD.MOV.U32 R5, RZ, RZ, R42 ;  /* 0x000000ffff057224 */ /* 0x000fe200078e002a */
[----:B------:R-:W-:Y:S01]  /*22d10*/  MOV R42, R15 ;  /* 0x0000000f002a7202 */ /* 0x000fe20000000f00 */
[----:B------:R-:W-:Y:S02]  /*22d20*/  IMAD.MOV.U32 R14, RZ, RZ, R40 ;  /* 0x000000ffff0e7224 */ /* 0x000fe400078e0028 */
[----:B------:R-:W-:Y:S02]  /*22d30*/  IMAD.MOV.U32 R40, RZ, RZ, R13 ;  /* 0x000000ffff287224 */ /* 0x000fe400078e000d */
.L_x_13377:
[----:B------:R-:W-:Y:S05]  /*22d40*/  BSYNC B1 ;  /* 0x0000000000017941 */ /* 0x000fea0003800000 */
.L_x_13375:
        /* <DEDUP_REMOVED lines=9> */
.L_x_13379:
[----:B------:R-:W-:Y:S02]  /*22de0*/  IMAD.MOV.U32 R15, RZ, RZ, R5 ;  /* 0x000000ffff0f7224 */ /* 0x000fe400078e0005 */
[----:B------:R-:W-:Y:S01]  /*22df0*/  IMAD.MOV.U32 R13, RZ, RZ, R14 ;  /* 0x000000ffff0d7224 */ /* 0x000fe200078e000e */
[----:B------:R-:W-:Y:S01]  /*22e00*/  MOV R14, R17 ;  /* 0x00000011000e7202 */ /* 0x000fe20000000f00 */
[----:B------:R-:W-:Y:S02]  /*22e10*/  IMAD.MOV.U32 R5, RZ, RZ, R18 ;  /* 0x000000ffff057224 */ /* 0x000fe400078e0012 */
.L_x_13380:
[----:B------:R-:W-:Y:S05]  /*22e20*/  BSYNC B1 ;  /* 0x0000000000017941 */ /* 0x000fea0003800000 */
.L_x_13378:
        /* <DEDUP_REMOVED lines=9> */
.L_x_13382:
[----:B------:R-:W-:Y:S02]  /*22ec0*/  IMAD.MOV.U32 R18, RZ, RZ, R15 ;  /* 0x000000ffff127224 */ /* 0x000fe400078e000f */
[----:B------:R-:W-:Y:S02]  /*22ed0*/  IMAD.MOV.U32 R17, RZ, RZ, R13 ;  /* 0x000000ffff117224 */ /* 0x000fe400078e000d */
[----:B------:R-:W-:Y:S02]  /*22ee0*/  IMAD.MOV.U32 R15, RZ, RZ, R16 ;  /* 0x000000ffff0f7224 */ /* 0x000fe400078e0010 */
[----:B------:R-:W-:Y:S02]  /*22ef0*/  IMAD.MOV.U32 R13, RZ, RZ, R12 ;  /* 0x000000ffff0d7224 */ /* 0x000fe400078e000c */
.L_x_13383:
[----:B------:R-:W-:Y:S05]  /*22f00*/  BSYNC B1 ;  /* 0x0000000000017941 */ /* 0x000fea0003800000 */
.L_x_13381:
        /* <DEDUP_REMOVED lines=9> */
.L_x_13385:
[----:B------:R-:W-:Y:S02]  /*22fa0*/  IMAD.MOV.U32 R16, RZ, RZ, R18 ;  /* 0x000000ffff107224 */ /* 0x000fe400078e0012 */
[----:B------:R-:W-:Y:S02]  /*22fb0*/  IMAD.MOV.U32 R12, RZ, RZ, R17 ;  /* 0x000000ffff0c7224 */ /* 0x000fe400078e0011 */
[----:B------:R-:W-:Y:S02]  /*22fc0*/  IMAD.MOV.U32 R18, RZ, RZ, R19 ;  /* 0x000000ffff127224 */ /* 0x000fe400078e0013 */
[----:B------:R-:W-:Y:S02]  /*22fd0*/  IMAD.MOV.U32 R17, RZ, RZ, R30 ;  /* 0x000000ffff117224 */ /* 0x000fe400078e001e */
.L_x_13386:
[----:B------:R-:W-:Y:S05]  /*22fe0*/  BSYNC B1 ;  /* 0x0000000000017941 */ /* 0x000fea0003800000 */
.L_x_13384:
        /* <DEDUP_REMOVED lines=9> */
.L_x_13388:
[----:B------:R-:W-:Y:S02]  /*23080*/  IMAD.MOV.U32 R30, RZ, RZ, R16 ;  /* 0x000000ffff1e7224 */ /* 0x000fe400078e0010 */
[----:B------:R-:W-:Y:S02]  /*23090*/  IMAD.MOV.U32 R19, RZ, RZ, R12 ;  /* 0x000000ffff137224 */ /* 0x000fe400078e000c */
[----:B------:R-:W-:Y:S02]  /*230a0*/  IMAD.MOV.U32 R16, RZ, RZ, R31 ;  /* 0x000000ffff107224 */ /* 0x000fe400078e001f */
[----:B------:R-:W-:Y:S02]  /*230b0*/  IMAD.MOV.U32 R12, RZ, RZ, R29 ;  /* 0x000000ffff0c7224 */ /* 0x000fe400078e001d */
.L_x_13389:
[----:B------:R-:W-:Y:S05]  /*230c0*/  BSYNC B1 ;  /* 0x0000000000017941 */ /* 0x000fea0003800000 */
.L_x_13387:
        /* <DEDUP_REMOVED lines=16> */
.L_x_13391:
[----:B------:R-:W-:Y:S02]  /*231d0*/  IMAD.MOV.U32 R8, RZ, RZ, R36 ;  /* 0x000000ffff087224 */ /* 0x000fe400078e0024 */
[----:B------:R-:W-:Y:S02]  /*231e0*/  IMAD.MOV.U32 R29, RZ, RZ, R56 ;  /* 0x000000ffff1d7224 */ /* 0x000fe400078e0038 */
[----:B------:R-:W-:Y:S02]  /*231f0*/  IMAD.MOV.U32 R56, RZ, RZ, R33 ;  /* 0x000000ffff387224 */ /* 0x000fe400078e0021 */
[----:B------:R-:W-:Y:S02]  /*23200*/  IMAD.MOV.U32 R36, RZ, RZ, R10 ;  /* 0x000000ffff247224 */ /* 0x000fe400078e000a */
.L_x_13392:
[----:B------:R-:W-:Y:S05]  /*23210*/  BSYNC B1 ;  /* 0x0000000000017941 */ /* 0x000fea0003800000 */
.L_x_13390:
        /* <DEDUP_REMOVED lines=9> */
.L_x_13394:
[----:B------:R-:W-:Y:S02]  /*232b0*/  IMAD.MOV.U32 R31, RZ, RZ, R8 ;  /* 0x000000ffff1f7224 */ /* 0x000fe400078e0008 */
[----:B------:R-:W-:Y:S02]  /*232c0*/  IMAD.MOV.U32 R10, RZ, RZ, R29 ;  /* 0x000000ffff0a7224 */ /* 0x000fe400078e001d */
[----:B------:R-:W-:Y:S02]  /*232d0*/  IMAD.MOV.U32 R8, RZ, RZ, R39 ;  /* 0x000000ffff087224 */ /* 0x000fe400078e0027 */
[----:B------:R-:W-:Y:S02]  /*232e0*/  IMAD.MOV.U32 R29, RZ, RZ, R28 ;  /* 0x000000ffff1d7224 */ /* 0x000fe400078e001c */
.L_x_13395:
[----:B------:R-:W-:Y:S05]  /*232f0*/  BSYNC B1 ;  /* 0x0000000000017941 */ /* 0x000fea0003800000 */
.L_x_13393:
        /* <DEDUP_REMOVED lines=9> */
.L_x_13397:
[----:B------:R-:W-:Y:S01]  /*23390*/  MOV R28, R31 ;  /* 0x0000001f001c7202 */ /* 0x000fe20000000f00 */
[----:B------:R-:W-:Y:S02]  /*233a0*/  IMAD.MOV.U32 R33, RZ, RZ, R10 ;  /* 0x000000ffff217224 */ /* 0x000fe400078e000a */
[----:B------:R-:W-:Y:S02]  /*233b0*/  IMAD.MOV.U32 R31, RZ, RZ, R22 ;  /* 0x000000ffff1f7224 */ /* 0x000fe400078e0016 */
[----:B------:R-:W-:Y:S02]  /*233c0*/  IMAD.MOV.U32 R10, RZ, RZ, R23 ;  /* 0x000000ffff0a7224 */ /* 0x000fe400078e0017 */
.L_x_13398:
[----:B------:R-:W-:Y:S05]  /*233d0*/  BSYNC B1 ;  /* 0x0000000000017941 */ /* 0x000fea0003800000 */
.L_x_13396:
        /* <DEDUP_REMOVED lines=9> */
.L_x_13400:
[----:B------:R-:W-:Y:S01]  /*23470*/  IMAD.MOV.U32 R23, RZ, RZ, R28 ;  /* 0x000000ffff177224 */ /* 0x000fe200078e001c */
[----:B------:R-:W-:Y:S01]  /*23480*/  MOV R22, R33 ;  /* 0x0000002100167202 */ /* 0x000fe20000000f00 */
[----:B------:R-:W-:Y:S02]  /*23490*/  IMAD.MOV.U32 R28, RZ, RZ, R21 ;  /* 0x000000ffff1c7224 */ /* 0x000fe400078e0015 */
[----:B------:R-:W-:Y:S02]  /*234a0*/  IMAD.MOV.U32 R33, RZ, RZ, R32 ;  /* 0x000000ffff217224 */ /* 0x000fe400078e0020 */
.L_x_13401:
[----:B------:R-:W-:Y:S05]  /*234b0*/  BSYNC B1 ;  /* 0x0000000000017941 */ /* 0x000fea0003800000 */
.L_x_13399:
        /* <DEDUP_REMOVED lines=9> */
.L_x_13403:
[----:B------:R-:W-:Y:S01]  /*23550*/  IMAD.MOV.U32 R32, RZ, RZ, R23 ;  /* 0x000000ffff207224 */ /* 0x000fe200078e0017 */
[----:B------:R-:W-:Y:S01]  /*23560*/  MOV R23, R26 ;  /* 0x0000001a00177202 */ /* 0x000fe20000000f00 */
[----:B------:R-:W-:Y:S02]  /*23570*/  IMAD.MOV.U32 R21, RZ, RZ, R22 ;  /* 0x000000ffff157224 */ /* 0x000fe400078e0016 */
[----:B------:R-:W-:Y:S02]  /*23580*/  IMAD.MOV.U32 R22, RZ, RZ, R25 ;  /* 0x000000ffff167224 */ /* 0x000fe400078e0019 */
.L_x_13404:
[----:B------:R-:W-:Y:S05]  /*23590*/  BSYNC B1 ;  /* 0x0000000000017941 */ /* 0x000fea0003800000 */
.L_x_13402:
        /* <DEDUP_REMOVED lines=9> */
.L_x_13406:
[----:B------:R-:W-:Y:S02]  /*23630*/  IMAD.MOV.U32 R39, RZ, RZ, R32 ;  /* 0x000000ffff277224 */ /* 0x000fe400078e0020 */
[----:B------:R-:W-:Y:S01]  /*23640*/  IMAD.MOV.U32 R25, RZ, RZ, R21 ;  /* 0x000000ffff197224 */ /* 0x000fe200078e0015 */
[----:B------:R-:W-:Y:S01]  /*23650*/  MOV R21, R20 ;  /* 0x0000001400157202 */ /* 0x000fe20000000f00 */
[----:B------:R-:W-:Y:S02]  /*23660*/  IMAD.MOV.U32 R32, RZ, RZ, R27 ;  /* 0x000000ffff207224 */ /* 0x000fe400078e001b */
.L_x_13407:
[----:B------:R-:W-:Y:S05]  /*23670*/  BSYNC B1 ;  /* 0x0000000000017941 */ /* 0x000fea0003800000 */
.L_x_13405:
        /* <DEDUP_REMOVED lines=9> */
.L_x_13409:
[----:B------:R-:W-:Y:S02]  /*23710*/  IMAD.MOV.U32 R26, RZ, RZ, R39 ;  /* 0x000000ffff1a7224 */ /* 0x000fe400078e0027 */
[----:B------:R-:W-:Y:S02]  /*23720*/  IMAD.MOV.U32 R20, RZ, RZ, R25 ;  /* 0x000000ffff147224 */ /* 0x000fe400078e0019 */
[----:B------:R-:W-:Y:S02]  /*23730*/  IMAD.MOV.U32 R39, RZ, RZ, R34 ;  /* 0x000000ffff277224 */ /* 0x000fe400078e0022 */
[----:B------:R-:W-:Y:S02]  /*23740*/  IMAD.MOV.U32 R25, RZ, RZ, R24 ;  /* 0x000000ffff197224 */ /* 0x000fe400078e0018 */
.L_x_13410:
[----:B------:R-:W-:Y:S05]  /*23750*/  BSYNC B1 ;  /* 0x0000000000017941 */ /* 0x000fea0003800000 */
.L_x_13408:
        /* <DEDUP_REMOVED lines=9> */
.L_x_13412:
[----:B------:R-:W-:Y:S02]  /*237f0*/  IMAD.MOV.U32 R27, RZ, RZ, R26 ;  /* 0x000000ffff1b7224 */ /* 0x000fe400078e001a */
[----:B------:R-:W-:Y:S02]  /*23800*/  IMAD.MOV.U32 R24, RZ, RZ, R20 ;  /* 0x000000ffff187224 */ /* 0x000fe400078e0014 */
[----:B------:R-:W-:Y:S02]  /*23810*/  IMAD.MOV.U32 R26, RZ, RZ, R37 ;  /* 0x000000ffff1a7224 */ /* 0x000fe400078e0025 */
[----:B------:R-:W-:Y:S02]  /*23820*/  IMAD.MOV.U32 R20, RZ, RZ, R35 ;  /* 0x000000ffff147224 */ /* 0x000fe400078e0023 */
.L_x_13413:
[----:B------:R-:W-:Y:S05]  /*23830*/  BSYNC B1 ;  /* 0x0000000000017941 */ /* 0x000fea0003800000 */
.L_x_13411:
        /* <DEDUP_REMOVED lines=9> */
.L_x_13415:
[----:B------:R-:W-:Y:S02]  /*238d0*/  IMAD.MOV.U32 R37, RZ, RZ, R27 ;  /* 0x000000ffff257224 */ /* 0x000fe400078e001b */
[----:B------:R-:W-:Y:S02]  /*238e0*/  IMAD.MOV.U32 R35, RZ, RZ, R24 ;  /* 0x000000ffff237224 */ /* 0x000fe400078e0018 */
[----:B------:R-:W-:Y:S02]  /*238f0*/  IMAD.MOV.U32 R27, RZ, RZ, R38 ;  /* 0x000000ffff1b7224 */ /* 0x000fe400078e0026 */
[----:B------:R-:W-:Y:S02]  /*23900*/  IMAD.MOV.U32 R24, RZ, RZ, R3 ;  /* 0x000000ffff187224 */ /* 0x000fe400078e0003 */
.L_x_13416:
[----:B------:R-:W-:Y:S05]  /*23910*/  BSYNC B1 ;  /* 0x0000000000017941 */ /* 0x000fea0003800000 */
.L_x_13414:
        /* <DEDUP_REMOVED lines=9> */
.L_x_13418:
[----:B------:R-:W-:Y:S01]  /*239b0*/  MOV R34, R37 ;  /* 0x0000002500227202 */ /* 0x000fe20000000f00 */
[----:B------:R-:W-:Y:S02]  /*239c0*/  IMAD.MOV.U32 R3, RZ, RZ, R35 ;  /* 0x000000ffff037224 */ /* 0x000fe400078e0023 */
[----:B------:R-:W-:Y:S02]  /*239d0*/  IMAD.MOV.U32 R37, RZ, RZ, R42 ;  /* 0x000000ffff257224 */ /* 0x000fe400078e002a */
[----:B------:R-:W-:Y:S02]  /*239e0*/  IMAD.MOV.U32 R35, RZ, RZ, R40 ;  /* 0x000000ffff237224 */ /* 0x000fe400078e0028 */
.L_x_13419:
[----:B------:R-:W-:Y:S05]  /*239f0*/  BSYNC B1 ;  /* 0x0000000000017941 */ /* 0x000fea0003800000 */
.L_x_13417:
        /* <DEDUP_REMOVED lines=9> */
.L_x_13421:
[----:B------:R-:W-:Y:S01]  /*23a90*/  IMAD.MOV.U32 R40, RZ, RZ, R34 ;  /* 0x000000ffff287224 */ /* 0x000fe200078e0022 */
[----:B------:R-:W-:Y:S01]  /*23aa0*/  MOV R38, R3 ;  /* 0x0000000300267202 */ /* 0x000fe20000000f00 */
[----:B------:R-:W-:Y:S02]  /*23ab0*/  IMAD.MOV.U32 R34, RZ, RZ, R5 ;  /* 0x000000ffff227224 */ /* 0x000fe400078e0005 */
[----:B------:R-:W-:Y:S02]  /*23ac0*/  IMAD.MOV.U32 R3, RZ, RZ, R14 ;  /* 0x000000ffff037224 */ /* 0x000fe400078e000e */
.L_x_13422:
[----:B------:R-:W-:Y:S05]  /*23ad0*/  BSYNC B1 ;  /* 0x0000000000017941 */ /* 0x000fea0003800000 */
.L_x_13420:
        /* <DEDUP_REMOVED lines=9> */
.L_x_13424:
[----:B------:R-:W-:Y:S01]  /*23b70*/  IMAD.MOV.U32 R5, RZ, RZ, R40 ;  /* 0x000000ffff057224 */ /* 0x000fe200078e0028 */
[----:B------:R-:W-:Y:S01]  /*23b80*/  MOV R40, R15 ;  /* 0x0000000f00287202 */ /* 0x000fe20000000f00 */
[----:B------:R-:W-:Y:S02]  /*23b90*/  IMAD.MOV.U32 R14, RZ, RZ, R38 ;  /* 0x000000ffff0e7224 */ /* 0x000fe400078e0026 */
[----:B------:R-:W-:Y:S02]  /*23ba0*/  IMAD.MOV.U32 R38, RZ, RZ, R13 ;  /* 0x000000ffff267224 */ /* 0x000fe400078e000d */
.L_x_13425:
[----:B------:R-:W-:Y:S05]  /*23bb0*/  BSYNC B1 ;  /* 0x0000000000017941 */ /* 0x000fea0003800000 */
.L_x_13423:
        /* <DEDUP_REMOVED lines=9> */
.L_x_13427:
[----:B------:R-:W-:Y:S02]  /*23c50*/  IMAD.MOV.U32 R15, RZ, RZ, R5 ;  /* 0x000000ffff0f7224 */ /* 0x000fe400078e0005 */
[----:B------:R-:W-:Y:S01]  /*23c60*/  IMAD.MOV.U32 R13, RZ, RZ, R14 ;  /* 0x000000ffff0d7224 */ /* 0x000fe200078e000e */
[----:B------:R-:W-:Y:S01]  /*23c70*/  MOV R14, R17 ;  /* 0x00000011000e7202 */ /* 0x000fe20000000f00 */
[----:B------:R-:W-:Y:S02]  /*23c80*/  IMAD.MOV.U32 R5, RZ, RZ, R18 ;  /* 0x000000ffff057224 */ /* 0x000fe400078e0012 */
.L_x_13428:
[----:B------:R-:W-:Y:S05]  /*23c90*/  BSYNC B1 ;  /* 0x0000000000017941 */ /* 0x000fea0003800000 */
.L_x_13426:
        /* <DEDUP_REMOVED lines=9> */
.L_x_13430:
[----:B------:R-:W-:Y:S02]  /*23d30*/  IMAD.MOV.U32 R17, RZ, RZ, R15 ;  /* 0x000000ffff117224 */ /* 0x000fe400078e000f */
[----:B------:R-:W-:Y:S02]  /*23d40*/  IMAD.MOV.U32 R18, RZ, RZ, R13 ;  /* 0x000000ffff127224 */ /* 0x000fe400078e000d */
[----:B------:R-:W-:Y:S02]  /*23d50*/  IMAD.MOV.U32 R15, RZ, RZ, R16 ;  /* 0x000000ffff0f7224 */ /* 0x000fe400078e0010 */
[----:B------:R-:W-:Y:S02]  /*23d60*/  IMAD.MOV.U32 R13, RZ, RZ, R12 ;  /* 0x000000ffff0d7224 */ /* 0x000fe400078e000c */
.L_x_13431:
[----:B------:R-:W-:Y:S05]  /*23d70*/  BSYNC B1 ;  /* 0x0000000000017941 */ /* 0x000fea0003800000 */
.L_x_13429:
        /* <DEDUP_REMOVED lines=9> */
.L_x_13433:
[----:B------:R-:W-:Y:S02]  /*23e10*/  IMAD.MOV.U32 R16, RZ, RZ, R17 ;  /* 0x000000ffff107224 */ /* 0x000fe400078e0011 */
[----:B------:R-:W-:Y:S02]  /*23e20*/  IMAD.MOV.U32 R12, RZ, RZ, R18 ;  /* 0x000000ffff0c7224 */ /* 0x000fe400078e0012 */
[----:B------:R-:W-:Y:S02]  /*23e30*/  IMAD.MOV.U32 R17, RZ, RZ, R30 ;  /* 0x000000ffff117224 */ /* 0x000fe400078e001e */
[----:B------:R-:W-:Y:S02]  /*23e40*/  IMAD.MOV.U32 R18, RZ, RZ, R19 ;  /* 0x000000ffff127224 */ /* 0x000fe400078e0013 */
.L_x_13434:
[----:B------:R-:W-:Y:S05]  /*23e50*/  BSYNC B1 ;  /* 0x0000000000017941 */ /* 0x000fea0003800000 */
.L_x_13432:
        /* <DEDUP_REMOVED lines=16> */
.L_x_13436:
[----:B------:R-:W-:Y:S02]  /*23f60*/  IMAD.MOV.U32 R6, RZ, RZ, R36 ;  /* 0x000000ffff067224 */ /* 0x000fe400078e0024 */
[----:B------:R-:W-:Y:S02]  /*23f70*/  IMAD.MOV.U32 R19, RZ, RZ, R56 ;  /* 0x000000ffff137224 */ /* 0x000fe400078e0038 */
[----:B------:R-:W-:Y:S02]  /*23f80*/  IMAD.MOV.U32 R56, RZ, RZ, R29 ;  /* 0x000000ffff387224 */ /* 0x000fe400078e001d */
[----:B------:R-:W-:Y:S02]  /*23f90*/  IMAD.MOV.U32 R36, RZ, RZ, R8 ;  /* 0x000000ffff247224 */ /* 0x000fe400078e0008 */
.L_x_13437:
[----:B------:R-:W-:Y:S05]  /*23fa0*/  BSYNC B1 ;  /* 0x0000000000017941 */ /* 0x000fea0003800000 */
.L_x_13435:
        /* <DEDUP_REMOVED lines=9> */
.L_x_13439:
[----:B------:R-:W-:Y:S02]  /*24040*/  IMAD.MOV.U32 R29, RZ, RZ, R6 ;  /* 0x000000ffff1d7224 */ /* 0x000fe400078e0006 */
[----:B------:R-:W-:Y:S02]  /*24050*/  IMAD.MOV.U32 R8, RZ, RZ, R19 ;  /* 0x000000ffff087224 */ /* 0x000fe400078e0013 */
[----:B------:R-:W-:Y:S02]  /*24060*/  IMAD.MOV.U32 R6, RZ, RZ, R31 ;  /* 0x000000ffff067224 */ /* 0x000fe400078e001f */
[----:B------:R-:W-:Y:S02]  /*24070*/  IMAD.MOV.U32 R19, RZ, RZ, R10 ;  /* 0x000000ffff137224 */ /* 0x000fe400078e000a */
.L_x_13440:
[----:B------:R-:W-:Y:S05]  /*24080*/  BSYNC B1 ;  /* 0x0000000000017941 */ /* 0x000fea0003800000 */
.L_x_13438:
        /* <DEDUP_REMOVED lines=9> */
.L_x_13442:
[----:B------:R-:W-:Y:S02]  /*24120*/  IMAD.MOV.U32 R10, RZ, RZ, R29 ;  /* 0x000000ffff0a7224 */ /* 0x000fe400078e001d */
[----:B------:R-:W-:Y:S02]  /*24130*/  IMAD.MOV.U32 R31, RZ, RZ, R8 ;  /* 0x000000ffff1f7224 */ /* 0x000fe400078e0008 */
[----:B------:R-:W-:Y:S02]  /*24140*/  IMAD.MOV.U32 R29, RZ, RZ, R28 ;  /* 0x000000ffff1d7224 */ /* 0x000fe400078e001c */
[----:B------:R-:W-:Y:S02]  /*24150*/  IMAD.MOV.U32 R8, RZ, RZ, R33 ;  /* 0x000000ffff087224 */ /* 0x000fe400078e0021 */
.L_x_13443:
[----:B------:R-:W-:Y:S05]  /*24160*/  BSYNC B1 ;  /* 0x0000000000017941 */ /* 0x000fea0003800000 */
.L_x_13441:
        /* <DEDUP_REMOVED lines=9> */
.L_x_13445:
[----:B------:R-:W-:Y:S01]  /*24200*/  MOV R33, R10 ;  /* 0x0000000a00217202 */ /* 0x000fe20000000f00 */
[----:B------:R-:W-:Y:S02]  /*24210*/  IMAD.MOV.U32 R28, RZ, RZ, R31 ;  /* 0x000000ffff1c7224 */ /* 0x000fe400078e001f */
[----:B------:R-:W-:Y:S02]  /*24220*/  IMAD.MOV.U32 R10, RZ, RZ, R23 ;  /* 0x000000ffff0a7224 */ /* 0x000fe400078e0017 */
[----:B------:R-:W-:Y:S02]  /*24230*/  IMAD.MOV.U32 R31, RZ, RZ, R22 ;  /* 0x000000ffff1f7224 */ /* 0x000fe400078e0016 */
.L_x_13446:
[----:B------:R-:W-:Y:S05]  /*24240*/  BSYNC B1 ;  /* 0x0000000000017941 */ /* 0x000fea0003800000 */
.L_x_13444:
        /* <DEDUP_REMOVED lines=9> */
.L_x_13448:
[----:B------:R-:W-:Y:S01]  /*242e0*/  IMAD.MOV.U32 R30, RZ, RZ, R33 ;  /* 0x000000ffff1e7224 */ /* 0x000fe200078e0021 */
[----:B------:R-:W-:Y:S01]  /*242f0*/  MOV R22, R28 ;  /* 0x0000001c00167202 */ /* 0x000fe20000000f00 */
[----:B------:R-:W-:Y:S02]  /*24300*/  IMAD.MOV.U32 R33, RZ, RZ, R32 ;  /* 0x000000ffff217224 */ /* 0x000fe400078e0020 */
[----:B------:R-:W-:Y:S02]  /*24310*/  IMAD.MOV.U32 R28, RZ, RZ, R21 ;  /* 0x000000ffff1c7224 */ /* 0x000fe400078e0015 */
.L_x_13449:
[----:B------:R-:W-:Y:S05]  /*24320*/  BSYNC B1 ;  /* 0x0000000000017941 */ /* 0x000fea0003800000 */
.L_x_13447:
        /* <DEDUP_REMOVED lines=9> */
.L_x_13451:
[----:B------:R-:W-:Y:S01]  /*243c0*/  IMAD.MOV.U32 R23, RZ, RZ, R30 ;  /* 0x000000ffff177224 */ /* 0x000fe200078e001e */
[----:B------:R-:W-:Y:S01]  /*243d0*/  MOV R30, R39 ;  /* 0x00000027001e7202 */ /* 0x000fe20000000f00 */
[----:B------:R-:W-:Y:S02]  /*243e0*/  IMAD.MOV.U32 R21, RZ, RZ, R22 ;  /* 0x000000ffff157224 */ /* 0x000fe400078e0016 */
[----:B------:R-:W-:Y:S02]  /*243f0*/  IMAD.MOV.U32 R22, RZ, RZ, R25 ;  /* 0x000000ffff167224 */ /* 0x000fe400078e0019 */
.L_x_13452:
[----:B------:R-:W-:Y:S05]  /*24400*/  BSYNC B1 ;  /* 0x0000000000017941 */ /* 0x000fea0003800000 */
.L_x_13450:
        /* <DEDUP_REMOVED lines=9> */
.L_x_13454:
[----:B------:R-:W-:Y:S02]  /*244a0*/  IMAD.MOV.U32 R32, RZ, RZ, R23 ;  /* 0x000000ffff207224 */ /* 0x000fe400078e0017 */
[----:B------:R-:W-:Y:S01]  /*244b0*/  IMAD.MOV.U32 R25, RZ, RZ, R21 ;  /* 0x000000ffff197224 */ /* 0x000fe200078e0015 */
[----:B------:R-:W-:Y:S01]  /*244c0*/  MOV R21, R20 ;  /* 0x0000001400157202 */ /* 0x000fe20000000f00 */
[----:B------:R-:W-:Y:S02]  /*244d0*/  IMAD.MOV.U32 R23, RZ, RZ, R26 ;  /* 0x000000ffff177224 */ /* 0x000fe400078e001a */
.L_x_13455:
[----:B------:R-:W-:Y:S05]  /*244e0*/  BSYNC B1 ;  /* 0x0000000000017941 */ /* 0x000fea0003800000 */
.L_x_13453:
        /* <DEDUP_REMOVED lines=9> */
.L_x_13457:
[----:B------:R-:W-:Y:S02]  /*24580*/  IMAD.MOV.U32 R26, RZ, RZ, R32 ;  /* 0x000000ffff1a7224 */ /* 0x000fe400078e0020 */
[----:B------:R-:W-:Y:S02]  /*24590*/  IMAD.MOV.U32 R20, RZ, RZ, R25 ;  /* 0x000000ffff147224 */ /* 0x000fe400078e0019 */
[----:B------:R-:W-:Y:S02]  /*245a0*/  IMAD.MOV.U32 R32, RZ, RZ, R27 ;  /* 0x000000ffff207224 */ /* 0x000fe400078e001b */
[----:B------:R-:W-:Y:S02]  /*245b0*/  IMAD.MOV.U32 R25, RZ, RZ, R24 ;  /* 0x000000ffff197224 */ /* 0x000fe400078e0018 */
.L_x_13458:
[----:B------:R-:W-:Y:S05]  /*245c0*/  BSYNC B1 ;  /* 0x0000000000017941 */ /* 0x000fea0003800000 */
.L_x_13456:
        /* <DEDUP_REMOVED lines=9> */
.L_x_13460:
[----:B------:R-:W-:Y:S02]  /*24660*/  IMAD.MOV.U32 R27, RZ, RZ, R26 ;  /* 0x000000ffff1b7224 */ /* 0x000fe400078e001a */
[----:B------:R-:W-:Y:S02]  /*24670*/  IMAD.MOV.U32 R24, RZ, RZ, R20 ;  /* 0x000000ffff187224 */ /* 0x000fe400078e0014 */
[----:B------:R-:W-:Y:S02]  /*24680*/  IMAD.MOV.U32 R26, RZ, RZ, R37 ;  /* 0x000000ffff1a7224 */ /* 0x000fe400078e0025 */
[----:B------:R-:W-:Y:S02]  /*24690*/  IMAD.MOV.U32 R20, RZ, RZ, R35 ;  /* 0x000000ffff147224 */ /* 0x000fe400078e0023 */
.L_x_13461:
[----:B------:R-:W-:Y:S05]  /*246a0*/  BSYNC B1 ;  /* 0x0000000000017941 */ /* 0x000fea0003800000 */
.L_x_13459:
        /* <DEDUP_REMOVED lines=9> */
.L_x_13463:
[----:B------:R-:W-:Y:S02]  /*24740*/  IMAD.MOV.U32 R37, RZ, RZ, R27 ;  /* 0x000000ffff257224 */ /* 0x000fe400078e001b */
[----:B------:R-:W-:Y:S02]  /*24750*/  IMAD.MOV.U32 R35, RZ, RZ, R24 ;  /* 0x000000ffff237224 */ /* 0x000fe400078e0018 */
[----:B------:R-:W-:Y:S02]  /*24760*/  IMAD.MOV.U32 R27, RZ, RZ, R34 ;  /* 0x000000ffff1b7224 */ /* 0x000fe400078e0022 */
[----:B------:R-:W-:Y:S02]  /*24770*/  IMAD.MOV.U32 R24, RZ, RZ, R3 ;  /* 0x000000ffff187224 */ /* 0x000fe400078e0003 */
.L_x_13464:
[----:B------:R-:W-:Y:S05]  /*24780*/  BSYNC B1 ;  /* 0x0000000000017941 */ /* 0x000fea0003800000 */
.L_x_13462:
        /* <DEDUP_REMOVED lines=9> */
.L_x_13466:
[----:B------:R-:W-:Y:S01]  /*24820*/  MOV R34, R37 ;  /* 0x0000002500227202 */ /* 0x000fe20000000f00 */
[----:B------:R-:W-:Y:S02]  /*24830*/  IMAD.MOV.U32 R3, RZ, RZ, R35 ;  /* 0x000000ffff037224 */ /* 0x000fe400078e0023 */
[----:B------:R-:W-:Y:S02]  /*24840*/  IMAD.MOV.U32 R37, RZ, RZ, R40 ;  /* 0x000000ffff257224 */ /* 0x000fe400078e0028 */
[----:B------:R-:W-:Y:S02]  /*24850*/  IMAD.MOV.U32 R35, RZ, RZ, R38 ;  /* 0x000000ffff237224 */ /* 0x000fe400078e0026 */
.L_x_13467:
[----:B------:R-:W-:Y:S05]  /*24860*/  BSYNC B1 ;  /* 0x0000000000017941 */ /* 0x000fea0003800000 */
.L_x_13465:
        /* <DEDUP_REMOVED lines=9> */
.L_x_13469:
[----:B------:R-:W-:Y:S01]  /*24900*/  IMAD.MOV.U32 R40, RZ, RZ, R34 ;  /* 0x000000ffff287224 */ /* 0x000fe200078e0022 */
[----:B------:R-:W-:Y:S01]  /*24910*/  MOV R38, R3 ;  /* 0x0000000300267202 */ /* 0x000fe20000000f00 */
[----:B------:R-:W-:Y:S02]  /*24920*/  IMAD.MOV.U32 R34, RZ, RZ, R5 ;  /* 0x000000ffff227224 */ /* 0x000fe400078e0005 */
[----:B------:R-:W-:Y:S02]  /*24930*/  IMAD.MOV.U32 R3, RZ, RZ, R14 ;  /* 0x000000ffff037224 */ /* 0x000fe400078e000e */
.L_x_13470:
[----:B------:R-:W-:Y:S05]  /*24940*/  BSYNC B1 ;  /* 0x0000000000017941 */ /* 0x000fea0003800000 */
.L_x_13468:
        /* <DEDUP_REMOVED lines=9> */
.L_x_13472:
[----:B------:R-:W-:Y:S01]  /*249e0*/  IMAD.MOV.U32 R14, RZ, RZ, R40 ;  /* 0x000000ffff0e7224 */ /* 0x000fe200078e0028 */
[----:B------:R-:W-:Y:S01]  /*249f0*/  MOV R40, R15 ;  /* 0x0000000f00287202 */ /* 0x000fe20000000f00 */
[----:B------:R-:W-:Y:S02]  /*24a00*/  IMAD.MOV.U32 R5, RZ, RZ, R38 ;  /* 0x000000ffff057224 */ /* 0x000fe400078e0026 */
[----:B------:R-:W-:Y:S02]  /*24a10*/  IMAD.MOV.U32 R38, RZ, RZ, R13 ;  /* 0x000000ffff267224 */ /* 0x000fe400078e000d */
.L_x_13473:
[----:B------:R-:W-:Y:S05]  /*24a20*/  BSYNC B1 ;  /* 0x0000000000017941 */ /* 0x000fea0003800000 */
.L_x_13471:
        /* <DEDUP_REMOVED lines=9> */
.L_x_13475:
[----:B------:R-:W-:Y:S02]  /*24ac0*/  IMAD.MOV.U32 R15, RZ, RZ, R14 ;  /* 0x000000ffff0f7224 */ /* 0x000fe400078e000e */
[----:B------:R-:W-:Y:S01]  /*24ad0*/  IMAD.MOV.U32 R13, RZ, RZ, R5 ;  /* 0x000000ffff0d7224 */ /* 0x000fe200078e0005 */
[----:B------:R-:W-:Y:S01]  /*24ae0*/  MOV R5, R18 ;  /* 0x0000001200057202 */ /* 0x000fe20000000f00 */
[----:B------:R-:W-:Y:S02]  /*24af0*/  IMAD.MOV.U32 R14, RZ, RZ, R17 ;  /* 0x000000ffff0e7224 */ /* 0x000fe400078e0011 */
.L_x_13476:
[----:B------:R-:W-:Y:S05]  /*24b00*/  BSYNC B1 ;  /* 0x0000000000017941 */ /* 0x000fea0003800000 */
.L_x_13474:
        /* <DEDUP_REMOVED lines=9> */
.L_x_13478:
[----:B------:R-:W-:Y:S02]  /*24ba0*/  IMAD.MOV.U32 R18, RZ, RZ, R15 ;  /* 0x000000ffff127224 */ /* 0x000fe400078e000f */
[----:B------:R-:W-:Y:S02]  /*24bb0*/  IMAD.MOV.U32 R17, RZ, RZ, R13 ;  /* 0x000000ffff117224 */ /* 0x000fe400078e000d */
[----:B------:R-:W-:Y:S02]  /*24bc0*/  IMAD.MOV.U32 R15, RZ, RZ, R16 ;  /* 0x000000ffff0f7224 */ /* 0x000fe400078e0010 */
[----:B------:R-:W-:Y:S02]  /*24bd0*/  IMAD.MOV.U32 R13, RZ, RZ, R12 ;  /* 0x000000ffff0d7224 */ /* 0x000fe400078e000c */
.L_x_13479:
[----:B------:R-:W-:Y:S05]  /*24be0*/  BSYNC B1 ;  /* 0x0000000000017941 */ /* 0x000fea0003800000 */
.L_x_13477:
        /* <DEDUP_REMOVED lines=16> */
.L_x_13481:
[----:B------:R-:W-:Y:S01]  /*24cf0*/  IMAD.MOV.U32 R4, RZ, RZ, R36 ;  /* 0x000000ffff047224 */ /* 0x000fe200078e0024 */
[----:B------:R-:W-:Y:S01]  /*24d00*/  MOV R36, R6 ;  /* 0x0000000600247202 */ /* 0x000fe20000000f00 */
[----:B------:R-:W-:Y:S02]  /*24d10*/  IMAD.MOV.U32 R39, RZ, RZ, R56 ;  /* 0x000000ffff277224 */ /* 0x000fe400078e0038 */
[----:B------:R-:W-:Y:S02]  /*24d20*/  IMAD.MOV.U32 R56, RZ, RZ, R19 ;  /* 0x000000ffff387224 */ /* 0x000fe400078e0013 */
.L_x_13482:
[----:B------:R-:W-:Y:S05]  /*24d30*/  BSYNC B1 ;  /* 0x0000000000017941 */ /* 0x000fea0003800000 */
.L_x_13480:
        /* <DEDUP_REMOVED lines=9> */
.L_x_13484:
[----:B------:R-:W-:Y:S02]  /*24dd0*/  IMAD.MOV.U32 R19, RZ, RZ, R4 ;  /* 0x000000ffff137224 */ /* 0x000fe400078e0004 */
[----:B------:R-:W-:Y:S02]  /*24de0*/  IMAD.MOV.U32 R6, RZ, RZ, R39 ;  /* 0x000000ffff067224 */ /* 0x000fe400078e0027 */
[----:B------:R-:W-:Y:S02]  /*24df0*/  IMAD.MOV.U32 R4, RZ, RZ, R29 ;  /* 0x000000ffff047224 */ /* 0x000fe400078e001d */
[----:B------:R-:W-:Y:S02]  /*24e00*/  IMAD.MOV.U32 R39, RZ, RZ, R8 ;  /* 0x000000ffff277224 */ /* 0x000fe400078e0008 */
.L_x_13485:
[----:B------:R-:W-:Y:S05]  /*24e10*/  BSYNC B1 ;  /* 0x0000000000017941 */ /* 0x000fea0003800000 */
.L_x_13483:
        /* <DEDUP_REMOVED lines=9> */
.L_x_13487:
[----:B------:R-:W-:Y:S02]  /*24eb0*/  IMAD.MOV.U32 R8, RZ, RZ, R19 ;  /* 0x000000ffff087224 */ /* 0x000fe400078e0013 */
[----:B------:R-:W-:Y:S02]  /*24ec0*/  IMAD.MOV.U32 R29, RZ, RZ, R6 ;  /* 0x000000ffff1d7224 */ /* 0x000fe400078e0006 */
[----:B------:R-:W-:Y:S02]  /*24ed0*/  IMAD.MOV.U32 R19, RZ, RZ, R10 ;  /* 0x000000ffff137224 */ /* 0x000fe400078e000a */
[----:B------:R-:W-:Y:S02]  /*24ee0*/  IMAD.MOV.U32 R6, RZ, RZ, R31 ;  /* 0x000000ffff067224 */ /* 0x000fe400078e001f */
.L_x_13488:
[----:B------:R-:W-:Y:S05]  /*24ef0*/  BSYNC B1 ;  /* 0x0000000000017941 */ /* 0x000fea0003800000 */
.L_x_13486:
        /* <DEDUP_REMOVED lines=9> */
.L_x_13490:
[----:B------:R-:W-:Y:S02]  /*24f90*/  IMAD.MOV.U32 R43, RZ, RZ, R8 ;  /* 0x000000ffff2b7224 */ /* 0x000fe400078e0008 */
[----:B------:R-:W-:Y:S02]  /*24fa0*/  IMAD.MOV.U32 R31, RZ, RZ, R29 ;  /* 0x000000ffff1f7224 */ /* 0x000fe400078e001d */
[----:B------:R-:W-:Y:S02]  /*24fb0*/  IMAD.MOV.U32 R8, RZ, RZ, R33 ;  /* 0x000000ffff087224 */ /* 0x000fe400078e0021 */
[----:B------:R-:W-:Y:S02]  /*24fc0*/  IMAD.MOV.U32 R29, RZ, RZ, R28 ;  /* 0x000000ffff1d7224 */ /* 0x000fe400078e001c */
.L_x_13491:
[----:B------:R-:W-:Y:S05]  /*24fd0*/  BSYNC B1 ;  /* 0x0000000000017941 */ /* 0x000fea0003800000 */
.L_x_13489:
        /* <DEDUP_REMOVED lines=9> */
.L_x_13493:
[----:B------:R-:W-:Y:S01]  /*25070*/  MOV R12, R43 ;  /* 0x0000002b000c7202 */ /* 0x000fe20000000f00 */
[----:B------:R-:W-:Y:S02]  /*25080*/  IMAD.MOV.U32 R10, RZ, RZ, R31 ;  /* 0x000000ffff0a7224 */ /* 0x000fe400078e001f */
[----:B------:R-:W-:Y:S02]  /*25090*/  IMAD.MOV.U32 R43, RZ, RZ, R30 ;  /* 0x000000ffff2b7224 */ /* 0x000fe400078e001e */
[----:B------:R-:W-:Y:S02]  /*250a0*/  IMAD.MOV.U32 R31, RZ, RZ, R22 ;  /* 0x000000ffff1f7224 */ /* 0x000fe400078e0016 */
.L_x_13494:
[----:B------:R-:W-:Y:S05]  /*250b0*/  BSYNC B1 ;  /* 0x0000000000017941 */ /* 0x000fea0003800000 */
.L_x_13492:
        /* <DEDUP_REMOVED lines=9> */
.L_x_13496:
[----:B------:R-:W-:Y:S01]  /*25150*/  IMAD.MOV.U32 R33, RZ, RZ, R12 ;  /* 0x000000ffff217224 */ /* 0x000fe200078e000c */
[----:B------:R-:W-:Y:S01]  /*25160*/  MOV R16, R10 ;  /* 0x0000000a00107202 */ /* 0x000fe20000000f00 */
[----:B------:R-:W-:Y:S02]  /*25170*/  IMAD.MOV.U32 R12, RZ, RZ, R23 ;  /* 0x000000ffff0c7224 */ /* 0x000fe400078e0017 */
[----:B------:R-:W-:Y:S02]  /*25180*/  IMAD.MOV.U32 R10, RZ, RZ, R21 ;  /* 0x000000ffff0a7224 */ /* 0x000fe400078e0015 */
.L_x_13497:
[----:B------:R-:W-:Y:S05]  /*25190*/  BSYNC B1 ;  /* 0x0000000000017941 */ /* 0x000fea0003800000 */
.L_x_13495:
        /* <DEDUP_REMOVED lines=9> */
.L_x_13499:
[----:B------:R-:W-:Y:S01]  /*25230*/  IMAD.MOV.U32 R23, RZ, RZ, R33 ;  /* 0x000000ffff177224 */ /* 0x000fe200078e0021 */
[----:B------:R-:W-:Y:S01]  /*25240*/  MOV R33, R32 ;  /* 0x0000002000217202 */ /* 0x000fe20000000f00 */
[----:B------:R-:W-:Y:S02]  /*25250*/  IMAD.MOV.U32 R21, RZ, RZ, R16 ;  /* 0x000000ffff157224 */ /* 0x000fe400078e0010 */
[----:B------:R-:W-:Y:S02]  /*25260*/  IMAD.MOV.U32 R16, RZ, RZ, R25 ;  /* 0x000000ffff107224 */ /* 0x000fe400078e0019 */
.L_x_13500:
[----:B------:R-:W-:Y:S05]  /*25270*/  BSYNC B1 ;  /* 0x0000000000017941 */ /* 0x000fea0003800000 */
.L_x_13498:
        /* <DEDUP_REMOVED lines=9> */
.L_x_13502:
[----:B------:R-:W-:Y:S02]  /*25310*/  IMAD.MOV.U32 R22, RZ, RZ, R23 ;  /* 0x000000ffff167224 */ /* 0x000fe400078e0017 */
[----:B------:R-:W-:Y:S01]  /*25320*/  IMAD.MOV.U32 R25, RZ, RZ, R21 ;  /* 0x000000ffff197224 */ /* 0x000fe200078e0015 */
[----:B------:R-:W-:Y:S01]  /*25330*/  MOV R21, R20 ;  /* 0x0000001400157202 */ /* 0x000fe20000000f00 */
[----:B------:R-:W-:Y:S02]  /*25340*/  IMAD.MOV.U32 R23, RZ, RZ, R26 ;  /* 0x000000ffff177224 */ /* 0x000fe400078e001a */
.L_x_13503:
[----:B------:R-:W-:Y:S05]  /*25350*/  BSYNC B1 ;  /* 0x0000000000017941 */ /* 0x000fea0003800000 */
.L_x_13501:
        /* <DEDUP_REMOVED lines=9> */
.L_x_13505:
[----:B------:R-:W-:Y:S02]  /*253f0*/  IMAD.MOV.U32 R26, RZ, RZ, R22 ;  /* 0x000000ffff1a7224 */ /* 0x000fe400078e0016 */
[----:B------:R-:W-:Y:S02]  /*25400*/  IMAD.MOV.U32 R20, RZ, RZ, R25 ;  /* 0x000000ffff147224 */ /* 0x000fe400078e0019 */
[----:B------:R-:W-:Y:S02]  /*25410*/  IMAD.MOV.U32 R22, RZ, RZ, R27 ;  /* 0x000000ffff167224 */ /* 0x000fe400078e001b */
[----:B------:R-:W-:Y:S02]  /*25420*/  IMAD.MOV.U32 R25, RZ, RZ, R24 ;  /* 0x000000ffff197224 */ /* 0x000fe400078e0018 */
.L_x_13506:
[----:B------:R-:W-:Y:S05]  /*25430*/  BSYNC B1 ;  /* 0x0000000000017941 */ /* 0x000fea0003800000 */
.L_x_13504:
        /* <DEDUP_REMOVED lines=9> */
.L_x_13508:
[----:B------:R-:W-:Y:S02]  /*254d0*/  IMAD.MOV.U32 R27, RZ, RZ, R26 ;  /* 0x000000ffff1b7224 */ /* 0x000fe400078e001a */
[----:B------:R-:W-:Y:S02]  /*254e0*/  IMAD.MOV.U32 R24, RZ, RZ, R20 ;  /* 0x000000ffff187224 */ /* 0x000fe400078e0014 */
[----:B------:R-:W-:Y:S02]  /*254f0*/  IMAD.MOV.U32 R26, RZ, RZ, R37 ;  /* 0x000000ffff1a7224 */ /* 0x000fe400078e0025 */
[----:B------:R-:W-:Y:S02]  /*25500*/  IMAD.MOV.U32 R20, RZ, RZ, R35 ;  /* 0x000000ffff147224 */ /* 0x000fe400078e0023 */
.L_x_13509:
[----:B------:R-:W-:Y:S05]  /*25510*/  BSYNC B1 ;  /* 0x0000000000017941 */ /* 0x000fea0003800000 */
.L_x_13507:
        /* <DEDUP_REMOVED lines=9> */
.L_x_13511:
[----:B------:R-:W-:Y:S02]  /*255b0*/  IMAD.MOV.U32 R37, RZ, RZ, R27 ;  /* 0x000000ffff257224 */ /* 0x000fe400078e001b */
[----:B------:R-:W-:Y:S02]  /*255c0*/  IMAD.MOV.U32 R35, RZ, RZ, R24 ;  /* 0x000000ffff237224 */ /* 0x000fe400078e0018 */
[----:B------:R-:W-:Y:S02]  /*255d0*/  IMAD.MOV.U32 R27, RZ, RZ, R34 ;  /* 0x000000ffff1b7224 */ /* 0x000fe400078e0022 */
[----:B------:R-:W-:Y:S02]  /*255e0*/  IMAD.MOV.U32 R24, RZ, RZ, R3 ;  /* 0x000000ffff187224 */ /* 0x000fe400078e0003 */
.L_x_13512:
[----:B------:R-:W-:Y:S05]  /*255f0*/  BSYNC B1 ;  /* 0x0000000000017941 */ /* 0x000fea0003800000 */
.L_x_13510:
        /* <DEDUP_REMOVED lines=9> */
.L_x_13514:
[----:B------:R-:W-:Y:S01]  /*25690*/  MOV R3, R37 ;  /* 0x0000002500037202 */ /* 0x000fe20000000f00 */
[----:B------:R-:W-:Y:S02]  /*256a0*/  IMAD.MOV.U32 R28, RZ, RZ, R35 ;  /* 0x000000ffff1c7224 */ /* 0x000fe400078e0023 */
[----:B------:R-:W-:Y:S02]  /*256b0*/  IMAD.MOV.U32 R37, RZ, RZ, R40 ;  /* 0x000000ffff257224 */ /* 0x000fe400078e0028 */
[----:B------:R-:W-:Y:S02]  /*256c0*/  IMAD.MOV.U32 R35, RZ, RZ, R38 ;  /* 0x000000ffff237224 */ /* 0x000fe400078e0026 */
.L_x_13515:
[----:B------:R-:W-:Y:S05]  /*256d0*/  BSYNC B1 ;  /* 0x0000000000017941 */ /* 0x000fea0003800000 */
.L_x_13513:
        /* <DEDUP_REMOVED lines=9> */
.L_x_13517:
[----:B------:R-:W-:Y:S01]  /*25770*/  IMAD.MOV.U32 R32, RZ, RZ, R3 ;  /* 0x000000ffff207224 */ /* 0x000fe200078e0003 */
[----:B------:R-:W-:Y:S01]  /*25780*/  MOV R30, R28 ;  /* 0x0000001c001e7202 */ /* 0x000fe20000000f00 */
[----:B------:R-:W-:Y:S02]  /*25790*/  IMAD.MOV.U32 R3, RZ, RZ, R14 ;  /* 0x000000ffff037224 */ /* 0x000fe400078e000e */
[----:B------:R-:W-:Y:S02]  /*257a0*/  IMAD.MOV.U32 R28, RZ, RZ, R5 ;  /* 0x000000ffff1c7224 */ /* 0x000fe400078e0005 */
.L_x_13518:
[----:B------:R-:W-:Y:S05]  /*257b0*/  BSYNC B1 ;  /* 0x0000000000017941 */ /* 0x000fea0003800000 */
.L_x_13516:
        /* <DEDUP_REMOVED lines=9> */
.L_x_13520:
[----:B------:R-:W-:Y:S01]  /*25850*/  IMAD.MOV.U32 R5, RZ, RZ, R32 ;  /* 0x000000ffff057224 */ /* 0x000fe200078e0020 */
[----:B------:R-:W-:Y:S01]  /*25860*/  MOV R32, R15 ;  /* 0x0000000f00207202 */ /* 0x000fe20000000f00 */
[----:B------:R-:W-:Y:S02]  /*25870*/  IMAD.MOV.U32 R14, RZ, RZ, R30 ;  /* 0x000000ffff0e7224 */ /* 0x000fe400078e001e */
[----:B------:R-:W-:Y:S02]  /*25880*/  IMAD.MOV.U32 R30, RZ, RZ, R13 ;  /* 0x000000ffff1e7224 */ /* 0x000fe400078e000d */
.L_x_13521:
[----:B------:R-:W-:Y:S05]  /*25890*/  BSYNC B1 ;  /* 0x0000000000017941 */ /* 0x000fea0003800000 */
.L_x_13519:
        /* <DEDUP_REMOVED lines=9> */
.L_x_13523:
[----:B------:R-:W-:Y:S02]  /*25930*/  IMAD.MOV.U32 R15, RZ, RZ, R5 ;  /* 0x000000ffff0f7224 */ /* 0x000fe400078e0005 */
[----:B------:R-:W-:Y:S01]  /*25940*/  IMAD.MOV.U32 R13, RZ, RZ, R14 ;  /* 0x000000ffff0d7224 */ /* 0x000fe200078e000e */
[----:B------:R-:W-:Y:S01]  /*25950*/  MOV R14, R17 ;  /* 0x00000011000e7202 */ /* 0x000fe20000000f00 */
[----:B------:R-:W-:Y:S02]  /*25960*/  IMAD.MOV.U32 R5, RZ, RZ, R18 ;  /* 0x000000ffff057224 */ /* 0x000fe400078e0012 */
.L_x_13524:
[----:B------:R-:W-:Y:S05]  /*25970*/  BSYNC B1 ;  /* 0x0000000000017941 */ /* 0x000fea0003800000 */
.L_x_13522:
        /* <DEDUP_REMOVED lines=16> */
.L_x_13526:
[----:B------:R-:W-:Y:S02]  /*25a80*/  IMAD.MOV.U32 R2, RZ, RZ, R36 ;  /* 0x000000ffff027224 */ /* 0x000fe400078e0024 */
[----:B------:R-:W-:Y:S01]  /*25a90*/  IMAD.MOV.U32 R17, RZ, RZ, R56 ;  /* 0x000000ffff117224 */ /* 0x000fe200078e0038 */
[----:B------:R-:W-:Y:S01]  /*25aa0*/  MOV R56, R39 ;  /* 0x0000002700387202 */ /* 0x000fe20000000f00 */
[----:B------:R-:W-:Y:S02]  /*25ab0*/  IMAD.MOV.U32 R36, RZ, RZ, R4 ;  /* 0x000000ffff247224 */ /* 0x000fe400078e0004 */
.L_x_13527:
[----:B------:R-:W-:Y:S05]  /*25ac0*/  BSYNC B1 ;  /* 0x0000000000017941 */ /* 0x000fea0003800000 */
.L_x_13525:
        /* <DEDUP_REMOVED lines=9> */
.L_x_13529:
[----:B------:R-:W-:Y:S02]  /*25b60*/  IMAD.MOV.U32 R39, RZ, RZ, R2 ;  /* 0x000000ffff277224 */ /* 0x000fe400078e0002 */
[----:B------:R-:W-:Y:S01]  /*25b70*/  IMAD.MOV.U32 R4, RZ, RZ, R17 ;  /* 0x000000ffff047224 */ /* 0x000fe200078e0011 */
[----:B------:R-:W-:Y:S01]  /*25b80*/  MOV R17, R6 ;  /* 0x0000000600117202 */ /* 0x000fe20000000f00 */
[----:B------:R-:W-:Y:S02]  /*25b90*/  IMAD.MOV.U32 R2, RZ, RZ, R19 ;  /* 0x000000ffff027224 */ /* 0x000fe400078e0013 */
.L_x_13530:
[----:B------:R-:W-:Y:S05]  /*25ba0*/  BSYNC B1 ;  /* 0x0000000000017941 */ /* 0x000fea0003800000 */
.L_x_13528:
        /* <DEDUP_REMOVED lines=9> */
.L_x_13532:
[----:B------:R-:W-:Y:S02]  /*25c40*/  IMAD.MOV.U32 R18, RZ, RZ, R39 ;  /* 0x000000ffff127224 */ /* 0x000fe400078e0027 */
[----:B------:R-:W-:Y:S02]  /*25c50*/  IMAD.MOV.U32 R6, RZ, RZ, R4 ;  /* 0x000000ffff067224 */ /* 0x000fe400078e0004 */
[----:B------:R-:W-:Y:S02]  /*25c60*/  IMAD.MOV.U32 R39, RZ, RZ, R8 ;  /* 0x000000ffff277224 */ /* 0x000fe400078e0008 */
[----:B------:R-:W-:Y:S02]  /*25c70*/  IMAD.MOV.U32 R4, RZ, RZ, R29 ;  /* 0x000000ffff047224 */ /* 0x000fe400078e001d */
.L_x_13533:
[----:B------:R-:W-:Y:S05]  /*25c80*/  BSYNC B1 ;  /* 0x0000000000017941 */ /* 0x000fea0003800000 */
.L_x_13531:
        /* <DEDUP_REMOVED lines=9> */
.L_x_13535:
[----:B------:R-:W-:Y:S02]  /*25d20*/  IMAD.MOV.U32 R29, RZ, RZ, R18 ;  /* 0x000000ffff1d7224 */ /* 0x000fe400078e0012 */
[----:B------:R-:W-:Y:S02]  /*25d30*/  IMAD.MOV.U32 R19, RZ, RZ, R6 ;  /* 0x000000ffff137224 */ /* 0x000fe400078e0006 */
[----:B------:R-:W-:Y:S02]  /*25d40*/  IMAD.MOV.U32 R18, RZ, RZ, R43 ;  /* 0x000000ffff127224 */ /* 0x000fe400078e002b */
[----:B------:R-:W-:Y:S02]  /*25d50*/  IMAD.MOV.U32 R6, RZ, RZ, R31 ;  /* 0x000000ffff067224 */ /* 0x000fe400078e001f */
.L_x_13536:
[----:B------:R-:W-:Y:S05]  /*25d60*/  BSYNC B1 ;  /* 0x0000000000017941 */ /* 0x000fea0003800000 */
.L_x_13534:
        /* <DEDUP_REMOVED lines=9> */
.L_x_13538:
[----:B------:R-:W-:Y:S02]  /*25e00*/  IMAD.MOV.U32 R8, RZ, RZ, R29 ;  /* 0x000000ffff087224 */ /* 0x000fe400078e001d */
[----:B------:R-:W-:Y:S02]  /*25e10*/  IMAD.MOV.U32 R31, RZ, RZ, R19 ;  /* 0x000000ffff1f7224 */ /* 0x000fe400078e0013 */
[----:B------:R-:W-:Y:S02]  /*25e20*/  IMAD.MOV.U32 R29, RZ, RZ, R12 ;  /* 0x000000ffff1d7224 */ /* 0x000fe400078e000c */
[----:B------:R-:W-:Y:S02]  /*25e30*/  IMAD.MOV.U32 R19, RZ, RZ, R10 ;  /* 0x000000ffff137224 */ /* 0x000fe400078e000a */
.L_x_13539:
[----:B------:R-:W-:Y:S05]  /*25e40*/  BSYNC B1 ;  /* 0x0000000000017941 */ /* 0x000fea0003800000 */
.L_x_13537:
        /* <DEDUP_REMOVED lines=9> */
.L_x_13541:
[----:B------:R-:W-:Y:S01]  /*25ee0*/  MOV R12, R8 ;  /* 0x00000008000c7202 */ /* 0x000fe20000000f00 */
[----:B------:R-:W-:Y:S02]  /*25ef0*/  IMAD.MOV.U32 R10, RZ, RZ, R31 ;  /* 0x000000ffff0a7224 */ /* 0x000fe400078e001f */
[----:B------:R-:W-:Y:S02]  /*25f00*/  IMAD.MOV.U32 R8, RZ, RZ, R33 ;  /* 0x000000ffff087224 */ /* 0x000fe400078e0021 */
[----:B------:R-:W-:Y:S02]  /*25f10*/  IMAD.MOV.U32 R31, RZ, RZ, R16 ;  /* 0x000000ffff1f7224 */ /* 0x000fe400078e0010 */
.L_x_13542:
[----:B------:R-:W-:Y:S05]  /*25f20*/  BSYNC B1 ;  /* 0x0000000000017941 */ /* 0x000fea0003800000 */
.L_x_13540:
        /* <DEDUP_REMOVED lines=9> */
.L_x_13544:
[----:B------:R-:W-:Y:S01]  /*25fc0*/  IMAD.MOV.U32 R33, RZ, RZ, R12 ;  /* 0x000000ffff217224 */ /* 0x000fe200078e000c */
[----:B------:R-:W-:Y:S01]  /*25fd0*/  MOV R16, R10 ;  /* 0x0000000a00107202 */ /* 0x000fe20000000f00 */
[----:B------:R-:W-:Y:S02]  /*25fe0*/  IMAD.MOV.U32 R12, RZ, RZ, R23 ;  /* 0x000000ffff0c7224 */ /* 0x000fe400078e0017 */
[----:B------:R-:W-:Y:S02]  /*25ff0*/  IMAD.MOV.U32 R10, RZ, RZ, R21 ;  /* 0x000000ffff0a7224 */ /* 0x000fe400078e0015 */
.L_x_13545:
[----:B------:R-:W-:Y:S05]  /*26000*/  BSYNC B1 ;  /* 0x0000000000017941 */ /* 0x000fea0003800000 */
.L_x_13543:
        /* <DEDUP_REMOVED lines=9> */
.L_x_13547:
[----:B------:R-:W-:Y:S01]  /*260a0*/  IMAD.MOV.U32 R23, RZ, RZ, R33 ;  /* 0x000000ffff177224 */ /* 0x000fe200078e0021 */
[----:B------:R-:W-:Y:S01]  /*260b0*/  MOV R33, R22 ;  /* 0x0000001600217202 */ /* 0x000fe20000000f00 */
[----:B------:R-:W-:Y:S02]  /*260c0*/  IMAD.MOV.U32 R21, RZ, RZ, R16 ;  /* 0x000000ffff157224 */ /* 0x000fe400078e0010 */
[----:B------:R-:W-:Y:S02]  /*260d0*/  IMAD.MOV.U32 R16, RZ, RZ, R25 ;  /* 0x000000ffff107224 */ /* 0x000fe400078e0019 */
.L_x_13548:
[----:B------:R-:W-:Y:S05]  /*260e0*/  BSYNC B1 ;  /* 0x0000000000017941 */ /* 0x000fea0003800000 */
.L_x_13546:
        /* <DEDUP_REMOVED lines=9> */
.L_x_13550:
[----:B------:R-:W-:Y:S02]  /*26180*/  IMAD.MOV.U32 R22, RZ, RZ, R23 ;  /* 0x000000ffff167224 */ /* 0x000fe400078e0017 */
[----:B------:R-:W-:Y:S01]  /*26190*/  IMAD.MOV.U32 R25, RZ, RZ, R21 ;  /* 0x000000ffff197224 */ /* 0x000fe200078e0015 */
[----:B------:R-:W-:Y:S01]  /*261a0*/  MOV R21, R20 ;  /* 0x0000001400157202 */ /* 0x000fe20000000f00 */
[----:B------:R-:W-:Y:S02]  /*261b0*/  IMAD.MOV.U32 R23, RZ, RZ, R26 ;  /* 0x000000ffff177224 */ /* 0x000fe400078e001a */
.L_x_13551:
[----:B------:R-:W-:Y:S05]  /*261c0*/  BSYNC B1 ;  /* 0x0000000000017941 */ /* 0x000fea0003800000 */
.L_x_13549:
        /* <DEDUP_REMOVED lines=9> */
.L_x_13553:
[----:B------:R-:W-:Y:S02]  /*26260*/  IMAD.MOV.U32 R26, RZ, RZ, R22 ;  /* 0x000000ffff1a7224 */ /* 0x000fe400078e0016 */
[----:B------:R-:W-:Y:S02]  /*26270*/  IMAD.MOV.U32 R20, RZ, RZ, R25 ;  /* 0x000000ffff147224 */ /* 0x000fe400078e0019 */
[----:B------:R-:W-:Y:S02]  /*26280*/  IMAD.MOV.U32 R22, RZ, RZ, R27 ;  /* 0x000000ffff167224 */ /* 0x000fe400078e001b */
[----:B------:R-:W-:Y:S02]  /*26290*/  IMAD.MOV.U32 R25, RZ, RZ, R24 ;  /* 0x000000ffff197224 */ /* 0x000fe400078e0018 */
.L_x_13554:
[----:B------:R-:W-:Y:S05]  /*262a0*/  BSYNC B1 ;  /* 0x0000000000017941 */ /* 0x000fea0003800000 */
.L_x_13552:
        /* <DEDUP_REMOVED lines=9> */
.L_x_13556:
[----:B------:R-:W-:Y:S02]  /*26340*/  IMAD.MOV.U32 R24, RZ, RZ, R26 ;  /* 0x000000ffff187224 */ /* 0x000fe400078e001a */
[----:B------:R-:W-:Y:S02]  /*26350*/  IMAD.MOV.U32 R27, RZ, RZ, R20 ;  /* 0x000000ffff1b7224 */ /* 0x000fe400078e0014 */
[----:B------:R-:W-:Y:S02]  /*26360*/  IMAD.MOV.U32 R26, RZ, RZ, R37 ;  /* 0x000000ffff1a7224 */ /* 0x000fe400078e0025 */
[----:B------:R-:W-:Y:S02]  /*26370*/  IMAD.MOV.U32 R20, RZ, RZ, R35 ;  /* 0x000000ffff147224 */ /* 0x000fe400078e0023 */
.L_x_13557:
[----:B------:R-:W-:Y:S05]  /*26380*/  BSYNC B1 ;  /* 0x0000000000017941 */ /* 0x000fea0003800000 */
.L_x_13555:
        /* <DEDUP_REMOVED lines=9> */
.L_x_13559:
[----:B------:R-:W-:Y:S02]  /*26420*/  IMAD.MOV.U32 R37, RZ, RZ, R24 ;  /* 0x000000ffff257224 */ /* 0x000fe400078e0018 */
[----:B------:R-:W-:Y:S02]  /*26430*/  IMAD.MOV.U32 R35, RZ, RZ, R27 ;  /* 0x000000ffff237224 */ /* 0x000fe400078e001b */
[----:B------:R-:W-:Y:S02]  /*26440*/  IMAD.MOV.U32 R24, RZ, RZ, R3 ;  /* 0x000000ffff187224 */ /* 0x000fe400078e0003 */
[----:B------:R-:W-:Y:S02]  /*26450*/  IMAD.MOV.U32 R27, RZ, RZ, R28 ;  /* 0x000000ffff1b7224 */ /* 0x000fe400078e001c */
.L_x_13560:
[----:B------:R-:W-:Y:S05]  /*26460*/  BSYNC B1 ;  /* 0x0000000000017941 */ /* 0x000fea0003800000 */
.L_x_13558:
        /* <DEDUP_REMOVED lines=9> */
.L_x_13562:
[----:B------:R-:W-:Y:S01]  /*26500*/  MOV R28, R37 ;  /* 0x00000025001c7202 */ /* 0x000fe20000000f00 */
[----:B------:R-:W-:Y:S02]  /*26510*/  IMAD.MOV.U32 R3, RZ, RZ, R35 ;  /* 0x000000ffff037224 */ /* 0x000fe400078e0023 */
[----:B------:R-:W-:Y:S02]  /*26520*/  IMAD.MOV.U32 R37, RZ, RZ, R32 ;  /* 0x000000ffff257224 */ /* 0x000fe400078e0020 */
[----:B------:R-:W-:Y:S02]  /*26530*/  IMAD.MOV.U32 R35, RZ, RZ, R30 ;  /* 0x000000ffff237224 */ /* 0x000fe400078e001e */
.L_x_13563:
[----:B------:R-:W-:Y:S05]  /*26540*/  BSYNC B1 ;  /* 0x0000000000017941 */ /* 0x000fea0003800000 */
.L_x_13561:
        /* <DEDUP_REMOVED lines=9> */
.L_x_13565:
[----:B------:R-:W-:Y:S01]  /*265e0*/  IMAD.MOV.U32 R32, RZ, RZ, R28 ;  /* 0x000000ffff207224 */ /* 0x000fe200078e001c */
[----:B------:R-:W-:Y:S01]  /*265f0*/  MOV R30, R3 ;  /* 0x00000003001e7202 */ /* 0x000fe20000000f00 */
[----:B------:R-:W-:Y:S02]  /*26600*/  IMAD.MOV.U32 R28, RZ, RZ, R5 ;  /* 0x000000ffff1c7224 */ /* 0x000fe400078e0005 */
[----:B------:R-:W-:Y:S02]  /*26610*/  IMAD.MOV.U32 R3, RZ, RZ, R14 ;  /* 0x000000ffff037224 */ /* 0x000fe400078e000e */
.L_x_13566:
[----:B------:R-:W-:Y:S05]  /*26620*/  BSYNC B1 ;  /* 0x0000000000017941 */ /* 0x000fea0003800000 */
.L_x_13564:
        /* <DEDUP_REMOVED lines=9> */
.L_x_13568:
[----:B------:R-:W-:Y:S01]  /*266c0*/  IMAD.MOV.U32 R14, RZ, RZ, R32 ;  /* 0x000000ffff0e7224 */ /* 0x000fe200078e0020 */
[----:B------:R-:W-:Y:S01]  /*266d0*/  MOV R32, R15 ;  /* 0x0000000f00207202 */ /* 0x000fe20000000f00 */
[----:B------:R-:W-:Y:S02]  /*266e0*/  IMAD.MOV.U32 R5, RZ, RZ, R30 ;  /* 0x000000ffff057224 */ /* 0x000fe400078e001e */
[----:B------:R-:W-:Y:S02]  /*266f0*/  IMAD.MOV.U32 R30, RZ, RZ, R13 ;  /* 0x000000ffff1e7224 */ /* 0x000fe400078e000d */
.L_x_13569:
[----:B------:R-:W-:Y:S05]  /*26700*/  BSYNC B1 ;  /* 0x0000000000017941 */ /* 0x000fea0003800000 */
.L_x_13567:
        /* <DEDUP_REMOVED lines=16> */
.L_x_13571:
[----:B------:R-:W-:Y:S01]  /*26810*/  IMAD.MOV.U32 R0, RZ, RZ, R36 ;  /* 0x000000ffff007224 */ /* 0x000fe200078e0024 */
[----:B------:R-:W-:Y:S01]  /*26820*/  MOV R11, R56 ;  /* 0x00000038000b7202 */ /* 0x000fe20000000f00 */
[----:B------:R-:W-:Y:S02]  /*26830*/  IMAD.MOV.U32 R56, RZ, RZ, R17 ;  /* 0x000000ffff387224 */ /* 0x000fe400078e0011 */
[----:B------:R-:W-:Y:S02]  /*26840*/  IMAD.MOV.U32 R36, RZ, RZ, R2 ;  /* 0x000000ffff247224 */ /* 0x000fe400078e0002 */
.L_x_13572:
[----:B------:R-:W-:Y:S05]  /*26850*/  BSYNC B1 ;  /* 0x0000000000017941 */ /* 0x000fea0003800000 */
.L_x_13570:
        /* <DEDUP_REMOVED lines=9> */
.L_x_13574:
[----:B------:R-:W-:Y:S01]  /*268f0*/  IMAD.MOV.U32 R15, RZ, RZ, R0 ;  /* 0x000000ffff0f7224 */ /* 0x000fe200078e0000 */
[----:B------:R-:W-:Y:S01]  /*26900*/  MOV R0, R39 ;  /* 0x0000002700007202 */ /* 0x000fe20000000f00 */
[----:B------:R-:W-:Y:S02]  /*26910*/  IMAD.MOV.U32 R13, RZ, RZ, R11 ;  /* 0x000000ffff0d7224 */ /* 0x000fe400078e000b */
[----:B------:R-:W-:Y:S02]  /*26920*/  IMAD.MOV.U32 R11, RZ, RZ, R4 ;  /* 0x000000ffff0b7224 */ /* 0x000fe400078e0004 */
.L_x_13575:
[----:B------:R-:W-:Y:S05]  /*26930*/  BSYNC B1 ;  /* 0x0000000000017941 */ /* 0x000fea0003800000 */
.L_x_13573:
        /* <DEDUP_REMOVED lines=9> */
.L_x_13577:
[----:B------:R-:W-:Y:S02]  /*269d0*/  IMAD.MOV.U32 R4, RZ, RZ, R15 ;  /* 0x000000ffff047224 */ /* 0x000fe400078e000f */
[----:B------:R-:W-:Y:S01]  /*269e0*/  IMAD.MOV.U32 R2, RZ, RZ, R13 ;  /* 0x000000ffff027224 */ /* 0x000fe200078e000d */
[----:B------:R-:W-:Y:S01]  /*269f0*/  MOV R13, R6 ;  /* 0x00000006000d7202 */ /* 0x000fe20000000f00 */
[----:B------:R-:W-:Y:S02]  /*26a00*/  IMAD.MOV.U32 R15, RZ, RZ, R18 ;  /* 0x000000ffff0f7224 */ /* 0x000fe400078e0012 */
.L_x_13578:
[----:B------:R-:W-:Y:S05]  /*26a10*/  BSYNC B1 ;  /* 0x0000000000017941 */ /* 0x000fea0003800000 */
.L_x_13576:
        /* <DEDUP_REMOVED lines=9> */
.L_x_13580:
[----:B------:R-:W-:Y:S02]  /*26ab0*/  IMAD.MOV.U32 R17, RZ, RZ, R4 ;  /* 0x000000ffff117224 */ /* 0x000fe400078e0004 */
[----:B------:R-:W-:Y:S02]  /*26ac0*/  IMAD.MOV.U32 R6, RZ, RZ, R2 ;  /* 0x000000ffff067224 */ /* 0x000fe400078e0002 */
[----:B------:R-:W-:Y:S02]  /*26ad0*/  IMAD.MOV.U32 R4, RZ, RZ, R29 ;  /* 0x000000ffff047224 */ /* 0x000fe400078e001d */
[----:B------:R-:W-:Y:S02]  /*26ae0*/  IMAD.MOV.U32 R2, RZ, RZ, R19 ;  /* 0x000000ffff027224 */ /* 0x000fe400078e0013 */
.L_x_13581:
[----:B------:R-:W-:Y:S05]  /*26af0*/  BSYNC B1 ;  /* 0x0000000000017941 */ /* 0x000fea0003800000 */
.L_x_13579:
        /* <DEDUP_REMOVED lines=9> */
.L_x_13583:
[----:B------:R-:W-:Y:S02]  /*26b90*/  IMAD.MOV.U32 R29, RZ, RZ, R17 ;  /* 0x000000ffff1d7224 */ /* 0x000fe400078e0011 */
[----:B------:R-:W-:Y:S02]  /*26ba0*/  IMAD.MOV.U32 R19, RZ, RZ, R6 ;  /* 0x000000ffff137224 */ /* 0x000fe400078e0006 */
[----:B------:R-:W-:Y:S02]  /*26bb0*/  IMAD.MOV.U32 R17, RZ, RZ, R8 ;  /* 0x000000ffff117224 */ /* 0x000fe400078e0008 */
[----:B------:R-:W-:Y:S02]  /*26bc0*/  IMAD.MOV.U32 R6, RZ, RZ, R31 ;  /* 0x000000ffff067224 */ /* 0x000fe400078e001f */
.L_x_13584:
[----:B------:R-:W-:Y:S05]  /*26bd0*/  BSYNC B1 ;  /* 0x0000000000017941 */ /* 0x000fea0003800000 */
.L_x_13582:
        /* <DEDUP_REMOVED lines=9> */
.L_x_13586:
[----:B------:R-:W-:Y:S02]  /*26c70*/  IMAD.MOV.U32 R8, RZ, RZ, R29 ;  /* 0x000000ffff087224 */ /* 0x000fe400078e001d */
[----:B------:R-:W-:Y:S02]  /*26c80*/  IMAD.MOV.U32 R31, RZ, RZ, R19 ;  /* 0x000000ffff1f7224 */ /* 0x000fe400078e0013 */
[----:B------:R-:W-:Y:S02]  /*26c90*/  IMAD.MOV.U32 R29, RZ, RZ, R12 ;  /* 0x000000ffff1d7224 */ /* 0x000fe400078e000c */
[----:B------:R-:W-:Y:S02]  /*26ca0*/  IMAD.MOV.U32 R19, RZ, RZ, R10 ;  /* 0x000000ffff137224 */ /* 0x000fe400078e000a */
.L_x_13587:
[----:B------:R-:W-:Y:S05]  /*26cb0*/  BSYNC B1 ;  /* 0x0000000000017941 */ /* 0x000fea0003800000 */
.L_x_13585:
        /* <DEDUP_REMOVED lines=9> */
.L_x_13589:
[----:B------:R-:W-:Y:S01]  /*26d50*/  MOV R12, R8 ;  /* 0x00000008000c7202 */ /* 0x000fe20000000f00 */
[----:B------:R-:W-:Y:S02]  /*26d60*/  IMAD.MOV.U32 R10, RZ, RZ, R31 ;  /* 0x000000ffff0a7224 */ /* 0x000fe400078e001f */
[----:B------:R-:W-:Y:S02]  /*26d70*/  IMAD.MOV.U32 R8, RZ, RZ, R33 ;  /* 0x000000ffff087224 */ /* 0x000fe400078e0021 */
[----:B------:R-:W-:Y:S02]  /*26d80*/  IMAD.MOV.U32 R31, RZ, RZ, R16 ;  /* 0x000000ffff1f7224 */ /* 0x000fe400078e0010 */
.L_x_13590:
[----:B------:R-:W-:Y:S05]  /*26d90*/  BSYNC B1 ;  /* 0x0000000000017941 */ /* 0x000fea0003800000 */
.L_x_13588:
        /* <DEDUP_REMOVED lines=9> */
.L_x_13592:
[----:B------:R-:W-:Y:S01]  /*26e30*/  IMAD.MOV.U32 R33, RZ, RZ, R12 ;  /* 0x000000ffff217224 */ /* 0x000fe200078e000c */
[----:B------:R-:W-:Y:S01]  /*26e40*/  MOV R16, R10 ;  /* 0x0000000a00107202 */ /* 0x000fe20000000f00 */
[----:B------:R-:W-:Y:S02]  /*26e50*/  IMAD.MOV.U32 R12, RZ, RZ, R23 ;  /* 0x000000ffff0c7224 */ /* 0x000fe400078e0017 */
[----:B------:R-:W-:Y:S02]  /*26e60*/  IMAD.MOV.U32 R10, RZ, RZ, R21 ;  /* 0x000000ffff0a7224 */ /* 0x000fe400078e0015 */
.L_x_13593:
[----:B------:R-:W-:Y:S05]  /*26e70*/  BSYNC B1 ;  /* 0x0000000000017941 */ /* 0x000fea0003800000 */
.L_x_13591:
        /* <DEDUP_REMOVED lines=9> */
.L_x_13595:
[----:B------:R-:W-:Y:S01]  /*26f10*/  IMAD.MOV.U32 R23, RZ, RZ, R33 ;  /* 0x000000ffff177224 */ /* 0x000fe200078e0021 */
[----:B------:R-:W-:Y:S01]  /*26f20*/  MOV R33, R22 ;  /* 0x0000001600217202 */ /* 0x000fe20000000f00 */
[----:B------:R-:W-:Y:S02]  /*26f30*/  IMAD.MOV.U32 R21, RZ, RZ, R16 ;  /* 0x000000ffff157224 */ /* 0x000fe400078e0010 */
[----:B------:R-:W-:Y:S02]  /*26f40*/  IMAD.MOV.U32 R16, RZ, RZ, R25 ;  /* 0x000000ffff107224 */ /* 0x000fe400078e0019 */
.L_x_13596:
[----:B------:R-:W-:Y:S05]  /*26f50*/  BSYNC B1 ;  /* 0x0000000000017941 */ /* 0x000fea0003800000 */
.L_x_13594:
        /* <DEDUP_REMOVED lines=9> */
.L_x_13598:
[----:B------:R-:W-:Y:S02]  /*26ff0*/  IMAD.MOV.U32 R25, RZ, RZ, R23 ;  /* 0x000000ffff197224 */ /* 0x000fe400078e0017 */
[----:B------:R-:W-:Y:S01]  /*27000*/  IMAD.MOV.U32 R18, RZ, RZ, R21 ;  /* 0x000000ffff127224 */ /* 0x000fe200078e0015 */
[----:B------:R-:W-:Y:S01]  /*27010*/  MOV R21, R20 ;  /* 0x0000001400157202 */ /* 0x000fe20000000f00 */
[----:B------:R-:W-:Y:S02]  /*27020*/  IMAD.MOV.U32 R23, RZ, RZ, R26 ;  /* 0x000000ffff177224 */ /* 0x000fe400078e001a */
.L_x_13599:
[----:B------:R-:W-:Y:S05]  /*27030*/  BSYNC B1 ;  /* 0x0000000000017941 */ /* 0x000fea0003800000 */
.L_x_13597:
        /* <DEDUP_REMOVED lines=9> */
.L_x_13601:
[----:B------:R-:W-:Y:S02]  /*270d0*/  IMAD.MOV.U32 R22, RZ, RZ, R25 ;  /* 0x000000ffff167224 */ /* 0x000fe400078e0019 */
[----:B------:R-:W-:Y:S02]  /*270e0*/  IMAD.MOV.U32 R20, RZ, RZ, R18 ;  /* 0x000000ffff147224 */ /* 0x000fe400078e0012 */
[----:B------:R-:W-:Y:S02]  /*270f0*/  IMAD.MOV.U32 R25, RZ, RZ, R24 ;  /* 0x000000ffff197224 */ /* 0x000fe400078e0018 */
[----:B------:R-:W-:Y:S02]  /*27100*/  IMAD.MOV.U32 R18, RZ, RZ, R27 ;  /* 0x000000ffff127224 */ /* 0x000fe400078e001b */
.L_x_13602:
[----:B------:R-:W-:Y:S05]  /*27110*/  BSYNC B1 ;  /* 0x0000000000017941 */ /* 0x000fea0003800000 */
.L_x_13600:
        /* <DEDUP_REMOVED lines=9> */
.L_x_13604:
[----:B------:R-:W-:Y:S02]  /*271b0*/  IMAD.MOV.U32 R27, RZ, RZ, R22 ;  /* 0x000000ffff1b7224 */ /* 0x000fe400078e0016 */
[----:B------:R-:W-:Y:S02]  /*271c0*/  IMAD.MOV.U32 R24, RZ, RZ, R20 ;  /* 0x000000ffff187224 */ /* 0x000fe400078e0014 */
[----:B------:R-:W-:Y:S02]  /*271d0*/  IMAD.MOV.U32 R22, RZ, RZ, R37 ;  /* 0x000000ffff167224 */ /* 0x000fe400078e0025 */
[----:B------:R-:W-:Y:S02]  /*271e0*/  IMAD.MOV.U32 R20, RZ, RZ, R35 ;  /* 0x000000ffff147224 */ /* 0x000fe400078e0023 */
.L_x_13605:
[----:B------:R-:W-:Y:S05]  /*271f0*/  BSYNC B1 ;  /* 0x0000000000017941 */ /* 0x000fea0003800000 */
.L_x_13603:
        /* <DEDUP_REMOVED lines=9> */
.L_x_13607:
[----:B------:R-:W-:Y:S02]  /*27290*/  IMAD.MOV.U32 R37, RZ, RZ, R27 ;  /* 0x000000ffff257224 */ /* 0x000fe400078e001b */
[----:B------:R-:W-:Y:S02]  /*272a0*/  IMAD.MOV.U32 R35, RZ, RZ, R24 ;  /* 0x000000ffff237224 */ /* 0x000fe400078e0018 */
[----:B------:R-:W-:Y:S02]  /*272b0*/  IMAD.MOV.U32 R27, RZ, RZ, R28 ;  /* 0x000000ffff1b7224 */ /* 0x000fe400078e001c */
[----:B------:R-:W-:Y:S02]  /*272c0*/  IMAD.MOV.U32 R24, RZ, RZ, R3 ;  /* 0x000000ffff187224 */ /* 0x000fe400078e0003 */
.L_x_13608:
[----:B------:R-:W-:Y:S05]  /*272d0*/  BSYNC B1 ;  /* 0x0000000000017941 */ /* 0x000fea0003800000 */
.L_x_13606:
        /* <DEDUP_REMOVED lines=9> */
.L_x_13610:
[----:B------:R-:W-:Y:S01]  /*27370*/  MOV R3, R37 ;  /* 0x0000002500037202 */ /* 0x000fe20000000f00 */
[----:B------:R-:W-:Y:S02]  /*27380*/  IMAD.MOV.U32 R26, RZ, RZ, R35 ;  /* 0x000000ffff1a7224 */ /* 0x000fe400078e0023 */
[----:B------:R-:W-:Y:S02]  /*27390*/  IMAD.MOV.U32 R37, RZ, RZ, R32 ;  /* 0x000000ffff257224 */ /* 0x000fe400078e0020 */
[----:B------:R-:W-:Y:S02]  /*273a0*/  IMAD.MOV.U32 R35, RZ, RZ, R30 ;  /* 0x000000ffff237224 */ /* 0x000fe400078e001e */
.L_x_13611:
[----:B------:R-:W-:Y:S05]  /*273b0*/  BSYNC B1 ;  /* 0x0000000000017941 */ /* 0x000fea0003800000 */
.L_x_13609:
        /* <DEDUP_REMOVED lines=9> */
.L_x_13613:
[----:B------:R-:W-:Y:S01]  /*27450*/  IMAD.MOV.U32 R30, RZ, RZ, R3 ;  /* 0x000000ffff1e7224 */ /* 0x000fe200078e0003 */
[----:B------:R-:W-:Y:S01]  /*27460*/  MOV R28, R26 ;  /* 0x0000001a001c7202 */ /* 0x000fe20000000f00 */
[----:B------:R-:W-:Y:S02]  /*27470*/  IMAD.MOV.U32 R3, RZ, RZ, R14 ;  /* 0x000000ffff037224 */ /* 0x000fe400078e000e */
[----:B------:R-:W-:Y:S02]  /*27480*/  IMAD.MOV.U32 R26, RZ, RZ, R5 ;  /* 0x000000ffff1a7224 */ /* 0x000fe400078e0005 */
.L_x_13614:
[----:B------:R-:W-:Y:S05]  /*27490*/  BSYNC B1 ;  /* 0x0000000000017941 */ /* 0x000fea0003800000 */
.L_x_13612:
        /* <DEDUP_REMOVED lines=16> */
.L_x_13616:
[----:B------:R-:W-:Y:S01]  /*275a0*/  MOV R14, R36 ;  /* 0x00000024000e7202 */ /* 0x000fe20000000f00 */
[----:B------:R-:W-:Y:S02]  /*275b0*/  IMAD.MOV.U32 R5, RZ, RZ, R56 ;  /* 0x000000ffff057224 */ /* 0x000fe400078e0038 */
[----:B------:R-:W-:Y:S02]  /*275c0*/  IMAD.MOV.U32 R56, RZ, RZ, R11 ;  /* 0x000000ffff387224 */ /* 0x000fe400078e000b */
[----:B------:R-:W-:Y:S02]  /*275d0*/  IMAD.MOV.U32 R36, RZ, RZ, R0 ;  /* 0x000000ffff247224 */ /* 0x000fe400078e0000 */
.L_x_13617:
[----:B------:R-:W-:Y:S05]  /*275e0*/  BSYNC B1 ;  /* 0x0000000000017941 */ /* 0x000fea0003800000 */
.L_x_13615:
        /* <DEDUP_REMOVED lines=9> */
.L_x_13619:
[----:B------:R-:W-:Y:S01]  /*27680*/  IMAD.MOV.U32 R0, RZ, RZ, R14 ;  /* 0x000000ffff007224 */ /* 0x000fe200078e000e */
[----:B------:R-:W-:Y:S01]  /*27690*/  MOV R9, R5 ;  /* 0x0000000500097202 */ /* 0x000fe20000000f00 */
[----:B------:R-:W-:Y:S02]  /*276a0*/  IMAD.MOV.U32 R14, RZ, RZ, R15 ;  /* 0x000000ffff0e7224 */ /* 0x000fe400078e000f */
[----:B------:R-:W-:Y:S02]  /*276b0*/  IMAD.MOV.U32 R5, RZ, RZ, R13 ;  /* 0x000000ffff057224 */ /* 0x000fe400078e000d */
.L_x_13620:
[----:B------:R-:W-:Y:S05]  /*276c0*/  BSYNC B1 ;  /* 0x0000000000017941 */ /* 0x000fea0003800000 */
.L_x_13618:
        /* <DEDUP_REMOVED lines=9> */
.L_x_13622:
[----:B------:R-:W-:Y:S01]  /*27760*/  IMAD.MOV.U32 R11, RZ, RZ, R0 ;  /* 0x000000ffff0b7224 */ /* 0x000fe200078e0000 */
[----:B------:R-:W-:Y:S01]  /*27770*/  MOV R0, R4 ;  /* 0x0000000400007202 */ /* 0x000fe20000000f00 */
[----:B------:R-:W-:Y:S02]  /*27780*/  IMAD.MOV.U32 R39, RZ, RZ, R9 ;  /* 0x000000ffff277224 */ /* 0x000fe400078e0009 */
[----:B------:R-:W-:Y:S02]  /*27790*/  IMAD.MOV.U32 R9, RZ, RZ, R2 ;  /* 0x000000ffff097224 */ /* 0x000fe400078e0002 */
.L_x_13623:
[----:B------:R-:W-:Y:S05]  /*277a0*/  BSYNC B1 ;  /* 0x0000000000017941 */ /* 0x000fea0003800000 */
.L_x_13621:
        /* <DEDUP_REMOVED lines=9> */
.L_x_13625:
[----:B------:R-:W-:Y:S02]  /*27840*/  IMAD.MOV.U32 R2, RZ, RZ, R11 ;  /* 0x000000ffff027224 */ /* 0x000fe400078e000b */
[----:B------:R-:W-:Y:S01]  /*27850*/  IMAD.MOV.U32 R4, RZ, RZ, R39 ;  /* 0x000000ffff047224 */ /* 0x000fe200078e0027 */
[----:B------:R-:W-:Y:S01]  /*27860*/  MOV R39, R6 ;  /* 0x0000000600277202 */ /* 0x000fe20000000f00 */
[----:B------:R-:W-:Y:S02]  /*27870*/  IMAD.MOV.U32 R11, RZ, RZ, R17 ;  /* 0x000000ffff0b7224 */ /* 0x000fe400078e0011 */
.L_x_13626:
[----:B------:R-:W-:Y:S05]  /*27880*/  BSYNC B1 ;  /* 0x0000000000017941 */ /* 0x000fea0003800000 */
.L_x_13624:
        /* <DEDUP_REMOVED lines=9> */
.L_x_13628:
[----:B------:R-:W-:Y:S02]  /*27920*/  IMAD.MOV.U32 R41, RZ, RZ, R2 ;  /* 0x000000ffff297224 */ /* 0x000fe400078e0002 */
[----:B------:R-:W-:Y:S02]  /*27930*/  IMAD.MOV.U32 R6, RZ, RZ, R4 ;  /* 0x000000ffff067224 */ /* 0x000fe400078e0004 */
[----:B------:R-:W-:Y:S02]  /*27940*/  IMAD.MOV.U32 R2, RZ, RZ, R29 ;  /* 0x000000ffff027224 */ /* 0x000fe400078e001d */
[----:B------:R-:W-:Y:S02]  /*27950*/  IMAD.MOV.U32 R4, RZ, RZ, R19 ;  /* 0x000000ffff047224 */ /* 0x000fe400078e0013 */
.L_x_13629:
[----:B------:R-:W-:Y:S05]  /*27960*/  BSYNC B1 ;  /* 0x0000000000017941 */ /* 0x000fea0003800000 */
.L_x_13627:
        /* <DEDUP_REMOVED lines=9> */
.L_x_13631:
[----:B------:R-:W-:Y:S02]  /*27a00*/  IMAD.MOV.U32 R29, RZ, RZ, R41 ;  /* 0x000000ffff1d7224 */ /* 0x000fe400078e0029 */
[----:B------:R-:W-:Y:S02]  /*27a10*/  IMAD.MOV.U32 R32, RZ, RZ, R6 ;  /* 0x000000ffff207224 */ /* 0x000fe400078e0006 */
[----:B------:R-:W-:Y:S02]  /*27a20*/  IMAD.MOV.U32 R41, RZ, RZ, R8 ;  /* 0x000000ffff297224 */ /* 0x000fe400078e0008 */
[----:B------:R-:W-:Y:S02]  /*27a30*/  IMAD.MOV.U32 R6, RZ, RZ, R31 ;  /* 0x000000ffff067224 */ /* 0x000fe400078e001f */
.L_x_13632:
[----:B------:R-:W-:Y:S05]  /*27a40*/  BSYNC B1 ;  /* 0x0000000000017941 */ /* 0x000fea0003800000 */
.L_x_13630:
        /* <DEDUP_REMOVED lines=9> */
.L_x_13634:
[----:B------:R-:W-:Y:S02]  /*27ae0*/  IMAD.MOV.U32 R8, RZ, RZ, R29 ;  /* 0x000000ffff087224 */ /* 0x000fe400078e001d */
[----:B------:R-:W-:Y:S02]  /*27af0*/  IMAD.MOV.U32 R43, RZ, RZ, R32 ;  /* 0x000000ffff2b7224 */ /* 0x000fe400078e0020 */
[----:B------:R-:W-:Y:S02]  /*27b00*/  IMAD.MOV.U32 R29, RZ, RZ, R12 ;  /* 0x000000ffff1d7224 */ /* 0x000fe400078e000c */
[----:B------:R-:W-:Y:S02]  /*27b10*/  IMAD.MOV.U32 R32, RZ, RZ, R10 ;  /* 0x000000ffff207224 */ /* 0x000fe400078e000a */
.L_x_13635:
[----:B------:R-:W-:Y:S05]  /*27b20*/  BSYNC B1 ;  /* 0x0000000000017941 */ /* 0x000fea0003800000 */
.L_x_13633:
        /* <DEDUP_REMOVED lines=9> */
.L_x_13637:
[----:B------:R-:W-:Y:S01]  /*27bc0*/  MOV R10, R8 ;  /* 0x00000008000a7202 */ /* 0x000fe20000000f00 */
[----:B------:R-:W-:Y:S02]  /*27bd0*/  IMAD.MOV.U32 R38, RZ, RZ, R43 ;  /* 0x000000ffff267224 */ /* 0x000fe400078e002b */
[----:B------:R-:W-:Y:S02]  /*27be0*/  IMAD.MOV.U32 R8, RZ, RZ, R33 ;  /* 0x000000ffff087224 */ /* 0x000fe400078e0021 */
[----:B------:R-:W-:Y:S02]  /*27bf0*/  IMAD.MOV.U32 R43, RZ, RZ, R16 ;  /* 0x000000ffff2b7224 */ /* 0x000fe400078e0010 */
.L_x_13638:
[----:B------:R-:W-:Y:S05]  /*27c00*/  BSYNC B1 ;  /* 0x0000000000017941 */ /* 0x000fea0003800000 */
.L_x_13636:
        /* <DEDUP_REMOVED lines=9> */
.L_x_13640:
[----:B------:R-:W-:Y:S01]  /*27ca0*/  IMAD.MOV.U32 R40, RZ, RZ, R10 ;  /* 0x000000ffff287224 */ /* 0x000fe200078e000a */
[----:B------:R-:W-:Y:S01]  /*27cb0*/  MOV R45, R38 ;  /* 0x00000026002d7202 */ /* 0x000fe20000000f00 */
[----:B------:R-:W-:Y:S02]  /*27cc0*/  IMAD.MOV.U32 R10, RZ, RZ, R23 ;  /* 0x000000ffff0a7224 */ /* 0x000fe400078e0017 */
[----:B------:R-:W-:Y:S02]  /*27cd0*/  IMAD.MOV.U32 R38, RZ, RZ, R21 ;  /* 0x000000ffff267224 */ /* 0x000fe400078e0015 */
.L_x_13641:
[----:B------:R-:W-:Y:S05]  /*27ce0*/  BSYNC B1 ;  /* 0x0000000000017941 */ /* 0x000fea0003800000 */
.L_x_13639:
        /* <DEDUP_REMOVED lines=9> */
.L_x_13643:
[----:B------:R-:W-:Y:S01]  /*27d80*/  IMAD.MOV.U32 R21, RZ, RZ, R40 ;  /* 0x000000ffff157224 */ /* 0x000fe200078e0028 */
[----:B------:R-:W-:Y:S01]  /*27d90*/  MOV R40, R25 ;  /* 0x0000001900287202 */ /* 0x000fe20000000f00 */
[----:B------:R-:W-:Y:S02]  /*27da0*/  IMAD.MOV.U32 R42, RZ, RZ, R45 ;  /* 0x000000ffff2a7224 */ /* 0x000fe400078e002d */
[----:B------:R-:W-:Y:S02]  /*27db0*/  IMAD.MOV.U32 R45, RZ, RZ, R18 ;  /* 0x000000ffff2d7224 */ /* 0x000fe400078e0012 */
.L_x_13644:
[----:B------:R-:W-:Y:S05]  /*27dc0*/  BSYNC B1 ;  /* 0x0000000000017941 */ /* 0x000fea0003800000 */
.L_x_13642:
        /* <DEDUP_REMOVED lines=9> */
.L_x_13646:
[----:B------:R-:W-:Y:S02]  /*27e60*/  IMAD.MOV.U32 R44, RZ, RZ, R21 ;  /* 0x000000ffff2c7224 */ /* 0x000fe400078e0015 */
[----:B------:R-:W-:Y:S01]  /*27e70*/  IMAD.MOV.U32 R47, RZ, RZ, R42 ;  /* 0x000000ffff2f7224 */ /* 0x000fe200078e002a */
[----:B------:R-:W-:Y:S01]  /*27e80*/  MOV R42, R20 ;  /* 0x00000014002a7202 */ /* 0x000fe20000000f00 */
[----:B------:R-:W-:Y:S02]  /*27e90*/  IMAD.MOV.U32 R21, RZ, RZ, R22 ;  /* 0x000000ffff157224 */ /* 0x000fe400078e0016 */
.L_x_13647:
[----:B------:R-:W-:Y:S05]  /*27ea0*/  BSYNC B1 ;  /* 0x0000000000017941 */ /* 0x000fea0003800000 */
.L_x_13645:
        /* <DEDUP_REMOVED lines=9> */
.L_x_13649:
[----:B------:R-:W-:Y:S02]  /*27f40*/  IMAD.MOV.U32 R46, RZ, RZ, R44 ;  /* 0x000000ffff2e7224 */ /* 0x000fe400078e002c */
[----:B------:R-:W-:Y:S02]  /*27f50*/  IMAD.MOV.U32 R48, RZ, RZ, R47 ;  /* 0x000000ffff307224 */ /* 0x000fe400078e002f */
[----:B------:R-:W-:Y:S02]  /*27f60*/  IMAD.MOV.U32 R44, RZ, RZ, R27 ;  /* 0x000000ffff2c7224 */ /* 0x000fe400078e001b */
[----:B------:R-:W-:Y:S02]  /*27f70*/  IMAD.MOV.U32 R47, RZ, RZ, R24 ;  /* 0x000000ffff2f7224 */ /* 0x000fe400078e0018 */
.L_x_13650:
[----:B------:R-:W-:Y:S05]  /*27f80*/  BSYNC B1 ;  /* 0x0000000000017941 */ /* 0x000fea0003800000 */
.L_x_13648:
        /* <DEDUP_REMOVED lines=9> */
.L_x_13652:
[----:B------:R-:W-:Y:S02]  /*28020*/  IMAD.MOV.U32 R49, RZ, RZ, R46 ;  /* 0x000000ffff317224 */ /* 0x000fe400078e002e */
[----:B------:R-:W-:Y:S02]  /*28030*/  IMAD.MOV.U32 R53, RZ, RZ, R48 ;  /* 0x000000ffff357224 */ /* 0x000fe400078e0030 */
[----:B------:R-:W-:Y:S02]  /*28040*/  IMAD.MOV.U32 R46, RZ, RZ, R37 ;  /* 0x000000ffff2e7224 */ /* 0x000fe400078e0025 */
[----:B------:R-:W-:Y:S02]  /*28050*/  IMAD.MOV.U32 R48, RZ, RZ, R35 ;  /* 0x000000ffff307224 */ /* 0x000fe400078e0023 */
.L_x_13653:
[----:B------:R-:W-:Y:S05]  /*28060*/  BSYNC B1 ;  /* 0x0000000000017941 */ /* 0x000fea0003800000 */
.L_x_13651:
        /* <DEDUP_REMOVED lines=9> */
.L_x_13655:
[----:B------:R-:W-:Y:S02]  /*28100*/  IMAD.MOV.U32 R37, RZ, RZ, R49 ;  /* 0x000000ffff257224 */ /* 0x000fe400078e0031 */
[----:B------:R-:W-:Y:S02]  /*28110*/  IMAD.MOV.U32 R52, RZ, RZ, R53 ;  /* 0x000000ffff347224 */ /* 0x000fe400078e0035 */
[----:B------:R-:W-:Y:S02]  /*28120*/  IMAD.MOV.U32 R49, RZ, RZ, R3 ;  /* 0x000000ffff317224 */ /* 0x000fe400078e0003 */
[----:B------:R-:W-:Y:S02]  /*28130*/  IMAD.MOV.U32 R53, RZ, RZ, R26 ;  /* 0x000000ffff357224 */ /* 0x000fe400078e001a */
.L_x_13656:
[----:B------:R-:W-:Y:S05]  /*28140*/  BSYNC B1 ;  /* 0x0000000000017941 */ /* 0x000fea0003800000 */
.L_x_13654:
        /* <DEDUP_REMOVED lines=9> */
.L_x_13658:
[----:B------:R-:W-:Y:S01]  /*281e0*/  MOV R3, R37 ;  /* 0x0000002500037202 */ /* 0x000fe20000000f00 */
[----:B------:R-:W-:Y:S02]  /*281f0*/  IMAD.MOV.U32 R55, RZ, RZ, R52 ;  /* 0x000000ffff377224 */ /* 0x000fe400078e0034 */
[----:B------:R-:W-:Y:S02]  /*28200*/  IMAD.MOV.U32 R37, RZ, RZ, R30 ;  /* 0x000000ffff257224 */ /* 0x000fe400078e001e */
[----:B------:R-:W-:Y:S02]  /*28210*/  IMAD.MOV.U32 R52, RZ, RZ, R28 ;  /* 0x000000ffff347224 */ /* 0x000fe400078e001c */
.L_x_13659:
[----:B------:R-:W-:Y:S05]  /*28220*/  BSYNC B1 ;  /* 0x0000000000017941 */ /* 0x000fea0003800000 */
.L_x_13657:
        /* <DEDUP_REMOVED lines=16> */
.L_x_13661:
[----:B------:R-:W-:Y:S02]  /*28330*/  IMAD.MOV.U32 R19, RZ, RZ, R36 ;  /* 0x000000ffff137224 */ /* 0x000fe400078e0024 */
[----:B------:R-:W-:Y:S02]  /*28340*/  IMAD.MOV.U32 R15, RZ, RZ, R56 ;  /* 0x000000ffff0f7224 */ /* 0x000fe400078e0038 */
[----:B------:R-:W-:Y:S02]  /*28350*/  IMAD.MOV.U32 R56, RZ, RZ, R5 ;  /* 0x000000ffff387224 */ /* 0x000fe400078e0005 */
[----:B------:R-:W-:Y:S02]  /*28360*/  IMAD.MOV.U32 R36, RZ, RZ, R14 ;  /* 0x000000ffff247224 */ /* 0x000fe400078e000e */
.L_x_13662:
[----:B------:R-:W-:Y:S05]  /*28370*/  BSYNC B1 ;  /* 0x0000000000017941 */ /* 0x000fea0003800000 */
.L_x_13660:
        /* <DEDUP_REMOVED lines=9> */
.L_x_13664:
[----:B------:R-:W-:Y:S01]  /*28410*/  MOV R18, R19 ;  /* 0x0000001300127202 */ /* 0x000fe20000000f00 */
[----:B------:R-:W-:Y:S02]  /*28420*/  IMAD.MOV.U32 R14, RZ, RZ, R15 ;  /* 0x000000ffff0e7224 */ /* 0x000fe400078e000f */
[----:B------:R-:W-:Y:S02]  /*28430*/  IMAD.MOV.U32 R19, RZ, RZ, R0 ;  /* 0x000000ffff137224 */ /* 0x000fe400078e0000 */
[----:B------:R-:W-:Y:S02]  /*28440*/  IMAD.MOV.U32 R15, RZ, RZ, R9 ;  /* 0x000000ffff0f7224 */ /* 0x000fe400078e0009 */
.L_x_13665:
[----:B------:R-:W-:Y:S05]  /*28450*/  BSYNC B1 ;  /* 0x0000000000017941 */ /* 0x000fea0003800000 */
.L_x_13663:
        /* <DEDUP_REMOVED lines=9> */
.L_x_13667:
[----:B------:R-:W-:Y:S01]  /*284f0*/  IMAD.MOV.U32 R17, RZ, RZ, R18 ;  /* 0x000000ffff117224 */ /* 0x000fe200078e0012 */
[----:B------:R-:W-:Y:S01]  /*28500*/  MOV R13, R14 ;  /* 0x0000000e000d7202 */ /* 0x000fe20000000f00 */
[----:B------:R-:W-:Y:S02]  /*28510*/  IMAD.MOV.U32 R18, RZ, RZ, R11 ;  /* 0x000000ffff127224 */ /* 0x000fe400078e000b */
[----:B------:R-:W-:Y:S02]  /*28520*/  IMAD.MOV.U32 R14, RZ, RZ, R39 ;  /* 0x000000ffff0e7224 */ /* 0x000fe400078e0027 */
.L_x_13668:
[----:B------:R-:W-:Y:S05]  /*28530*/  BSYNC B1 ;  /* 0x0000000000017941 */ /* 0x000fea0003800000 */
.L_x_13666:
        /* <DEDUP_REMOVED lines=9> */
.L_x_13670:
[----:B------:R-:W-:Y:S01]  /*285d0*/  IMAD.MOV.U32 R16, RZ, RZ, R17 ;  /* 0x000000ffff107224 */ /* 0x000fe200078e0011 */
[----:B------:R-:W-:Y:S01]  /*285e0*/  MOV R17, R2 ;  /* 0x0000000200117202 */ /* 0x000fe20000000f00 */
[----:B------:R-:W-:Y:S02]  /*285f0*/  IMAD.MOV.U32 R12, RZ, RZ, R13 ;  /* 0x000000ffff0c7224 */ /* 0x000fe400078e000d */
[----:B------:R-:W-:Y:S02]  /*28600*/  IMAD.MOV.U32 R13, RZ, RZ, R4 ;  /* 0x000000ffff0d7224 */ /* 0x000fe400078e0004 */
.L_x_13671:
[----:B------:R-:W-:Y:S05]  /*28610*/  BSYNC B1 ;  /* 0x0000000000017941 */ /* 0x000fea0003800000 */
.L_x_13669:
        /* <DEDUP_REMOVED lines=9> */
.L_x_13673:
[----:B------:R-:W-:Y:S02]  /*286b0*/  IMAD.MOV.U32 R31, RZ, RZ, R16 ;  /* 0x000000ffff1f7224 */ /* 0x000fe400078e0010 */
[----:B------:R-:W-:Y:S01]  /*286c0*/  IMAD.MOV.U32 R35, RZ, RZ, R12 ;  /* 0x000000ffff237224 */ /* 0x000fe200078e000c */
[----:B------:R-:W-:Y:S01]  /*286d0*/  MOV R12, R6 ;  /* 0x00000006000c7202 */ /* 0x000fe20000000f00 */
[----:B------:R-:W-:Y:S02]  /*286e0*/  IMAD.MOV.U32 R16, RZ, RZ, R41 ;  /* 0x000000ffff107224 */ /* 0x000fe400078e0029 */
.L_x_13674:
[----:B------:R-:W-:Y:S05]  /*286f0*/  BSYNC B1 ;  /* 0x0000000000017941 */ /* 0x000fea0003800000 */
.L_x_13672:
        /* <DEDUP_REMOVED lines=9> */
.L_x_13676:
[----:B------:R-:W-:Y:S02]  /*28790*/  IMAD.MOV.U32 R30, RZ, RZ, R31 ;  /* 0x000000ffff1e7224 */ /* 0x000fe400078e001f */
[----:B------:R-:W-:Y:S02]  /*287a0*/  IMAD.MOV.U32 R34, RZ, RZ, R35 ;  /* 0x000000ffff227224 */ /* 0x000fe400078e0023 */
[----:B------:R-:W-:Y:S02]  /*287b0*/  IMAD.MOV.U32 R31, RZ, RZ, R29 ;  /* 0x000000ffff1f7224 */ /* 0x000fe400078e001d */
[----:B------:R-:W-:Y:S02]  /*287c0*/  IMAD.MOV.U32 R35, RZ, RZ, R32 ;  /* 0x000000ffff237224 */ /* 0x000fe400078e0020 */
.L_x_13677:
[----:B------:R-:W-:Y:S05]  /*287d0*/  BSYNC B1 ;  /* 0x0000000000017941 */ /* 0x000fea0003800000 */
.L_x_13675:
        /* <DEDUP_REMOVED lines=9> */
.L_x_13679:
[----:B------:R-:W-:Y:S02]  /*28870*/  IMAD.MOV.U32 R29, RZ, RZ, R30 ;  /* 0x000000ffff1d7224 */ /* 0x000fe400078e001e */
[----:B------:R-:W-:Y:S02]  /*28880*/  IMAD.MOV.U32 R33, RZ, RZ, R34 ;  /* 0x000000ffff217224 */ /* 0x000fe400078e0022 */
[----:B------:R-:W-:Y:S02]  /*28890*/  IMAD.MOV.U32 R30, RZ, RZ, R8 ;  /* 0x000000ffff1e7224 */ /* 0x000fe400078e0008 */
[----:B------:R-:W-:Y:S02]  /*288a0*/  IMAD.MOV.U32 R34, RZ, RZ, R43 ;  /* 0x000000ffff227224 */ /* 0x000fe400078e002b */
.L_x_13680:
[----:B------:R-:W-:Y:S05]  /*288b0*/  BSYNC B1 ;  /* 0x0000000000017941 */ /* 0x000fea0003800000 */
.L_x_13678:
        /* <DEDUP_REMOVED lines=9> */
.L_x_13682:
[----:B------:R-:W-:Y:S02]  /*28950*/  IMAD.MOV.U32 R28, RZ, RZ, R29 ;  /* 0x000000ffff1c7224 */ /* 0x000fe400078e001d */
[----:B------:R-:W-:Y:S02]  /*28960*/  IMAD.MOV.U32 R32, RZ, RZ, R33 ;  /* 0x000000ffff207224 */ /* 0x000fe400078e0021 */
[----:B------:R-:W-:Y:S02]  /*28970*/  IMAD.MOV.U32 R29, RZ, RZ, R10 ;  /* 0x000000ffff1d7224 */ /* 0x000fe400078e000a */
[----:B------:R-:W-:Y:S02]  /*28980*/  IMAD.MOV.U32 R33, RZ, RZ, R38 ;  /* 0x000000ffff217224 */ /* 0x000fe400078e0026 */
.L_x_13683:
[----:B------:R-:W-:Y:S05]  /*28990*/  BSYNC B1 ;  /* 0x0000000000017941 */ /* 0x000fea0003800000 */
.L_x_13681:
        /* <DEDUP_REMOVED lines=9> */
.L_x_13685:
[----:B------:R-:W-:Y:S01]  /*28a30*/  MOV R23, R28 ;  /* 0x0000001c00177202 */ /* 0x000fe20000000f00 */
[----:B------:R-:W-:Y:S02]  /*28a40*/  IMAD.MOV.U32 R27, RZ, RZ, R32 ;  /* 0x000000ffff1b7224 */ /* 0x000fe400078e0020 */
[----:B------:R-:W-:Y:S02]  /*28a50*/  IMAD.MOV.U32 R28, RZ, RZ, R40 ;  /* 0x000000ffff1c7224 */ /* 0x000fe400078e0028 */
[----:B------:R-:W-:Y:S02]  /*28a60*/  IMAD.MOV.U32 R32, RZ, RZ, R45 ;  /* 0x000000ffff207224 */ /* 0x000fe400078e002d */
.L_x_13686:
[----:B------:R-:W-:Y:S05]  /*28a70*/  BSYNC B1 ;  /* 0x0000000000017941 */ /* 0x000fea0003800000 */
.L_x_13684:
        /* <DEDUP_REMOVED lines=9> */
.L_x_13688:
[----:B------:R-:W-:Y:S01]  /*28b10*/  IMAD.MOV.U32 R22, RZ, RZ, R23 ;  /* 0x000000ffff167224 */ /* 0x000fe200078e0017 */
[----:B------:R-:W-:Y:S01]  /*28b20*/  MOV R26, R27 ;  /* 0x0000001b001a7202 */ /* 0x000fe20000000f00 */
[----:B------:R-:W-:Y:S02]  /*28b30*/  IMAD.MOV.U32 R23, RZ, RZ, R21 ;  /* 0x000000ffff177224 */ /* 0x000fe400078e0015 */
[----:B------:R-:W-:Y:S02]  /*28b40*/  IMAD.MOV.U32 R27, RZ, RZ, R42 ;  /* 0x000000ffff1b7224 */ /* 0x000fe400078e002a */
.L_x_13689:
[----:B------:R-:W-:Y:S05]  /*28b50*/  BSYNC B1 ;  /* 0x0000000000017941 */ /* 0x000fea0003800000 */
.L_x_13687:
        /* <DEDUP_REMOVED lines=9> */
.L_x_13691:
[----:B------:R-:W-:Y:S01]  /*28bf0*/  IMAD.MOV.U32 R21, RZ, RZ, R22 ;  /* 0x000000ffff157224 */ /* 0x000fe200078e0016 */
[----:B------:R-:W-:Y:S01]  /*28c00*/  MOV R22, R44 ;  /* 0x0000002c00167202 */ /* 0x000fe20000000f00 */
[----:B------:R-:W-:Y:S02]  /*28c10*/  IMAD.MOV.U32 R25, RZ, RZ, R26 ;  /* 0x000000ffff197224 */ /* 0x000fe400078e001a */
[----:B------:R-:W-:Y:S02]  /*28c20*/  IMAD.MOV.U32 R26, RZ, RZ, R47 ;  /* 0x000000ffff1a7224 */ /* 0x000fe400078e002f */
.L_x_13692:
[----:B------:R-:W-:Y:S05]  /*28c30*/  BSYNC B1 ;  /* 0x0000000000017941 */ /* 0x000fea0003800000 */
.L_x_13690:
        /* <DEDUP_REMOVED lines=9> */
.L_x_13694:
[----:B------:R-:W-:Y:S02]  /*28cd0*/  IMAD.MOV.U32 R20, RZ, RZ, R21 ;  /* 0x000000ffff147224 */ /* 0x000fe400078e0015 */
[----:B------:R-:W-:Y:S01]  /*28ce0*/  IMAD.MOV.U32 R24, RZ, RZ, R25 ;  /* 0x000000ffff187224 */ /* 0x000fe200078e0019 */
[----:B------:R-:W-:Y:S01]  /*28cf0*/  MOV R25, R48 ;  /* 0x0000003000197202 */ /* 0x000fe20000000f00 */
[----:B------:R-:W-:Y:S02]  /*28d00*/  IMAD.MOV.U32 R21, RZ, RZ, R46 ;  /* 0x000000ffff157224 */ /* 0x000fe400078e002e */
.L_x_13695:
[----:B------:R-:W-:Y:S05]  /*28d10*/  BSYNC B1 ;  /* 0x0000000000017941 */ /* 0x000fea0003800000 */
.L_x_13693:
        /* <DEDUP_REMOVED lines=9> */
.L_x_13697:
[----:B------:R-:W-:Y:S02]  /*28db0*/  IMAD.MOV.U32 R51, RZ, RZ, R20 ;  /* 0x000000ffff337224 */ /* 0x000fe400078e0014 */
[----:B------:R-:W-:Y:S02]  /*28dc0*/  IMAD.MOV.U32 R39, RZ, RZ, R24 ;  /* 0x000000ffff277224 */ /* 0x000fe400078e0018 */
[----:B------:R-:W-:Y:S02]  /*28dd0*/  IMAD.MOV.U32 R20, RZ, RZ, R49 ;  /* 0x000000ffff147224 */ /* 0x000fe400078e0031 */
[----:B------:R-:W-:Y:S02]  /*28de0*/  IMAD.MOV.U32 R24, RZ, RZ, R53 ;  /* 0x000000ffff187224 */ /* 0x000fe400078e0035 */
.L_x_13698:
[----:B------:R-:W-:Y:S05]  /*28df0*/  BSYNC B1 ;  /* 0x0000000000017941 */ /* 0x000fea0003800000 */
.L_x_13696:
        /* <DEDUP_REMOVED lines=9> */
.L_x_13700:
[----:B------:R-:W-:Y:S02]  /*28e90*/  IMAD.MOV.U32 R50, RZ, RZ, R51 ;  /* 0x000000ffff327224 */ /* 0x000fe400078e0033 */
[----:B------:R-:W-:Y:S02]  /*28ea0*/  IMAD.MOV.U32 R38, RZ, RZ, R39 ;  /* 0x000000ffff267224 */ /* 0x000fe400078e0027 */
[----:B------:R-:W-:Y:S02]  /*28eb0*/  IMAD.MOV.U32 R51, RZ, RZ, R37 ;  /* 0x000000ffff337224 */ /* 0x000fe400078e0025 */
[----:B------:R-:W-:Y:S02]  /*28ec0*/  IMAD.MOV.U32 R39, RZ, RZ, R52 ;  /* 0x000000ffff277224 */ /* 0x000fe400078e0034 */
.L_x_13701:
[----:B------:R-:W-:Y:S05]  /*28ed0*/  BSYNC B1 ;  /* 0x0000000000017941 */ /* 0x000fea0003800000 */
.L_x_13699:
        /* <DEDUP_REMOVED lines=8> */
.L_x_13702:
[----:B------:R-:W-:Y:S02]  /*28f60*/  IMAD.MOV.U32 R60, RZ, RZ, R50 ;  /* 0x000000ffff3c7224 */ /* 0x000fe400078e0032 */
[----:B------:R-:W-:Y:S02]  /*28f70*/  IMAD.MOV.U32 R37, RZ, RZ, R38 ;  /* 0x000000ffff257224 */ /* 0x000fe400078e0026 */
[----:B------:R-:W-:Y:S02]  /*28f80*/  IMAD.MOV.U32 R50, RZ, RZ, R3 ;  /* 0x000000ffff327224 */ /* 0x000fe400078e0003 */
[----:B------:R-:W-:Y:S02]  /*28f90*/  IMAD.MOV.U32 R38, RZ, RZ, R55 ;  /* 0x000000ffff267224 */ /* 0x000fe400078e0037 */
.L_x_12984:
[----:B--234-:R-:W-:Y:S05]  /*28fa0*/  BSYNC B0 ;  /* 0x0000000000007941 */ /* 0x01cfea0003800000 */
.L_x_12983:
[----:B------:R-:W-:Y:S01]  /*28fb0*/  ISETP.GT.AND P0, PT, R58, 0x17, PT ;  /* 0x000000173a00780c */ /* 0x000fe20003f04270 */
[----:B------:R2:W3:Y:S01]  /*28fc0*/  SHFL.DOWN PT, R3, R60, 0x8, 0x1f ;  /* 0x09001f003c037f89 */ /* 0x0004e200000e0000 */
[----:B------:R-:W-:Y:S03]  /*28fd0*/  BSSY B0, `(.L_x_13703) ;  /* 0x0000daf000007945 */ /* 0x000fe60003800000 */
[----:B------:R2:W4:Y:S04]  /*28fe0*/  SHFL.DOWN PT, R54, R50, 0x8, 0x1f ;  /* 0x09001f0032367f89 */ /* 0x00052800000e0000 */
[----:B------:R2:W1:Y:S04]  /*28ff0*/  SHFL.DOWN PT, R52, R51, 0x8, 0x1f ;  /* 0x09001f0033347f89 */ /* 0x00046800000e0000 */
        /* <DEDUP_REMOVED lines=36> */
[----:B--2---:R-:W-:Y:S02]  /*29240*/  @!P0 IMAD.MOV.U32 R56, RZ, RZ, R5 ;  /* 0x000000ffff388224 */ /* 0x004fe400078e0005 */
        /* <DEDUP_REMOVED lines=9> */
.L_x_13706:
[----:B------:R-:W-:Y:S02]  /*292e0*/  IMAD.MOV.U32 R5, RZ, RZ, R36 ;  /* 0x000000ffff057224 */ /* 0x000fe400078e0024 */
[----:B------:R-:W-:Y:S02]  /*292f0*/  IMAD.MOV.U32 R3, RZ, RZ, R56 ;  /* 0x000000ffff037224 */ /* 0x000fe400078e0038 */
[----:B------:R-:W-:Y:S02]  /*29300*/  IMAD.MOV.U32 R56, RZ, RZ, R15 ;  /* 0x000000ffff387224 */ /* 0x000fe400078e000f */
[----:B------:R-:W-:Y:S02]  /*29310*/  IMAD.MOV.U32 R36, RZ, RZ, R19 ;  /* 0x000000ffff247224 */ /* 0x000fe400078e0013 */
.L_x_13707:
[----:B------:R-:W-:Y:S05]  /*29320*/  BSYNC B1 ;  /* 0x0000000000017941 */ /* 0x000fea0003800000 */
.L_x_13705:
        /* <DEDUP_REMOVED lines=9> */
.L_x_13709:
[----:B------:R-:W-:Y:S02]  /*293c0*/  IMAD.MOV.U32 R15, RZ, RZ, R5 ;  /* 0x000000ffff0f7224 */ /* 0x000fe400078e0005 */
[----:B------:R-:W-:Y:S02]  /*293d0*/  IMAD.MOV.U32 R68, RZ, RZ, R3 ;  /* 0x000000ffff447224 */ /* 0x000fe400078e0003 */
[----:B------:R-:W-:Y:S02]  /*293e0*/  IMAD.MOV.U32 R5, RZ, RZ, R18 ;  /* 0x000000ffff057224 */ /* 0x000fe400078e0012 */
[----:B------:R-:W-:Y:S02]  /*293f0*/  IMAD.MOV.U32 R3, RZ, RZ, R14 ;  /* 0x000000ffff037224 */ /* 0x000fe400078e000e */
.L_x_13710:
[----:B------:R-:W-:Y:S05]  /*29400*/  BSYNC B1 ;  /* 0x0000000000017941 */ /* 0x000fea0003800000 */
.L_x_13708:
        /* <DEDUP_REMOVED lines=9> */
.L_x_13712:
[----:B------:R-:W-:Y:S01]  /*294a0*/  MOV R14, R15 ;  /* 0x0000000f000e7202 */ /* 0x000fe20000000f00 */
[----:B------:R-:W-:Y:S02]  /*294b0*/  IMAD.MOV.U32 R19, RZ, RZ, R68 ;  /* 0x000000ffff137224 */ /* 0x000fe400078e0044 */
[----:B------:R-:W-:Y:S02]  /*294c0*/  IMAD.MOV.U32 R15, RZ, RZ, R17 ;  /* 0x000000ffff0f7224 */ /* 0x000fe400078e0011 */
[----:B------:R-:W-:Y:S02]  /*294d0*/  IMAD.MOV.U32 R68, RZ, RZ, R13 ;  /* 0x000000ffff447224 */ /* 0x000fe400078e000d */
.L_x_13713:
[----:B------:R-:W-:Y:S05]  /*294e0*/  BSYNC B1 ;  /* 0x0000000000017941 */ /* 0x000fea0003800000 */
.L_x_13711:
        /* <DEDUP_REMOVED lines=9> */
.L_x_13715:
[----:B------:R-:W-:Y:S01]  /*29580*/  IMAD.MOV.U32 R13, RZ, RZ, R14 ;  /* 0x000000ffff0d7224 */ /* 0x000fe200078e000e */
[----:B------:R-:W-:Y:S01]  /*29590*/  MOV R18, R19 ;  /* 0x0000001300127202 */ /* 0x000fe20000000f00 */
[----:B------:R-:W-:Y:S02]  /*295a0*/  IMAD.MOV.U32 R14, RZ, RZ, R16 ;  /* 0x000000ffff0e7224 */ /* 0x000fe400078e0010 */
[----:B------:R-:W-:Y:S02]  /*295b0*/  IMAD.MOV.U32 R19, RZ, RZ, R12 ;  /* 0x000000ffff137224 */ /* 0x000fe400078e000c */
.L_x_13716:
[----:B------:R-:W-:Y:S05]  /*295c0*/  BSYNC B1 ;  /* 0x0000000000017941 */ /* 0x000fea0003800000 */
.L_x_13714:
        /* <DEDUP_REMOVED lines=9> */
.L_x_13718:
[----:B------:R-:W-:Y:S01]  /*29660*/  IMAD.MOV.U32 R12, RZ, RZ, R13 ;  /* 0x000000ffff0c7224 */ /* 0x000fe200078e000d */
[----:B------:R-:W-:Y:S01]  /*29670*/  MOV R13, R31 ;  /* 0x0000001f000d7202 */ /* 0x000fe20000000f00 */
[----:B------:R-:W-:Y:S02]  /*29680*/  IMAD.MOV.U32 R17, RZ, RZ, R18 ;  /* 0x000000ffff117224 */ /* 0x000fe400078e0012 */
[----:B------:R-:W-:Y:S02]  /*29690*/  IMAD.MOV.U32 R18, RZ, RZ, R35 ;  /* 0x000000ffff127224 */ /* 0x000fe400078e0023 */
.L_x_13719:
[----:B------:R-:W-:Y:S05]  /*296a0*/  BSYNC B1 ;  /* 0x0000000000017941 */ /* 0x000fea0003800000 */
.L_x_13717:
        /* <DEDUP_REMOVED lines=9> */
.L_x_13721:
[----:B------:R-:W-:Y:S02]  /*29740*/  IMAD.MOV.U32 R31, RZ, RZ, R12 ;  /* 0x000000ffff1f7224 */ /* 0x000fe400078e000c */
[----:B------:R-:W-:Y:S01]  /*29750*/  IMAD.MOV.U32 R16, RZ, RZ, R17 ;  /* 0x000000ffff107224 */ /* 0x000fe200078e0011 */
[----:B------:R-:W-:Y:S01]  /*29760*/  MOV R17, R34 ;  /* 0x0000002200117202 */ /* 0x000fe20000000f00 */
[----:B------:R-:W-:Y:S02]  /*29770*/  IMAD.MOV.U32 R12, RZ, RZ, R30 ;  /* 0x000000ffff0c7224 */ /* 0x000fe400078e001e */
.L_x_13722:
[----:B------:R-:W-:Y:S05]  /*29780*/  BSYNC B1 ;  /* 0x0000000000017941 */ /* 0x000fea0003800000 */
.L_x_13720:
        /* <DEDUP_REMOVED lines=9> */
.L_x_13724:
[----:B------:R-:W-:Y:S02]  /*29820*/  IMAD.MOV.U32 R30, RZ, RZ, R31 ;  /* 0x000000ffff1e7224 */ /* 0x000fe400078e001f */
[----:B------:R-:W-:Y:S02]  /*29830*/  IMAD.MOV.U32 R35, RZ, RZ, R16 ;  /* 0x000000ffff237224 */ /* 0x000fe400078e0010 */
[----:B------:R-:W-:Y:S02]  /*29840*/  IMAD.MOV.U32 R31, RZ, RZ, R29 ;  /* 0x000000ffff1f7224 */ /* 0x000fe400078e001d */
[----:B------:R-:W-:Y:S02]  /*29850*/  IMAD.MOV.U32 R16, RZ, RZ, R33 ;  /* 0x000000ffff107224 */ /* 0x000fe400078e0021 */
.L_x_13725:
[----:B------:R-:W-:Y:S05]  /*29860*/  BSYNC B1 ;  /* 0x0000000000017941 */ /* 0x000fea0003800000 */
.L_x_13723:
        /* <DEDUP_REMOVED lines=9> */
.L_x_13727:
[----:B------:R-:W-:Y:S02]  /*29900*/  IMAD.MOV.U32 R29, RZ, RZ, R30 ;  /* 0x000000ffff1d7224 */ /* 0x000fe400078e001e */
[----:B------:R-:W-:Y:S02]  /*29910*/  IMAD.MOV.U32 R34, RZ, RZ, R35 ;  /* 0x000000ffff227224 */ /* 0x000fe400078e0023 */
[----:B------:R-:W-:Y:S02]  /*29920*/  IMAD.MOV.U32 R30, RZ, RZ, R28 ;  /* 0x000000ffff1e7224 */ /* 0x000fe400078e001c */
[----:B------:R-:W-:Y:S02]  /*29930*/  IMAD.MOV.U32 R35, RZ, RZ, R32 ;  /* 0x000000ffff237224 */ /* 0x000fe400078e0020 */
.L_x_13728:
[----:B------:R-:W-:Y:S05]  /*29940*/  BSYNC B1 ;  /* 0x0000000000017941 */ /* 0x000fea0003800000 */
.L_x_13726:
        /* <DEDUP_REMOVED lines=9> */
.L_x_13730:
[----:B------:R-:W-:Y:S02]  /*299e0*/  IMAD.MOV.U32 R28, RZ, RZ, R29 ;  /* 0x000000ffff1c7224 */ /* 0x000fe400078e001d */
[----:B------:R-:W-:Y:S02]  /*299f0*/  IMAD.MOV.U32 R33, RZ, RZ, R34 ;  /* 0x000000ffff217224 */ /* 0x000fe400078e0022 */
[----:B------:R-:W-:Y:S02]  /*29a00*/  IMAD.MOV.U32 R29, RZ, RZ, R23 ;  /* 0x000000ffff1d7224 */ /* 0x000fe400078e0017 */
[----:B------:R-:W-:Y:S02]  /*29a10*/  IMAD.MOV.U32 R34, RZ, RZ, R27 ;  /* 0x000000ffff227224 */ /* 0x000fe400078e001b */
.L_x_13731:
[----:B------:R-:W-:Y:S05]  /*29a20*/  BSYNC B1 ;  /* 0x0000000000017941 */ /* 0x000fea0003800000 */
.L_x_13729:
        /* <DEDUP_REMOVED lines=9> */
.L_x_13733:
[----:B------:R-:W-:Y:S01]  /*29ac0*/  MOV R23, R28 ;  /* 0x0000001c00177202 */ /* 0x000fe20000000f00 */
[----:B------:R-:W-:Y:S02]  /*29ad0*/  IMAD.MOV.U32 R32, RZ, RZ, R33 ;  /* 0x000000ffff207224 */ /* 0x000fe400078e0021 */
[----:B------:R-:W-:Y:S02]  /*29ae0*/  IMAD.MOV.U32 R28, RZ, RZ, R22 ;  /* 0x000000ffff1c7224 */ /* 0x000fe400078e0016 */
[----:B------:R-:W-:Y:S02]  /*29af0*/  IMAD.MOV.U32 R33, RZ, RZ, R26 ;  /* 0x000000ffff217224 */ /* 0x000fe400078e001a */
.L_x_13734:
[----:B------:R-:W-:Y:S05]  /*29b00*/  BSYNC B1 ;  /* 0x0000000000017941 */ /* 0x000fea0003800000 */
.L_x_13732:
        /* <DEDUP_REMOVED lines=9> */
.L_x_13736:
[----:B------:R-:W-:Y:S01]  /*29ba0*/  IMAD.MOV.U32 R22, RZ, RZ, R23 ;  /* 0x000000ffff167224 */ /* 0x000fe200078e0017 */
[----:B------:R-:W-:Y:S01]  /*29bb0*/  MOV R27, R32 ;  /* 0x00000020001b7202 */ /* 0x000fe20000000f00 */
[----:B------:R-:W-:Y:S02]  /*29bc0*/  IMAD.MOV.U32 R23, RZ, RZ, R21 ;  /* 0x000000ffff177224 */ /* 0x000fe400078e0015 */
[----:B------:R-:W-:Y:S02]  /*29bd0*/  IMAD.MOV.U32 R32, RZ, RZ, R25 ;  /* 0x000000ffff207224 */ /* 0x000fe400078e0019 */
.L_x_13737:
[----:B------:R-:W-:Y:S05]  /*29be0*/  BSYNC B1 ;  /* 0x0000000000017941 */ /* 0x000fea0003800000 */
.L_x_13735:
        /* <DEDUP_REMOVED lines=9> */
.L_x_13739:
[----:B------:R-:W-:Y:S01]  /*29c80*/  IMAD.MOV.U32 R21, RZ, RZ, R22 ;  /* 0x000000ffff157224 */ /* 0x000fe200078e0016 */
[----:B------:R-:W-:Y:S01]  /*29c90*/  MOV R22, R20 ;  /* 0x0000001400167202 */ /* 0x000fe20000000f00 */
[----:B------:R-:W-:Y:S02]  /*29ca0*/  IMAD.MOV.U32 R26, RZ, RZ, R27 ;  /* 0x000000ffff1a7224 */ /* 0x000fe400078e001b */
[----:B------:R-:W-:Y:S02]  /*29cb0*/  IMAD.MOV.U32 R27, RZ, RZ, R24 ;  /* 0x000000ffff1b7224 */ /* 0x000fe400078e0018 */
.L_x_13740:
[----:B------:R-:W-:Y:S05]  /*29cc0*/  BSYNC B1 ;  /* 0x0000000000017941 */ /* 0x000fea0003800000 */
.L_x_13738:
        /* <DEDUP_REMOVED lines=9> */
.L_x_13742:
[----:B------:R-:W-:Y:S01]  /*29d60*/  IMAD.MOV.U32 R20, RZ, RZ, R21 ;  /* 0x000000ffff147224 */ /* 0x000fe200078e0015 */
[----:B------:R-:W-:Y:S01]  /*29d70*/  MOV R21, R51 ;  /* 0x0000003300157202 */ /* 0x000fe20000000f00 */
[----:B------:R-:W-:Y:S02]  /*29d80*/  IMAD.MOV.U32 R25, RZ, RZ, R26 ;  /* 0x000000ffff197224 */ /* 0x000fe400078e001a */
[----:B------:R-:W-:Y:S02]  /*29d90*/  IMAD.MOV.U32 R26, RZ, RZ, R39 ;  /* 0x000000ffff1a7224 */ /* 0x000fe400078e0027 */
.L_x_13743:
[----:B------:R-:W-:Y:S05]  /*29da0*/  BSYNC B1 ;  /* 0x0000000000017941 */ /* 0x000fea0003800000 */
.L_x_13741:
        /* <DEDUP_REMOVED lines=9> */
.L_x_13745:
[----:B------:R-:W-:Y:S02]  /*29e40*/  IMAD.MOV.U32 R39, RZ, RZ, R20 ;  /* 0x000000ffff277224 */ /* 0x000fe400078e0014 */
[----:B------:R-:W-:Y:S02]  /*29e50*/  IMAD.MOV.U32 R24, RZ, RZ, R25 ;  /* 0x000000ffff187224 */ /* 0x000fe400078e0019 */
[----:B------:R-:W-:Y:S02]  /*29e60*/  IMAD.MOV.U32 R20, RZ, RZ, R50 ;  /* 0x000000ffff147224 */ /* 0x000fe400078e0032 */
[----:B------:R-:W-:Y:S02]  /*29e70*/  IMAD.MOV.U32 R25, RZ, RZ, R38 ;  /* 0x000000ffff197224 */ /* 0x000fe400078e0026 */
.L_x_13746:
[----:B------:R-:W-:Y:S05]  /*29e80*/  BSYNC B1 ;  /* 0x0000000000017941 */ /* 0x000fea0003800000 */
.L_x_13744:
        /* <DEDUP_REMOVED lines=9> */
.L_x_13748:
[----:B------:R-:W-:Y:S02]  /*29f20*/  IMAD.MOV.U32 R50, RZ, RZ, R39 ;  /* 0x000000ffff327224 */ /* 0x000fe400078e0027 */
[----:B------:R-:W-:Y:S02]  /*29f30*/  IMAD.MOV.U32 R38, RZ, RZ, R24 ;  /* 0x000000ffff267224 */ /* 0x000fe400078e0018 */
[----:B------:R-:W-:Y:S02]  /*29f40*/  IMAD.MOV.U32 R24, RZ, RZ, R37 ;  /* 0x000000ffff187224 */ /* 0x000fe400078e0025 */
[----:B------:R-:W-:Y:S02]  /*29f50*/  IMAD.MOV.U32 R39, RZ, RZ, R60 ;  /* 0x000000ffff277224 */ /* 0x000fe400078e003c */
.L_x_13749:
[----:B------:R-:W-:Y:S05]  /*29f60*/  BSYNC B1 ;  /* 0x0000000000017941 */ /* 0x000fea0003800000 */
.L_x_13747:
        /* <DEDUP_REMOVED lines=16> */
.L_x_13751:
[----:B------:R-:W-:Y:S02]  /*2a070*/  IMAD.MOV.U32 R51, RZ, RZ, R36 ;  /* 0x000000ffff337224 */ /* 0x000fe400078e0024 */
[----:B------:R-:W-:Y:S02]  /*2a080*/  IMAD.MOV.U32 R37, RZ, RZ, R56 ;  /* 0x000000ffff257224 */ /* 0x000fe400078e0038 */
[----:B------:R-:W-:Y:S02]  /*2a090*/  IMAD.MOV.U32 R56, RZ, RZ, R3 ;  /* 0x000000ffff387224 */ /* 0x000fe400078e0003 */
[----:B------:R-:W-:Y:S02]  /*2a0a0*/  IMAD.MOV.U32 R36, RZ, RZ, R5 ;  /* 0x000000ffff247224 */ /* 0x000fe400078e0005 */
.L_x_13752:
[----:B------:R-:W-:Y:S05]  /*2a0b0*/  BSYNC B1 ;  /* 0x0000000000017941 */ /* 0x000fea0003800000 */
.L_x_13750:
        /* <DEDUP_REMOVED lines=9> */
.L_x_13754:
[----:B------:R-:W-:Y:S02]  /*2a150*/  IMAD.MOV.U32 R3, RZ, RZ, R51 ;  /* 0x000000ffff037224 */ /* 0x000fe400078e0033 */
[----:B------:R-:W-:Y:S02]  /*2a160*/  IMAD.MOV.U32 R54, RZ, RZ, R37 ;  /* 0x000000ffff367224 */ /* 0x000fe400078e0025 */
[----:B------:R-:W-:Y:S02]  /*2a170*/  IMAD.MOV.U32 R51, RZ, RZ, R15 ;  /* 0x000000ffff337224 */ /* 0x000fe400078e000f */
[----:B------:R-:W-:Y:S02]  /*2a180*/  IMAD.MOV.U32 R37, RZ, RZ, R68 ;  /* 0x000000ffff257224 */ /* 0x000fe400078e0044 */
.L_x_13755:
[----:B------:R-:W-:Y:S05]  /*2a190*/  BSYNC B1 ;  /* 0x0000000000017941 */ /* 0x000fea0003800000 */
.L_x_13753:
        /* <DEDUP_REMOVED lines=9> */
.L_x_13757:
[----:B------:R-:W-:Y:S02]  /*2a230*/  IMAD.MOV.U32 R60, RZ, RZ, R3 ;  /* 0x000000ffff3c7224 */ /* 0x000fe400078e0003 */
[----:B------:R-:W-:Y:S02]  /*2a240*/  IMAD.MOV.U32 R5, RZ, RZ, R54 ;  /* 0x000000ffff057224 */ /* 0x000fe400078e0036 */
[----:B------:R-:W-:Y:S02]  /*2a250*/  IMAD.MOV.U32 R3, RZ, RZ, R14 ;  /* 0x000000ffff037224 */ /* 0x000fe400078e000e */
[----:B------:R-:W-:Y:S02]  /*2a260*/  IMAD.MOV.U32 R54, RZ, RZ, R19 ;  /* 0x000000ffff367224 */ /* 0x000fe400078e0013 */
.L_x_13758:
[----:B------:R-:W-:Y:S05]  /*2a270*/  BSYNC B1 ;  /* 0x0000000000017941 */ /* 0x000fea0003800000 */
.L_x_13756:
        /* <DEDUP_REMOVED lines=9> */
.L_x_13760:
[----:B------:R-:W-:Y:S01]  /*2a310*/  MOV R15, R60 ;  /* 0x0000003c000f7202 */ /* 0x000fe20000000f00 */
[----:B------:R-:W-:Y:S02]  /*2a320*/  IMAD.MOV.U32 R14, RZ, RZ, R5 ;  /* 0x000000ffff0e7224 */ /* 0x000fe400078e0005 */
[----:B------:R-:W-:Y:S02]  /*2a330*/  IMAD.MOV.U32 R60, RZ, RZ, R13 ;  /* 0x000000ffff3c7224 */ /* 0x000fe400078e000d */
[----:B------:R-:W-:Y:S02]  /*2a340*/  IMAD.MOV.U32 R5, RZ, RZ, R18 ;  /* 0x000000ffff057224 */ /* 0x000fe400078e0012 */
.L_x_13761:
[----:B------:R-:W-:Y:S05]  /*2a350*/  BSYNC B1 ;  /* 0x0000000000017941 */ /* 0x000fea0003800000 */
.L_x_13759:
        /* <DEDUP_REMOVED lines=9> */
.L_x_13763:
[----:B------:R-:W-:Y:S01]  /*2a3f0*/  IMAD.MOV.U32 R18, RZ, RZ, R15 ;  /* 0x000000ffff127224 */ /* 0x000fe200078e000f */
[----:B------:R-:W-:Y:S01]  /*2a400*/  MOV R13, R14 ;  /* 0x0000000e000d7202 */ /* 0x000fe20000000f00 */
[----:B------:R-:W-:Y:S02]  /*2a410*/  IMAD.MOV.U32 R15, RZ, RZ, R12 ;  /* 0x000000ffff0f7224 */ /* 0x000fe400078e000c */
[----:B------:R-:W-:Y:S02]  /*2a420*/  IMAD.MOV.U32 R14, RZ, RZ, R17 ;  /* 0x000000ffff0e7224 */ /* 0x000fe400078e0011 */
.L_x_13764:
[----:B------:R-:W-:Y:S05]  /*2a430*/  BSYNC B1 ;  /* 0x0000000000017941 */ /* 0x000fea0003800000 */
.L_x_13762:
        /* <DEDUP_REMOVED lines=9> */
.L_x_13766:
[----:B------:R-:W-:Y:S01]  /*2a4d0*/  IMAD.MOV.U32 R17, RZ, RZ, R18 ;  /* 0x000000ffff117224 */ /* 0x000fe200078e0012 */
[----:B------:R-:W-:Y:S01]  /*2a4e0*/  MOV R18, R31 ;  /* 0x0000001f00127202 */ /* 0x000fe20000000f00 */
[----:B------:R-:W-:Y:S02]  /*2a4f0*/  IMAD.MOV.U32 R12, RZ, RZ, R13 ;  /* 0x000000ffff0c7224 */ /* 0x000fe400078e000d */
[----:B------:R-:W-:Y:S02]  /*2a500*/  IMAD.MOV.U32 R13, RZ, RZ, R16 ;  /* 0x000000ffff0d7224 */ /* 0x000fe400078e0010 */
.L_x_13767:
[----:B------:R-:W-:Y:S05]  /*2a510*/  BSYNC B1 ;  /* 0x0000000000017941 */ /* 0x000fea0003800000 */
.L_x_13765:
        /* <DEDUP_REMOVED lines=9> */
.L_x_13769:
[----:B------:R-:W-:Y:S02]  /*2a5b0*/  IMAD.MOV.U32 R16, RZ, RZ, R17 ;  /* 0x000000ffff107224 */ /* 0x000fe400078e0011 */
[----:B------:R-:W-:Y:S01]  /*2a5c0*/  IMAD.MOV.U32 R19, RZ, RZ, R12 ;  /* 0x000000ffff137224 */ /* 0x000fe200078e000c */
[----:B------:R-:W-:Y:S01]  /*2a5d0*/  MOV R12, R35 ;  /* 0x00000023000c7202 */ /* 0x000fe20000000f00 */
[----:B------:R-:W-:Y:S02]  /*2a5e0*/  IMAD.MOV.U32 R17, RZ, RZ, R30 ;  /* 0x000000ffff117224 */ /* 0x000fe400078e001e */
.L_x_13770:
[----:B------:R-:W-:Y:S05]  /*2a5f0*/  BSYNC B1 ;  /* 0x0000000000017941 */ /* 0x000fea0003800000 */
.L_x_13768:
        /* <DEDUP_REMOVED lines=9> */
.L_x_13772:
[----:B------:R-:W-:Y:S02]  /*2a690*/  IMAD.MOV.U32 R31, RZ, RZ, R16 ;  /* 0x000000ffff1f7224 */ /* 0x000fe400078e0010 */
[----:B------:R-:W-:Y:S02]  /*2a6a0*/  IMAD.MOV.U32 R30, RZ, RZ, R19 ;  /* 0x000000ffff1e7224 */ /* 0x000fe400078e0013 */
[----:B------:R-:W-:Y:S02]  /*2a6b0*/  IMAD.MOV.U32 R16, RZ, RZ, R29 ;  /* 0x000000ffff107224 */ /* 0x000fe400078e001d */
[----:B------:R-:W-:Y:S02]  /*2a6c0*/  IMAD.MOV.U32 R19, RZ, RZ, R34 ;  /* 0x000000ffff137224 */ /* 0x000fe400078e0022 */
.L_x_13773:
[----:B------:R-:W-:Y:S05]  /*2a6d0*/  BSYNC B1 ;  /* 0x0000000000017941 */ /* 0x000fea0003800000 */
.L_x_13771:
        /* <DEDUP_REMOVED lines=9> */
.L_x_13775:
[----:B------:R-:W-:Y:S02]  /*2a770*/  IMAD.MOV.U32 R34, RZ, RZ, R31 ;  /* 0x000000ffff227224 */ /* 0x000fe400078e001f */
[----:B------:R-:W-:Y:S02]  /*2a780*/  IMAD.MOV.U32 R29, RZ, RZ, R30 ;  /* 0x000000ffff1d7224 */ /* 0x000fe400078e001e */
[----:B------:R-:W-:Y:S02]  /*2a790*/  IMAD.MOV.U32 R31, RZ, RZ, R28 ;  /* 0x000000ffff1f7224 */ /* 0x000fe400078e001c */
[----:B------:R-:W-:Y:S02]  /*2a7a0*/  IMAD.MOV.U32 R30, RZ, RZ, R33 ;  /* 0x000000ffff1e7224 */ /* 0x000fe400078e0021 */
.L_x_13776:
[----:B------:R-:W-:Y:S05]  /*2a7b0*/  BSYNC B1 ;  /* 0x0000000000017941 */ /* 0x000fea0003800000 */
.L_x_13774:
        /* <DEDUP_REMOVED lines=9> */
.L_x_13778:
[----:B------:R-:W-:Y:S02]  /*2a850*/  IMAD.MOV.U32 R33, RZ, RZ, R34 ;  /* 0x000000ffff217224 */ /* 0x000fe400078e0022 */
[----:B------:R-:W-:Y:S02]  /*2a860*/  IMAD.MOV.U32 R28, RZ, RZ, R29 ;  /* 0x000000ffff1c7224 */ /* 0x000fe400078e001d */
[----:B------:R-:W-:Y:S02]  /*2a870*/  IMAD.MOV.U32 R34, RZ, RZ, R23 ;  /* 0x000000ffff227224 */ /* 0x000fe400078e0017 */
[----:B------:R-:W-:Y:S02]  /*2a880*/  IMAD.MOV.U32 R29, RZ, RZ, R32 ;  /* 0x000000ffff1d7224 */ /* 0x000fe400078e0020 */
.L_x_13779:
[----:B------:R-:W-:Y:S05]  /*2a890*/  BSYNC B1 ;  /* 0x0000000000017941 */ /* 0x000fea0003800000 */
.L_x_13777:
        /* <DEDUP_REMOVED lines=9> */
.L_x_13781:
[----:B------:R-:W-:Y:S01]  /*2a930*/  MOV R32, R33 ;  /* 0x0000002100207202 */ /* 0x000fe20000000f00 */
[----:B------:R-:W-:Y:S02]  /*2a940*/  IMAD.MOV.U32 R23, RZ, RZ, R28 ;  /* 0x000000ffff177224 */ /* 0x000fe400078e001c */
[----:B------:R-:W-:Y:S02]  /*2a950*/  IMAD.MOV.U32 R33, RZ, RZ, R22 ;  /* 0x000000ffff217224 */ /* 0x000fe400078e0016 */
[----:B------:R-:W-:Y:S02]  /*2a960*/  IMAD.MOV.U32 R28, RZ, RZ, R27 ;  /* 0x000000ffff1c7224 */ /* 0x000fe400078e001b */
.L_x_13782:
[----:B------:R-:W-:Y:S05]  /*2a970*/  BSYNC B1 ;  /* 0x0000000000017941 */ /* 0x000fea0003800000 */
.L_x_13780:
        /* <DEDUP_REMOVED lines=9> */
.L_x_13784:
[----:B------:R-:W-:Y:S01]  /*2aa10*/  IMAD.MOV.U32 R27, RZ, RZ, R32 ;  /* 0x000000ffff1b7224 */ /* 0x000fe200078e0020 */
[----:B------:R-:W-:Y:S01]  /*2aa20*/  MOV R22, R23 ;  /* 0x0000001700167202 */ /* 0x000fe20000000f00 */
[----:B------:R-:W-:Y:S02]  /*2aa30*/  IMAD.MOV.U32 R32, RZ, RZ, R21 ;  /* 0x000000ffff207224 */ /* 0x000fe400078e0015 */
[----:B------:R-:W-:Y:S02]  /*2aa40*/  IMAD.MOV.U32 R23, RZ, RZ, R26 ;  /* 0x000000ffff177224 */ /* 0x000fe400078e001a */
.L_x_13785:
[----:B------:R-:W-:Y:S05]  /*2aa50*/  BSYNC B1 ;  /* 0x0000000000017941 */ /* 0x000fea0003800000 */
.L_x_13783:
        /* <DEDUP_REMOVED lines=9> */
.L_x_13787:
[----:B------:R-:W-:Y:S01]  /*2aaf0*/  IMAD.MOV.U32 R26, RZ, RZ, R27 ;  /* 0x000000ffff1a7224 */ /* 0x000fe200078e001b */
[----:B------:R-:W-:Y:S01]  /*2ab00*/  MOV R27, R20 ;  /* 0x00000014001b7202 */ /* 0x000fe20000000f00 */
[----:B------:R-:W-:Y:S02]  /*2ab10*/  IMAD.MOV.U32 R21, RZ, RZ, R22 ;  /* 0x000000ffff157224 */ /* 0x000fe400078e0016 */
[----:B------:R-:W-:Y:S02]  /*2ab20*/  IMAD.MOV.U32 R22, RZ, RZ, R25 ;  /* 0x000000ffff167224 */ /* 0x000fe400078e0019 */
.L_x_13788:
[----:B------:R-:W-:Y:S05]  /*2ab30*/  BSYNC B1 ;  /* 0x0000000000017941 */ /* 0x000fea0003800000 */
.L_x_13786:
        /* <DEDUP_REMOVED lines=9> */
.L_x_13790:
[----:B------:R-:W-:Y:S02]  /*2abd0*/  IMAD.MOV.U32 R35, RZ, RZ, R26 ;  /* 0x000000ffff237224 */ /* 0x000fe400078e001a */
[----:B------:R-:W-:Y:S01]  /*2abe0*/  IMAD.MOV.U32 R25, RZ, RZ, R21 ;  /* 0x000000ffff197224 */ /* 0x000fe200078e0015 */
[----:B------:R-:W-:Y:S01]  /*2abf0*/  MOV R21, R24 ;  /* 0x0000001800157202 */ /* 0x000fe20000000f00 */
[----:B------:R-:W-:Y:S02]  /*2ac00*/  IMAD.MOV.U32 R26, RZ, RZ, R39 ;  /* 0x000000ffff1a7224 */ /* 0x000fe400078e0027 */
.L_x_13791:
[----:B------:R-:W-:Y:S05]  /*2ac10*/  BSYNC B1 ;  /* 0x0000000000017941 */ /* 0x000fea0003800000 */
.L_x_13789:
        /* <DEDUP_REMOVED lines=9> */
.L_x_13793:
[----:B------:R-:W-:Y:S02]  /*2acb0*/  IMAD.MOV.U32 R24, RZ, RZ, R35 ;  /* 0x000000ffff187224 */ /* 0x000fe400078e0023 */
[----:B------:R-:W-:Y:S02]  /*2acc0*/  IMAD.MOV.U32 R20, RZ, RZ, R25 ;  /* 0x000000ffff147224 */ /* 0x000fe400078e0019 */
[----:B------:R-:W-:Y:S02]  /*2acd0*/  IMAD.MOV.U32 R35, RZ, RZ, R50 ;  /* 0x000000ffff237224 */ /* 0x000fe400078e0032 */
[----:B------:R-:W-:Y:S02]  /*2ace0*/  IMAD.MOV.U32 R25, RZ, RZ, R38 ;  /* 0x000000ffff197224 */ /* 0x000fe400078e0026 */
.L_x_13794:
[----:B------:R-:W-:Y:S05]  /*2acf0*/  BSYNC B1 ;  /* 0x0000000000017941 */ /* 0x000fea0003800000 */
.L_x_13792:
        /* <DEDUP_REMOVED lines=16> */
.L_x_13796:
[----:B------:R-:W-:Y:S01]  /*2ae00*/  IMAD.MOV.U32 R38, RZ, RZ, R36 ;  /* 0x000000ffff267224 */ /* 0x000fe200078e0024 */
[----:B------:R-:W-:Y:S01]  /*2ae10*/  MOV R36, R51 ;  /* 0x0000003300247202 */ /* 0x000fe20000000f00 */
[----:B------:R-:W-:Y:S02]  /*2ae20*/  IMAD.MOV.U32 R39, RZ, RZ, R56 ;  /* 0x000000ffff277224 */ /* 0x000fe400078e0038 */
[----:B------:R-:W-:Y:S02]  /*2ae30*/  IMAD.MOV.U32 R56, RZ, RZ, R37 ;  /* 0x000000ffff387224 */ /* 0x000fe400078e0025 */
.L_x_13797:
[----:B------:R-:W-:Y:S05]  /*2ae40*/  BSYNC B1 ;  /* 0x0000000000017941 */ /* 0x000fea0003800000 */
.L_x_13795:
        /* <DEDUP_REMOVED lines=9> */
.L_x_13799:
[----:B------:R-:W-:Y:S02]  /*2aee0*/  IMAD.MOV.U32 R37, RZ, RZ, R38 ;  /* 0x000000ffff257224 */ /* 0x000fe400078e0026 */
[----:B------:R-:W-:Y:S02]  /*2aef0*/  IMAD.MOV.U32 R50, RZ, RZ, R39 ;  /* 0x000000ffff327224 */ /* 0x000fe400078e0027 */
[----:B------:R-:W-:Y:S02]  /*2af00*/  IMAD.MOV.U32 R38, RZ, RZ, R3 ;  /* 0x000000ffff267224 */ /* 0x000fe400078e0003 */
[----:B------:R-:W-:Y:S02]  /*2af10*/  IMAD.MOV.U32 R39, RZ, RZ, R54 ;  /* 0x000000ffff277224 */ /* 0x000fe400078e0036 */
.L_x_13800:
[----:B------:R-:W-:Y:S05]  /*2af20*/  BSYNC B1 ;  /* 0x0000000000017941 */ /* 0x000fea0003800000 */
.L_x_13798:
        /* <DEDUP_REMOVED lines=9> */
.L_x_13802:
[----:B------:R-:W-:Y:S02]  /*2afc0*/  IMAD.MOV.U32 R52, RZ, RZ, R37 ;  /* 0x000000ffff347224 */ /* 0x000fe400078e0025 */
[----:B------:R-:W-:Y:S02]  /*2afd0*/  IMAD.MOV.U32 R3, RZ, RZ, R50 ;  /* 0x000000ffff037224 */ /* 0x000fe400078e0032 */
[----:B------:R-:W-:Y:S02]  /*2afe0*/  IMAD.MOV.U32 R37, RZ, RZ, R60 ;  /* 0x000000ffff257224 */ /* 0x000fe400078e003c */
[----:B------:R-:W-:Y:S02]  /*2aff0*/  IMAD.MOV.U32 R50, RZ, RZ, R5 ;  /* 0x000000ffff327224 */ /* 0x000fe400078e0005 */
.L_x_13803:
[----:B------:R-:W-:Y:S05]  /*2b000*/  BSYNC B1 ;  /* 0x0000000000017941 */ /* 0x000fea0003800000 */
.L_x_13801:
        /* <DEDUP_REMOVED lines=9> */
.L_x_13805:
[----:B------:R-:W-:Y:S02]  /*2b0a0*/  IMAD.MOV.U32 R5, RZ, RZ, R52 ;  /* 0x000000ffff057224 */ /* 0x000fe400078e0034 */
[----:B------:R-:W-:Y:S02]  /*2b0b0*/  IMAD.MOV.U32 R54, RZ, RZ, R3 ;  /* 0x000000ffff367224 */ /* 0x000fe400078e0003 */
[----:B------:R-:W-:Y:S02]  /*2b0c0*/  IMAD.MOV.U32 R52, RZ, RZ, R15 ;  /* 0x000000ffff347224 */ /* 0x000fe400078e000f */
[----:B------:R-:W-:Y:S02]  /*2b0d0*/  IMAD.MOV.U32 R3, RZ, RZ, R14 ;  /* 0x000000ffff037224 */ /* 0x000fe400078e000e */
.L_x_13806:
[----:B------:R-:W-:Y:S05]  /*2b0e0*/  BSYNC B1 ;  /* 0x0000000000017941 */ /* 0x000fea0003800000 */
.L_x_13804:
        /* <DEDUP_REMOVED lines=9> */
.L_x_13808:
[----:B------:R-:W-:Y:S01]  /*2b180*/  MOV R14, R5 ;  /* 0x00000005000e7202 */ /* 0x000fe20000000f00 */
[----:B------:R-:W-:Y:S02]  /*2b190*/  IMAD.MOV.U32 R15, RZ, RZ, R54 ;  /* 0x000000ffff0f7224 */ /* 0x000fe400078e0036 */
[----:B------:R-:W-:Y:S02]  /*2b1a0*/  IMAD.MOV.U32 R5, RZ, RZ, R18 ;  /* 0x000000ffff057224 */ /* 0x000fe400078e0012 */
[----:B------:R-:W-:Y:S02]  /*2b1b0*/  IMAD.MOV.U32 R54, RZ, RZ, R13 ;  /* 0x000000ffff367224 */ /* 0x000fe400078e000d */
.L_x_13809:
[----:B------:R-:W-:Y:S05]  /*2b1c0*/  BSYNC B1 ;  /* 0x0000000000017941 */ /* 0x000fea0003800000 */
.L_x_13807:
        /* <DEDUP_REMOVED lines=9> */
.L_x_13811:
[----:B------:R-:W-:Y:S01]  /*2b260*/  IMAD.MOV.U32 R13, RZ, RZ, R14 ;  /* 0x000000ffff0d7224 */ /* 0x000fe200078e000e */
[----:B------:R-:W-:Y:S01]  /*2b270*/  MOV R18, R15 ;  /* 0x0000000f00127202 */ /* 0x000fe20000000f00 */
[----:B------:R-:W-:Y:S02]  /*2b280*/  IMAD.MOV.U32 R14, RZ, RZ, R17 ;  /* 0x000000ffff0e7224 */ /* 0x000fe400078e0011 */
[----:B------:R-:W-:Y:S02]  /*2b290*/  IMAD.MOV.U32 R15, RZ, RZ, R12 ;  /* 0x000000ffff0f7224 */ /* 0x000fe400078e000c */
.L_x_13812:
[----:B------:R-:W-:Y:S05]  /*2b2a0*/  BSYNC B1 ;  /* 0x0000000000017941 */ /* 0x000fea0003800000 */
.L_x_13810:
        /* <DEDUP_REMOVED lines=9> */
.L_x_13814:
[----:B------:R-:W-:Y:S01]  /*2b340*/  IMAD.MOV.U32 R12, RZ, RZ, R13 ;  /* 0x000000ffff0c7224 */ /* 0x000fe200078e000d */
[----:B------:R-:W-:Y:S01]  /*2b350*/  MOV R13, R16 ;  /* 0x00000010000d7202 */ /* 0x000fe20000000f00 */
[----:B------:R-:W-:Y:S02]  /*2b360*/  IMAD.MOV.U32 R17, RZ, RZ, R18 ;  /* 0x000000ffff117224 */ /* 0x000fe400078e0012 */
[----:B------:R-:W-:Y:S02]  /*2b370*/  IMAD.MOV.U32 R18, RZ, RZ, R19 ;  /* 0x000000ffff127224 */ /* 0x000fe400078e0013 */
.L_x_13815:
[----:B------:R-:W-:Y:S05]  /*2b380*/  BSYNC B1 ;  /* 0x0000000000017941 */ /* 0x000fea0003800000 */
.L_x_13813:
        /* <DEDUP_REMOVED lines=9> */
.L_x_13817:
[----:B------:R-:W-:Y:S02]  /*2b420*/  IMAD.MOV.U32 R19, RZ, RZ, R12 ;  /* 0x000000ffff137224 */ /* 0x000fe400078e000c */
[----:B------:R-:W-:Y:S01]  /*2b430*/  IMAD.MOV.U32 R16, RZ, RZ, R17 ;  /* 0x000000ffff107224 */ /* 0x000fe200078e0011 */
[----:B------:R-:W-:Y:S01]  /*2b440*/  MOV R17, R30 ;  /* 0x0000001e00117202 */ /* 0x000fe20000000f00 */
[----:B------:R-:W-:Y:S02]  /*2b450*/  IMAD.MOV.U32 R12, RZ, RZ, R31 ;  /* 0x000000ffff0c7224 */ /* 0x000fe400078e001f */
.L_x_13818:
[----:B------:R-:W-:Y:S05]  /*2b460*/  BSYNC B1 ;  /* 0x0000000000017941 */ /* 0x000fea0003800000 */
.L_x_13816:
        /* <DEDUP_REMOVED lines=9> */
.L_x_13820:
[----:B------:R-:W-:Y:S02]  /*2b500*/  IMAD.MOV.U32 R30, RZ, RZ, R19 ;  /* 0x000000ffff1e7224 */ /* 0x000fe400078e0013 */
[----:B------:R-:W-:Y:S02]  /*2b510*/  IMAD.MOV.U32 R31, RZ, RZ, R16 ;  /* 0x000000ffff1f7224 */ /* 0x000fe400078e0010 */
[----:B------:R-:W-:Y:S02]  /*2b520*/  IMAD.MOV.U32 R19, RZ, RZ, R34 ;  /* 0x000000ffff137224 */ /* 0x000fe400078e0022 */
[----:B------:R-:W-:Y:S02]  /*2b530*/  IMAD.MOV.U32 R16, RZ, RZ, R29 ;  /* 0x000000ffff107224 */ /* 0x000fe400078e001d */
.L_x_13821:
[----:B------:R-:W-:Y:S05]  /*2b540*/  BSYNC B1 ;  /* 0x0000000000017941 */ /* 0x000fea0003800000 */
.L_x_13819:
        /* <DEDUP_REMOVED lines=9> */
.L_x_13823:
[----:B------:R-:W-:Y:S02]  /*2b5e0*/  IMAD.MOV.U32 R29, RZ, RZ, R30 ;  /* 0x000000ffff1d7224 */ /* 0x000fe400078e001e */
[----:B------:R-:W-:Y:S02]  /*2b5f0*/  IMAD.MOV.U32 R34, RZ, RZ, R31 ;  /* 0x000000ffff227224 */ /* 0x000fe400078e001f */
[----:B------:R-:W-:Y:S02]  /*2b600*/  IMAD.MOV.U32 R30, RZ, RZ, R33 ;  /* 0x000000ffff1e7224 */ /* 0x000fe400078e0021 */
[----:B------:R-:W-:Y:S02]  /*2b610*/  IMAD.MOV.U32 R31, RZ, RZ, R28 ;  /* 0x000000ffff1f7224 */ /* 0x000fe400078e001c */
.L_x_13824:
[----:B------:R-:W-:Y:S05]  /*2b620*/  BSYNC B1 ;  /* 0x0000000000017941 */ /* 0x000fea0003800000 */
.L_x_13822:
        /* <DEDUP_REMOVED lines=9> */
.L_x_13826:
[----:B------:R-:W-:Y:S02]  /*2b6c0*/  IMAD.MOV.U32 R28, RZ, RZ, R29 ;  /* 0x000000ffff1c7224 */ /* 0x000fe400078e001d */
[----:B------:R-:W-:Y:S02]  /*2b6d0*/  IMAD.MOV.U32 R33, RZ, RZ, R34 ;  /* 0x000000ffff217224 */ /* 0x000fe400078e0022 */
[----:B------:R-:W-:Y:S02]  /*2b6e0*/  IMAD.MOV.U32 R29, RZ, RZ, R32 ;  /* 0x000000ffff1d7224 */ /* 0x000fe400078e0020 */
[----:B------:R-:W-:Y:S02]  /*2b6f0*/  IMAD.MOV.U32 R34, RZ, RZ, R23 ;  /* 0x000000ffff227224 */ /* 0x000fe400078e0017 */
.L_x_13827:
[----:B------:R-:W-:Y:S05]  /*2b700*/  BSYNC B1 ;  /* 0x0000000000017941 */ /* 0x000fea0003800000 */
.L_x_13825:
        /* <DEDUP_REMOVED lines=9> */
.L_x_13829:
[----:B------:R-:W-:Y:S01]  /*2b7a0*/  MOV R23, R28 ;  /* 0x0000001c00177202 */ /* 0x000fe20000000f00 */
[----:B------:R-:W-:Y:S02]  /*2b7b0*/  IMAD.MOV.U32 R32, RZ, RZ, R33 ;  /* 0x000000ffff207224 */ /* 0x000fe400078e0021 */
[----:B------:R-:W-:Y:S02]  /*2b7c0*/  IMAD.MOV.U32 R28, RZ, RZ, R27 ;  /* 0x000000ffff1c7224 */ /* 0x000fe400078e001b */
[----:B------:R-:W-:Y:S02]  /*2b7d0*/  IMAD.MOV.U32 R33, RZ, RZ, R22 ;  /* 0x000000ffff217224 */ /* 0x000fe400078e0016 */
.L_x_13830:
[----:B------:R-:W-:Y:S05]  /*2b7e0*/  BSYNC B1 ;  /* 0x0000000000017941 */ /* 0x000fea0003800000 */
.L_x_13828:
        /* <DEDUP_REMOVED lines=9> */
.L_x_13832:
[----:B------:R-:W-:Y:S01]  /*2b880*/  IMAD.MOV.U32 R60, RZ, RZ, R23 ;  /* 0x000000ffff3c7224 */ /* 0x000fe200078e0017 */
[----:B------:R-:W-:Y:S01]  /*2b890*/  MOV R22, R32 ;  /* 0x0000002000167202 */ /* 0x000fe20000000f00 */
[----:B------:R-:W-:Y:S02]  /*2b8a0*/  IMAD.MOV.U32 R23, RZ, RZ, R26 ;  /* 0x000000ffff177224 */ /* 0x000fe400078e001a */
[----:B------:R-:W-:Y:S02]  /*2b8b0*/  IMAD.MOV.U32 R32, RZ, RZ, R21 ;  /* 0x000000ffff207224 */ /* 0x000fe400078e0015 */
.L_x_13833:
[----:B------:R-:W-:Y:S05]  /*2b8c0*/  BSYNC B1 ;  /* 0x0000000000017941 */ /* 0x000fea0003800000 */
.L_x_13831:
        /* <DEDUP_REMOVED lines=9> */
.L_x_13835:
[----:B------:R-:W-:Y:S01]  /*2b960*/  IMAD.MOV.U32 R27, RZ, RZ, R60 ;  /* 0x000000ffff1b7224 */ /* 0x000fe200078e003c */
[----:B------:R-:W-:Y:S01]  /*2b970*/  MOV R60, R35 ;  /* 0x00000023003c7202 */ /* 0x000fe20000000f00 */
[----:B------:R-:W-:Y:S02]  /*2b980*/  IMAD.MOV.U32 R21, RZ, RZ, R22 ;  /* 0x000000ffff157224 */ /* 0x000fe400078e0016 */
[----:B------:R-:W-:Y:S02]  /*2b990*/  IMAD.MOV.U32 R22, RZ, RZ, R25 ;  /* 0x000000ffff167224 */ /* 0x000fe400078e0019 */
.L_x_13836:
[----:B------:R-:W-:Y:S05]  /*2b9a0*/  BSYNC B1 ;  /* 0x0000000000017941 */ /* 0x000fea0003800000 */
.L_x_13834:
        /* <DEDUP_REMOVED lines=9> */
.L_x_13838:
[----:B------:R-:W-:Y:S02]  /*2ba40*/  IMAD.MOV.U32 R26, RZ, RZ, R27 ;  /* 0x000000ffff1a7224 */ /* 0x000fe400078e001b */
[----:B------:R-:W-:Y:S01]  /*2ba50*/  IMAD.MOV.U32 R25, RZ, RZ, R21 ;  /* 0x000000ffff197224 */ /* 0x000fe200078e0015 */
[----:B------:R-:W-:Y:S01]  /*2ba60*/  MOV R21, R20 ;  /* 0x0000001400157202 */ /* 0x000fe20000000f00 */
[----:B------:R-:W-:Y:S02]  /*2ba70*/  IMAD.MOV.U32 R27, RZ, RZ, R24 ;  /* 0x000000ffff1b7224 */ /* 0x000fe400078e0018 */
.L_x_13839:
[----:B------:R-:W-:Y:S05]  /*2ba80*/  BSYNC B1 ;  /* 0x0000000000017941 */ /* 0x000fea0003800000 */
.L_x_13837:
        /* <DEDUP_REMOVED lines=16> */
.L_x_13841:
[----:B------:R-:W-:Y:S02]  /*2bb90*/  IMAD.MOV.U32 R20, RZ, RZ, R36 ;  /* 0x000000ffff147224 */ /* 0x000fe400078e0024 */
[----:B------:R-:W-:Y:S01]  /*2bba0*/  IMAD.MOV.U32 R35, RZ, RZ, R56 ;  /* 0x000000ffff237224 */ /* 0x000fe200078e0038 */
[----:B------:R-:W-:Y:S01]  /*2bbb0*/  MOV R56, R39 ;  /* 0x0000002700387202 */ /* 0x000fe20000000f00 */
[----:B------:R-:W-:Y:S02]  /*2bbc0*/  IMAD.MOV.U32 R36, RZ, RZ, R38 ;  /* 0x000000ffff247224 */ /* 0x000fe400078e0026 */
.L_x_13842:
[----:B------:R-:W-:Y:S05]  /*2bbd0*/  BSYNC B1 ;  /* 0x0000000000017941 */ /* 0x000fea0003800000 */
.L_x_13840:
        /* <DEDUP_REMOVED lines=9> */
.L_x_13844:
[----:B------:R-:W-:Y:S02]  /*2bc70*/  IMAD.MOV.U32 R39, RZ, RZ, R20 ;  /* 0x000000ffff277224 */ /* 0x000fe400078e0014 */
[----:B------:R-:W-:Y:S01]  /*2bc80*/  IMAD.MOV.U32 R24, RZ, RZ, R35 ;  /* 0x000000ffff187224 */ /* 0x000fe200078e0023 */
[----:B------:R-:W-:Y:S01]  /*2bc90*/  MOV R35, R50 ;  /* 0x0000003200237202 */ /* 0x000fe20000000f00 */
[----:B------:R-:W-:Y:S02]  /*2bca0*/  IMAD.MOV.U32 R20, RZ, RZ, R37 ;  /* 0x000000ffff147224 */ /* 0x000fe400078e0025 */
.L_x_13845:
[----:B------:R-:W-:Y:S05]  /*2bcb0*/  BSYNC B1 ;  /* 0x0000000000017941 */ /* 0x000fea0003800000 */
.L_x_13843:
        /* <DEDUP_REMOVED lines=9> */
.L_x_13847:
[----:B------:R-:W-:Y:S02]  /*2bd50*/  IMAD.MOV.U32 R38, RZ, RZ, R39 ;  /* 0x000000ffff267224 */ /* 0x000fe400078e0027 */
[----:B------:R-:W-:Y:S02]  /*2bd60*/  IMAD.MOV.U32 R37, RZ, RZ, R24 ;  /* 0x000000ffff257224 */ /* 0x000fe400078e0018 */
[----:B------:R-:W-:Y:S02]  /*2bd70*/  IMAD.MOV.U32 R39, RZ, RZ, R52 ;  /* 0x000000ffff277224 */ /* 0x000fe400078e0034 */
[----:B------:R-:W-:Y:S02]  /*2bd80*/  IMAD.MOV.U32 R24, RZ, RZ, R3 ;  /* 0x000000ffff187224 */ /* 0x000fe400078e0003 */
.L_x_13848:
[----:B------:R-:W-:Y:S05]  /*2bd90*/  BSYNC B1 ;  /* 0x0000000000017941 */ /* 0x000fea0003800000 */
.L_x_13846:
        /* <DEDUP_REMOVED lines=9> */
.L_x_13850:
[----:B------:R-:W-:Y:S02]  /*2be30*/  IMAD.MOV.U32 R3, RZ, RZ, R38 ;  /* 0x000000ffff037224 */ /* 0x000fe400078e0026 */
[----:B------:R-:W-:Y:S02]  /*2be40*/  IMAD.MOV.U32 R48, RZ, RZ, R37 ;  /* 0x000000ffff307224 */ /* 0x000fe400078e0025 */
[----:B------:R-:W-:Y:S02]  /*2be50*/  IMAD.MOV.U32 R38, RZ, RZ, R5 ;  /* 0x000000ffff267224 */ /* 0x000fe400078e0005 */
[----:B------:R-:W-:Y:S02]  /*2be60*/  IMAD.MOV.U32 R37, RZ, RZ, R54 ;  /* 0x000000ffff257224 */ /* 0x000fe400078e0036 */
.L_x_13851:
[----:B------:R-:W-:Y:S05]  /*2be70*/  BSYNC B1 ;  /* 0x0000000000017941 */ /* 0x000fea0003800000 */
.L_x_13849:
        /* <DEDUP_REMOVED lines=9> */
.L_x_13853:
[----:B------:R-:W-:Y:S02]  /*2bf10*/  IMAD.MOV.U32 R50, RZ, RZ, R3 ;  /* 0x000000ffff327224 */ /* 0x000fe400078e0003 */
[----:B------:R-:W-:Y:S02]  /*2bf20*/  IMAD.MOV.U32 R5, RZ, RZ, R48 ;  /* 0x000000ffff057224 */ /* 0x000fe400078e0030 */
[----:B------:R-:W-:Y:S02]  /*2bf30*/  IMAD.MOV.U32 R3, RZ, RZ, R14 ;  /* 0x000000ffff037224 */ /* 0x000fe400078e000e */
[----:B------:R-:W-:Y:S02]  /*2bf40*/  IMAD.MOV.U32 R48, RZ, RZ, R15 ;  /* 0x000000ffff307224 */ /* 0x000fe400078e000f */
.L_x_13854:
[----:B------:R-:W-:Y:S05]  /*2bf50*/  BSYNC B1 ;  /* 0x0000000000017941 */ /* 0x000fea0003800000 */
.L_x_13852:
        /* <DEDUP_REMOVED lines=9> */
.L_x_13856:
[----:B------:R-:W-:Y:S01]  /*2bff0*/  MOV R15, R50 ;  /* 0x00000032000f7202 */ /* 0x000fe20000000f00 */
[----:B------:R-:W-:Y:S02]  /*2c000*/  IMAD.MOV.U32 R14, RZ, RZ, R5 ;  /* 0x000000ffff0e7224 */ /* 0x000fe400078e0005 */
[----:B------:R-:W-:Y:S02]  /*2c010*/  IMAD.MOV.U32 R50, RZ, RZ, R13 ;  /* 0x000000ffff327224 */ /* 0x000fe400078e000d */
[----:B------:R-:W-:Y:S02]  /*2c020*/  IMAD.MOV.U32 R5, RZ, RZ, R18 ;  /* 0x000000ffff057224 */ /* 0x000fe400078e0012 */
.L_x_13857:
[----:B------:R-:W-:Y:S05]  /*2c030*/  BSYNC B1 ;  /* 0x0000000000017941 */ /* 0x000fea0003800000 */
.L_x_13855:
        /* <DEDUP_REMOVED lines=9> */
.L_x_13859:
[----:B------:R-:W-:Y:S01]  /*2c0d0*/  IMAD.MOV.U32 R18, RZ, RZ, R15 ;  /* 0x000000ffff127224 */ /* 0x000fe200078e000f */
[----:B------:R-:W-:Y:S01]  /*2c0e0*/  MOV R13, R14 ;  /* 0x0000000e000d7202 */ /* 0x000fe20000000f00 */
[----:B------:R-:W-:Y:S02]  /*2c0f0*/  IMAD.MOV.U32 R15, RZ, RZ, R12 ;  /* 0x000000ffff0f7224 */ /* 0x000fe400078e000c */
[----:B------:R-:W-:Y:S02]  /*2c100*/  IMAD.MOV.U32 R14, RZ, RZ, R17 ;  /* 0x000000ffff0e7224 */ /* 0x000fe400078e0011 */
.L_x_13860:
[----:B------:R-:W-:Y:S05]  /*2c110*/  BSYNC B1 ;  /* 0x0000000000017941 */ /* 0x000fea0003800000 */
.L_x_13858:
        /* <DEDUP_REMOVED lines=9> */
.L_x_13862:
[----:B------:R-:W-:Y:S01]  /*2c1b0*/  IMAD.MOV.U32 R17, RZ, RZ, R18 ;  /* 0x000000ffff117224 */ /* 0x000fe200078e0012 */
[----:B------:R-:W-:Y:S01]  /*2c1c0*/  MOV R18, R19 ;  /* 0x0000001300127202 */ /* 0x000fe20000000f00 */
[----:B------:R-:W-:Y:S02]  /*2c1d0*/  IMAD.MOV.U32 R12, RZ, RZ, R13 ;  /* 0x000000ffff0c7224 */ /* 0x000fe400078e000d */
[----:B------:R-:W-:Y:S02]  /*2c1e0*/  IMAD.MOV.U32 R13, RZ, RZ, R16 ;  /* 0x000000ffff0d7224 */ /* 0x000fe400078e0010 */
.L_x_13863:
[----:B------:R-:W-:Y:S05]  /*2c1f0*/  BSYNC B1 ;  /* 0x0000000000017941 */ /* 0x000fea0003800000 */
.L_x_13861:
        /* <DEDUP_REMOVED lines=9> */
.L_x_13865:
[----:B------:R-:W-:Y:S02]  /*2c290*/  IMAD.MOV.U32 R16, RZ, RZ, R17 ;  /* 0x000000ffff107224 */ /* 0x000fe400078e0011 */
[----:B------:R-:W-:Y:S01]  /*2c2a0*/  IMAD.MOV.U32 R19, RZ, RZ, R12 ;  /* 0x000000ffff137224 */ /* 0x000fe200078e000c */
[----:B------:R-:W-:Y:S01]  /*2c2b0*/  MOV R12, R31 ;  /* 0x0000001f000c7202 */ /* 0x000fe20000000f00 */
[----:B------:R-:W-:Y:S02]  /*2c2c0*/  IMAD.MOV.U32 R17, RZ, RZ, R30 ;  /* 0x000000ffff117224 */ /* 0x000fe400078e001e */
.L_x_13866:
[----:B------:R-:W-:Y:S05]  /*2c2d0*/  BSYNC B1 ;  /* 0x0000000000017941 */ /* 0x000fea0003800000 */
.L_x_13864:
        /* <DEDUP_REMOVED lines=9> */
.L_x_13868:
[----:B------:R-:W-:Y:S02]  /*2c370*/  IMAD.MOV.U32 R31, RZ, RZ, R16 ;  /* 0x000000ffff1f7224 */ /* 0x000fe400078e0010 */
[----:B------:R-:W-:Y:S02]  /*2c380*/  IMAD.MOV.U32 R30, RZ, RZ, R19 ;  /* 0x000000ffff1e7224 */ /* 0x000fe400078e0013 */
[----:B------:R-:W-:Y:S02]  /*2c390*/  IMAD.MOV.U32 R16, RZ, RZ, R29 ;  /* 0x000000ffff107224 */ /* 0x000fe400078e001d */
[----:B------:R-:W-:Y:S02]  /*2c3a0*/  IMAD.MOV.U32 R19, RZ, RZ, R34 ;  /* 0x000000ffff137224 */ /* 0x000fe400078e0022 */
.L_x_13869:
[----:B------:R-:W-:Y:S05]  /*2c3b0*/  BSYNC B1 ;  /* 0x0000000000017941 */ /* 0x000fea0003800000 */
.L_x_13867:
        /* <DEDUP_REMOVED lines=9> */
.L_x_13871:
[----:B------:R-:W-:Y:S02]  /*2c450*/  IMAD.MOV.U32 R34, RZ, RZ, R31 ;  /* 0x000000ffff227224 */ /* 0x000fe400078e001f */
[----:B------:R-:W-:Y:S02]  /*2c460*/  IMAD.MOV.U32 R29, RZ, RZ, R30 ;  /* 0x000000ffff1d7224 */ /* 0x000fe400078e001e */
[----:B------:R-:W-:Y:S02]  /*2c470*/  IMAD.MOV.U32 R31, RZ, RZ, R28 ;  /* 0x000000ffff1f7224 */ /* 0x000fe400078e001c */
[----:B------:R-:W-:Y:S02]  /*2c480*/  IMAD.MOV.U32 R30, RZ, RZ, R33 ;  /* 0x000000ffff1e7224 */ /* 0x000fe400078e0021 */
.L_x_13872:
[----:B------:R-:W-:Y:S05]  /*2c490*/  BSYNC B1 ;  /* 0x0000000000017941 */ /* 0x000fea0003800000 */
.L_x_13870:
        /* <DEDUP_REMOVED lines=9> */
.L_x_13874:
[----:B------:R-:W-:Y:S02]  /*2c530*/  IMAD.MOV.U32 R51, RZ, RZ, R34 ;  /* 0x000000ffff337224 */ /* 0x000fe400078e0022 */
[----:B------:R-:W-:Y:S02]  /*2c540*/  IMAD.MOV.U32 R33, RZ, RZ, R29 ;  /* 0x000000ffff217224 */ /* 0x000fe400078e001d */
[----:B------:R-:W-:Y:S02]  /*2c550*/  IMAD.MOV.U32 R34, RZ, RZ, R23 ;  /* 0x000000ffff227224 */ /* 0x000fe400078e0017 */
[----:B------:R-:W-:Y:S02]  /*2c560*/  IMAD.MOV.U32 R29, RZ, RZ, R32 ;  /* 0x000000ffff1d7224 */ /* 0x000fe400078e0020 */
.L_x_13875:
[----:B------:R-:W-:Y:S05]  /*2c570*/  BSYNC B1 ;  /* 0x0000000000017941 */ /* 0x000fea0003800000 */
.L_x_13873:
        /* <DEDUP_REMOVED lines=9> */
.L_x_13877:
[----:B------:R-:W-:Y:S01]  /*2c610*/  MOV R32, R51 ;  /* 0x0000003300207202 */ /* 0x000fe20000000f00 */
[----:B------:R-:W-:Y:S02]  /*2c620*/  IMAD.MOV.U32 R28, RZ, RZ, R33 ;  /* 0x000000ffff1c7224 */ /* 0x000fe400078e0021 */
[----:B------:R-:W-:Y:S02]  /*2c630*/  IMAD.MOV.U32 R51, RZ, RZ, R60 ;  /* 0x000000ffff337224 */ /* 0x000fe400078e003c */
[----:B------:R-:W-:Y:S02]  /*2c640*/  IMAD.MOV.U32 R33, RZ, RZ, R22 ;  /* 0x000000ffff217224 */ /* 0x000fe400078e0016 */
.L_x_13878:
[----:B------:R-:W-:Y:S05]  /*2c650*/  BSYNC B1 ;  /* 0x0000000000017941 */ /* 0x000fea0003800000 */
.L_x_13876:
        /* <DEDUP_REMOVED lines=9> */
.L_x_13880:
[----:B------:R-:W-:Y:S01]  /*2c6f0*/  IMAD.MOV.U32 R23, RZ, RZ, R32 ;  /* 0x000000ffff177224 */ /* 0x000fe200078e0020 */
[----:B------:R-:W-:Y:S01]  /*2c700*/  MOV R22, R28 ;  /* 0x0000001c00167202 */ /* 0x000fe20000000f00 */
[----:B------:R-:W-:Y:S02]  /*2c710*/  IMAD.MOV.U32 R32, RZ, RZ, R27 ;  /* 0x000000ffff207224 */ /* 0x000fe400078e001b */
[----:B------:R-:W-:Y:S02]  /*2c720*/  IMAD.MOV.U32 R28, RZ, RZ, R21 ;  /* 0x000000ffff1c7224 */ /* 0x000fe400078e0015 */
.L_x_13881:
[----:B------:R-:W-:Y:S05]  /*2c730*/  BSYNC B1 ;  /* 0x0000000000017941 */ /* 0x000fea0003800000 */
.L_x_13879:
        /* <DEDUP_REMOVED lines=9> */
.L_x_13883:
[----:B------:R-:W-:Y:S01]  /*2c7d0*/  IMAD.MOV.U32 R27, RZ, RZ, R23 ;  /* 0x000000ffff1b7224 */ /* 0x000fe200078e0017 */
[----:B------:R-:W-:Y:S01]  /*2c7e0*/  MOV R23, R26 ;  /* 0x0000001a00177202 */ /* 0x000fe20000000f00 */
[----:B------:R-:W-:Y:S02]  /*2c7f0*/  IMAD.MOV.U32 R21, RZ, RZ, R22 ;  /* 0x000000ffff157224 */ /* 0x000fe400078e0016 */
[----:B------:R-:W-:Y:S02]  /*2c800*/  IMAD.MOV.U32 R22, RZ, RZ, R25 ;  /* 0x000000ffff167224 */ /* 0x000fe400078e0019 */
.L_x_13884:
[----:B------:R-:W-:Y:S05]  /*2c810*/  BSYNC B1 ;  /* 0x0000000000017941 */ /* 0x000fea0003800000 */
.L_x_13882:
        /* <DEDUP_REMOVED lines=16> */
.L_x_13886:
[----:B------:R-:W-:Y:S01]  /*2c920*/  IMAD.MOV.U32 R26, RZ, RZ, R36 ;  /* 0x000000ffff1a7224 */ /* 0x000fe200078e0024 */
[----:B------:R-:W-:Y:S01]  /*2c930*/  MOV R25, R56 ;  /* 0x0000003800197202 */ /* 0x000fe20000000f00 */
[----:B------:R-:W-:Y:S02]  /*2c940*/  IMAD.MOV.U32 R56, RZ, RZ, R35 ;  /* 0x000000ffff387224 */ /* 0x000fe400078e0023 */
[----:B------:R-:W-:Y:S02]  /*2c950*/  IMAD.MOV.U32 R36, RZ, RZ, R20 ;  /* 0x000000ffff247224 */ /* 0x000fe400078e0014 */
.L_x_13887:
[----:B------:R-:W-:Y:S05]  /*2c960*/  BSYNC B1 ;  /* 0x0000000000017941 */ /* 0x000fea0003800000 */
.L_x_13885:
        /* <DEDUP_REMOVED lines=9> */
.L_x_13889:
[----:B------:R-:W-:Y:S01]  /*2ca00*/  IMAD.MOV.U32 R35, RZ, RZ, R26 ;  /* 0x000000ffff237224 */ /* 0x000fe200078e001a */
[----:B------:R-:W-:Y:S01]  /*2ca10*/  MOV R26, R39 ;  /* 0x00000027001a7202 */ /* 0x000fe20000000f00 */
[----:B------:R-:W-:Y:S02]  /*2ca20*/  IMAD.MOV.U32 R20, RZ, RZ, R25 ;  /* 0x000000ffff147224 */ /* 0x000fe400078e0019 */
[----:B------:R-:W-:Y:S02]  /*2ca30*/  IMAD.MOV.U32 R25, RZ, RZ, R24 ;  /* 0x000000ffff197224 */ /* 0x000fe400078e0018 */
.L_x_13890:
[----:B------:R-:W-:Y:S05]  /*2ca40*/  BSYNC B1 ;  /* 0x0000000000017941 */ /* 0x000fea0003800000 */
.L_x_13888:
        /* <DEDUP_REMOVED lines=9> */
.L_x_13892:
[----:B------:R-:W-:Y:S02]  /*2cae0*/  IMAD.MOV.U32 R24, RZ, RZ, R35 ;  /* 0x000000ffff187224 */ /* 0x000fe400078e0023 */
[----:B------:R-:W-:Y:S01]  /*2caf0*/  IMAD.MOV.U32 R39, RZ, RZ, R20 ;  /* 0x000000ffff277224 */ /* 0x000fe200078e0014 */
[----:B------:R-:W-:Y:S01]  /*2cb00*/  MOV R20, R37 ;  /* 0x0000002500147202 */ /* 0x000fe20000000f00 */
[----:B------:R-:W-:Y:S02]  /*2cb10*/  IMAD.MOV.U32 R35, RZ, RZ, R38 ;  /* 0x000000ffff237224 */ /* 0x000fe400078e0026 */
.L_x_13893:
[----:B------:R-:W-:Y:S05]  /*2cb20*/  BSYNC B1 ;  /* 0x0000000000017941 */ /* 0x000fea0003800000 */
.L_x_13891:
        /* <DEDUP_REMOVED lines=9> */
.L_x_13895:
[----:B------:R-:W-:Y:S02]  /*2cbc0*/  IMAD.MOV.U32 R37, RZ, RZ, R24 ;  /* 0x000000ffff257224 */ /* 0x000fe400078e0018 */
[----:B------:R-:W-:Y:S02]  /*2cbd0*/  IMAD.MOV.U32 R38, RZ, RZ, R39 ;  /* 0x000000ffff267224 */ /* 0x000fe400078e0027 */
[----:B------:R-:W-:Y:S02]  /*2cbe0*/  IMAD.MOV.U32 R24, RZ, RZ, R3 ;  /* 0x000000ffff187224 */ /* 0x000fe400078e0003 */
[----:B------:R-:W-:Y:S02]  /*2cbf0*/  IMAD.MOV.U32 R39, RZ, RZ, R48 ;  /* 0x000000ffff277224 */ /* 0x000fe400078e0030 */
.L_x_13896:
[----:B------:R-:W-:Y:S05]  /*2cc00*/  BSYNC B1 ;  /* 0x0000000000017941 */ /* 0x000fea0003800000 */
.L_x_13894:
        /* <DEDUP_REMOVED lines=9> */
.L_x_13898:
[----:B------:R-:W-:Y:S02]  /*2cca0*/  IMAD.MOV.U32 R46, RZ, RZ, R37 ;  /* 0x000000ffff2e7224 */ /* 0x000fe400078e0025 */
[----:B------:R-:W-:Y:S02]  /*2ccb0*/  IMAD.MOV.U32 R3, RZ, RZ, R38 ;  /* 0x000000ffff037224 */ /* 0x000fe400078e0026 */
[----:B------:R-:W-:Y:S02]  /*2ccc0*/  IMAD.MOV.U32 R37, RZ, RZ, R50 ;  /* 0x000000ffff257224 */ /* 0x000fe400078e0032 */
[----:B------:R-:W-:Y:S02]  /*2ccd0*/  IMAD.MOV.U32 R38, RZ, RZ, R5 ;  /* 0x000000ffff267224 */ /* 0x000fe400078e0005 */
.L_x_13899:
[----:B------:R-:W-:Y:S05]  /*2cce0*/  BSYNC B1 ;  /* 0x0000000000017941 */ /* 0x000fea0003800000 */
.L_x_13897:
        /* <DEDUP_REMOVED lines=9> */
.L_x_13901:
[----:B------:R-:W-:Y:S02]  /*2cd80*/  IMAD.MOV.U32 R5, RZ, RZ, R46 ;  /* 0x000000ffff057224 */ /* 0x000fe400078e002e */
[----:B------:R-:W-:Y:S02]  /*2cd90*/  IMAD.MOV.U32 R48, RZ, RZ, R3 ;  /* 0x000000ffff307224 */ /* 0x000fe400078e0003 */
[----:B------:R-:W-:Y:S02]  /*2cda0*/  IMAD.MOV.U32 R46, RZ, RZ, R15 ;  /* 0x000000ffff2e7224 */ /* 0x000fe400078e000f */
[----:B------:R-:W-:Y:S02]  /*2cdb0*/  IMAD.MOV.U32 R3, RZ, RZ, R14 ;  /* 0x000000ffff037224 */ /* 0x000fe400078e000e */
.L_x_13902:
[----:B------:R-:W-:Y:S05]  /*2cdc0*/  BSYNC B1 ;  /* 0x0000000000017941 */ /* 0x000fea0003800000 */
.L_x_13900:
        /* <DEDUP_REMOVED lines=9> */
.L_x_13904:
[----:B------:R-:W-:Y:S01]  /*2ce60*/  MOV R14, R5 ;  /* 0x00000005000e7202 */ /* 0x000fe20000000f00 */
[----:B------:R-:W-:Y:S02]  /*2ce70*/  IMAD.MOV.U32 R15, RZ, RZ, R48 ;  /* 0x000000ffff0f7224 */ /* 0x000fe400078e0030 */
[----:B------:R-:W-:Y:S02]  /*2ce80*/  IMAD.MOV.U32 R5, RZ, RZ, R18 ;  /* 0x000000ffff057224 */ /* 0x000fe400078e0012 */
[----:B------:R-:W-:Y:S02]  /*2ce90*/  IMAD.MOV.U32 R48, RZ, RZ, R13 ;  /* 0x000000ffff307224 */ /* 0x000fe400078e000d */
.L_x_13905:
[----:B------:R-:W-:Y:S05]  /*2cea0*/  BSYNC B1 ;  /* 0x0000000000017941 */ /* 0x000fea0003800000 */
.L_x_13903:
        /* <DEDUP_REMOVED lines=9> */
.L_x_13907:
[----:B------:R-:W-:Y:S01]  /*2cf40*/  IMAD.MOV.U32 R13, RZ, RZ, R14 ;  /* 0x000000ffff0d7224 */ /* 0x000fe200078e000e */
[----:B------:R-:W-:Y:S01]  /*2cf50*/  MOV R18, R15 ;  /* 0x0000000f00127202 */ /* 0x000fe20000000f00 */
[----:B------:R-:W-:Y:S02]  /*2cf60*/  IMAD.MOV.U32 R14, RZ, RZ, R17 ;  /* 0x000000ffff0e7224 */ /* 0x000fe400078e0011 */
[----:B------:R-:W-:Y:S02]  /*2cf70*/  IMAD.MOV.U32 R15, RZ, RZ, R12 ;  /* 0x000000ffff0f7224 */ /* 0x000fe400078e000c */
.L_x_13908:
[----:B------:R-:W-:Y:S05]  /*2cf80*/  BSYNC B1 ;  /* 0x0000000000017941 */ /* 0x000fea0003800000 */
.L_x_13906:
        /* <DEDUP_REMOVED lines=9> */
.L_x_13910:
[----:B------:R-:W-:Y:S01]  /*2d020*/  IMAD.MOV.U32 R12, RZ, RZ, R13 ;  /* 0x000000ffff0c7224 */ /* 0x000fe200078e000d */
[----:B------:R-:W-:Y:S01]  /*2d030*/  MOV R13, R16 ;  /* 0x00000010000d7202 */ /* 0x000fe20000000f00 */
[----:B------:R-:W-:Y:S02]  /*2d040*/  IMAD.MOV.U32 R17, RZ, RZ, R18 ;  /* 0x000000ffff117224 */ /* 0x000fe400078e0012 */
[----:B------:R-:W-:Y:S02]  /*2d050*/  IMAD.MOV.U32 R18, RZ, RZ, R19 ;  /* 0x000000ffff127224 */ /* 0x000fe400078e0013 */
.L_x_13911:
[----:B------:R-:W-:Y:S05]  /*2d060*/  BSYNC B1 ;  /* 0x0000000000017941 */ /* 0x000fea0003800000 */
.L_x_13909:
        /* <DEDUP_REMOVED lines=9> */
.L_x_13913:
[----:B------:R-:W-:Y:S02]  /*2d100*/  IMAD.MOV.U32 R19, RZ, RZ, R12 ;  /* 0x000000ffff137224 */ /* 0x000fe400078e000c */
[----:B------:R-:W-:Y:S01]  /*2d110*/  IMAD.MOV.U32 R16, RZ, RZ, R17 ;  /* 0x000000ffff107224 */ /* 0x000fe200078e0011 */
[----:B------:R-:W-:Y:S01]  /*2d120*/  MOV R17, R30 ;  /* 0x0000001e00117202 */ /* 0x000fe20000000f00 */
[----:B------:R-:W-:Y:S02]  /*2d130*/  IMAD.MOV.U32 R12, RZ, RZ, R31 ;  /* 0x000000ffff0c7224 */ /* 0x000fe400078e001f */
.L_x_13914:
[----:B------:R-:W-:Y:S05]  /*2d140*/  BSYNC B1 ;  /* 0x0000000000017941 */ /* 0x000fea0003800000 */
.L_x_13912:
        /* <DEDUP_REMOVED lines=9> */
.L_x_13916:
[----:B------:R-:W-:Y:S02]  /*2d1e0*/  IMAD.MOV.U32 R50, RZ, RZ, R19 ;  /* 0x000000ffff327224 */ /* 0x000fe400078e0013 */
[----:B------:R-:W-:Y:S02]  /*2d1f0*/  IMAD.MOV.U32 R30, RZ, RZ, R16 ;  /* 0x000000ffff1e7224 */ /* 0x000fe400078e0010 */
[----:B------:R-:W-:Y:S02]  /*2d200*/  IMAD.MOV.U32 R19, RZ, RZ, R34 ;  /* 0x000000ffff137224 */ /* 0x000fe400078e0022 */
[----:B------:R-:W-:Y:S02]  /*2d210*/  IMAD.MOV.U32 R16, RZ, RZ, R29 ;  /* 0x000000ffff107224 */ /* 0x000fe400078e001d */
.L_x_13917:
[----:B------:R-:W-:Y:S05]  /*2d220*/  BSYNC B1 ;  /* 0x0000000000017941 */ /* 0x000fea0003800000 */
.L_x_13915:
        /* <DEDUP_REMOVED lines=9> */
.L_x_13919:
[----:B------:R-:W-:Y:S02]  /*2d2c0*/  IMAD.MOV.U32 R31, RZ, RZ, R50 ;  /* 0x000000ffff1f7224 */ /* 0x000fe400078e0032 */
[----:B------:R-:W-:Y:S02]  /*2d2d0*/  IMAD.MOV.U32 R29, RZ, RZ, R30 ;  /* 0x000000ffff1d7224 */ /* 0x000fe400078e001e */
[----:B------:R-:W-:Y:S02]  /*2d2e0*/  IMAD.MOV.U32 R50, RZ, RZ, R51 ;  /* 0x000000ffff327224 */ /* 0x000fe400078e0033 */
[----:B------:R-:W-:Y:S02]  /*2d2f0*/  IMAD.MOV.U32 R30, RZ, RZ, R33 ;  /* 0x000000ffff1e7224 */ /* 0x000fe400078e0021 */
.L_x_13920:
[----:B------:R-:W-:Y:S05]  /*2d300*/  BSYNC B1 ;  /* 0x0000000000017941 */ /* 0x000fea0003800000 */
.L_x_13918:
        /* <DEDUP_REMOVED lines=9> */
.L_x_13922:
[----:B------:R-:W-:Y:S02]  /*2d3a0*/  IMAD.MOV.U32 R34, RZ, RZ, R31 ;  /* 0x000000ffff227224 */ /* 0x000fe400078e001f */
[----:B------:R-:W-:Y:S02]  /*2d3b0*/  IMAD.MOV.U32 R33, RZ, RZ, R29 ;  /* 0x000000ffff217224 */ /* 0x000fe400078e001d */
[----:B------:R-:W-:Y:S02]  /*2d3c0*/  IMAD.MOV.U32 R31, RZ, RZ, R32 ;  /* 0x000000ffff1f7224 */ /* 0x000fe400078e0020 */
[----:B------:R-:W-:Y:S02]  /*2d3d0*/  IMAD.MOV.U32 R29, RZ, RZ, R28 ;  /* 0x000000ffff1d7224 */ /* 0x000fe400078e001c */
.L_x_13923:
[----:B------:R-:W-:Y:S05]  /*2d3e0*/  BSYNC B1 ;  /* 0x0000000000017941 */ /* 0x000fea0003800000 */
.L_x_13921:
        /* <DEDUP_REMOVED lines=9> */
.L_x_13925:
[----:B------:R-:W-:Y:S01]  /*2d480*/  MOV R32, R34 ;  /* 0x0000002200207202 */ /* 0x000fe20000000f00 */
[----:B------:R-:W-:Y:S02]  /*2d490*/  IMAD.MOV.U32 R28, RZ, RZ, R33 ;  /* 0x000000ffff1c7224 */ /* 0x000fe400078e0021 */
[----:B------:R-:W-:Y:S02]  /*2d4a0*/  IMAD.MOV.U32 R34, RZ, RZ, R23 ;  /* 0x000000ffff227224 */ /* 0x000fe400078e0017 */
[----:B------:R-:W-:Y:S02]  /*2d4b0*/  IMAD.MOV.U32 R33, RZ, RZ, R22 ;  /* 0x000000ffff217224 */ /* 0x000fe400078e0016 */
.L_x_13926:
[----:B------:R-:W-:Y:S05]  /*2d4c0*/  BSYNC B1 ;  /* 0x0000000000017941 */ /* 0x000fea0003800000 */
.L_x_13924:
        /* <DEDUP_REMOVED lines=9> */
.L_x_13928:
[----:B------:R-:W-:Y:S01]  /*2d560*/  IMAD.MOV.U32 R23, RZ, RZ, R32 ;  /* 0x000000ffff177224 */ /* 0x000fe200078e0020 */
[----:B------:R-:W-:Y:S01]  /*2d570*/  MOV R22, R28 ;  /* 0x0000001c00167202 */ /* 0x000fe20000000f00 */
[----:B------:R-:W-:Y:S02]  /*2d580*/  IMAD.MOV.U32 R32, RZ, RZ, R27 ;  /* 0x000000ffff207224 */ /* 0x000fe400078e001b */
[----:B------:R-:W-:Y:S02]  /*2d590*/  IMAD.MOV.U32 R28, RZ, RZ, R21 ;  /* 0x000000ffff1c7224 */ /* 0x000fe400078e0015 */
.L_x_13929:
[----:B------:R-:W-:Y:S05]  /*2d5a0*/  BSYNC B1 ;  /* 0x0000000000017941 */ /* 0x000fea0003800000 */
.L_x_13927:
        /* <DEDUP_REMOVED lines=16> */
.L_x_13931:
[----:B------:R-:W-:Y:S01]  /*2d6b0*/  MOV R27, R36 ;  /* 0x00000024001b7202 */ /* 0x000fe20000000f00 */
[----:B------:R-:W-:Y:S02]  /*2d6c0*/  IMAD.MOV.U32 R21, RZ, RZ, R56 ;  /* 0x000000ffff157224 */ /* 0x000fe400078e0038 */
[----:B------:R-:W-:Y:S02]  /*2d6d0*/  IMAD.MOV.U32 R56, RZ, RZ, R25 ;  /* 0x000000ffff387224 */ /* 0x000fe400078e0019 */
[----:B------:R-:W-:Y:S02]  /*2d6e0*/  IMAD.MOV.U32 R36, RZ, RZ, R26 ;  /* 0x000000ffff247224 */ /* 0x000fe400078e001a */
.L_x_13932:
[----:B------:R-:W-:Y:S05]  /*2d6f0*/  BSYNC B1 ;  /* 0x0000000000017941 */ /* 0x000fea0003800000 */
.L_x_13930:
        /* <DEDUP_REMOVED lines=9> */
.L_x_13934:
[----:B------:R-:W-:Y:S01]  /*2d790*/  IMAD.MOV.U32 R25, RZ, RZ, R27 ;  /* 0x000000ffff197224 */ /* 0x000fe200078e001b */
[----:B------:R-:W-:Y:S01]  /*2d7a0*/  MOV R26, R21 ;  /* 0x00000015001a7202 */ /* 0x000fe20000000f00 */
[----:B------:R-:W-:Y:S02]  /*2d7b0*/  IMAD.MOV.U32 R27, RZ, RZ, R35 ;  /* 0x000000ffff1b7224 */ /* 0x000fe400078e0023 */
[----:B------:R-:W-:Y:S02]  /*2d7c0*/  IMAD.MOV.U32 R21, RZ, RZ, R20 ;  /* 0x000000ffff157224 */ /* 0x000fe400078e0014 */
.L_x_13935:
[----:B------:R-:W-:Y:S05]  /*2d7d0*/  BSYNC B1 ;  /* 0x0000000000017941 */ /* 0x000fea0003800000 */
.L_x_13933:
        /* <DEDUP_REMOVED lines=9> */
.L_x_13937:
[----:B------:R-:W-:Y:S01]  /*2d870*/  IMAD.MOV.U32 R20, RZ, RZ, R25 ;  /* 0x000000ffff147224 */ /* 0x000fe200078e0019 */
[----:B------:R-:W-:Y:S01]  /*2d880*/  MOV R25, R24 ;  /* 0x0000001800197202 */ /* 0x000fe20000000f00 */
[----:B------:R-:W-:Y:S02]  /*2d890*/  IMAD.MOV.U32 R35, RZ, RZ, R26 ;  /* 0x000000ffff237224 */ /* 0x000fe400078e001a */
[----:B------:R-:W-:Y:S02]  /*2d8a0*/  IMAD.MOV.U32 R26, RZ, RZ, R39 ;  /* 0x000000ffff1a7224 */ /* 0x000fe400078e0027 */
.L_x_13938:
[----:B------:R-:W-:Y:S05]  /*2d8b0*/  BSYNC B1 ;  /* 0x0000000000017941 */ /* 0x000fea0003800000 */
.L_x_13936:
        /* <DEDUP_REMOVED lines=9> */
.L_x_13940:
[----:B------:R-:W-:Y:S02]  /*2d950*/  IMAD.MOV.U32 R39, RZ, RZ, R20 ;  /* 0x000000ffff277224 */ /* 0x000fe400078e0014 */
[----:B------:R-:W-:Y:S01]  /*2d960*/  IMAD.MOV.U32 R24, RZ, RZ, R35 ;  /* 0x000000ffff187224 */ /* 0x000fe200078e0023 */
[----:B------:R-:W-:Y:S01]  /*2d970*/  MOV R35, R38 ;  /* 0x0000002600237202 */ /* 0x000fe20000000f00 */
[----:B------:R-:W-:Y:S02]  /*2d980*/  IMAD.MOV.U32 R20, RZ, RZ, R37 ;  /* 0x000000ffff147224 */ /* 0x000fe400078e0025 */
.L_x_13941:
[----:B------:R-:W-:Y:S05]  /*2d990*/  BSYNC B1 ;  /* 0x0000000000017941 */ /* 0x000fea0003800000 */
.L_x_13939:
        /* <DEDUP_REMOVED lines=9> */
.L_x_13943:
[----:B------:R-:W-:Y:S02]  /*2da30*/  IMAD.MOV.U32 R38, RZ, RZ, R39 ;  /* 0x000000ffff267224 */ /* 0x000fe400078e0027 */
[----:B------:R-:W-:Y:S02]  /*2da40*/  IMAD.MOV.U32 R37, RZ, RZ, R24 ;  /* 0x000000ffff257224 */ /* 0x000fe400078e0018 */
[----:B------:R-:W-:Y:S02]  /*2da50*/  IMAD.MOV.U32 R39, RZ, RZ, R46 ;  /* 0x000000ffff277224 */ /* 0x000fe400078e002e */
[----:B------:R-:W-:Y:S02]  /*2da60*/  IMAD.MOV.U32 R24, RZ, RZ, R3 ;  /* 0x000000ffff187224 */ /* 0x000fe400078e0003 */
.L_x_13944:
[----:B------:R-:W-:Y:S05]  /*2da70*/  BSYNC B1 ;  /* 0x0000000000017941 */ /* 0x000fea0003800000 */
.L_x_13942:
        /* <DEDUP_REMOVED lines=9> */
.L_x_13946:
[----:B------:R-:W-:Y:S02]  /*2db10*/  IMAD.MOV.U32 R3, RZ, RZ, R38 ;  /* 0x000000ffff037224 */ /* 0x000fe400078e0026 */
[----:B------:R-:W-:Y:S02]  /*2db20*/  IMAD.MOV.U32 R44, RZ, RZ, R37 ;  /* 0x000000ffff2c7224 */ /* 0x000fe400078e0025 */
[----:B------:R-:W-:Y:S02]  /*2db30*/  IMAD.MOV.U32 R38, RZ, RZ, R5 ;  /* 0x000000ffff267224 */ /* 0x000fe400078e0005 */
[----:B------:R-:W-:Y:S02]  /*2db40*/  IMAD.MOV.U32 R37, RZ, RZ, R48 ;  /* 0x000000ffff257224 */ /* 0x000fe400078e0030 */
.L_x_13947:
[----:B------:R-:W-:Y:S05]  /*2db50*/  BSYNC B1 ;  /* 0x0000000000017941 */ /* 0x000fea0003800000 */
.L_x_13945:
        /* <DEDUP_REMOVED lines=9> */
.L_x_13949:
[----:B------:R-:W-:Y:S02]  /*2dbf0*/  IMAD.MOV.U32 R46, RZ, RZ, R3 ;  /* 0x000000ffff2e7224 */ /* 0x000fe400078e0003 */
[----:B------:R-:W-:Y:S02]  /*2dc00*/  IMAD.MOV.U32 R5, RZ, RZ, R44 ;  /* 0x000000ffff057224 */ /* 0x000fe400078e002c */
[----:B------:R-:W-:Y:S02]  /*2dc10*/  IMAD.MOV.U32 R3, RZ, RZ, R14 ;  /* 0x000000ffff037224 */ /* 0x000fe400078e000e */
[----:B------:R-:W-:Y:S02]  /*2dc20*/  IMAD.MOV.U32 R44, RZ, RZ, R15 ;  /* 0x000000ffff2c7224 */ /* 0x000fe400078e000f */
.L_x_13950:
[----:B------:R-:W-:Y:S05]  /*2dc30*/  BSYNC B1 ;  /* 0x0000000000017941 */ /* 0x000fea0003800000 */
.L_x_13948:
        /* <DEDUP_REMOVED lines=9> */
.L_x_13952:
[----:B------:R-:W-:Y:S01]  /*2dcd0*/  MOV R15, R46 ;  /* 0x0000002e000f7202 */ /* 0x000fe20000000f00 */
[----:B------:R-:W-:Y:S02]  /*2dce0*/  IMAD.MOV.U32 R14, RZ, RZ, R5 ;  /* 0x000000ffff0e7224 */ /* 0x000fe400078e0005 */
[----:B------:R-:W-:Y:S02]  /*2dcf0*/  IMAD.MOV.U32 R46, RZ, RZ, R13 ;  /* 0x000000ffff2e7224 */ /* 0x000fe400078e000d */
[----:B------:R-:W-:Y:S02]  /*2dd00*/  IMAD.MOV.U32 R5, RZ, RZ, R18 ;  /* 0x000000ffff057224 */ /* 0x000fe400078e0012 */
.L_x_13953:
[----:B------:R-:W-:Y:S05]  /*2dd10*/  BSYNC B1 ;  /* 0x0000000000017941 */ /* 0x000fea0003800000 */
.L_x_13951:
        /* <DEDUP_REMOVED lines=9> */
.L_x_13955:
[----:B------:R-:W-:Y:S01]  /*2ddb0*/  IMAD.MOV.U32 R18, RZ, RZ, R15 ;  /* 0x000000ffff127224 */ /* 0x000fe200078e000f */
[----:B------:R-:W-:Y:S01]  /*2ddc0*/  MOV R13, R14 ;  /* 0x0000000e000d7202 */ /* 0x000fe20000000f00 */
[----:B------:R-:W-:Y:S02]  /*2ddd0*/  IMAD.MOV.U32 R15, RZ, RZ, R12 ;  /* 0x000000ffff0f7224 */ /* 0x000fe400078e000c */
[----:B------:R-:W-:Y:S02]  /*2dde0*/  IMAD.MOV.U32 R14, RZ, RZ, R17 ;  /* 0x000000ffff0e7224 */ /* 0x000fe400078e0011 */
.L_x_13956:
[----:B------:R-:W-:Y:S05]  /*2ddf0*/  BSYNC B1 ;  /* 0x0000000000017941 */ /* 0x000fea0003800000 */
.L_x_13954:
        /* <DEDUP_REMOVED lines=9> */
.L_x_13958:
[----:B------:R-:W-:Y:S01]  /*2de90*/  IMAD.MOV.U32 R51, RZ, RZ, R18 ;  /* 0x000000ffff337224 */ /* 0x000fe200078e0012 */
[----:B------:R-:W-:Y:S01]  /*2dea0*/  MOV R18, R19 ;  /* 0x0000001300127202 */ /* 0x000fe20000000f00 */
[----:B------:R-:W-:Y:S02]  /*2deb0*/  IMAD.MOV.U32 R17, RZ, RZ, R13 ;  /* 0x000000ffff117224 */ /* 0x000fe400078e000d */
[----:B------:R-:W-:Y:S02]  /*2dec0*/  IMAD.MOV.U32 R13, RZ, RZ, R16 ;  /* 0x000000ffff0d7224 */ /* 0x000fe400078e0010 */
.L_x_13959:
[----:B------:R-:W-:Y:S05]  /*2ded0*/  BSYNC B1 ;  /* 0x0000000000017941 */ /* 0x000fea0003800000 */
.L_x_13957:
        /* <DEDUP_REMOVED lines=9> */
.L_x_13961:
[----:B------:R-:W-:Y:S02]  /*2df70*/  IMAD.MOV.U32 R16, RZ, RZ, R51 ;  /* 0x000000ffff107224 */ /* 0x000fe400078e0033 */
[----:B------:R-:W-:Y:S01]  /*2df80*/  IMAD.MOV.U32 R12, RZ, RZ, R17 ;  /* 0x000000ffff0c7224 */ /* 0x000fe200078e0011 */
[----:B------:R-:W-:Y:S01]  /*2df90*/  MOV R17, R30 ;  /* 0x0000001e00117202 */ /* 0x000fe20000000f00 */
[----:B------:R-:W-:Y:S02]  /*2dfa0*/  IMAD.MOV.U32 R51, RZ, RZ, R50 ;  /* 0x000000ffff337224 */ /* 0x000fe400078e0032 */
.L_x_13962:
[----:B------:R-:W-:Y:S05]  /*2dfb0*/  BSYNC B1 ;  /* 0x0000000000017941 */ /* 0x000fea0003800000 */
.L_x_13960:
        /* <DEDUP_REMOVED lines=9> */
.L_x_13964:
[----:B------:R-:W-:Y:S02]  /*2e050*/  IMAD.MOV.U32 R19, RZ, RZ, R16 ;  /* 0x000000ffff137224 */ /* 0x000fe400078e0010 */
[----:B------:R-:W-:Y:S02]  /*2e060*/  IMAD.MOV.U32 R30, RZ, RZ, R12 ;  /* 0x000000ffff1e7224 */ /* 0x000fe400078e000c */
[----:B------:R-:W-:Y:S02]  /*2e070*/  IMAD.MOV.U32 R16, RZ, RZ, R31 ;  /* 0x000000ffff107224 */ /* 0x000fe400078e001f */
[----:B------:R-:W-:Y:S02]  /*2e080*/  IMAD.MOV.U32 R12, RZ, RZ, R29 ;  /* 0x000000ffff0c7224 */ /* 0x000fe400078e001d */
.L_x_13965:
[----:B------:R-:W-:Y:S05]  /*2e090*/  BSYNC B1 ;  /* 0x0000000000017941 */ /* 0x000fea0003800000 */
.L_x_13963:
        /* <DEDUP_REMOVED lines=9> */
.L_x_13967:
[----:B------:R-:W-:Y:S02]  /*2e130*/  IMAD.MOV.U32 R31, RZ, RZ, R19 ;  /* 0x000000ffff1f7224 */ /* 0x000fe400078e0013 */
[----:B------:R-:W-:Y:S02]  /*2e140*/  IMAD.MOV.U32 R29, RZ, RZ, R30 ;  /* 0x000000ffff1d7224 */ /* 0x000fe400078e001e */
[----:B------:R-:W-:Y:S02]  /*2e150*/  IMAD.MOV.U32 R19, RZ, RZ, R34 ;  /* 0x000000ffff137224 */ /* 0x000fe400078e0022 */
[----:B------:R-:W-:Y:S02]  /*2e160*/  IMAD.MOV.U32 R30, RZ, RZ, R33 ;  /* 0x000000ffff1e7224 */ /* 0x000fe400078e0021 */
.L_x_13968:
[----:B------:R-:W-:Y:S05]  /*2e170*/  BSYNC B1 ;  /* 0x0000000000017941 */ /* 0x000fea0003800000 */
.L_x_13966:
        /* <DEDUP_REMOVED lines=9> */
.L_x_13970:
[----:B------:R-:W-:Y:S02]  /*2e210*/  IMAD.MOV.U32 R34, RZ, RZ, R31 ;  /* 0x000000ffff227224 */ /* 0x000fe400078e001f */
[----:B------:R-:W-:Y:S02]  /*2e220*/  IMAD.MOV.U32 R33, RZ, RZ, R29 ;  /* 0x000000ffff217224 */ /* 0x000fe400078e001d */
[----:B------:R-:W-:Y:S02]  /*2e230*/  IMAD.MOV.U32 R31, RZ, RZ, R32 ;  /* 0x000000ffff1f7224 */ /* 0x000fe400078e0020 */
[----:B------:R-:W-:Y:S02]  /*2e240*/  IMAD.MOV.U32 R29, RZ, RZ, R28 ;  /* 0x000000ffff1d7224 */ /* 0x000fe400078e001c */
.L_x_13971:
[----:B------:R-:W-:Y:S05]  /*2e250*/  BSYNC B1 ;  /* 0x0000000000017941 */ /* 0x000fea0003800000 */
.L_x_13969:
        /* <DEDUP_REMOVED lines=9> */
.L_x_13973:
[----:B------:R-:W-:Y:S01]  /*2e2f0*/  MOV R32, R34 ;  /* 0x0000002200207202 */ /* 0x000fe20000000f00 */
[----:B------:R-:W-:Y:S02]  /*2e300*/  IMAD.MOV.U32 R28, RZ, RZ, R33 ;  /* 0x000000ffff1c7224 */ /* 0x000fe400078e0021 */
[----:B------:R-:W-:Y:S02]  /*2e310*/  IMAD.MOV.U32 R34, RZ, RZ, R23 ;  /* 0x000000ffff227224 */ /* 0x000fe400078e0017 */
[----:B------:R-:W-:Y:S02]  /*2e320*/  IMAD.MOV.U32 R33, RZ, RZ, R22 ;  /* 0x000000ffff217224 */ /* 0x000fe400078e0016 */
.L_x_13974:
[----:B------:R-:W-:Y:S05]  /*2e330*/  BSYNC B1 ;  /* 0x0000000000017941 */ /* 0x000fea0003800000 */
.L_x_13972:
        /* <DEDUP_REMOVED lines=16> */
.L_x_13976:
[----:B------:R-:W-:Y:S02]  /*2e440*/  IMAD.MOV.U32 R22, RZ, RZ, R36 ;  /* 0x000000ffff167224 */ /* 0x000fe400078e0024 */
[----:B------:R-:W-:Y:S02]  /*2e450*/  IMAD.MOV.U32 R23, RZ, RZ, R56 ;  /* 0x000000ffff177224 */ /* 0x000fe400078e0038 */
[----:B------:R-:W-:Y:S02]  /*2e460*/  IMAD.MOV.U32 R56, RZ, RZ, R21 ;  /* 0x000000ffff387224 */ /* 0x000fe400078e0015 */
[----:B------:R-:W-:Y:S02]  /*2e470*/  IMAD.MOV.U32 R36, RZ, RZ, R27 ;  /* 0x000000ffff247224 */ /* 0x000fe400078e001b */
.L_x_13977:
[----:B------:R-:W-:Y:S05]  /*2e480*/  BSYNC B1 ;  /* 0x0000000000017941 */ /* 0x000fea0003800000 */
.L_x_13975:
        /* <DEDUP_REMOVED lines=9> */
.L_x_13979:
[----:B------:R-:W-:Y:S01]  /*2e520*/  MOV R21, R22 ;  /* 0x0000001600157202 */ /* 0x000fe20000000f00 */
[----:B------:R-:W-:Y:S02]  /*2e530*/  IMAD.MOV.U32 R42, RZ, RZ, R23 ;  /* 0x000000ffff2a7224 */ /* 0x000fe400078e0017 */
[----:B------:R-:W-:Y:S02]  /*2e540*/  IMAD.MOV.U32 R22, RZ, RZ, R25 ;  /* 0x000000ffff167224 */ /* 0x000fe400078e0019 */
[----:B------:R-:W-:Y:S02]  /*2e550*/  IMAD.MOV.U32 R23, RZ, RZ, R26 ;  /* 0x000000ffff177224 */ /* 0x000fe400078e001a */
.L_x_13980:
[----:B------:R-:W-:Y:S05]  /*2e560*/  BSYNC B1 ;  /* 0x0000000000017941 */ /* 0x000fea0003800000 */
.L_x_13978:
        /* <DEDUP_REMOVED lines=9> */
.L_x_13982:
[----:B------:R-:W-:Y:S01]  /*2e600*/  IMAD.MOV.U32 R26, RZ, RZ, R21 ;  /* 0x000000ffff1a7224 */ /* 0x000fe200078e0015 */
[----:B------:R-:W-:Y:S01]  /*2e610*/  MOV R25, R42 ;  /* 0x0000002a00197202 */ /* 0x000fe20000000f00 */
[----:B------:R-:W-:Y:S02]  /*2e620*/  IMAD.MOV.U32 R21, RZ, RZ, R20 ;  /* 0x000000ffff157224 */ /* 0x000fe400078e0014 */
[----:B------:R-:W-:Y:S02]  /*2e630*/  IMAD.MOV.U32 R42, RZ, RZ, R35 ;  /* 0x000000ffff2a7224 */ /* 0x000fe400078e0023 */
.L_x_13983:
[----:B------:R-:W-:Y:S05]  /*2e640*/  BSYNC B1 ;  /* 0x0000000000017941 */ /* 0x000fea0003800000 */
.L_x_13981:
        /* <DEDUP_REMOVED lines=9> */
.L_x_13985:
[----:B------:R-:W-:Y:S01]  /*2e6e0*/  IMAD.MOV.U32 R27, RZ, RZ, R26 ;  /* 0x000000ffff1b7224 */ /* 0x000fe200078e001a */
[----:B------:R-:W-:Y:S01]  /*2e6f0*/  MOV R26, R39 ;  /* 0x00000027001a7202 */ /* 0x000fe20000000f00 */
[----:B------:R-:W-:Y:S02]  /*2e700*/  IMAD.MOV.U32 R20, RZ, RZ, R25 ;  /* 0x000000ffff147224 */ /* 0x000fe400078e0019 */
[----:B------:R-:W-:Y:S02]  /*2e710*/  IMAD.MOV.U32 R25, RZ, RZ, R24 ;  /* 0x000000ffff197224 */ /* 0x000fe400078e0018 */
.L_x_13986:
[----:B------:R-:W-:Y:S05]  /*2e720*/  BSYNC B1 ;  /* 0x0000000000017941 */ /* 0x000fea0003800000 */
.L_x_13984:
        /* <DEDUP_REMOVED lines=9> */
.L_x_13988:
[----:B------:R-:W-:Y:S02]  /*2e7c0*/  IMAD.MOV.U32 R24, RZ, RZ, R27 ;  /* 0x000000ffff187224 */ /* 0x000fe400078e001b */
[----:B------:R-:W-:Y:S01]  /*2e7d0*/  IMAD.MOV.U32 R35, RZ, RZ, R20 ;  /* 0x000000ffff237224 */ /* 0x000fe200078e0014 */
[----:B------:R-:W-:Y:S01]  /*2e7e0*/  MOV R20, R37 ;  /* 0x0000002500147202 */ /* 0x000fe20000000f00 */
[----:B------:R-:W-:Y:S02]  /*2e7f0*/  IMAD.MOV.U32 R27, RZ, RZ, R38 ;  /* 0x000000ffff1b7224 */ /* 0x000fe400078e0026 */
.L_x_13989:
[----:B------:R-:W-:Y:S05]  /*2e800*/  BSYNC B1 ;  /* 0x0000000000017941 */ /* 0x000fea0003800000 */
.L_x_13987:
        /* <DEDUP_REMOVED lines=9> */
.L_x_13991:
[----:B------:R-:W-:Y:S02]  /*2e8a0*/  IMAD.MOV.U32 R37, RZ, RZ, R24 ;  /* 0x000000ffff257224 */ /* 0x000fe400078e0018 */
[----:B------:R-:W-:Y:S02]  /*2e8b0*/  IMAD.MOV.U32 R38, RZ, RZ, R35 ;  /* 0x000000ffff267224 */ /* 0x000fe400078e0023 */
[----:B------:R-:W-:Y:S02]  /*2e8c0*/  IMAD.MOV.U32 R24, RZ, RZ, R3 ;  /* 0x000000ffff187224 */ /* 0x000fe400078e0003 */
[----:B------:R-:W-:Y:S02]  /*2e8d0*/  IMAD.MOV.U32 R35, RZ, RZ, R44 ;  /* 0x000000ffff237224 */ /* 0x000fe400078e002c */
.L_x_13992:
[----:B------:R-:W-:Y:S05]  /*2e8e0*/  BSYNC B1 ;  /* 0x0000000000017941 */ /* 0x000fea0003800000 */
.L_x_13990:
        /* <DEDUP_REMOVED lines=9> */
.L_x_13994:
[----:B------:R-:W-:Y:S02]  /*2e980*/  IMAD.MOV.U32 R44, RZ, RZ, R37 ;  /* 0x000000ffff2c7224 */ /* 0x000fe400078e0025 */
[----:B------:R-:W-:Y:S02]  /*2e990*/  IMAD.MOV.U32 R3, RZ, RZ, R38 ;  /* 0x000000ffff037224 */ /* 0x000fe400078e0026 */
[----:B------:R-:W-:Y:S02]  /*2e9a0*/  IMAD.MOV.U32 R37, RZ, RZ, R46 ;  /* 0x000000ffff257224 */ /* 0x000fe400078e002e */
[----:B------:R-:W-:Y:S02]  /*2e9b0*/  IMAD.MOV.U32 R38, RZ, RZ, R5 ;  /* 0x000000ffff267224 */ /* 0x000fe400078e0005 */
.L_x_13995:
[----:B------:R-:W-:Y:S05]  /*2e9c0*/  BSYNC B1 ;  /* 0x0000000000017941 */ /* 0x000fea0003800000 */
.L_x_13993:
        /* <DEDUP_REMOVED lines=9> */
.L_x_13997:
[----:B------:R-:W-:Y:S02]  /*2ea60*/  IMAD.MOV.U32 R5, RZ, RZ, R44 ;  /* 0x000000ffff057224 */ /* 0x000fe400078e002c */
[----:B------:R-:W-:Y:S02]  /*2ea70*/  IMAD.MOV.U32 R46, RZ, RZ, R3 ;  /* 0x000000ffff2e7224 */ /* 0x000fe400078e0003 */
[----:B------:R-:W-:Y:S02]  /*2ea80*/  IMAD.MOV.U32 R44, RZ, RZ, R15 ;  /* 0x000000ffff2c7224 */ /* 0x000fe400078e000f */
[----:B------:R-:W-:Y:S02]  /*2ea90*/  IMAD.MOV.U32 R3, RZ, RZ, R14 ;  /* 0x000000ffff037224 */ /* 0x000fe400078e000e */
.L_x_13998:
[----:B------:R-:W-:Y:S05]  /*2eaa0*/  BSYNC B1 ;  /* 0x0000000000017941 */ /* 0x000fea0003800000 */
.L_x_13996:
        /* <DEDUP_REMOVED lines=9> */
.L_x_14000:
[----:B------:R-:W-:Y:S01]  /*2eb40*/  MOV R48, R5 ;  /* 0x0000000500307202 */ /* 0x000fe20000000f00 */
[----:B------:R-:W-:Y:S02]  /*2eb50*/  IMAD.MOV.U32 R14, RZ, RZ, R46 ;  /* 0x000000ffff0e7224 */ /* 0x000fe400078e002e */
[----:B------:R-:W-:Y:S02]  /*2eb60*/  IMAD.MOV.U32 R5, RZ, RZ, R18 ;  /* 0x000000ffff057224 */ /* 0x000fe400078e0012 */
[----:B------:R-:W-:Y:S02]  /*2eb70*/  IMAD.MOV.U32 R46, RZ, RZ, R13 ;  /* 0x000000ffff2e7224 */ /* 0x000fe400078e000d */
.L_x_14001:
[----:B------:R-:W-:Y:S05]  /*2eb80*/  BSYNC B1 ;  /* 0x0000000000017941 */ /* 0x000fea0003800000 */
.L_x_13999:
        /* <DEDUP_REMOVED lines=9> */
.L_x_14003:
[----:B------:R-:W-:Y:S01]  /*2ec20*/  IMAD.MOV.U32 R15, RZ, RZ, R48 ;  /* 0x000000ffff0f7224 */ /* 0x000fe200078e0030 */
[----:B------:R-:W-:Y:S01]  /*2ec30*/  MOV R13, R14 ;  /* 0x0000000e000d7202 */ /* 0x000fe20000000f00 */
[----:B------:R-:W-:Y:S02]  /*2ec40*/  IMAD.MOV.U32 R48, RZ, RZ, R51 ;  /* 0x000000ffff307224 */ /* 0x000fe400078e0033 */
[----:B------:R-:W-:Y:S02]  /*2ec50*/  IMAD.MOV.U32 R14, RZ, RZ, R17 ;  /* 0x000000ffff0e7224 */ /* 0x000fe400078e0011 */
.L_x_14004:
[----:B------:R-:W-:Y:S05]  /*2ec60*/  BSYNC B1 ;  /* 0x0000000000017941 */ /* 0x000fea0003800000 */
.L_x_14002:
        /* <DEDUP_REMOVED lines=9> */
.L_x_14006:
[----:B------:R-:W-:Y:S01]  /*2ed00*/  IMAD.MOV.U32 R18, RZ, RZ, R15 ;  /* 0x000000ffff127224 */ /* 0x000fe200078e000f */
[----:B------:R-:W-:Y:S01]  /*2ed10*/  MOV R15, R16 ;  /* 0x00000010000f7202 */ /* 0x000fe20000000f00 */
[----:B------:R-:W-:Y:S02]  /*2ed20*/  IMAD.MOV.U32 R17, RZ, RZ, R13 ;  /* 0x000000ffff117224 */ /* 0x000fe400078e000d */
[----:B------:R-:W-:Y:S02]  /*2ed30*/  IMAD.MOV.U32 R13, RZ, RZ, R12 ;  /* 0x000000ffff0d7224 */ /* 0x000fe400078e000c */
.L_x_14007:
[----:B------:R-:W-:Y:S05]  /*2ed40*/  BSYNC B1 ;  /* 0x0000000000017941 */ /* 0x000fea0003800000 */
.L_x_14005:
        /* <DEDUP_REMOVED lines=9> */
.L_x_14009:
[----:B------:R-:W-:Y:S02]  /*2ede0*/  IMAD.MOV.U32 R16, RZ, RZ, R18 ;  /* 0x000000ffff107224 */ /* 0x000fe400078e0012 */
[----:B------:R-:W-:Y:S01]  /*2edf0*/  IMAD.MOV.U32 R12, RZ, RZ, R17 ;  /* 0x000000ffff0c7224 */ /* 0x000fe200078e0011 */
[----:B------:R-:W-:Y:S01]  /*2ee00*/  MOV R17, R30 ;  /* 0x0000001e00117202 */ /* 0x000fe20000000f00 */
[----:B------:R-:W-:Y:S02]  /*2ee10*/  IMAD.MOV.U32 R18, RZ, RZ, R19 ;  /* 0x000000ffff127224 */ /* 0x000fe400078e0013 */
.L_x_14010:
[----:B------:R-:W-:Y:S05]  /*2ee20*/  BSYNC B1 ;  /* 0x0000000000017941 */ /* 0x000fea0003800000 */
.L_x_14008:
        /* <DEDUP_REMOVED lines=9> */
.L_x_14012:
[----:B------:R-:W-:Y:S02]  /*2eec0*/  IMAD.MOV.U32 R19, RZ, RZ, R16 ;  /* 0x000000ffff137224 */ /* 0x000fe400078e0010 */
[----:B------:R-:W-:Y:S02]  /*2eed0*/  IMAD.MOV.U32 R30, RZ, RZ, R12 ;  /* 0x000000ffff1e7224 */ /* 0x000fe400078e000c */
[----:B------:R-:W-:Y:S02]  /*2eee0*/  IMAD.MOV.U32 R16, RZ, RZ, R31 ;  /* 0x000000ffff107224 */ /* 0x000fe400078e001f */
[----:B------:R-:W-:Y:S02]  /*2eef0*/  IMAD.MOV.U32 R12, RZ, RZ, R29 ;  /* 0x000000ffff0c7224 */ /* 0x000fe400078e001d */
.L_x_14013:
[----:B------:R-:W-:Y:S05]  /*2ef00*/  BSYNC B1 ;  /* 0x0000000000017941 */ /* 0x000fea0003800000 */
.L_x_14011:
        /* <DEDUP_REMOVED lines=9> */
.L_x_14015:
[----:B------:R-:W-:Y:S02]  /*2efa0*/  IMAD.MOV.U32 R31, RZ, RZ, R19 ;  /* 0x000000ffff1f7224 */ /* 0x000fe400078e0013 */
[----:B------:R-:W-:Y:S02]  /*2efb0*/  IMAD.MOV.U32 R29, RZ, RZ, R30 ;  /* 0x000000ffff1d7224 */ /* 0x000fe400078e001e */
[----:B------:R-:W-:Y:S02]  /*2efc0*/  IMAD.MOV.U32 R19, RZ, RZ, R34 ;  /* 0x000000ffff137224 */ /* 0x000fe400078e0022 */
[----:B------:R-:W-:Y:S02]  /*2efd0*/  IMAD.MOV.U32 R30, RZ, RZ, R33 ;  /* 0x000000ffff1e7224 */ /* 0x000fe400078e0021 */
.L_x_14016:
[----:B------:R-:W-:Y:S05]  /*2efe0*/  BSYNC B1 ;  /* 0x0000000000017941 */ /* 0x000fea0003800000 */
.L_x_14014:
        /* <DEDUP_REMOVED lines=9> */
.L_x_14018:
[----:B------:R-:W-:Y:S02]  /*2f080*/  IMAD.MOV.U32 R34, RZ, RZ, R31 ;  /* 0x000000ffff227224 */ /* 0x000fe400078e001f */
[----:B------:R-:W-:Y:S02]  /*2f090*/  IMAD.MOV.U32 R33, RZ, RZ, R29 ;  /* 0x000000ffff217224 */ /* 0x000fe400078e001d */
[----:B------:R-:W-:Y:S02]  /*2f0a0*/  IMAD.MOV.U32 R31, RZ, RZ, R32 ;  /* 0x000000ffff1f7224 */ /* 0x000fe400078e0020 */
[----:B------:R-:W-:Y:S02]  /*2f0b0*/  IMAD.MOV.U32 R29, RZ, RZ, R28 ;  /* 0x000000ffff1d7224 */ /* 0x000fe400078e001c */
.L_x_14019:
[----:B------:R-:W-:Y:S05]  /*2f0c0*/  BSYNC B1 ;  /* 0x0000000000017941 */ /* 0x000fea0003800000 */
.L_x_14017:
        /* <DEDUP_REMOVED lines=16> */
.L_x_14021:
[----:B------:R-:W-:Y:S02]  /*2f1d0*/  IMAD.MOV.U32 R28, RZ, RZ, R36 ;  /* 0x000000ffff1c7224 */ /* 0x000fe400078e0024 */
[----:B------:R-:W-:Y:S02]  /*2f1e0*/  IMAD.MOV.U32 R39, RZ, RZ, R56 ;  /* 0x000000ffff277224 */ /* 0x000fe400078e0038 */
[----:B------:R-:W-:Y:S02]  /*2f1f0*/  IMAD.MOV.U32 R56, RZ, RZ, R23 ;  /* 0x000000ffff387224 */ /* 0x000fe400078e0017 */
[----:B------:R-:W-:Y:S02]  /*2f200*/  IMAD.MOV.U32 R36, RZ, RZ, R22 ;  /* 0x000000ffff247224 */ /* 0x000fe400078e0016 */
.L_x_14022:
[----:B------:R-:W-:Y:S05]  /*2f210*/  BSYNC B1 ;  /* 0x0000000000017941 */ /* 0x000fea0003800000 */
.L_x_14020:
        /* <DEDUP_REMOVED lines=9> */
.L_x_14024:
[----:B------:R-:W-:Y:S02]  /*2f2b0*/  IMAD.MOV.U32 R23, RZ, RZ, R28 ;  /* 0x000000ffff177224 */ /* 0x000fe400078e001c */
[----:B------:R-:W-:Y:S02]  /*2f2c0*/  IMAD.MOV.U32 R22, RZ, RZ, R39 ;  /* 0x000000ffff167224 */ /* 0x000fe400078e0027 */
[----:B------:R-:W-:Y:S02]  /*2f2d0*/  IMAD.MOV.U32 R28, RZ, RZ, R21 ;  /* 0x000000ffff1c7224 */ /* 0x000fe400078e0015 */
[----:B------:R-:W-:Y:S02]  /*2f2e0*/  IMAD.MOV.U32 R39, RZ, RZ, R42 ;  /* 0x000000ffff277224 */ /* 0x000fe400078e002a */
.L_x_14025:
[----:B------:R-:W-:Y:S05]  /*2f2f0*/  BSYNC B1 ;  /* 0x0000000000017941 */ /* 0x000fea0003800000 */
.L_x_14023:
        /* <DEDUP_REMOVED lines=9> */
.L_x_14027:
[----:B------:R-:W-:Y:S01]  /*2f390*/  MOV R32, R23 ;  /* 0x0000001700207202 */ /* 0x000fe20000000f00 */
[----:B------:R-:W-:Y:S02]  /*2f3a0*/  IMAD.MOV.U32 R21, RZ, RZ, R22 ;  /* 0x000000ffff157224 */ /* 0x000fe400078e0016 */
[----:B------:R-:W-:Y:S02]  /*2f3b0*/  IMAD.MOV.U32 R23, RZ, RZ, R26 ;  /* 0x000000ffff177224 */ /* 0x000fe400078e001a */
[----:B------:R-:W-:Y:S02]  /*2f3c0*/  IMAD.MOV.U32 R22, RZ, RZ, R25 ;  /* 0x000000ffff167224 */ /* 0x000fe400078e0019 */
.L_x_14028:
[----:B------:R-:W-:Y:S05]  /*2f3d0*/  BSYNC B1 ;  /* 0x0000000000017941 */ /* 0x000fea0003800000 */
.L_x_14026:
        /* <DEDUP_REMOVED lines=9> */
.L_x_14030:
[----:B------:R-:W-:Y:S01]  /*2f470*/  IMAD.MOV.U32 R25, RZ, RZ, R32 ;  /* 0x000000ffff197224 */ /* 0x000fe200078e0020 */
[----:B------:R-:W-:Y:S01]  /*2f480*/  MOV R26, R21 ;  /* 0x00000015001a7202 */ /* 0x000fe20000000f00 */
[----:B------:R-:W-:Y:S02]  /*2f490*/  IMAD.MOV.U32 R32, RZ, RZ, R27 ;  /* 0x000000ffff207224 */ /* 0x000fe400078e001b */
[----:B------:R-:W-:Y:S02]  /*2f4a0*/  IMAD.MOV.U32 R21, RZ, RZ, R20 ;  /* 0x000000ffff157224 */ /* 0x000fe400078e0014 */
.L_x_14031:
[----:B------:R-:W-:Y:S05]  /*2f4b0*/  BSYNC B1 ;  /* 0x0000000000017941 */ /* 0x000fea0003800000 */
.L_x_14029:
        /* <DEDUP_REMOVED lines=9> */
.L_x_14033:
[----:B------:R-:W-:Y:S01]  /*2f550*/  IMAD.MOV.U32 R20, RZ, RZ, R25 ;  /* 0x000000ffff147224 */ /* 0x000fe200078e0019 */
[----:B------:R-:W-:Y:S01]  /*2f560*/  MOV R25, R24 ;  /* 0x0000001800197202 */ /* 0x000fe20000000f00 */
[----:B------:R-:W-:Y:S02]  /*2f570*/  IMAD.MOV.U32 R27, RZ, RZ, R26 ;  /* 0x000000ffff1b7224 */ /* 0x000fe400078e001a */
[----:B------:R-:W-:Y:S02]  /*2f580*/  IMAD.MOV.U32 R26, RZ, RZ, R35 ;  /* 0x000000ffff1a7224 */ /* 0x000fe400078e0023 */
.L_x_14034:
[----:B------:R-:W-:Y:S05]  /*2f590*/  BSYNC B1 ;  /* 0x0000000000017941 */ /* 0x000fea0003800000 */
.L_x_14032:
        /* <DEDUP_REMOVED lines=9> */
.L_x_14036:
[----:B------:R-:W-:Y:S02]  /*2f630*/  IMAD.MOV.U32 R35, RZ, RZ, R20 ;  /* 0x000000ffff237224 */ /* 0x000fe400078e0014 */
[----:B------:R-:W-:Y:S01]  /*2f640*/  IMAD.MOV.U32 R24, RZ, RZ, R27 ;  /* 0x000000ffff187224 */ /* 0x000fe200078e001b */
[----:B------:R-:W-:Y:S01]  /*2f650*/  MOV R27, R38 ;  /* 0x00000026001b7202 */ /* 0x000fe20000000f00 */
[----:B------:R-:W-:Y:S02]  /*2f660*/  IMAD.MOV.U32 R20, RZ, RZ, R37 ;  /* 0x000000ffff147224 */ /* 0x000fe400078e0025 */
.L_x_14037:
[----:B------:R-:W-:Y:S05]  /*2f670*/  BSYNC B1 ;  /* 0x0000000000017941 */ /* 0x000fea0003800000 */
.L_x_14035:
        /* <DEDUP_REMOVED lines=9> */
.L_x_14039:
[----:B------:R-:W-:Y:S02]  /*2f710*/  IMAD.MOV.U32 R38, RZ, RZ, R35 ;  /* 0x000000ffff267224 */ /* 0x000fe400078e0023 */
[----:B------:R-:W-:Y:S02]  /*2f720*/  IMAD.MOV.U32 R37, RZ, RZ, R24 ;  /* 0x000000ffff257224 */ /* 0x000fe400078e0018 */
[----:B------:R-:W-:Y:S02]  /*2f730*/  IMAD.MOV.U32 R35, RZ, RZ, R44 ;  /* 0x000000ffff237224 */ /* 0x000fe400078e002c */
[----:B------:R-:W-:Y:S02]  /*2f740*/  IMAD.MOV.U32 R24, RZ, RZ, R3 ;  /* 0x000000ffff187224 */ /* 0x000fe400078e0003 */
.L_x_14040:
[----:B------:R-:W-:Y:S05]  /*2f750*/  BSYNC B1 ;  /* 0x0000000000017941 */ /* 0x000fea0003800000 */
.L_x_14038:
        /* <DEDUP_REMOVED lines=9> */
.L_x_14042:
[----:B------:R-:W-:Y:S02]  /*2f7f0*/  IMAD.MOV.U32 R51, RZ, RZ, R38 ;  /* 0x000000ffff337224 */ /* 0x000fe400078e0026 */
[----:B------:R-:W-:Y:S02]  /*2f800*/  IMAD.MOV.U32 R3, RZ, RZ, R37 ;  /* 0x000000ffff037224 */ /* 0x000fe400078e0025 */
[----:B------:R-:W-:Y:S02]  /*2f810*/  IMAD.MOV.U32 R38, RZ, RZ, R5 ;  /* 0x000000ffff267224 */ /* 0x000fe400078e0005 */
[----:B------:R-:W-:Y:S02]  /*2f820*/  IMAD.MOV.U32 R37, RZ, RZ, R46 ;  /* 0x000000ffff257224 */ /* 0x000fe400078e002e */
.L_x_14043:
[----:B------:R-:W-:Y:S05]  /*2f830*/  BSYNC B1 ;  /* 0x0000000000017941 */ /* 0x000fea0003800000 */
.L_x_14041:
        /* <DEDUP_REMOVED lines=9> */
.L_x_14045:
[----:B------:R-:W-:Y:S02]  /*2f8d0*/  IMAD.MOV.U32 R42, RZ, RZ, R51 ;  /* 0x000000ffff2a7224 */ /* 0x000fe400078e0033 */
[----:B------:R-:W-:Y:S02]  /*2f8e0*/  IMAD.MOV.U32 R40, RZ, RZ, R3 ;  /* 0x000000ffff287224 */ /* 0x000fe400078e0003 */
[----:B------:R-:W-:Y:S02]  /*2f8f0*/  IMAD.MOV.U32 R51, RZ, RZ, R48 ;  /* 0x000000ffff337224 */ /* 0x000fe400078e0030 */
[----:B------:R-:W-:Y:S02]  /*2f900*/  IMAD.MOV.U32 R3, RZ, RZ, R14 ;  /* 0x000000ffff037224 */ /* 0x000fe400078e000e */
.L_x_14046:
[----:B------:R-:W-:Y:S05]  /*2f910*/  BSYNC B1 ;  /* 0x0000000000017941 */ /* 0x000fea0003800000 */
.L_x_14044:
        /* <DEDUP_REMOVED lines=9> */
.L_x_14048:
[----:B------:R-:W-:Y:S01]  /*2f9b0*/  MOV R5, R42 ;  /* 0x0000002a00057202 */ /* 0x000fe20000000f00 */
[----:B------:R-:W-:Y:S02]  /*2f9c0*/  IMAD.MOV.U32 R14, RZ, RZ, R40 ;  /* 0x000000ffff0e7224 */ /* 0x000fe400078e0028 */
[----:B------:R-:W-:Y:S02]  /*2f9d0*/  IMAD.MOV.U32 R42, RZ, RZ, R15 ;  /* 0x000000ffff2a7224 */ /* 0x000fe400078e000f */
[----:B------:R-:W-:Y:S02]  /*2f9e0*/  IMAD.MOV.U32 R40, RZ, RZ, R13 ;  /* 0x000000ffff287224 */ /* 0x000fe400078e000d */
.L_x_14049:
[----:B------:R-:W-:Y:S05]  /*2f9f0*/  BSYNC B1 ;  /* 0x0000000000017941 */ /* 0x000fea0003800000 */
.L_x_14047:
        /* <DEDUP_REMOVED lines=9> */
.L_x_14051:
[----:B------:R-:W-:Y:S01]  /*2fa90*/  IMAD.MOV.U32 R15, RZ, RZ, R5 ;  /* 0x000000ffff0f7224 */ /* 0x000fe200078e0005 */
[----:B------:R-:W-:Y:S01]  /*2faa0*/  MOV R13, R14 ;  /* 0x0000000e000d7202 */ /* 0x000fe20000000f00 */
[----:B------:R-:W-:Y:S02]  /*2fab0*/  IMAD.MOV.U32 R5, RZ, RZ, R18 ;  /* 0x000000ffff057224 */ /* 0x000fe400078e0012 */
[----:B------:R-:W-:Y:S02]  /*2fac0*/  IMAD.MOV.U32 R14, RZ, RZ, R17 ;  /* 0x000000ffff0e7224 */ /* 0x000fe400078e0011 */
.L_x_14052:
[----:B------:R-:W-:Y:S05]  /*2fad0*/  BSYNC B1 ;  /* 0x0000000000017941 */ /* 0x000fea0003800000 */
.L_x_14050:
        /* <DEDUP_REMOVED lines=9> */
.L_x_14054:
[----:B------:R-:W-:Y:S01]  /*2fb70*/  IMAD.MOV.U32 R18, RZ, RZ, R15 ;  /* 0x000000ffff127224 */ /* 0x000fe200078e000f */
[----:B------:R-:W-:Y:S01]  /*2fb80*/  MOV R15, R16 ;  /* 0x00000010000f7202 */ /* 0x000fe20000000f00 */
[----:B------:R-:W-:Y:S02]  /*2fb90*/  IMAD.MOV.U32 R17, RZ, RZ, R13 ;  /* 0x000000ffff117224 */ /* 0x000fe400078e000d */
[----:B------:R-:W-:Y:S02]  /*2fba0*/  IMAD.MOV.U32 R13, RZ, RZ, R12 ;  /* 0x000000ffff0d7224 */ /* 0x000fe400078e000c */
.L_x_14055:
[----:B------:R-:W-:Y:S05]  /*2fbb0*/  BSYNC B1 ;  /* 0x0000000000017941 */ /* 0x000fea0003800000 */
.L_x_14053:
        /* <DEDUP_REMOVED lines=9> */
.L_x_14057:
[----:B------:R-:W-:Y:S02]  /*2fc50*/  IMAD.MOV.U32 R16, RZ, RZ, R18 ;  /* 0x000000ffff107224 */ /* 0x000fe400078e0012 */
[----:B------:R-:W-:Y:S01]  /*2fc60*/  IMAD.MOV.U32 R12, RZ, RZ, R17 ;  /* 0x000000ffff0c7224 */ /* 0x000fe200078e0011 */
[----:B------:R-:W-:Y:S01]  /*2fc70*/  MOV R17, R30 ;  /* 0x0000001e00117202 */ /* 0x000fe20000000f00 */
[----:B------:R-:W-:Y:S02]  /*2fc80*/  IMAD.MOV.U32 R18, RZ, RZ, R19 ;  /* 0x000000ffff127224 */ /* 0x000fe400078e0013 */
.L_x_14058:
[----:B------:R-:W-:Y:S05]  /*2fc90*/  BSYNC B1 ;  /* 0x0000000000017941 */ /* 0x000fea0003800000 */
.L_x_14056:
        /* <DEDUP_REMOVED lines=9> */
.L_x_14060:
[----:B------:R-:W-:Y:S02]  /*2fd30*/  IMAD.MOV.U32 R19, RZ, RZ, R16 ;  /* 0x000000ffff137224 */ /* 0x000fe400078e0010 */
[----:B------:R-:W-:Y:S02]  /*2fd40*/  IMAD.MOV.U32 R30, RZ, RZ, R12 ;  /* 0x000000ffff1e7224 */ /* 0x000fe400078e000c */
[----:B------:R-:W-:Y:S02]  /*2fd50*/  IMAD.MOV.U32 R16, RZ, RZ, R31 ;  /* 0x000000ffff107224 */ /* 0x000fe400078e001f */
[----:B------:R-:W-:Y:S02]  /*2fd60*/  IMAD.MOV.U32 R12, RZ, RZ, R29 ;  /* 0x000000ffff0c7224 */ /* 0x000fe400078e001d */
.L_x_14061:
[----:B------:R-:W-:Y:S05]  /*2fd70*/  BSYNC B1 ;  /* 0x0000000000017941 */ /* 0x000fea0003800000 */
.L_x_14059:
        /* <DEDUP_REMOVED lines=9> */
.L_x_14063:
[----:B------:R-:W-:Y:S02]  /*2fe10*/  IMAD.MOV.U32 R31, RZ, RZ, R19 ;  /* 0x000000ffff1f7224 */ /* 0x000fe400078e0013 */
[----:B------:R-:W-:Y:S02]  /*2fe20*/  IMAD.MOV.U32 R29, RZ, RZ, R30 ;  /* 0x000000ffff1d7224 */ /* 0x000fe400078e001e */
[----:B------:R-:W-:Y:S02]  /*2fe30*/  IMAD.MOV.U32 R19, RZ, RZ, R34 ;  /* 0x000000ffff137224 */ /* 0x000fe400078e0022 */
[----:B------:R-:W-:Y:S02]  /*2fe40*/  IMAD.MOV.U32 R30, RZ, RZ, R33 ;  /* 0x000000ffff1e7224 */ /* 0x000fe400078e0021 */
.L_x_14064:
[----:B------:R-:W-:Y:S05]  /*2fe50*/  BSYNC B1 ;  /* 0x0000000000017941 */ /* 0x000fea0003800000 */
.L_x_14062:
        /* <DEDUP_REMOVED lines=16> */
.L_x_14066:
[----:B------:R-:W-:Y:S02]  /*2ff60*/  IMAD.MOV.U32 R10, RZ, RZ, R36 ;  /* 0x000000ffff0a7224 */ /* 0x000fe400078e0024 */
[----:B------:R-:W-:Y:S02]  /*2ff70*/  IMAD.MOV.U32 R33, RZ, RZ, R56 ;  /* 0x000000ffff217224 */ /* 0x000fe400078e0038 */
[----:B------:R-:W-:Y:S02]  /*2ff80*/  IMAD.MOV.U32 R56, RZ, RZ, R39 ;  /* 0x000000ffff387224 */ /* 0x000fe400078e0027 */
[----:B------:R-:W-:Y:S02]  /*2ff90*/  IMAD.MOV.U32 R36, RZ, RZ, R28 ;  /* 0x000000ffff247224 */ /* 0x000fe400078e001c */
.L_x_14067:
[----:B------:R-:W-:Y:S05]  /*2ffa0*/  BSYNC B1 ;  /* 0x0000000000017941 */ /* 0x000fea0003800000 */
.L_x_14065:
        /* <DEDUP_REMOVED lines=9> */
.L_x_14069:
[----:B------:R-:W-:Y:S02]  /*30040*/  IMAD.MOV.U32 R39, RZ, RZ, R10 ;  /* 0x000000ffff277224 */ /* 0x000fe400078e000a */
[----:B------:R-:W-:Y:S02]  /*30050*/  IMAD.MOV.U32 R28, RZ, RZ, R33 ;  /* 0x000000ffff1c7224 */ /* 0x000fe400078e0021 */
[----:B------:R-:W-:Y:S02]  /*30060*/  IMAD.MOV.U32 R10, RZ, RZ, R23 ;  /* 0x000000ffff0a7224 */ /* 0x000fe400078e0017 */
[----:B------:R-:W-:Y:S02]  /*30070*/  IMAD.MOV.U32 R33, RZ, RZ, R22 ;  /* 0x000000ffff217224 */ /* 0x000fe400078e0016 */
.L_x_14070:
[----:B------:R-:W-:Y:S05]  /*30080*/  BSYNC B1 ;  /* 0x0000000000017941 */ /* 0x000fea0003800000 */
.L_x_14068:
        /* <DEDUP_REMOVED lines=9> */
.L_x_14072:
[----:B------:R-:W-:Y:S02]  /*30120*/  IMAD.MOV.U32 R22, RZ, RZ, R39 ;  /* 0x000000ffff167224 */ /* 0x000fe400078e0027 */
[----:B------:R-:W-:Y:S02]  /*30130*/  IMAD.MOV.U32 R23, RZ, RZ, R28 ;  /* 0x000000ffff177224 */ /* 0x000fe400078e001c */
[----:B------:R-:W-:Y:S02]  /*30140*/  IMAD.MOV.U32 R39, RZ, RZ, R32 ;  /* 0x000000ffff277224 */ /* 0x000fe400078e0020 */
[----:B------:R-:W-:Y:S02]  /*30150*/  IMAD.MOV.U32 R28, RZ, RZ, R21 ;  /* 0x000000ffff1c7224 */ /* 0x000fe400078e0015 */
.L_x_14073:
[----:B------:R-:W-:Y:S05]  /*30160*/  BSYNC B1 ;  /* 0x0000000000017941 */ /* 0x000fea0003800000 */
.L_x_14071:
        /* <DEDUP_REMOVED lines=9> */
.L_x_14075:
[----:B------:R-:W-:Y:S01]  /*30200*/  MOV R21, R22 ;  /* 0x0000001600157202 */ /* 0x000fe20000000f00 */
[----:B------:R-:W-:Y:S02]  /*30210*/  IMAD.MOV.U32 R32, RZ, RZ, R23 ;  /* 0x000000ffff207224 */ /* 0x000fe400078e0017 */
[----:B------:R-:W-:Y:S02]  /*30220*/  IMAD.MOV.U32 R22, RZ, RZ, R25 ;  /* 0x000000ffff167224 */ /* 0x000fe400078e0019 */
[----:B------:R-:W-:Y:S02]  /*30230*/  IMAD.MOV.U32 R23, RZ, RZ, R26 ;  /* 0x000000ffff177224 */ /* 0x000fe400078e001a */
.L_x_14076:
[----:B------:R-:W-:Y:S05]  /*30240*/  BSYNC B1 ;  /* 0x0000000000017941 */ /* 0x000fea0003800000 */
.L_x_14074:
        /* <DEDUP_REMOVED lines=9> */
.L_x_14078:
[----:B------:R-:W-:Y:S01]  /*302e0*/  IMAD.MOV.U32 R26, RZ, RZ, R21 ;  /* 0x000000ffff1a7224 */ /* 0x000fe200078e0015 */
[----:B------:R-:W-:Y:S01]  /*302f0*/  MOV R25, R32 ;  /* 0x0000002000197202 */ /* 0x000fe20000000f00 */
[----:B------:R-:W-:Y:S02]  /*30300*/  IMAD.MOV.U32 R21, RZ, RZ, R20 ;  /* 0x000000ffff157224 */ /* 0x000fe400078e0014 */
[----:B------:R-:W-:Y:S02]  /*30310*/  IMAD.MOV.U32 R32, RZ, RZ, R27 ;  /* 0x000000ffff207224 */ /* 0x000fe400078e001b */
.L_x_14079:
[----:B------:R-:W-:Y:S05]  /*30320*/  BSYNC B1 ;  /* 0x0000000000017941 */ /* 0x000fea0003800000 */
.L_x_14077:
        /* <DEDUP_REMOVED lines=9> */
.L_x_14081:
[----:B------:R-:W-:Y:S01]  /*303c0*/  IMAD.MOV.U32 R27, RZ, RZ, R26 ;  /* 0x000000ffff1b7224 */ /* 0x000fe200078e001a */
[----:B------:R-:W-:Y:S01]  /*303d0*/  MOV R26, R35 ;  /* 0x00000023001a7202 */ /* 0x000fe20000000f00 */
[----:B------:R-:W-:Y:S02]  /*303e0*/  IMAD.MOV.U32 R20, RZ, RZ, R25 ;  /* 0x000000ffff147224 */ /* 0x000fe400078e0019 */
[----:B------:R-:W-:Y:S02]  /*303f0*/  IMAD.MOV.U32 R25, RZ, RZ, R24 ;  /* 0x000000ffff197224 */ /* 0x000fe400078e0018 */
.L_x_14082:
[----:B------:R-:W-:Y:S05]  /*30400*/  BSYNC B1 ;  /* 0x0000000000017941 */ /* 0x000fea0003800000 */
.L_x_14080:
        /* <DEDUP_REMOVED lines=9> */
.L_x_14084:
[----:B------:R-:W-:Y:S02]  /*304a0*/  IMAD.MOV.U32 R34, RZ, RZ, R27 ;  /* 0x000000ffff227224 */ /* 0x000fe400078e001b */
[----:B------:R-:W-:Y:S01]  /*304b0*/  IMAD.MOV.U32 R24, RZ, RZ, R20 ;  /* 0x000000ffff187224 */ /* 0x000fe200078e0014 */
[----:B------:R-:W-:Y:S01]  /*304c0*/  MOV R20, R37 ;  /* 0x0000002500147202 */ /* 0x000fe20000000f00 */
[----:B------:R-:W-:Y:S02]  /*304d0*/  IMAD.MOV.U32 R27, RZ, RZ, R38 ;  /* 0x000000ffff1b7224 */ /* 0x000fe400078e0026 */
.L_x_14085:
[----:B------:R-:W-:Y:S05]  /*304e0*/  BSYNC B1 ;  /* 0x0000000000017941 */ /* 0x000fea0003800000 */
.L_x_14083:
        /* <DEDUP_REMOVED lines=9> */
.L_x_14087:
[----:B------:R-:W-:Y:S02]  /*30580*/  IMAD.MOV.U32 R37, RZ, RZ, R34 ;  /* 0x000000ffff257224 */ /* 0x000fe400078e0022 */
[----:B------:R-:W-:Y:S02]  /*30590*/  IMAD.MOV.U32 R35, RZ, RZ, R24 ;  /* 0x000000ffff237224 */ /* 0x000fe400078e0018 */
[----:B------:R-:W-:Y:S02]  /*305a0*/  IMAD.MOV.U32 R34, RZ, RZ, R51 ;  /* 0x000000ffff227224 */ /* 0x000fe400078e0033 */
[----:B------:R-:W-:Y:S02]  /*305b0*/  IMAD.MOV.U32 R24, RZ, RZ, R3 ;  /* 0x000000ffff187224 */ /* 0x000fe400078e0003 */
.L_x_14088:
[----:B------:R-:W-:Y:S05]  /*305c0*/  BSYNC B1 ;  /* 0x0000000000017941 */ /* 0x000fea0003800000 */
.L_x_14086:
        /* <DEDUP_REMOVED lines=9> */
.L_x_14090:
[----:B------:R-:W-:Y:S02]  /*30660*/  IMAD.MOV.U32 R38, RZ, RZ, R37 ;  /* 0x000000ffff267224 */ /* 0x000fe400078e0025 */
[----:B------:R-:W-:Y:S02]  /*30670*/  IMAD.MOV.U32 R3, RZ, RZ, R35 ;  /* 0x000000ffff037224 */ /* 0x000fe400078e0023 */
[----:B------:R-:W-:Y:S02]  /*30680*/  IMAD.MOV.U32 R37, RZ, RZ, R42 ;  /* 0x000000ffff257224 */ /* 0x000fe400078e002a */
[----:B------:R-:W-:Y:S02]  /*30690*/  IMAD.MOV.U32 R35, RZ, RZ, R40 ;  /* 0x000000ffff237224 */ /* 0x000fe400078e0028 */
.L_x_14091:
[----:B------:R-:W-:Y:S05]  /*306a0*/  BSYNC B1 ;  /* 0x0000000000017941 */ /* 0x000fea0003800000 */
.L_x_14089:
        /* <DEDUP_REMOVED lines=9> */
.L_x_14093:
[----:B------:R-:W-:Y:S02]  /*30740*/  IMAD.MOV.U32 R42, RZ, RZ, R38 ;  /* 0x000000ffff2a7224 */ /* 0x000fe400078e0026 */
[----:B------:R-:W-:Y:S02]  /*30750*/  IMAD.MOV.U32 R40, RZ, RZ, R3 ;  /* 0x000000ffff287224 */ /* 0x000fe400078e0003 */
[----:B------:R-:W-:Y:S02]  /*30760*/  IMAD.MOV.U32 R38, RZ, RZ, R5 ;  /* 0x000000ffff267224 */ /* 0x000fe400078e0005 */
[----:B------:R-:W-:Y:S02]  /*30770*/  IMAD.MOV.U32 R3, RZ, RZ, R14 ;  /* 0x000000ffff037224 */ /* 0x000fe400078e000e */
.L_x_14094:
[----:B------:R-:W-:Y:S05]  /*30780*/  BSYNC B1 ;  /* 0x0000000000017941 */ /* 0x000fea0003800000 */
.L_x_14092:
        /* <DEDUP_REMOVED lines=9> */
.L_x_14096:
[----:B------:R-:W-:Y:S01]  /*30820*/  MOV R5, R42 ;  /* 0x0000002a00057202 */ /* 0x000fe20000000f00 */
[----:B------:R-:W-:Y:S02]  /*30830*/  IMAD.MOV.U32 R14, RZ, RZ, R40 ;  /* 0x000000ffff0e7224 */ /* 0x000fe400078e0028 */
[----:B------:R-:W-:Y:S02]  /*30840*/  IMAD.MOV.U32 R42, RZ, RZ, R15 ;  /* 0x000000ffff2a7224 */ /* 0x000fe400078e000f */
[----:B------:R-:W-:Y:S02]  /*30850*/  IMAD.MOV.U32 R40, RZ, RZ, R13 ;  /* 0x000000ffff287224 */ /* 0x000fe400078e000d */
.L_x_14097:
[----:B------:R-:W-:Y:S05]  /*30860*/  BSYNC B1 ;  /* 0x0000000000017941 */ /* 0x000fea0003800000 */
.L_x_14095:
        /* <DEDUP_REMOVED lines=9> */
.L_x_14099:
[----:B------:R-:W-:Y:S01]  /*30900*/  IMAD.MOV.U32 R15, RZ, RZ, R5 ;  /* 0x000000ffff0f7224 */ /* 0x000fe200078e0005 */
[----:B------:R-:W-:Y:S01]  /*30910*/  MOV R13, R14 ;  /* 0x0000000e000d7202 */ /* 0x000fe20000000f00 */
[----:B------:R-:W-:Y:S02]  /*30920*/  IMAD.MOV.U32 R5, RZ, RZ, R18 ;  /* 0x000000ffff057224 */ /* 0x000fe400078e0012 */
[----:B------:R-:W-:Y:S02]  /*30930*/  IMAD.MOV.U32 R14, RZ, RZ, R17 ;  /* 0x000000ffff0e7224 */ /* 0x000fe400078e0011 */
.L_x_14100:
[----:B------:R-:W-:Y:S05]  /*30940*/  BSYNC B1 ;  /* 0x0000000000017941 */ /* 0x000fea0003800000 */
.L_x_14098:
        /* <DEDUP_REMOVED lines=9> */
.L_x_14102:
[----:B------:R-:W-:Y:S01]  /*309e0*/  IMAD.MOV.U32 R18, RZ, RZ, R15 ;  /* 0x000000ffff127224 */ /* 0x000fe200078e000f */
[----:B------:R-:W-:Y:S01]  /*309f0*/  MOV R15, R16 ;  /* 0x00000010000f7202 */ /* 0x000fe20000000f00 */
[----:B------:R-:W-:Y:S02]  /*30a00*/  IMAD.MOV.U32 R17, RZ, RZ, R13 ;  /* 0x000000ffff117224 */ /* 0x000fe400078e000d */
[----:B------:R-:W-:Y:S02]  /*30a10*/  IMAD.MOV.U32 R13, RZ, RZ, R12 ;  /* 0x000000ffff0d7224 */ /* 0x000fe400078e000c */
.L_x_14103:
[----:B------:R-:W-:Y:S05]  /*30a20*/  BSYNC B1 ;  /* 0x0000000000017941 */ /* 0x000fea0003800000 */
.L_x_14101:
        /* <DEDUP_REMOVED lines=9> */
.L_x_14105:
[----:B------:R-:W-:Y:S02]  /*30ac0*/  IMAD.MOV.U32 R16, RZ, RZ, R18 ;  /* 0x000000ffff107224 */ /* 0x000fe400078e0012 */
[----:B------:R-:W-:Y:S01]  /*30ad0*/  IMAD.MOV.U32 R12, RZ, RZ, R17 ;  /* 0x000000ffff0c7224 */ /* 0x000fe200078e0011 */
[----:B------:R-:W-:Y:S01]  /*30ae0*/  MOV R17, R30 ;  /* 0x0000001e00117202 */ /* 0x000fe20000000f00 */
[----:B------:R-:W-:Y:S02]  /*30af0*/  IMAD.MOV.U32 R18, RZ, RZ, R19 ;  /* 0x000000ffff127224 */ /* 0x000fe400078e0013 */
.L_x_14106:
[----:B------:R-:W-:Y:S05]  /*30b00*/  BSYNC B1 ;  /* 0x0000000000017941 */ /* 0x000fea0003800000 */
.L_x_14104:
        /* <DEDUP_REMOVED lines=9> */
.L_x_14108:
[----:B------:R-:W-:Y:S02]  /*30ba0*/  IMAD.MOV.U32 R30, RZ, RZ, R16 ;  /* 0x000000ffff1e7224 */ /* 0x000fe400078e0010 */
[----:B------:R-:W-:Y:S02]  /*30bb0*/  IMAD.MOV.U32 R19, RZ, RZ, R12 ;  /* 0x000000ffff137224 */ /* 0x000fe400078e000c */
[----:B------:R-:W-:Y:S02]  /*30bc0*/  IMAD.MOV.U32 R16, RZ, RZ, R31 ;  /* 0x000000ffff107224 */ /* 0x000fe400078e001f */
[----:B------:R-:W-:Y:S02]  /*30bd0*/  IMAD.MOV.U32 R12, RZ, RZ, R29 ;  /* 0x000000ffff0c7224 */ /* 0x000fe400078e001d */
.L_x_14109:
[----:B------:R-:W-:Y:S05]  /*30be0*/  BSYNC B1 ;  /* 0x0000000000017941 */ /* 0x000fea0003800000 */
.L_x_14107:
        /* <DEDUP_REMOVED lines=16> */
.L_x_14111:
[----:B------:R-:W-:Y:S02]  /*30cf0*/  IMAD.MOV.U32 R8, RZ, RZ, R36 ;  /* 0x000000ffff087224 */ /* 0x000fe400078e0024 */
[----:B------:R-:W-:Y:S01]  /*30d00*/  IMAD.MOV.U32 R29, RZ, RZ, R56 ;  /* 0x000000ffff1d7224 */ /* 0x000fe200078e0038 */
[----:B------:R-:W-:Y:S01]  /*30d10*/  MOV R56, R33 ;  /* 0x0000002100387202 */ /* 0x000fe20000000f00 */
[----:B------:R-:W-:Y:S02]  /*30d20*/  IMAD.MOV.U32 R36, RZ, RZ, R10 ;  /* 0x000000ffff247224 */ /* 0x000fe400078e000a */
.L_x_14112:
[----:B------:R-:W-:Y:S05]  /*30d30*/  BSYNC B1 ;  /* 0x0000000000017941 */ /* 0x000fea0003800000 */
.L_x_14110:
        /* <DEDUP_REMOVED lines=9> */
.L_x_14114:
[----:B------:R-:W-:Y:S01]  /*30dd0*/  IMAD.MOV.U32 R31, RZ, RZ, R8 ;  /* 0x000000ffff1f7224 */ /* 0x000fe200078e0008 */
[----:B------:R-:W-:Y:S01]  /*30de0*/  MOV R8, R39 ;  /* 0x0000002700087202 */ /* 0x000fe20000000f00 */
[----:B------:R-:W-:Y:S02]  /*30df0*/  IMAD.MOV.U32 R10, RZ, RZ, R29 ;  /* 0x000000ffff0a7224 */ /* 0x000fe400078e001d */
[----:B------:R-:W-:Y:S02]  /*30e00*/  IMAD.MOV.U32 R29, RZ, RZ, R28 ;  /* 0x000000ffff1d7224 */ /* 0x000fe400078e001c */
.L_x_14115:
[----:B------:R-:W-:Y:S05]  /*30e10*/  BSYNC B1 ;  /* 0x0000000000017941 */ /* 0x000fea0003800000 */
.L_x_14113:
        /* <DEDUP_REMOVED lines=9> */
.L_x_14117:
[----:B------:R-:W-:Y:S01]  /*30eb0*/  IMAD.MOV.U32 R28, RZ, RZ, R31 ;  /* 0x000000ffff1c7224 */ /* 0x000fe200078e001f */
[----:B------:R-:W-:Y:S01]  /*30ec0*/  MOV R31, R22 ;  /* 0x00000016001f7202 */ /* 0x000fe20000000f00 */
[----:B------:R-:W-:Y:S02]  /*30ed0*/  IMAD.MOV.U32 R33, RZ, RZ, R10 ;  /* 0x000000ffff217224 */ /* 0x000fe400078e000a */
[----:B------:R-:W-:Y:S02]  /*30ee0*/  IMAD.MOV.U32 R10, RZ, RZ, R23 ;  /* 0x000000ffff0a7224 */ /* 0x000fe400078e0017 */
.L_x_14118:
[----:B------:R-:W-:Y:S05]  /*30ef0*/  BSYNC B1 ;  /* 0x0000000000017941 */ /* 0x000fea0003800000 */
.L_x_14116:
        /* <DEDUP_REMOVED lines=9> */
.L_x_14120:
[----:B------:R-:W-:Y:S01]  /*30f90*/  IMAD.MOV.U32 R23, RZ, RZ, R28 ;  /* 0x000000ffff177224 */ /* 0x000fe200078e001c */
[----:B------:R-:W-:Y:S01]  /*30fa0*/  MOV R28, R21 ;  /* 0x00000015001c7202 */ /* 0x000fe20000000f00 */
[----:B------:R-:W-:Y:S02]  /*30fb0*/  IMAD.MOV.U32 R22, RZ, RZ, R33 ;  /* 0x000000ffff167224 */ /* 0x000fe400078e0021 */
[----:B------:R-:W-:Y:S02]  /*30fc0*/  IMAD.MOV.U32 R33, RZ, RZ, R32 ;  /* 0x000000ffff217224 */ /* 0x000fe400078e0020 */
.L_x_14121:
[----:B------:R-:W-:Y:S05]  /*30fd0*/  BSYNC B1 ;  /* 0x0000000000017941 */ /* 0x000fea0003800000 */
.L_x_14119:
        /* <DEDUP_REMOVED lines=9> */
.L_x_14123:
[----:B------:R-:W-:Y:S01]  /*31070*/  IMAD.MOV.U32 R32, RZ, RZ, R23 ;  /* 0x000000ffff207224 */ /* 0x000fe200078e0017 */
[----:B------:R-:W-:Y:S01]  /*31080*/  MOV R23, R26 ;  /* 0x0000001a00177202 */ /* 0x000fe20000000f00 */
[----:B------:R-:W-:Y:S02]  /*31090*/  IMAD.MOV.U32 R21, RZ, RZ, R22 ;  /* 0x000000ffff157224 */ /* 0x000fe400078e0016 */
[----:B------:R-:W-:Y:S02]  /*310a0*/  IMAD.MOV.U32 R22, RZ, RZ, R25 ;  /* 0x000000ffff167224 */ /* 0x000fe400078e0019 */
.L_x_14124:
[----:B------:R-:W-:Y:S05]  /*310b0*/  BSYNC B1 ;  /* 0x0000000000017941 */ /* 0x000fea0003800000 */
.L_x_14122:
        /* <DEDUP_REMOVED lines=9> */
.L_x_14126:
[----:B------:R-:W-:Y:S01]  /*31150*/  IMAD.MOV.U32 R39, RZ, RZ, R32 ;  /* 0x000000ffff277224 */ /* 0x000fe200078e0020 */
[----:B------:R-:W-:Y:S01]  /*31160*/  MOV R32, R27 ;  /* 0x0000001b00207202 */ /* 0x000fe20000000f00 */
[----:B------:R-:W-:Y:S02]  /*31170*/  IMAD.MOV.U32 R25, RZ, RZ, R21 ;  /* 0x000000ffff197224 */ /* 0x000fe400078e0015 */
[----:B------:R-:W-:Y:S02]  /*31180*/  IMAD.MOV.U32 R21, RZ, RZ, R20 ;  /* 0x000000ffff157224 */ /* 0x000fe400078e0014 */
.L_x_14127:
[----:B------:R-:W-:Y:S05]  /*31190*/  BSYNC B1 ;  /* 0x0000000000017941 */ /* 0x000fea0003800000 */
.L_x_14125:
        /* <DEDUP_REMOVED lines=9> */
.L_x_14129:
[----:B------:R-:W-:Y:S01]  /*31230*/  IMAD.MOV.U32 R26, RZ, RZ, R39 ;  /* 0x000000ffff1a7224 */ /* 0x000fe200078e0027 */
[----:B------:R-:W-:Y:S01]  /*31240*/  MOV R39, R34 ;  /* 0x0000002200277202 */ /* 0x000fe20000000f00 */
[----:B------:R-:W-:Y:S02]  /*31250*/  IMAD.MOV.U32 R20, RZ, RZ, R25 ;  /* 0x000000ffff147224 */ /* 0x000fe400078e0019 */
[----:B------:R-:W-:Y:S02]  /*31260*/  IMAD.MOV.U32 R25, RZ, RZ, R24 ;  /* 0x000000ffff197224 */ /* 0x000fe400078e0018 */
.L_x_14130:
[----:B------:R-:W-:Y:S05]  /*31270*/  BSYNC B1 ;  /* 0x0000000000017941 */ /* 0x000fea0003800000 */
.L_x_14128:
        /* <DEDUP_REMOVED lines=9> */
.L_x_14132:
[----:B------:R-:W-:Y:S01]  /*31310*/  IMAD.MOV.U32 R27, RZ, RZ, R26 ;  /* 0x000000ffff1b7224 */ /* 0x000fe200078e001a */
[----:B------:R-:W-:Y:S01]  /*31320*/  MOV R26, R37 ;  /* 0x00000025001a7202 */ /* 0x000fe20000000f00 */
[----:B------:R-:W-:Y:S02]  /*31330*/  IMAD.MOV.U32 R24, RZ, RZ, R20 ;  /* 0x000000ffff187224 */ /* 0x000fe400078e0014 */
[----:B------:R-:W-:Y:S02]  /*31340*/  IMAD.MOV.U32 R20, RZ, RZ, R35 ;  /* 0x000000ffff147224 */ /* 0x000fe400078e0023 */
.L_x_14133:
[----:B------:R-:W-:Y:S05]  /*31350*/  BSYNC B1 ;  /* 0x0000000000017941 */ /* 0x000fea0003800000 */
.L_x_14131:
        /* <DEDUP_REMOVED lines=9> */
.L_x_14135:
[----:B------:R-:W-:Y:S01]  /*313f0*/  IMAD.MOV.U32 R37, RZ, RZ, R27 ;  /* 0x000000ffff257224 */ /* 0x000fe200078e001b */
[----:B------:R-:W-:Y:S01]  /*31400*/  MOV R27, R38 ;  /* 0x00000026001b7202 */ /* 0x000fe20000000f00 */
[----:B------:R-:W-:Y:S02]  /*31410*/  IMAD.MOV.U32 R35, RZ, RZ, R24 ;  /* 0x000000ffff237224 */ /* 0x000fe400078e0018 */
[----:B------:R-:W-:Y:S02]  /*31420*/  IMAD.MOV.U32 R24, RZ, RZ, R3 ;  /* 0x000000ffff187224 */ /* 0x000fe400078e0003 */
.L_x_14136:
[----:B------:R-:W-:Y:S05]  /*31430*/  BSYNC B1 ;  /* 0x0000000000017941 */ /* 0x000fea0003800000 */
.L_x_14134:
        /* <DEDUP_REMOVED lines=9> */
.L_x_14138:
[----:B------:R-:W-:Y:S01]  /*314d0*/  IMAD.MOV.U32 R34, RZ, RZ, R37 ;  /* 0x000000ffff227224 */ /* 0x000fe200078e0025 */
[----:B------:R-:W-:Y:S01]  /*314e0*/  MOV R37, R42 ;  /* 0x0000002a00257202 */ /* 0x000fe20000000f00 */
[----:B------:R-:W-:Y:S02]  /*314f0*/  IMAD.MOV.U32 R3, RZ, RZ, R35 ;  /* 0x000000ffff037224 */ /* 0x000fe400078e0023 */
[----:B------:R-:W-:Y:S02]  /*31500*/  IMAD.MOV.U32 R35, RZ, RZ, R40 ;  /* 0x000000ffff237224 */ /* 0x000fe400078e0028 */
.L_x_14139:
[----:B------:R-:W-:Y:S05]  /*31510*/  BSYNC B1 ;  /* 0x0000000000017941 */ /* 0x000fea0003800000 */
.L_x_14137:
        /* <DEDUP_REMOVED lines=9> */
.L_x_14141:
[----:B------:R-:W-:Y:S01]  /*315b0*/  IMAD.MOV.U32 R40, RZ, RZ, R34 ;  /* 0x000000ffff287224 */ /* 0x000fe200078e0022 */
[----:B------:R-:W-:Y:S01]  /*315c0*/  MOV R34, R5 ;  /* 0x0000000500227202 */ /* 0x000fe20000000f00 */
[----:B------:R-:W-:Y:S02]  /*315d0*/  IMAD.MOV.U32 R38, RZ, RZ, R3 ;  /* 0x000000ffff267224 */ /* 0x000fe400078e0003 */
[----:B------:R-:W-:Y:S02]  /*315e0*/  IMAD.MOV.U32 R3, RZ, RZ, R14 ;  /* 0x000000ffff037224 */ /* 0x000fe400078e000e */
.L_x_14142:
[----:B------:R-:W-:Y:S05]  /*315f0*/  BSYNC B1 ;  /* 0x0000000000017941 */ /* 0x000fea0003800000 */
.L_x_14140:
        /* <DEDUP_REMOVED lines=9> */
.L_x_14144:
[----:B------:R-:W-:Y:S01]  /*31690*/  IMAD.MOV.U32 R5, RZ, RZ, R40 ;  /* 0x000000ffff057224 */ /* 0x000fe200078e0028 */
[----:B------:R-:W-:Y:S01]  /*316a0*/  MOV R40, R15 ;  /* 0x0000000f00287202 */ /* 0x000fe20000000f00 */
[----:B------:R-:W-:Y:S02]  /*316b0*/  IMAD.MOV.U32 R14, RZ, RZ, R38 ;  /* 0x000000ffff0e7224 */ /* 0x000fe400078e0026 */
[----:B------:R-:W-:Y:S02]  /*316c0*/  IMAD.MOV.U32 R38, RZ, RZ, R13 ;  /* 0x000000ffff267224 */ /* 0x000fe400078e000d */
.L_x_14145:
[----:B------:R-:W-:Y:S05]  /*316d0*/  BSYNC B1 ;  /* 0x0000000000017941 */ /* 0x000fea0003800000 */
.L_x_14143:
        /* <DEDUP_REMOVED lines=9> */
.L_x_14147:
[----:B------:R-:W-:Y:S01]  /*31770*/  IMAD.MOV.U32 R15, RZ, RZ, R5 ;  /* 0x000000ffff0f7224 */ /* 0x000fe200078e0005 */
[----:B------:R-:W-:Y:S01]  /*31780*/  MOV R5, R18 ;  /* 0x0000001200057202 */ /* 0x000fe20000000f00 */
[----:B------:R-:W-:Y:S02]  /*31790*/  IMAD.MOV.U32 R13, RZ, RZ, R14 ;  /* 0x000000ffff0d7224 */ /* 0x000fe400078e000e */
[----:B------:R-:W-:Y:S02]  /*317a0*/  IMAD.MOV.U32 R14, RZ, RZ, R17 ;  /* 0x000000ffff0e7224 */ /* 0x000fe400078e0011 */
.L_x_14148:
[----:B------:R-:W-:Y:S05]  /*317b0*/  BSYNC B1 ;  /* 0x0000000000017941 */ /* 0x000fea0003800000 */
.L_x_14146:
        /* <DEDUP_REMOVED lines=9> */
.L_x_14150:
[----:B------:R-:W-:Y:S01]  /*31850*/  IMAD.MOV.U32 R17, RZ, RZ, R15 ;  /* 0x000000ffff117224 */ /* 0x000fe200078e000f */
[----:B------:R-:W-:Y:S01]  /*31860*/  MOV R15, R16 ;  /* 0x00000010000f7202 */ /* 0x000fe20000000f00 */
[----:B------:R-:W-:Y:S02]  /*31870*/  IMAD.MOV.U32 R18, RZ, RZ, R13 ;  /* 0x000000ffff127224 */ /* 0x000fe400078e000d */
[----:B------:R-:W-:Y:S02]  /*31880*/  IMAD.MOV.U32 R13, RZ, RZ, R12 ;  /* 0x000000ffff0d7224 */ /* 0x000fe400078e000c */
.L_x_14151:
[----:B------:R-:W-:Y:S05]  /*31890*/  BSYNC B1 ;  /* 0x0000000000017941 */ /* 0x000fea0003800000 */
.L_x_14149:
        /* <DEDUP_REMOVED lines=9> */
.L_x_14153:
[----:B------:R-:W-:Y:S01]  /*31930*/  IMAD.MOV.U32 R16, RZ, RZ, R17 ;  /* 0x000000ffff107224 */ /* 0x000fe200078e0011 */
[----:B------:R-:W-:Y:S01]  /*31940*/  MOV R17, R30 ;  /* 0x0000001e00117202 */ /* 0x000fe20000000f00 */
[----:B------:R-:W-:Y:S02]  /*31950*/  IMAD.MOV.U32 R12, RZ, RZ, R18 ;  /* 0x000000ffff0c7224 */ /* 0x000fe400078e0012 */
[----:B------:R-:W-:Y:S02]  /*31960*/  IMAD.MOV.U32 R18, RZ, RZ, R19 ;  /* 0x000000ffff127224 */ /* 0x000fe400078e0013 */
.L_x_14154:
[----:B------:R-:W-:Y:S05]  /*31970*/  BSYNC B1 ;  /* 0x0000000000017941 */ /* 0x000fea0003800000 */
.L_x_14152:
        /* <DEDUP_REMOVED lines=16> */
.L_x_14156:
[----:B------:R-:W-:Y:S01]  /*31a80*/  MOV R6, R36 ;  /* 0x0000002400067202 */ /* 0x000fe20000000f00 */
[----:B------:R-:W-:Y:S02]  /*31a90*/  IMAD.MOV.U32 R19, RZ, RZ, R56 ;  /* 0x000000ffff137224 */ /* 0x000fe400078e0038 */
[----:B------:R-:W-:Y:S02]  /*31aa0*/  IMAD.MOV.U32 R56, RZ, RZ, R29 ;  /* 0x000000ffff387224 */ /* 0x000fe400078e001d */
[----:B------:R-:W-:Y:S02]  /*31ab0*/  IMAD.MOV.U32 R36, RZ, RZ, R8 ;  /* 0x000000ffff247224 */ /* 0x000fe400078e0008 */
.L_x_14157:
[----:B------:R-:W-:Y:S05]  /*31ac0*/  BSYNC B1 ;  /* 0x0000000000017941 */ /* 0x000fea0003800000 */
.L_x_14155:
        /* <DEDUP_REMOVED lines=9> */
.L_x_14159:
[----:B------:R-:W-:Y:S01]  /*31b60*/  MOV R29, R6 ;  /* 0x00000006001d7202 */ /* 0x000fe20000000f00 */
[----:B------:R-:W-:Y:S02]  /*31b70*/  IMAD.MOV.U32 R8, RZ, RZ, R19 ;  /* 0x000000ffff087224 */ /* 0x000fe400078e0013 */
[----:B------:R-:W-:Y:S02]  /*31b80*/  IMAD.MOV.U32 R6, RZ, RZ, R31 ;  /* 0x000000ffff067224 */ /* 0x000fe400078e001f */
[----:B------:R-:W-:Y:S02]  /*31b90*/  IMAD.MOV.U32 R19, RZ, RZ, R10 ;  /* 0x000000ffff137224 */ /* 0x000fe400078e000a */
.L_x_14160:
[----:B------:R-:W-:Y:S05]  /*31ba0*/  BSYNC B1 ;  /* 0x0000000000017941 */ /* 0x000fea0003800000 */
.L_x_14158:
        /* <DEDUP_REMOVED lines=9> */
.L_x_14162:
[----:B------:R-:W-:Y:S01]  /*31c40*/  MOV R10, R29 ;  /* 0x0000001d000a7202 */ /* 0x000fe20000000f00 */
[----:B------:R-:W-:Y:S02]  /*31c50*/  IMAD.MOV.U32 R31, RZ, RZ, R8 ;  /* 0x000000ffff1f7224 */ /* 0x000fe400078e0008 */
[----:B------:R-:W-:Y:S02]  /*31c60*/  IMAD.MOV.U32 R29, RZ, RZ, R28 ;  /* 0x000000ffff1d7224 */ /* 0x000fe400078e001c */
[----:B------:R-:W-:Y:S02]  /*31c70*/  IMAD.MOV.U32 R8, RZ, RZ, R33 ;  /* 0x000000ffff087224 */ /* 0x000fe400078e0021 */
.L_x_14163:
[----:B------:R-:W-:Y:S05]  /*31c80*/  BSYNC B1 ;  /* 0x0000000000017941 */ /* 0x000fea0003800000 */
.L_x_14161:
        /* <DEDUP_REMOVED lines=9> */
.L_x_14165:
[----:B------:R-:W-:Y:S01]  /*31d20*/  MOV R33, R10 ;  /* 0x0000000a00217202 */ /* 0x000fe20000000f00 */
[----:B------:R-:W-:Y:S02]  /*31d30*/  IMAD.MOV.U32 R28, RZ, RZ, R31 ;  /* 0x000000ffff1c7224 */ /* 0x000fe400078e001f */
[----:B------:R-:W-:Y:S02]  /*31d40*/  IMAD.MOV.U32 R10, RZ, RZ, R23 ;  /* 0x000000ffff0a7224 */ /* 0x000fe400078e0017 */
[----:B------:R-:W-:Y:S02]  /*31d50*/  IMAD.MOV.U32 R31, RZ, RZ, R22 ;  /* 0x000000ffff1f7224 */ /* 0x000fe400078e0016 */
.L_x_14166:
[----:B------:R-:W-:Y:S05]  /*31d60*/  BSYNC B1 ;  /* 0x0000000000017941 */ /* 0x000fea0003800000 */
.L_x_14164:
        /* <DEDUP_REMOVED lines=9> */
.L_x_14168:
[----:B------:R-:W-:Y:S01]  /*31e00*/  MOV R30, R33 ;  /* 0x00000021001e7202 */ /* 0x000fe20000000f00 */
[----:B------:R-:W-:Y:S02]  /*31e10*/  IMAD.MOV.U32 R22, RZ, RZ, R28 ;  /* 0x000000ffff167224 */ /* 0x000fe400078e001c */
[----:B------:R-:W-:Y:S02]  /*31e20*/  IMAD.MOV.U32 R33, RZ, RZ, R32 ;  /* 0x000000ffff217224 */ /* 0x000fe400078e0020 */
[----:B------:R-:W-:Y:S02]  /*31e30*/  IMAD.MOV.U32 R28, RZ, RZ, R21 ;  /* 0x000000ffff1c7224 */ /* 0x000fe400078e0015 */
.L_x_14169:
[----:B------:R-:W-:Y:S05]  /*31e40*/  BSYNC B1 ;  /* 0x0000000000017941 */ /* 0x000fea0003800000 */
.L_x_14167:
        /* <DEDUP_REMOVED lines=9> */
.L_x_14171:
[----:B------:R-:W-:Y:S01]  /*31ee0*/  MOV R23, R30 ;  /* 0x0000001e00177202 */ /* 0x000fe20000000f00 */
[----:B------:R-:W-:Y:S02]  /*31ef0*/  IMAD.MOV.U32 R21, RZ, RZ, R22 ;  /* 0x000000ffff157224 */ /* 0x000fe400078e0016 */
[----:B------:R-:W-:Y:S02]  /*31f00*/  IMAD.MOV.U32 R30, RZ, RZ, R39 ;  /* 0x000000ffff1e7224 */ /* 0x000fe400078e0027 */
[----:B------:R-:W-:Y:S02]  /*31f10*/  IMAD.MOV.U32 R22, RZ, RZ, R25 ;  /* 0x000000ffff167224 */ /* 0x000fe400078e0019 */
.L_x_14172:
[----:B------:R-:W-:Y:S05]  /*31f20*/  BSYNC B1 ;  /* 0x0000000000017941 */ /* 0x000fea0003800000 */
.L_x_14170:
        /* <DEDUP_REMOVED lines=9> */
.L_x_14174:
[----:B------:R-:W-:Y:S01]  /*31fc0*/  MOV R32, R23 ;  /* 0x0000001700207202 */ /* 0x000fe20000000f00 */
[----:B------:R-:W-:Y:S02]  /*31fd0*/  IMAD.MOV.U32 R25, RZ, RZ, R21 ;  /* 0x000000ffff197224 */ /* 0x000fe400078e0015 */
[----:B------:R-:W-:Y:S02]  /*31fe0*/  IMAD.MOV.U32 R23, RZ, RZ, R26 ;  /* 0x000000ffff177224 */ /* 0x000fe400078e001a */
[----:B------:R-:W-:Y:S02]  /*31ff0*/  IMAD.MOV.U32 R21, RZ, RZ, R20 ;  /* 0x000000ffff157224 */ /* 0x000fe400078e0014 */
.L_x_14175:
[----:B------:R-:W-:Y:S05]  /*32000*/  BSYNC B1 ;  /* 0x0000000000017941 */ /* 0x000fea0003800000 */
.L_x_14173:
        /* <DEDUP_REMOVED lines=9> */
.L_x_14177:
[----:B------:R-:W-:Y:S01]  /*320a0*/  MOV R26, R32 ;  /* 0x00000020001a7202 */ /* 0x000fe20000000f00 */
[----:B------:R-:W-:Y:S02]  /*320b0*/  IMAD.MOV.U32 R20, RZ, RZ, R25 ;  /* 0x000000ffff147224 */ /* 0x000fe400078e0019 */
[----:B------:R-:W-:Y:S02]  /*320c0*/  IMAD.MOV.U32 R32, RZ, RZ, R27 ;  /* 0x000000ffff207224 */ /* 0x000fe400078e001b */
[----:B------:R-:W-:Y:S02]  /*320d0*/  IMAD.MOV.U32 R25, RZ, RZ, R24 ;  /* 0x000000ffff197224 */ /* 0x000fe400078e0018 */
.L_x_14178:
[----:B------:R-:W-:Y:S05]  /*320e0*/  BSYNC B1 ;  /* 0x0000000000017941 */ /* 0x000fea0003800000 */
.L_x_14176:
        /* <DEDUP_REMOVED lines=9> */
.L_x_14180:
[----:B------:R-:W-:Y:S01]  /*32180*/  MOV R27, R26 ;  /* 0x0000001a001b7202 */ /* 0x000fe20000000f00 */
[----:B------:R-:W-:Y:S02]  /*32190*/  IMAD.MOV.U32 R24, RZ, RZ, R20 ;  /* 0x000000ffff187224 */ /* 0x000fe400078e0014 */
[----:B------:R-:W-:Y:S02]  /*321a0*/  IMAD.MOV.U32 R26, RZ, RZ, R37 ;  /* 0x000000ffff1a7224 */ /* 0x000fe400078e0025 */
[----:B------:R-:W-:Y:S02]  /*321b0*/  IMAD.MOV.U32 R20, RZ, RZ, R35 ;  /* 0x000000ffff147224 */ /* 0x000fe400078e0023 */
.L_x_14181:
[----:B------:R-:W-:Y:S05]  /*321c0*/  BSYNC B1 ;  /* 0x0000000000017941 */ /* 0x000fea0003800000 */
.L_x_14179:
        /* <DEDUP_REMOVED lines=9> */
.L_x_14183:
[----:B------:R-:W-:Y:S01]  /*32260*/  MOV R37, R27 ;  /* 0x0000001b00257202 */ /* 0x000fe20000000f00 */
[----:B------:R-:W-:Y:S02]  /*32270*/  IMAD.MOV.U32 R35, RZ, RZ, R24 ;  /* 0x000000ffff237224 */ /* 0x000fe400078e0018 */
[----:B------:R-:W-:Y:S02]  /*32280*/  IMAD.MOV.U32 R27, RZ, RZ, R34 ;  /* 0x000000ffff1b7224 */ /* 0x000fe400078e0022 */
[----:B------:R-:W-:Y:S02]  /*32290*/  IMAD.MOV.U32 R24, RZ, RZ, R3 ;  /* 0x000000ffff187224 */ /* 0x000fe400078e0003 */
.L_x_14184:
[----:B------:R-:W-:Y:S05]  /*322a0*/  BSYNC B1 ;  /* 0x0000000000017941 */ /* 0x000fea0003800000 */
.L_x_14182:
        /* <DEDUP_REMOVED lines=9> */
.L_x_14186:
[----:B------:R-:W-:Y:S01]  /*32340*/  MOV R34, R37 ;  /* 0x0000002500227202 */ /* 0x000fe20000000f00 */
[----:B------:R-:W-:Y:S02]  /*32350*/  IMAD.MOV.U32 R3, RZ, RZ, R35 ;  /* 0x000000ffff037224 */ /* 0x000fe400078e0023 */
[----:B------:R-:W-:Y:S02]  /*32360*/  IMAD.MOV.U32 R37, RZ, RZ, R40 ;  /* 0x000000ffff257224 */ /* 0x000fe400078e0028 */
[----:B------:R-:W-:Y:S02]  /*32370*/  IMAD.MOV.U32 R35, RZ, RZ, R38 ;  /* 0x000000ffff237224 */ /* 0x000fe400078e0026 */
.L_x_14187:
[----:B------:R-:W-:Y:S05]  /*32380*/  BSYNC B1 ;  /* 0x0000000000017941 */ /* 0x000fea0003800000 */
.L_x_14185:
        /* <DEDUP_REMOVED lines=9> */
.L_x_14189:
[----:B------:R-:W-:Y:S01]  /*32420*/  MOV R40, R34 ;  /* 0x0000002200287202 */ /* 0x000fe20000000f00 */
[----:B------:R-:W-:Y:S02]  /*32430*/  IMAD.MOV.U32 R38, RZ, RZ, R3 ;  /* 0x000000ffff267224 */ /* 0x000fe400078e0003 */
[----:B------:R-:W-:Y:S02]  /*32440*/  IMAD.MOV.U32 R34, RZ, RZ, R5 ;  /* 0x000000ffff227224 */ /* 0x000fe400078e0005 */
[----:B------:R-:W-:Y:S02]  /*32450*/  IMAD.MOV.U32 R3, RZ, RZ, R14 ;  /* 0x000000ffff037224 */ /* 0x000fe400078e000e */
.L_x_14190:
[----:B------:R-:W-:Y:S05]  /*32460*/  BSYNC B1 ;  /* 0x0000000000017941 */ /* 0x000fea0003800000 */
.L_x_14188:
        /* <DEDUP_REMOVED lines=9> */
.L_x_14192:
[----:B------:R-:W-:Y:S01]  /*32500*/  MOV R14, R40 ;  /* 0x00000028000e7202 */ /* 0x000fe20000000f00 */
[----:B------:R-:W-:Y:S02]  /*32510*/  IMAD.MOV.U32 R5, RZ, RZ, R38 ;  /* 0x000000ffff057224 */ /* 0x000fe400078e0026 */
[----:B------:R-:W-:Y:S02]  /*32520*/  IMAD.MOV.U32 R40, RZ, RZ, R15 ;  /* 0x000000ffff287224 */ /* 0x000fe400078e000f */
[----:B------:R-:W-:Y:S02]  /*32530*/  IMAD.MOV.U32 R38, RZ, RZ, R13 ;  /* 0x000000ffff267224 */ /* 0x000fe400078e000d */
.L_x_14193:
[----:B------:R-:W-:Y:S05]  /*32540*/  BSYNC B1 ;  /* 0x0000000000017941 */ /* 0x000fea0003800000 */
.L_x_14191:
        /* <DEDUP_REMOVED lines=9> */
.L_x_14195:
[----:B------:R-:W-:Y:S01]  /*325e0*/  MOV R15, R14 ;  /* 0x0000000e000f7202 */ /* 0x000fe20000000f00 */
[----:B------:R-:W-:Y:S02]  /*325f0*/  IMAD.MOV.U32 R13, RZ, RZ, R5 ;  /* 0x000000ffff0d7224 */ /* 0x000fe400078e0005 */
[----:B------:R-:W-:Y:S02]  /*32600*/  IMAD.MOV.U32 R14, RZ, RZ, R17 ;  /* 0x000000ffff0e7224 */ /* 0x000fe400078e0011 */
[----:B------:R-:W-:Y:S02]  /*32610*/  IMAD.MOV.U32 R5, RZ, RZ, R18 ;  /* 0x000000ffff057224 */ /* 0x000fe400078e0012 */
.L_x_14196:
[----:B------:R-:W-:Y:S05]  /*32620*/  BSYNC B1 ;  /* 0x0000000000017941 */ /* 0x000fea0003800000 */
.L_x_14194:
        /* <DEDUP_REMOVED lines=9> */
.L_x_14198:
[----:B------:R-:W-:Y:S01]  /*326c0*/  MOV R18, R15 ;  /* 0x0000000f00127202 */ /* 0x000fe20000000f00 */
[----:B------:R-:W-:Y:S02]  /*326d0*/  IMAD.MOV.U32 R17, RZ, RZ, R13 ;  /* 0x000000ffff117224 */ /* 0x000fe400078e000d */
[----:B------:R-:W-:Y:S02]  /*326e0*/  IMAD.MOV.U32 R15, RZ, RZ, R16 ;  /* 0x000000ffff0f7224 */ /* 0x000fe400078e0010 */
[----:B------:R-:W-:Y:S02]  /*326f0*/  IMAD.MOV.U32 R13, RZ, RZ, R12 ;  /* 0x000000ffff0d7224 */ /* 0x000fe400078e000c */
.L_x_14199:
[----:B------:R-:W-:Y:S05]  /*32700*/  BSYNC B1 ;  /* 0x0000000000017941 */ /* 0x000fea0003800000 */
.L_x_14197:
        /* <DEDUP_REMOVED lines=16> */
.L_x_14201:
[----:B------:R-:W-:Y:S02]  /*32810*/  IMAD.MOV.U32 R4, RZ, RZ, R36 ;  /* 0x000000ffff047224 */ /* 0x000fe400078e0024 */
[----:B------:R-:W-:Y:S02]  /*32820*/  IMAD.MOV.U32 R39, RZ, RZ, R56 ;  /* 0x000000ffff277224 */ /* 0x000fe400078e0038 */
[----:B------:R-:W-:Y:S02]  /*32830*/  IMAD.MOV.U32 R56, RZ, RZ, R19 ;  /* 0x000000ffff387224 */ /* 0x000fe400078e0013 */
[----:B------:R-:W-:Y:S02]  /*32840*/  IMAD.MOV.U32 R36, RZ, RZ, R6 ;  /* 0x000000ffff247224 */ /* 0x000fe400078e0006 */
.L_x_14202:
[----:B------:R-:W-:Y:S05]  /*32850*/  BSYNC B1 ;  /* 0x0000000000017941 */ /* 0x000fea0003800000 */
.L_x_14200:
        /* <DEDUP_REMOVED lines=9> */
.L_x_14204:
[----:B------:R-:W-:Y:S02]  /*328f0*/  IMAD.MOV.U32 R19, RZ, RZ, R4 ;  /* 0x000000ffff137224 */ /* 0x000fe400078e0004 */
[----:B------:R-:W-:Y:S02]  /*32900*/  IMAD.MOV.U32 R6, RZ, RZ, R39 ;  /* 0x000000ffff067224 */ /* 0x000fe400078e0027 */
[----:B------:R-:W-:Y:S02]  /*32910*/  IMAD.MOV.U32 R4, RZ, RZ, R29 ;  /* 0x000000ffff047224 */ /* 0x000fe400078e001d */
[----:B------:R-:W-:Y:S02]  /*32920*/  IMAD.MOV.U32 R39, RZ, RZ, R8 ;  /* 0x000000ffff277224 */ /* 0x000fe400078e0008 */
.L_x_14205:
[----:B------:R-:W-:Y:S05]  /*32930*/  BSYNC B1 ;  /* 0x0000000000017941 */ /* 0x000fea0003800000 */
.L_x_14203:
        /* <DEDUP_REMOVED lines=9> */
.L_x_14207:
[----:B------:R-:W-:Y:S02]  /*329d0*/  IMAD.MOV.U32 R8, RZ, RZ, R19 ;  /* 0x000000ffff087224 */ /* 0x000fe400078e0013 */
[----:B------:R-:W-:Y:S02]  /*329e0*/  IMAD.MOV.U32 R29, RZ, RZ, R6 ;  /* 0x000000ffff1d7224 */ /* 0x000fe400078e0006 */
[----:B------:R-:W-:Y:S02]  /*329f0*/  IMAD.MOV.U32 R19, RZ, RZ, R10 ;  /* 0x000000ffff137224 */ /* 0x000fe400078e000a */
[----:B------:R-:W-:Y:S02]  /*32a00*/  IMAD.MOV.U32 R6, RZ, RZ, R31 ;  /* 0x000000ffff067224 */ /* 0x000fe400078e001f */
.L_x_14208:
[----:B------:R-:W-:Y:S05]  /*32a10*/  BSYNC B1 ;  /* 0x0000000000017941 */ /* 0x000fea0003800000 */
.L_x_14206:
        /* <DEDUP_REMOVED lines=9> */
.L_x_14210:
[----:B------:R-:W-:Y:S02]  /*32ab0*/  IMAD.MOV.U32 R43, RZ, RZ, R8 ;  /* 0x000000ffff2b7224 */ /* 0x000fe400078e0008 */
[----:B------:R-:W-:Y:S02]  /*32ac0*/  IMAD.MOV.U32 R31, RZ, RZ, R29 ;  /* 0x000000ffff1f7224 */ /* 0x000fe400078e001d */
[----:B------:R-:W-:Y:S02]  /*32ad0*/  IMAD.MOV.U32 R8, RZ, RZ, R33 ;  /* 0x000000ffff087224 */ /* 0x000fe400078e0021 */
[----:B------:R-:W-:Y:S02]  /*32ae0*/  IMAD.MOV.U32 R29, RZ, RZ, R28 ;  /* 0x000000ffff1d7224 */ /* 0x000fe400078e001c */
.L_x_14211:
[----:B------:R-:W-:Y:S05]  /*32af0*/  BSYNC B1 ;  /* 0x0000000000017941 */ /* 0x000fea0003800000 */
.L_x_14209:
        /* <DEDUP_REMOVED lines=9> */
.L_x_14213:
[----:B------:R-:W-:Y:S02]  /*32b90*/  IMAD.MOV.U32 R12, RZ, RZ, R43 ;  /* 0x000000ffff0c7224 */ /* 0x000fe400078e002b */
[----:B------:R-:W-:Y:S02]  /*32ba0*/  IMAD.MOV.U32 R10, RZ, RZ, R31 ;  /* 0x000000ffff0a7224 */ /* 0x000fe400078e001f */
[----:B------:R-:W-:Y:S02]  /*32bb0*/  IMAD.MOV.U32 R43, RZ, RZ, R30 ;  /* 0x000000ffff2b7224 */ /* 0x000fe400078e001e */
[----:B------:R-:W-:Y:S02]  /*32bc0*/  IMAD.MOV.U32 R31, RZ, RZ, R22 ;  /* 0x000000ffff1f7224 */ /* 0x000fe400078e0016 */
.L_x_14214:
[----:B------:R-:W-:Y:S05]  /*32bd0*/  BSYNC B1 ;  /* 0x0000000000017941 */ /* 0x000fea0003800000 */
.L_x_14212:
        /* <DEDUP_REMOVED lines=9> */
.L_x_14216:
[----:B------:R-:W-:Y:S02]  /*32c70*/  IMAD.MOV.U32 R33, RZ, RZ, R12 ;  /* 0x000000ffff217224 */ /* 0x000fe400078e000c */
[----:B------:R-:W-:Y:S02]  /*32c80*/  IMAD.MOV.U32 R16, RZ, RZ, R10 ;  /* 0x000000ffff107224 */ /* 0x000fe400078e000a */
[----:B------:R-:W-:Y:S02]  /*32c90*/  IMAD.MOV.U32 R12, RZ, RZ, R23 ;  /* 0x000000ffff0c7224 */ /* 0x000fe400078e0017 */
[----:B------:R-:W-:Y:S02]  /*32ca0*/  IMAD.MOV.U32 R10, RZ, RZ, R21 ;  /* 0x000000ffff0a7224 */ /* 0x000fe400078e0015 */
.L_x_14217:
[----:B------:R-:W-:Y:S05]  /*32cb0*/  BSYNC B1 ;  /* 0x0000000000017941 */ /* 0x000fea0003800000 */
.L_x_14215:
        /* <DEDUP_REMOVED lines=9> */
.L_x_14219:
[----:B------:R-:W-:Y:S02]  /*32d50*/  IMAD.MOV.U32 R23, RZ, RZ, R33 ;  /* 0x000000ffff177224 */ /* 0x000fe400078e0021 */
[----:B------:R-:W-:Y:S02]  /*32d60*/  IMAD.MOV.U32 R21, RZ, RZ, R16 ;  /* 0x000000ffff157224 */ /* 0x000fe400078e0010 */
[----:B------:R-:W-:Y:S02]  /*32d70*/  IMAD.MOV.U32 R33, RZ, RZ, R32 ;  /* 0x000000ffff217224 */ /* 0x000fe400078e0020 */
[----:B------:R-:W-:Y:S02]  /*32d80*/  IMAD.MOV.U32 R16, RZ, RZ, R25 ;  /* 0x000000ffff107224 */ /* 0x000fe400078e0019 */
.L_x_14220:
[----:B------:R-:W-:Y:S05]  /*32d90*/  BSYNC B1 ;  /* 0x0000000000017941 */ /* 0x000fea0003800000 */
.L_x_14218:
        /* <DEDUP_REMOVED lines=9> */
.L_x_14222:
[----:B------:R-:W-:Y:S02]  /*32e30*/  IMAD.MOV.U32 R22, RZ, RZ, R23 ;  /* 0x000000ffff167224 */ /* 0x000fe400078e0017 */
[----:B------:R-:W-:Y:S02]  /*32e40*/  IMAD.MOV.U32 R25, RZ, RZ, R21 ;  /* 0x000000ffff197224 */ /* 0x000fe400078e0015 */
[----:B------:R-:W-:Y:S02]  /*32e50*/  IMAD.MOV.U32 R23, RZ, RZ, R26 ;  /* 0x000000ffff177224 */ /* 0x000fe400078e001a */
[----:B------:R-:W-:Y:S02]  /*32e60*/  IMAD.MOV.U32 R21, RZ, RZ, R20 ;  /* 0x000000ffff157224 */ /* 0x000fe400078e0014 */
.L_x_14223:
[----:B------:R-:W-:Y:S05]  /*32e70*/  BSYNC B1 ;  /* 0x0000000000017941 */ /* 0x000fea0003800000 */
.L_x_14221:
        /* <DEDUP_REMOVED lines=9> */
.L_x_14225:
[----:B------:R-:W-:Y:S02]  /*32f10*/  IMAD.MOV.U32 R26, RZ, RZ, R22 ;  /* 0x000000ffff1a7224 */ /* 0x000fe400078e0016 */
[----:B------:R-:W-:Y:S02]  /*32f20*/  IMAD.MOV.U32 R20, RZ, RZ, R25 ;  /* 0x000000ffff147224 */ /* 0x000fe400078e0019 */
[----:B------:R-:W-:Y:S02]  /*32f30*/  IMAD.MOV.U32 R22, RZ, RZ, R27 ;  /* 0x000000ffff167224 */ /* 0x000fe400078e001b */
[----:B------:R-:W-:Y:S02]  /*32f40*/  IMAD.MOV.U32 R25, RZ, RZ, R24 ;  /* 0x000000ffff197224 */ /* 0x000fe400078e0018 */
.L_x_14226:
[----:B------:R-:W-:Y:S05]  /*32f50*/  BSYNC B1 ;  /* 0x0000000000017941 */ /* 0x000fea0003800000 */
.L_x_14224:
        /* <DEDUP_REMOVED lines=9> */
.L_x_14228:
[----:B------:R-:W-:Y:S02]  /*32ff0*/  IMAD.MOV.U32 R27, RZ, RZ, R26 ;  /* 0x000000ffff1b7224 */ /* 0x000fe400078e001a */
[----:B------:R-:W-:Y:S02]  /*33000*/  IMAD.MOV.U32 R24, RZ, RZ, R20 ;  /* 0x000000ffff187224 */ /* 0x000fe400078e0014 */
[----:B------:R-:W-:Y:S02]  /*33010*/  IMAD.MOV.U32 R26, RZ, RZ, R37 ;  /* 0x000000ffff1a7224 */ /* 0x000fe400078e0025 */
[----:B------:R-:W-:Y:S02]  /*33020*/  IMAD.MOV.U32 R20, RZ, RZ, R35 ;  /* 0x000000ffff147224 */ /* 0x000fe400078e0023 */
.L_x_14229:
[----:B------:R-:W-:Y:S05]  /*33030*/  BSYNC B1 ;  /* 0x0000000000017941 */ /* 0x000fea0003800000 */
.L_x_14227:
        /* <DEDUP_REMOVED lines=9> */
.L_x_14231:
[----:B------:R-:W-:Y:S02]  /*330d0*/  IMAD.MOV.U32 R37, RZ, RZ, R27 ;  /* 0x000000ffff257224 */ /* 0x000fe400078e001b */
[----:B------:R-:W-:Y:S02]  /*330e0*/  IMAD.MOV.U32 R35, RZ, RZ, R24 ;  /* 0x000000ffff237224 */ /* 0x000fe400078e0018 */
[----:B------:R-:W-:Y:S02]  /*330f0*/  IMAD.MOV.U32 R27, RZ, RZ, R34 ;  /* 0x000000ffff1b7224 */ /* 0x000fe400078e0022 */
[----:B------:R-:W-:Y:S02]  /*33100*/  IMAD.MOV.U32 R24, RZ, RZ, R3 ;  /* 0x000000ffff187224 */ /* 0x000fe400078e0003 */
.L_x_14232:
[----:B------:R-:W-:Y:S05]  /*33110*/  BSYNC B1 ;  /* 0x0000000000017941 */ /* 0x000fea0003800000 */
.L_x_14230:
        /* <DEDUP_REMOVED lines=9> */
.L_x_14234:
[----:B------:R-:W-:Y:S02]  /*331b0*/  IMAD.MOV.U32 R3, RZ, RZ, R37 ;  /* 0x000000ffff037224 */ /* 0x000fe400078e0025 */
[----:B------:R-:W-:Y:S02]  /*331c0*/  IMAD.MOV.U32 R28, RZ, RZ, R35 ;  /* 0x000000ffff1c7224 */ /* 0x000fe400078e0023 */
[----:B------:R-:W-:Y:S02]  /*331d0*/  IMAD.MOV.U32 R37, RZ, RZ, R40 ;  /* 0x000000ffff257224 */ /* 0x000fe400078e0028 */
[----:B------:R-:W-:Y:S02]  /*331e0*/  IMAD.MOV.U32 R35, RZ, RZ, R38 ;  /* 0x000000ffff237224 */ /* 0x000fe400078e0026 */
.L_x_14235:
[----:B------:R-:W-:Y:S05]  /*331f0*/  BSYNC B1 ;  /* 0x0000000000017941 */ /* 0x000fea0003800000 */
.L_x_14233:
        /* <DEDUP_REMOVED lines=9> */
.L_x_14237:
[----:B------:R-:W-:Y:S02]  /*33290*/  IMAD.MOV.U32 R32, RZ, RZ, R3 ;  /* 0x000000ffff207224 */ /* 0x000fe400078e0003 */
[----:B------:R-:W-:Y:S02]  /*332a0*/  IMAD.MOV.U32 R30, RZ, RZ, R28 ;  /* 0x000000ffff1e7224 */ /* 0x000fe400078e001c */
[----:B------:R-:W-:Y:S02]  /*332b0*/  IMAD.MOV.U32 R3, RZ, RZ, R14 ;  /* 0x000000ffff037224 */ /* 0x000fe400078e000e */
[----:B------:R-:W-:Y:S02]  /*332c0*/  IMAD.MOV.U32 R28, RZ, RZ, R5 ;  /* 0x000000ffff1c7224 */ /* 0x000fe400078e0005 */
.L_x_14238:
[----:B------:R-:W-:Y:S05]  /*332d0*/  BSYNC B1 ;  /* 0x0000000000017941 */ /* 0x000fea0003800000 */
.L_x_14236:
        /* <DEDUP_REMOVED lines=9> */
.L_x_14240:
[----:B------:R-:W-:Y:S02]  /*33370*/  IMAD.MOV.U32 R5, RZ, RZ, R32 ;  /* 0x000000ffff057224 */ /* 0x000fe400078e0020 */
[----:B------:R-:W-:Y:S02]  /*33380*/  IMAD.MOV.U32 R14, RZ, RZ, R30 ;  /* 0x000000ffff0e7224 */ /* 0x000fe400078e001e */
[----:B------:R-:W-:Y:S02]  /*33390*/  IMAD.MOV.U32 R32, RZ, RZ, R15 ;  /* 0x000000ffff207224 */ /* 0x000fe400078e000f */
[----:B------:R-:W-:Y:S02]  /*333a0*/  IMAD.MOV.U32 R30, RZ, RZ, R13 ;  /* 0x000000ffff1e7224 */ /* 0x000fe400078e000d */
.L_x_14241:
[----:B------:R-:W-:Y:S05]  /*333b0*/  BSYNC B1 ;  /* 0x0000000000017941 */ /* 0x000fea0003800000 */
.L_x_14239:
        /* <DEDUP_REMOVED lines=9> */
.L_x_14243:
[----:B------:R-:W-:Y:S02]  /*33450*/  IMAD.MOV.U32 R15, RZ, RZ, R5 ;  /* 0x000000ffff0f7224 */ /* 0x000fe400078e0005 */
[----:B------:R-:W-:Y:S02]  /*33460*/  IMAD.MOV.U32 R13, RZ, RZ, R14 ;  /* 0x000000ffff0d7224 */ /* 0x000fe400078e000e */
[----:B------:R-:W-:Y:S02]  /*33470*/  IMAD.MOV.U32 R5, RZ, RZ, R18 ;  /* 0x000000ffff057224 */ /* 0x000fe400078e0012 */
[----:B------:R-:W-:Y:S02]  /*33480*/  IMAD.MOV.U32 R14, RZ, RZ, R17 ;  /* 0x000000ffff0e7224 */ /* 0x000fe400078e0011 */
.L_x_14244:
[----:B------:R-:W-:Y:S05]  /*33490*/  BSYNC B1 ;  /* 0x0000000000017941 */ /* 0x000fea0003800000 */
.L_x_14242:
        /* <DEDUP_REMOVED lines=16> */
.L_x_14246:
[----:B------:R-:W-:Y:S02]  /*335a0*/  IMAD.MOV.U32 R2, RZ, RZ, R36 ;  /* 0x000000ffff027224 */ /* 0x000fe400078e0024 */
[----:B------:R-:W-:Y:S01]  /*335b0*/  IMAD.MOV.U32 R17, RZ, RZ, R56 ;  /* 0x000000ffff117224 */ /* 0x000fe200078e0038 */
[----:B------:R-:W-:Y:S01]  /*335c0*/  MOV R56, R39 ;  /* 0x0000002700387202 */ /* 0x000fe20000000f00 */
[----:B------:R-:W-:Y:S02]  /*335d0*/  IMAD.MOV.U32 R36, RZ, RZ, R4 ;  /* 0x000000ffff247224 */ /* 0x000fe400078e0004 */
.L_x_14247:
[----:B------:R-:W-:Y:S05]  /*335e0*/  BSYNC B1 ;  /* 0x0000000000017941 */ /* 0x000fea0003800000 */
.L_x_14245:
        /* <DEDUP_REMOVED lines=9> */
.L_x_14249:
[----:B------:R-:W-:Y:S01]  /*33680*/  IMAD.MOV.U32 R39, RZ, RZ, R2 ;  /* 0x000000ffff277224 */ /* 0x000fe200078e0002 */
[----:B------:R-:W-:Y:S01]  /*33690*/  MOV R2, R19 ;  /* 0x0000001300027202 */ /* 0x000fe20000000f00 */
[----:B------:R-:W-:Y:S02]  /*336a0*/  IMAD.MOV.U32 R4, RZ, RZ, R17 ;  /* 0x000000ffff047224 */ /* 0x000fe400078e0011 */
[----:B------:R-:W-:Y:S02]  /*336b0*/  IMAD.MOV.U32 R17, RZ, RZ, R6 ;  /* 0x000000ffff117224 */ /* 0x000fe400078e0006 */
.L_x_14250:
[----:B------:R-:W-:Y:S05]  /*336c0*/  BSYNC B1 ;  /* 0x0000000000017941 */ /* 0x000fea0003800000 */
.L_x_14248:
        /* <DEDUP_REMOVED lines=9> */
.L_x_14252:
[----:B------:R-:W-:Y:S01]  /*33760*/  IMAD.MOV.U32 R18, RZ, RZ, R39 ;  /* 0x000000ffff127224 */ /* 0x000fe200078e0027 */
[----:B------:R-:W-:Y:S01]  /*33770*/  MOV R39, R8 ;  /* 0x0000000800277202 */ /* 0x000fe20000000f00 */
[----:B------:R-:W-:Y:S02]  /*33780*/  IMAD.MOV.U32 R6, RZ, RZ, R4 ;  /* 0x000000ffff067224 */ /* 0x000fe400078e0004 */
[----:B------:R-:W-:Y:S02]  /*33790*/  IMAD.MOV.U32 R4, RZ, RZ, R29 ;  /* 0x000000ffff047224 */ /* 0x000fe400078e001d */
.L_x_14253:
[----:B------:R-:W-:Y:S05]  /*337a0*/  BSYNC B1 ;  /* 0x0000000000017941 */ /* 0x000fea0003800000 */
.L_x_14251:
        /* <DEDUP_REMOVED lines=9> */
.L_x_14255:
[----:B------:R-:W-:Y:S01]  /*33840*/  IMAD.MOV.U32 R29, RZ, RZ, R18 ;  /* 0x000000ffff1d7224 */ /* 0x000fe200078e0012 */
[----:B------:R-:W-:Y:S01]  /*33850*/  MOV R18, R43 ;  /* 0x0000002b00127202 */ /* 0x000fe20000000f00 */
[----:B------:R-:W-:Y:S02]  /*33860*/  IMAD.MOV.U32 R19, RZ, RZ, R6 ;  /* 0x000000ffff137224 */ /* 0x000fe400078e0006 */
[----:B------:R-:W-:Y:S02]  /*33870*/  IMAD.MOV.U32 R6, RZ, RZ, R31 ;  /* 0x000000ffff067224 */ /* 0x000fe400078e001f */
.L_x_14256:
[----:B------:R-:W-:Y:S05]  /*33880*/  BSYNC B1 ;  /* 0x0000000000017941 */ /* 0x000fea0003800000 */
.L_x_14254:
        /* <DEDUP_REMOVED lines=9> */
.L_x_14258:
[----:B------:R-:W-:Y:S01]  /*33920*/  IMAD.MOV.U32 R8, RZ, RZ, R29 ;  /* 0x000000ffff087224 */ /* 0x000fe200078e001d */
[----:B------:R-:W-:Y:S01]  /*33930*/  MOV R29, R12 ;  /* 0x0000000c001d7202 */ /* 0x000fe20000000f00 */
[----:B------:R-:W-:Y:S02]  /*33940*/  IMAD.MOV.U32 R31, RZ, RZ, R19 ;  /* 0x000000ffff1f7224 */ /* 0x000fe400078e0013 */
[----:B------:R-:W-:Y:S02]  /*33950*/  IMAD.MOV.U32 R19, RZ, RZ, R10 ;  /* 0x000000ffff137224 */ /* 0x000fe400078e000a */
.L_x_14259:
[----:B------:R-:W-:Y:S05]  /*33960*/  BSYNC B1 ;  /* 0x0000000000017941 */ /* 0x000fea0003800000 */
.L_x_14257:
        /* <DEDUP_REMOVED lines=9> */
.L_x_14261:
[----:B------:R-:W-:Y:S01]  /*33a00*/  IMAD.MOV.U32 R12, RZ, RZ, R8 ;  /* 0x000000ffff0c7224 */ /* 0x000fe200078e0008 */
[----:B------:R-:W-:Y:S01]  /*33a10*/  MOV R8, R33 ;  /* 0x0000002100087202 */ /* 0x000fe20000000f00 */
[----:B------:R-:W-:Y:S02]  /*33a20*/  IMAD.MOV.U32 R10, RZ, RZ, R31 ;  /* 0x000000ffff0a7224 */ /* 0x000fe400078e001f */
[----:B------:R-:W-:Y:S02]  /*33a30*/  IMAD.MOV.U32 R31, RZ, RZ, R16 ;  /* 0x000000ffff1f7224 */ /* 0x000fe400078e0010 */
.L_x_14262:
[----:B------:R-:W-:Y:S05]  /*33a40*/  BSYNC B1 ;  /* 0x0000000000017941 */ /* 0x000fea0003800000 */
.L_x_14260:
        /* <DEDUP_REMOVED lines=9> */
.L_x_14264:
[----:B------:R-:W-:Y:S01]  /*33ae0*/  IMAD.MOV.U32 R33, RZ, RZ, R12 ;  /* 0x000000ffff217224 */ /* 0x000fe200078e000c */
[----:B------:R-:W-:Y:S01]  /*33af0*/  MOV R12, R23 ;  /* 0x00000017000c7202 */ /* 0x000fe20000000f00 */
[----:B------:R-:W-:Y:S02]  /*33b00*/  IMAD.MOV.U32 R16, RZ, RZ, R10 ;  /* 0x000000ffff107224 */ /* 0x000fe400078e000a */
[----:B------:R-:W-:Y:S02]  /*33b10*/  IMAD.MOV.U32 R10, RZ, RZ, R21 ;  /* 0x000000ffff0a7224 */ /* 0x000fe400078e0015 */
.L_x_14265:
[----:B------:R-:W-:Y:S05]  /*33b20*/  BSYNC B1 ;  /* 0x0000000000017941 */ /* 0x000fea0003800000 */
.L_x_14263:
        /* <DEDUP_REMOVED lines=9> */
.L_x_14267:
[----:B------:R-:W-:Y:S01]  /*33bc0*/  IMAD.MOV.U32 R23, RZ, RZ, R33 ;  /* 0x000000ffff177224 */ /* 0x000fe200078e0021 */
[----:B------:R-:W-:Y:S01]  /*33bd0*/  MOV R33, R22 ;  /* 0x0000001600217202 */ /* 0x000fe20000000f00 */
[----:B------:R-:W-:Y:S02]  /*33be0*/  IMAD.MOV.U32 R21, RZ, RZ, R16 ;  /* 0x000000ffff157224 */ /* 0x000fe400078e0010 */
[----:B------:R-:W-:Y:S02]  /*33bf0*/  IMAD.MOV.U32 R16, RZ, RZ, R25 ;  /* 0x000000ffff107224 */ /* 0x000fe400078e0019 */
.L_x_14268:
[----:B------:R-:W-:Y:S05]  /*33c00*/  BSYNC B1 ;  /* 0x0000000000017941 */ /* 0x000fea0003800000 */
.L_x_14266:
        /* <DEDUP_REMOVED lines=9> */
.L_x_14270:
[----:B------:R-:W-:Y:S01]  /*33ca0*/  IMAD.MOV.U32 R22, RZ, RZ, R23 ;  /* 0x000000ffff167224 */ /* 0x000fe200078e0017 */
[----:B------:R-:W-:Y:S01]  /*33cb0*/  MOV R23, R26 ;  /* 0x0000001a00177202 */ /* 0x000fe20000000f00 */
[----:B------:R-:W-:Y:S02]  /*33cc0*/  IMAD.MOV.U32 R25, RZ, RZ, R21 ;  /* 0x000000ffff197224 */ /* 0x000fe400078e0015 */
[----:B------:R-:W-:Y:S02]  /*33cd0*/  IMAD.MOV.U32 R21, RZ, RZ, R20 ;  /* 0x000000ffff157224 */ /* 0x000fe400078e0014 */
.L_x_14271:
[----:B------:R-:W-:Y:S05]  /*33ce0*/  BSYNC B1 ;  /* 0x0000000000017941 */ /* 0x000fea0003800000 */
.L_x_14269:
        /* <DEDUP_REMOVED lines=9> */
.L_x_14273:
[----:B------:R-:W-:Y:S01]  /*33d80*/  IMAD.MOV.U32 R26, RZ, RZ, R22 ;  /* 0x000000ffff1a7224 */ /* 0x000fe200078e0016 */
[----:B------:R-:W-:Y:S01]  /*33d90*/  MOV R22, R27 ;  /* 0x0000001b00167202 */ /* 0x000fe20000000f00 */
[----:B------:R-:W-:Y:S02]  /*33da0*/  IMAD.MOV.U32 R20, RZ, RZ, R25 ;  /* 0x000000ffff147224 */ /* 0x000fe400078e0019 */
[----:B------:R-:W-:Y:S02]  /*33db0*/  IMAD.MOV.U32 R25, RZ, RZ, R24 ;  /* 0x000000ffff197224 */ /* 0x000fe400078e0018 */
.L_x_14274:
[----:B------:R-:W-:Y:S05]  /*33dc0*/  BSYNC B1 ;  /* 0x0000000000017941 */ /* 0x000fea0003800000 */
.L_x_14272:
        /* <DEDUP_REMOVED lines=9> */
.L_x_14276:
[----:B------:R-:W-:Y:S01]  /*33e60*/  IMAD.MOV.U32 R24, RZ, RZ, R26 ;  /* 0x000000ffff187224 */ /* 0x000fe200078e001a */
[----:B------:R-:W-:Y:S01]  /*33e70*/  MOV R26, R37 ;  /* 0x00000025001a7202 */ /* 0x000fe20000000f00 */
[----:B------:R-:W-:Y:S02]  /*33e80*/  IMAD.MOV.U32 R27, RZ, RZ, R20 ;  /* 0x000000ffff1b7224 */ /* 0x000fe400078e0014 */
[----:B------:R-:W-:Y:S02]  /*33e90*/  IMAD.MOV.U32 R20, RZ, RZ, R35 ;  /* 0x000000ffff147224 */ /* 0x000fe400078e0023 */
.L_x_14277:
[----:B------:R-:W-:Y:S05]  /*33ea0*/  BSYNC B1 ;  /* 0x0000000000017941 */ /* 0x000fea0003800000 */
.L_x_14275:
        /* <DEDUP_REMOVED lines=9> */
.L_x_14279:
[----:B------:R-:W-:Y:S01]  /*33f40*/  IMAD.MOV.U32 R37, RZ, RZ, R24 ;  /* 0x000000ffff257224 */ /* 0x000fe200078e0018 */
[----:B------:R-:W-:Y:S01]  /*33f50*/  MOV R24, R3 ;  /* 0x0000000300187202 */ /* 0x000fe20000000f00 */
[----:B------:R-:W-:Y:S02]  /*33f60*/  IMAD.MOV.U32 R35, RZ, RZ, R27 ;  /* 0x000000ffff237224 */ /* 0x000fe400078e001b */
[----:B------:R-:W-:Y:S02]  /*33f70*/  IMAD.MOV.U32 R27, RZ, RZ, R28 ;  /* 0x000000ffff1b7224 */ /* 0x000fe400078e001c */
.L_x_14280:
[----:B------:R-:W-:Y:S05]  /*33f80*/  BSYNC B1 ;  /* 0x0000000000017941 */ /* 0x000fea0003800000 */
.L_x_14278:
        /* <DEDUP_REMOVED lines=9> */
.L_x_14282:
[----:B------:R-:W-:Y:S01]  /*34020*/  IMAD.MOV.U32 R28, RZ, RZ, R37 ;  /* 0x000000ffff1c7224 */ /* 0x000fe200078e0025 */
[----:B------:R-:W-:Y:S01]  /*34030*/  MOV R37, R32 ;  /* 0x0000002000257202 */ /* 0x000fe20000000f00 */
[----:B------:R-:W-:Y:S02]  /*34040*/  IMAD.MOV.U32 R3, RZ, RZ, R35 ;  /* 0x000000ffff037224 */ /* 0x000fe400078e0023 */
[----:B------:R-:W-:Y:S02]  /*34050*/  IMAD.MOV.U32 R35, RZ, RZ, R30 ;  /* 0x000000ffff237224 */ /* 0x000fe400078e001e */
.L_x_14283:
[----:B------:R-:W-:Y:S05]  /*34060*/  BSYNC B1 ;  /* 0x0000000000017941 */ /* 0x000fea0003800000 */
.L_x_14281:
        /* <DEDUP_REMOVED lines=9> */
.L_x_14285:
[----:B------:R-:W-:Y:S01]  /*34100*/  IMAD.MOV.U32 R32, RZ, RZ, R28 ;  /* 0x000000ffff207224 */ /* 0x000fe200078e001c */
[----:B------:R-:W-:Y:S01]  /*34110*/  MOV R28, R5 ;  /* 0x00000005001c7202 */ /* 0x000fe20000000f00 */
[----:B------:R-:W-:Y:S02]  /*34120*/  IMAD.MOV.U32 R30, RZ, RZ, R3 ;  /* 0x000000ffff1e7224 */ /* 0x000fe400078e0003 */
[----:B------:R-:W-:Y:S02]  /*34130*/  IMAD.MOV.U32 R3, RZ, RZ, R14 ;  /* 0x000000ffff037224 */ /* 0x000fe400078e000e */
.L_x_14286:
[----:B------:R-:W-:Y:S05]  /*34140*/  BSYNC B1 ;  /* 0x0000000000017941 */ /* 0x000fea0003800000 */
.L_x_14284:
        /* <DEDUP_REMOVED lines=9> */
.L_x_14288:
[----:B------:R-:W-:Y:S01]  /*341e0*/  IMAD.MOV.U32 R14, RZ, RZ, R32 ;  /* 0x000000ffff0e7224 */ /* 0x000fe200078e0020 */
[----:B------:R-:W-:Y:S01]  /*341f0*/  MOV R32, R15 ;  /* 0x0000000f00207202 */ /* 0x000fe20000000f00 */
[----:B------:R-:W-:Y:S02]  /*34200*/  IMAD.MOV.U32 R5, RZ, RZ, R30 ;  /* 0x000000ffff057224 */ /* 0x000fe400078e001e */
[----:B------:R-:W-:Y:S02]  /*34210*/  IMAD.MOV.U32 R30, RZ, RZ, R13 ;  /* 0x000000ffff1e7224 */ /* 0x000fe400078e000d */
.L_x_14289:
[----:B------:R-:W-:Y:S05]  /*34220*/  BSYNC B1 ;  /* 0x0000000000017941 */ /* 0x000fea0003800000 */
.L_x_14287:
        /* <DEDUP_REMOVED lines=16> */
.L_x_14291:
[----:B------:R-:W-:Y:S01]  /*34330*/  MOV R0, R36 ;  /* 0x0000002400007202 */ /* 0x000fe20000000f00 */
[----:B------:R-:W-:Y:S02]  /*34340*/  IMAD.MOV.U32 R11, RZ, RZ, R56 ;  /* 0x000000ffff0b7224 */ /* 0x000fe400078e0038 */
[----:B------:R-:W-:Y:S02]  /*34350*/  IMAD.MOV.U32 R56, RZ, RZ, R17 ;  /* 0x000000ffff387224 */ /* 0x000fe400078e0011 */
[----:B------:R-:W-:Y:S02]  /*34360*/  IMAD.MOV.U32 R36, RZ, RZ, R2 ;  /* 0x000000ffff247224 */ /* 0x000fe400078e0002 */
.L_x_14292:
[----:B------:R-:W-:Y:S05]  /*34370*/  BSYNC B1 ;  /* 0x0000000000017941 */ /* 0x000fea0003800000 */
.L_x_14290:
        /* <DEDUP_REMOVED lines=9> */
.L_x_14294:
[----:B------:R-:W-:Y:S01]  /*34410*/  MOV R15, R0 ;  /* 0x00000000000f7202 */ /* 0x000fe20000000f00 */
[----:B------:R-:W-:Y:S02]  /*34420*/  IMAD.MOV.U32 R13, RZ, RZ, R11 ;  /* 0x000000ffff0d7224 */ /* 0x000fe400078e000b */
[----:B------:R-:W-:Y:S02]  /*34430*/  IMAD.MOV.U32 R0, RZ, RZ, R39 ;  /* 0x000000ffff007224 */ /* 0x000fe400078e0027 */
[----:B------:R-:W-:Y:S02]  /*34440*/  IMAD.MOV.U32 R11, RZ, RZ, R4 ;  /* 0x000000ffff0b7224 */ /* 0x000fe400078e0004 */
.L_x_14295:
[----:B------:R-:W-:Y:S05]  /*34450*/  BSYNC B1 ;  /* 0x0000000000017941 */ /* 0x000fea0003800000 */
.L_x_14293:
        /* <DEDUP_REMOVED lines=9> */
.L_x_14297:
[----:B------:R-:W-:Y:S01]  /*344f0*/  MOV R4, R15 ;  /* 0x0000000f00047202 */ /* 0x000fe20000000f00 */
[----:B------:R-:W-:Y:S02]  /*34500*/  IMAD.MOV.U32 R2, RZ, RZ, R13 ;  /* 0x000000ffff027224 */ /* 0x000fe400078e000d */
[----:B------:R-:W-:Y:S02]  /*34510*/  IMAD.MOV.U32 R15, RZ, RZ, R18 ;  /* 0x000000ffff0f7224 */ /* 0x000fe400078e0012 */
[----:B------:R-:W-:Y:S02]  /*34520*/  IMAD.MOV.U32 R13, RZ, RZ, R6 ;  /* 0x000000ffff0d7224 */ /* 0x000fe400078e0006 */
.L_x_14298:
[----:B------:R-:W-:Y:S05]  /*34530*/  BSYNC B1 ;  /* 0x0000000000017941 */ /* 0x000fea0003800000 */
.L_x_14296:
        /* <DEDUP_REMOVED lines=9> */
.L_x_14300:
[----:B------:R-:W-:Y:S01]  /*345d0*/  MOV R17, R4 ;  /* 0x0000000400117202 */ /* 0x000fe20000000f00 */
[----:B------:R-:W-:Y:S02]  /*345e0*/  IMAD.MOV.U32 R6, RZ, RZ, R2 ;  /* 0x000000ffff067224 */ /* 0x000fe400078e0002 */
[----:B------:R-:W-:Y:S02]  /*345f0*/  IMAD.MOV.U32 R4, RZ, RZ, R29 ;  /* 0x000000ffff047224 */ /* 0x000fe400078e001d */
[----:B------:R-:W-:Y:S02]  /*34600*/  IMAD.MOV.U32 R2, RZ, RZ, R19 ;  /* 0x000000ffff027224 */ /* 0x000fe400078e0013 */
.L_x_14301:
[----:B------:R-:W-:Y:S05]  /*34610*/  BSYNC B1 ;  /* 0x0000000000017941 */ /* 0x000fea0003800000 */
.L_x_14299:
        /* <DEDUP_REMOVED lines=9> */
.L_x_14303:
[----:B------:R-:W-:Y:S01]  /*346b0*/  MOV R29, R17 ;  /* 0x00000011001d7202 */ /* 0x000fe20000000f00 */
[----:B------:R-:W-:Y:S02]  /*346c0*/  IMAD.MOV.U32 R19, RZ, RZ, R6 ;  /* 0x000000ffff137224 */ /* 0x000fe400078e0006 */
[----:B------:R-:W-:Y:S02]  /*346d0*/  IMAD.MOV.U32 R17, RZ, RZ, R8 ;  /* 0x000000ffff117224 */ /* 0x000fe400078e0008 */
[----:B------:R-:W-:Y:S02]  /*346e0*/  IMAD.MOV.U32 R6, RZ, RZ, R31 ;  /* 0x000000ffff067224 */ /* 0x000fe400078e001f */
.L_x_14304:
[----:B------:R-:W-:Y:S05]  /*346f0*/  BSYNC B1 ;  /* 0x0000000000017941 */ /* 0x000fea0003800000 */
.L_x_14302:
        /* <DEDUP_REMOVED lines=9> */
.L_x_14306:
[----:B------:R-:W-:Y:S01]  /*34790*/  MOV R8, R29 ;  /* 0x0000001d00087202 */ /* 0x000fe20000000f00 */
[----:B------:R-:W-:Y:S02]  /*347a0*/  IMAD.MOV.U32 R31, RZ, RZ, R19 ;  /* 0x000000ffff1f7224 */ /* 0x000fe400078e0013 */
[----:B------:R-:W-:Y:S02]  /*347b0*/  IMAD.MOV.U32 R29, RZ, RZ, R12 ;  /* 0x000000ffff1d7224 */ /* 0x000fe400078e000c */
[----:B------:R-:W-:Y:S02]  /*347c0*/  IMAD.MOV.U32 R19, RZ, RZ, R10 ;  /* 0x000000ffff137224 */ /* 0x000fe400078e000a */
.L_x_14307:
[----:B------:R-:W-:Y:S05]  /*347d0*/  BSYNC B1 ;  /* 0x0000000000017941 */ /* 0x000fea0003800000 */
.L_x_14305:
        /* <DEDUP_REMOVED lines=9> */
.L_x_14309:
[----:B------:R-:W-:Y:S01]  /*34870*/  MOV R12, R8 ;  /* 0x00000008000c7202 */ /* 0x000fe20000000f00 */
[----:B------:R-:W-:Y:S02]  /*34880*/  IMAD.MOV.U32 R10, RZ, RZ, R31 ;  /* 0x000000ffff0a7224 */ /* 0x000fe400078e001f */
[----:B------:R-:W-:Y:S02]  /*34890*/  IMAD.MOV.U32 R8, RZ, RZ, R33 ;  /* 0x000000ffff087224 */ /* 0x000fe400078e0021 */
[----:B------:R-:W-:Y:S02]  /*348a0*/  IMAD.MOV.U32 R31, RZ, RZ, R16 ;  /* 0x000000ffff1f7224 */ /* 0x000fe400078e0010 */
.L_x_14310:
[----:B------:R-:W-:Y:S05]  /*348b0*/  BSYNC B1 ;  /* 0x0000000000017941 */ /* 0x000fea0003800000 */
.L_x_14308:
        /* <DEDUP_REMOVED lines=9> */
.L_x_14312:
[----:B------:R-:W-:Y:S01]  /*34950*/  MOV R33, R12 ;  /* 0x0000000c00217202 */ /* 0x000fe20000000f00 */
[----:B------:R-:W-:Y:S02]  /*34960*/  IMAD.MOV.U32 R16, RZ, RZ, R10 ;  /* 0x000000ffff107224 */ /* 0x000fe400078e000a */
[----:B------:R-:W-:Y:S02]  /*34970*/  IMAD.MOV.U32 R12, RZ, RZ, R23 ;  /* 0x000000ffff0c7224 */ /* 0x000fe400078e0017 */
[----:B------:R-:W-:Y:S02]  /*34980*/  IMAD.MOV.U32 R10, RZ, RZ, R21 ;  /* 0x000000ffff0a7224 */ /* 0x000fe400078e0015 */
.L_x_14313:
[----:B------:R-:W-:Y:S05]  /*34990*/  BSYNC B1 ;  /* 0x0000000000017941 */ /* 0x000fea0003800000 */
.L_x_14311:
        /* <DEDUP_REMOVED lines=9> */
.L_x_14315:
[----:B------:R-:W-:Y:S01]  /*34a30*/  MOV R23, R33 ;  /* 0x0000002100177202 */ /* 0x000fe20000000f00 */
[----:B------:R-:W-:Y:S02]  /*34a40*/  IMAD.MOV.U32 R21, RZ, RZ, R16 ;  /* 0x000000ffff157224 */ /* 0x000fe400078e0010 */
[----:B------:R-:W-:Y:S02]  /*34a50*/  IMAD.MOV.U32 R33, RZ, RZ, R22 ;  /* 0x000000ffff217224 */ /* 0x000fe400078e0016 */
[----:B------:R-:W-:Y:S02]  /*34a60*/  IMAD.MOV.U32 R16, RZ, RZ, R25 ;  /* 0x000000ffff107224 */ /* 0x000fe400078e0019 */
.L_x_14316:
[----:B------:R-:W-:Y:S05]  /*34a70*/  BSYNC B1 ;  /* 0x0000000000017941 */ /* 0x000fea0003800000 */
.L_x_14314:
        /* <DEDUP_REMOVED lines=9> */
.L_x_14318:
[----:B------:R-:W-:Y:S01]  /*34b10*/  MOV R25, R23 ;  /* 0x0000001700197202 */ /* 0x000fe20000000f00 */
[----:B------:R-:W-:Y:S02]  /*34b20*/  IMAD.MOV.U32 R18, RZ, RZ, R21 ;  /* 0x000000ffff127224 */ /* 0x000fe400078e0015 */
[----:B------:R-:W-:Y:S02]  /*34b30*/  IMAD.MOV.U32 R23, RZ, RZ, R26 ;  /* 0x000000ffff177224 */ /* 0x000fe400078e001a */
[----:B------:R-:W-:Y:S02]  /*34b40*/  IMAD.MOV.U32 R21, RZ, RZ, R20 ;  /* 0x000000ffff157224 */ /* 0x000fe400078e0014 */
.L_x_14319:
[----:B------:R-:W-:Y:S05]  /*34b50*/  BSYNC B1 ;  /* 0x0000000000017941 */ /* 0x000fea0003800000 */
.L_x_14317:
        /* <DEDUP_REMOVED lines=9> */
.L_x_14321:
[----:B------:R-:W-:Y:S01]  /*34bf0*/  MOV R22, R25 ;  /* 0x0000001900167202 */ /* 0x000fe20000000f00 */
[----:B------:R-:W-:Y:S02]  /*34c00*/  IMAD.MOV.U32 R20, RZ, RZ, R18 ;  /* 0x000000ffff147224 */ /* 0x000fe400078e0012 */
[----:B------:R-:W-:Y:S02]  /*34c10*/  IMAD.MOV.U32 R25, RZ, RZ, R24 ;  /* 0x000000ffff197224 */ /* 0x000fe400078e0018 */
[----:B------:R-:W-:Y:S02]  /*34c20*/  IMAD.MOV.U32 R18, RZ, RZ, R27 ;  /* 0x000000ffff127224 */ /* 0x000fe400078e001b */
.L_x_14322:
[----:B------:R-:W-:Y:S05]  /*34c30*/  BSYNC B1 ;  /* 0x0000000000017941 */ /* 0x000fea0003800000 */
.L_x_14320:
        /* <DEDUP_REMOVED lines=9> */
.L_x_14324:
[----:B------:R-:W-:Y:S01]  /*34cd0*/  MOV R27, R22 ;  /* 0x00000016001b7202 */ /* 0x000fe20000000f00 */
[----:B------:R-:W-:Y:S02]  /*34ce0*/  IMAD.MOV.U32 R24, RZ, RZ, R20 ;  /* 0x000000ffff187224 */ /* 0x000fe400078e0014 */
[----:B------:R-:W-:Y:S02]  /*34cf0*/  IMAD.MOV.U32 R22, RZ, RZ, R37 ;  /* 0x000000ffff167224 */ /* 0x000fe400078e0025 */
[----:B------:R-:W-:Y:S02]  /*34d00*/  IMAD.MOV.U32 R20, RZ, RZ, R35 ;  /* 0x000000ffff147224 */ /* 0x000fe400078e0023 */
.L_x_14325:
[----:B------:R-:W-:Y:S05]  /*34d10*/  BSYNC B1 ;  /* 0x0000000000017941 */ /* 0x000fea0003800000 */
.L_x_14323:
        /* <DEDUP_REMOVED lines=9> */
.L_x_14327:
[----:B------:R-:W-:Y:S01]  /*34db0*/  MOV R37, R27 ;  /* 0x0000001b00257202 */ /* 0x000fe20000000f00 */
[----:B------:R-:W-:Y:S02]  /*34dc0*/  IMAD.MOV.U32 R35, RZ, RZ, R24 ;  /* 0x000000ffff237224 */ /* 0x000fe400078e0018 */
[----:B------:R-:W-:Y:S02]  /*34dd0*/  IMAD.MOV.U32 R27, RZ, RZ, R28 ;  /* 0x000000ffff1b7224 */ /* 0x000fe400078e001c */
[----:B------:R-:W-:Y:S02]  /*34de0*/  IMAD.MOV.U32 R24, RZ, RZ, R3 ;  /* 0x000000ffff187224 */ /* 0x000fe400078e0003 */
.L_x_14328:
[----:B------:R-:W-:Y:S05]  /*34df0*/  BSYNC B1 ;  /* 0x0000000000017941 */ /* 0x000fea0003800000 */
.L_x_14326:
        /* <DEDUP_REMOVED lines=9> */
.L_x_14330:
[----:B------:R-:W-:Y:S01]  /*34e90*/  MOV R3, R37 ;  /* 0x0000002500037202 */ /* 0x000fe20000000f00 */
[----:B------:R-:W-:Y:S02]  /*34ea0*/  IMAD.MOV.U32 R26, RZ, RZ, R35 ;  /* 0x000000ffff1a7224 */ /* 0x000fe400078e0023 */
[----:B------:R-:W-:Y:S02]  /*34eb0*/  IMAD.MOV.U32 R37, RZ, RZ, R32 ;  /* 0x000000ffff257224 */ /* 0x000fe400078e0020 */
[----:B------:R-:W-:Y:S02]  /*34ec0*/  IMAD.MOV.U32 R35, RZ, RZ, R30 ;  /* 0x000000ffff237224 */ /* 0x000fe400078e001e */
.L_x_14331:
[----:B------:R-:W-:Y:S05]  /*34ed0*/  BSYNC B1 ;  /* 0x0000000000017941 */ /* 0x000fea0003800000 */
.L_x_14329:
        /* <DEDUP_REMOVED lines=9> */
.L_x_14333:
[----:B------:R-:W-:Y:S01]  /*34f70*/  MOV R30, R3 ;  /* 0x00000003001e7202 */ /* 0x000fe20000000f00 */
[----:B------:R-:W-:Y:S02]  /*34f80*/  IMAD.MOV.U32 R28, RZ, RZ, R26 ;  /* 0x000000ffff1c7224 */ /* 0x000fe400078e001a */
[----:B------:R-:W-:Y:S02]  /*34f90*/  IMAD.MOV.U32 R3, RZ, RZ, R14 ;  /* 0x000000ffff037224 */ /* 0x000fe400078e000e */
[----:B------:R-:W-:Y:S02]  /*34fa0*/  IMAD.MOV.U32 R26, RZ, RZ, R5 ;  /* 0x000000ffff1a7224 */ /* 0x000fe400078e0005 */
.L_x_14334:
[----:B------:R-:W-:Y:S05]  /*34fb0*/  BSYNC B1 ;  /* 0x0000000000017941 */ /* 0x000fea0003800000 */
.L_x_14332:
        /* <DEDUP_REMOVED lines=16> */
.L_x_14336:
[----:B------:R-:W-:Y:S02]  /*350c0*/  IMAD.MOV.U32 R14, RZ, RZ, R36 ;  /* 0x000000ffff0e7224 */ /* 0x000fe400078e0024 */
[----:B------:R-:W-:Y:S02]  /*350d0*/  IMAD.MOV.U32 R5, RZ, RZ, R56 ;  /* 0x000000ffff057224 */ /* 0x000fe400078e0038 */
[----:B------:R-:W-:Y:S02]  /*350e0*/  IMAD.MOV.U32 R56, RZ, RZ, R11 ;  /* 0x000000ffff387224 */ /* 0x000fe400078e000b */
[----:B------:R-:W-:Y:S02]  /*350f0*/  IMAD.MOV.U32 R36, RZ, RZ, R0 ;  /* 0x000000ffff247224 */ /* 0x000fe400078e0000 */
.L_x_14337:
[----:B------:R-:W-:Y:S05]  /*35100*/  BSYNC B1 ;  /* 0x0000000000017941 */ /* 0x000fea0003800000 */
.L_x_14335:
        /* <DEDUP_REMOVED lines=9> */
.L_x_14339:
[----:B------:R-:W-:Y:S02]  /*351a0*/  IMAD.MOV.U32 R0, RZ, RZ, R14 ;  /* 0x000000ffff007224 */ /* 0x000fe400078e000e */
[----:B------:R-:W-:Y:S02]  /*351b0*/  IMAD.MOV.U32 R9, RZ, RZ, R5 ;  /* 0x000000ffff097224 */ /* 0x000fe400078e0005 */
[----:B------:R-:W-:Y:S02]  /*351c0*/  IMAD.MOV.U32 R14, RZ, RZ, R15 ;  /* 0x000000ffff0e7224 */ /* 0x000fe400078e000f */
[----:B------:R-:W-:Y:S02]  /*351d0*/  IMAD.MOV.U32 R5, RZ, RZ, R13 ;  /* 0x000000ffff057224 */ /* 0x000fe400078e000d */
.L_x_14340:
[----:B------:R-:W-:Y:S05]  /*351e0*/  BSYNC B1 ;  /* 0x0000000000017941 */ /* 0x000fea0003800000 */
.L_x_14338:
        /* <DEDUP_REMOVED lines=9> */
.L_x_14342:
[----:B------:R-:W-:Y:S02]  /*35280*/  IMAD.MOV.U32 R11, RZ, RZ, R0 ;  /* 0x000000ffff0b7224 */ /* 0x000fe400078e0000 */
[----:B------:R-:W-:Y:S02]  /*35290*/  IMAD.MOV.U32 R39, RZ, RZ, R9 ;  /* 0x000000ffff277224 */ /* 0x000fe400078e0009 */
[----:B------:R-:W-:Y:S02]  /*352a0*/  IMAD.MOV.U32 R0, RZ, RZ, R4 ;  /* 0x000000ffff007224 */ /* 0x000fe400078e0004 */
[----:B------:R-:W-:Y:S02]  /*352b0*/  IMAD.MOV.U32 R9, RZ, RZ, R2 ;  /* 0x000000ffff097224 */ /* 0x000fe400078e0002 */
.L_x_14343:
[----:B------:R-:W-:Y:S05]  /*352c0*/  BSYNC B1 ;  /* 0x0000000000017941 */ /* 0x000fea0003800000 */
.L_x_14341:
        /* <DEDUP_REMOVED lines=9> */
.L_x_14345:
[----:B------:R-:W-:Y:S02]  /*35360*/  IMAD.MOV.U32 R2, RZ, RZ, R11 ;  /* 0x000000ffff027224 */ /* 0x000fe400078e000b */
[----:B------:R-:W-:Y:S02]  /*35370*/  IMAD.MOV.U32 R4, RZ, RZ, R39 ;  /* 0x000000ffff047224 */ /* 0x000fe400078e0027 */
[----:B------:R-:W-:Y:S02]  /*35380*/  IMAD.MOV.U32 R11, RZ, RZ, R17 ;  /* 0x000000ffff0b7224 */ /* 0x000fe400078e0011 */
[----:B------:R-:W-:Y:S02]  /*35390*/  IMAD.MOV.U32 R39, RZ, RZ, R6 ;  /* 0x000000ffff277224 */ /* 0x000fe400078e0006 */
.L_x_14346:
[----:B------:R-:W-:Y:S05]  /*353a0*/  BSYNC B1 ;  /* 0x0000000000017941 */ /* 0x000fea0003800000 */
.L_x_14344:
        /* <DEDUP_REMOVED lines=9> */
.L_x_14348:
[----:B------:R-:W-:Y:S02]  /*35440*/  IMAD.MOV.U32 R41, RZ, RZ, R2 ;  /* 0x000000ffff297224 */ /* 0x000fe400078e0002 */
[----:B------:R-:W-:Y:S02]  /*35450*/  IMAD.MOV.U32 R6, RZ, RZ, R4 ;  /* 0x000000ffff067224 */ /* 0x000fe400078e0004 */
[----:B------:R-:W-:Y:S02]  /*35460*/  IMAD.MOV.U32 R2, RZ, RZ, R29 ;  /* 0x000000ffff027224 */ /* 0x000fe400078e001d */
[----:B------:R-:W-:Y:S02]  /*35470*/  IMAD.MOV.U32 R4, RZ, RZ, R19 ;  /* 0x000000ffff047224 */ /* 0x000fe400078e0013 */
.L_x_14349:
[----:B------:R-:W-:Y:S05]  /*35480*/  BSYNC B1 ;  /* 0x0000000000017941 */ /* 0x000fea0003800000 */
.L_x_14347:
        /* <DEDUP_REMOVED lines=9> */
.L_x_14351:
[----:B------:R-:W-:Y:S02]  /*35520*/  IMAD.MOV.U32 R29, RZ, RZ, R41 ;  /* 0x000000ffff1d7224 */ /* 0x000fe400078e0029 */
[----:B------:R-:W-:Y:S02]  /*35530*/  IMAD.MOV.U32 R32, RZ, RZ, R6 ;  /* 0x000000ffff207224 */ /* 0x000fe400078e0006 */
[----:B------:R-:W-:Y:S02]  /*35540*/  IMAD.MOV.U32 R41, RZ, RZ, R8 ;  /* 0x000000ffff297224 */ /* 0x000fe400078e0008 */
[----:B------:R-:W-:Y:S02]  /*35550*/  IMAD.MOV.U32 R6, RZ, RZ, R31 ;  /* 0x000000ffff067224 */ /* 0x000fe400078e001f */
.L_x_14352:
[----:B------:R-:W-:Y:S05]  /*35560*/  BSYNC B1 ;  /* 0x0000000000017941 */ /* 0x000fea0003800000 */
.L_x_14350:
        /* <DEDUP_REMOVED lines=9> */
.L_x_14354:
[----:B------:R-:W-:Y:S02]  /*35600*/  IMAD.MOV.U32 R8, RZ, RZ, R29 ;  /* 0x000000ffff087224 */ /* 0x000fe400078e001d */
[----:B------:R-:W-:Y:S02]  /*35610*/  IMAD.MOV.U32 R43, RZ, RZ, R32 ;  /* 0x000000ffff2b7224 */ /* 0x000fe400078e0020 */
[----:B------:R-:W-:Y:S02]  /*35620*/  IMAD.MOV.U32 R29, RZ, RZ, R12 ;  /* 0x000000ffff1d7224 */ /* 0x000fe400078e000c */
[----:B------:R-:W-:Y:S02]  /*35630*/  IMAD.MOV.U32 R32, RZ, RZ, R10 ;  /* 0x000000ffff207224 */ /* 0x000fe400078e000a */
.L_x_14355:
[----:B------:R-:W-:Y:S05]  /*35640*/  BSYNC B1 ;  /* 0x0000000000017941 */ /* 0x000fea0003800000 */
.L_x_14353:
        /* <DEDUP_REMOVED lines=9> */
.L_x_14357:
[----:B------:R-:W-:Y:S02]  /*356e0*/  IMAD.MOV.U32 R10, RZ, RZ, R8 ;  /* 0x000000ffff0a7224 */ /* 0x000fe400078e0008 */
[----:B------:R-:W-:Y:S02]  /*356f0*/  IMAD.MOV.U32 R38, RZ, RZ, R43 ;  /* 0x000000ffff267224 */ /* 0x000fe400078e002b */
[----:B------:R-:W-:Y:S02]  /*35700*/  IMAD.MOV.U32 R8, RZ, RZ, R33 ;  /* 0x000000ffff087224 */ /* 0x000fe400078e0021 */
[----:B------:R-:W-:Y:S02]  /*35710*/  IMAD.MOV.U32 R43, RZ, RZ, R16 ;  /* 0x000000ffff2b7224 */ /* 0x000fe400078e0010 */
.L_x_14358:
[----:B------:R-:W-:Y:S05]  /*35720*/  BSYNC B1 ;  /* 0x0000000000017941 */ /* 0x000fea0003800000 */
.L_x_14356:
        /* <DEDUP_REMOVED lines=9> */
.L_x_14360:
[----:B------:R-:W-:Y:S02]  /*357c0*/  IMAD.MOV.U32 R40, RZ, RZ, R10 ;  /* 0x000000ffff287224 */ /* 0x000fe400078e000a */
[----:B------:R-:W-:Y:S02]  /*357d0*/  IMAD.MOV.U32 R45, RZ, RZ, R38 ;  /* 0x000000ffff2d7224 */ /* 0x000fe400078e0026 */
[----:B------:R-:W-:Y:S02]  /*357e0*/  IMAD.MOV.U32 R10, RZ, RZ, R23 ;  /* 0x000000ffff0a7224 */ /* 0x000fe400078e0017 */
[----:B------:R-:W-:Y:S02]  /*357f0*/  IMAD.MOV.U32 R38, RZ, RZ, R21 ;  /* 0x000000ffff267224 */ /* 0x000fe400078e0015 */
.L_x_14361:
[----:B------:R-:W-:Y:S05]  /*35800*/  BSYNC B1 ;  /* 0x0000000000017941 */ /* 0x000fea0003800000 */
.L_x_14359:
        /* <DEDUP_REMOVED lines=9> */
.L_x_14363:
[----:B------:R-:W-:Y:S02]  /*358a0*/  IMAD.MOV.U32 R21, RZ, RZ, R40 ;  /* 0x000000ffff157224 */ /* 0x000fe400078e0028 */
[----:B------:R-:W-:Y:S02]  /*358b0*/  IMAD.MOV.U32 R42, RZ, RZ, R45 ;  /* 0x000000ffff2a7224 */ /* 0x000fe400078e002d */
[----:B------:R-:W-:Y:S02]  /*358c0*/  IMAD.MOV.U32 R40, RZ, RZ, R25 ;  /* 0x000000ffff287224 */ /* 0x000fe400078e0019 */
[----:B------:R-:W-:Y:S02]  /*358d0*/  IMAD.MOV.U32 R45, RZ, RZ, R18 ;  /* 0x000000ffff2d7224 */ /* 0x000fe400078e0012 */
.L_x_14364:
[----:B------:R-:W-:Y:S05]  /*358e0*/  BSYNC B1 ;  /* 0x0000000000017941 */ /* 0x000fea0003800000 */
.L_x_14362:
        /* <DEDUP_REMOVED lines=9> */
.L_x_14366:
[----:B------:R-:W-:Y:S02]  /*35980*/  IMAD.MOV.U32 R44, RZ, RZ, R21 ;  /* 0x000000ffff2c7224 */ /* 0x000fe400078e0015 */
[----:B------:R-:W-:Y:S02]  /*35990*/  IMAD.MOV.U32 R47, RZ, RZ, R42 ;  /* 0x000000ffff2f7224 */ /* 0x000fe400078e002a */
[----:B------:R-:W-:Y:S02]  /*359a0*/  IMAD.MOV.U32 R21, RZ, RZ, R22 ;  /* 0x000000ffff157224 */ /* 0x000fe400078e0016 */
[----:B------:R-:W-:Y:S02]  /*359b0*/  IMAD.MOV.U32 R42, RZ, RZ, R20 ;  /* 0x000000ffff2a7224 */ /* 0x000fe400078e0014 */
.L_x_14367:
[----:B------:R-:W-:Y:S05]  /*359c0*/  BSYNC B1 ;  /* 0x0000000000017941 */ /* 0x000fea0003800000 */
.L_x_14365:
        /* <DEDUP_REMOVED lines=9> */
.L_x_14369:
[----:B------:R-:W-:Y:S02]  /*35a60*/  IMAD.MOV.U32 R46, RZ, RZ, R44 ;  /* 0x000000ffff2e7224 */ /* 0x000fe400078e002c */
[----:B------:R-:W-:Y:S02]  /*35a70*/  IMAD.MOV.U32 R48, RZ, RZ, R47 ;  /* 0x000000ffff307224 */ /* 0x000fe400078e002f */
[----:B------:R-:W-:Y:S02]  /*35a80*/  IMAD.MOV.U32 R44, RZ, RZ, R27 ;  /* 0x000000ffff2c7224 */ /* 0x000fe400078e001b */
[----:B------:R-:W-:Y:S02]  /*35a90*/  IMAD.MOV.U32 R47, RZ, RZ, R24 ;  /* 0x000000ffff2f7224 */ /* 0x000fe400078e0018 */
.L_x_14370:
[----:B------:R-:W-:Y:S05]  /*35aa0*/  BSYNC B1 ;  /* 0x0000000000017941 */ /* 0x000fea0003800000 */
.L_x_14368:
        /* <DEDUP_REMOVED lines=9> */
.L_x_14372:
[----:B------:R-:W-:Y:S02]  /*35b40*/  IMAD.MOV.U32 R49, RZ, RZ, R46 ;  /* 0x000000ffff317224 */ /* 0x000fe400078e002e */
[----:B------:R-:W-:Y:S02]  /*35b50*/  IMAD.MOV.U32 R53, RZ, RZ, R48 ;  /* 0x000000ffff357224 */ /* 0x000fe400078e0030 */
[----:B------:R-:W-:Y:S02]  /*35b60*/  IMAD.MOV.U32 R46, RZ, RZ, R37 ;  /* 0x000000ffff2e7224 */ /* 0x000fe400078e0025 */
[----:B------:R-:W-:Y:S02]  /*35b70*/  IMAD.MOV.U32 R48, RZ, RZ, R35 ;  /* 0x000000ffff307224 */ /* 0x000fe400078e0023 */
.L_x_14373:
[----:B------:R-:W-:Y:S05]  /*35b80*/  BSYNC B1 ;  /* 0x0000000000017941 */ /* 0x000fea0003800000 */
.L_x_14371:
        /* <DEDUP_REMOVED lines=9> */
.L_x_14375:
[----:B------:R-:W-:Y:S02]  /*35c20*/  IMAD.MOV.U32 R37, RZ, RZ, R49 ;  /* 0x000000ffff257224 */ /* 0x000fe400078e0031 */
[----:B------:R-:W-:Y:S02]  /*35c30*/  IMAD.MOV.U32 R52, RZ, RZ, R53 ;  /* 0x000000ffff347224 */ /* 0x000fe400078e0035 */
[----:B------:R-:W-:Y:S02]  /*35c40*/  IMAD.MOV.U32 R49, RZ, RZ, R3 ;  /* 0x000000ffff317224 */ /* 0x000fe400078e0003 */
[----:B------:R-:W-:Y:S02]  /*35c50*/  IMAD.MOV.U32 R53, RZ, RZ, R26 ;  /* 0x000000ffff357224 */ /* 0x000fe400078e001a */
.L_x_14376:
[----:B------:R-:W-:Y:S05]  /*35c60*/  BSYNC B1 ;  /* 0x0000000000017941 */ /* 0x000fea0003800000 */
.L_x_14374:
        /* <DEDUP_REMOVED lines=9> */
.L_x_14378:
[----:B------:R-:W-:Y:S02]  /*35d00*/  IMAD.MOV.U32 R3, RZ, RZ, R37 ;  /* 0x000000ffff037224 */ /* 0x000fe400078e0025 */
[----:B------:R-:W-:Y:S02]  /*35d10*/  IMAD.MOV.U32 R55, RZ, RZ, R52 ;  /* 0x000000ffff377224 */ /* 0x000fe400078e0034 */
[----:B------:R-:W-:Y:S02]  /*35d20*/  IMAD.MOV.U32 R37, RZ, RZ, R30 ;  /* 0x000000ffff257224 */ /* 0x000fe400078e001e */
[----:B------:R-:W-:Y:S02]  /*35d30*/  IMAD.MOV.U32 R52, RZ, RZ, R28 ;  /* 0x000000ffff347224 */ /* 0x000fe400078e001c */
.L_x_14379:
[----:B------:R-:W-:Y:S05]  /*35d40*/  BSYNC B1 ;  /* 0x0000000000017941 */ /* 0x000fea0003800000 */
.L_x_14377:
        /* <DEDUP_REMOVED lines=16> */
.L_x_14381:
[----:B------:R-:W-:Y:S02]  /*35e50*/  IMAD.MOV.U32 R19, RZ, RZ, R36 ;  /* 0x000000ffff137224 */ /* 0x000fe400078e0024 */
[----:B------:R-:W-:Y:S01]  /*35e60*/  IMAD.MOV.U32 R15, RZ, RZ, R56 ;  /* 0x000000ffff0f7224 */ /* 0x000fe200078e0038 */
[----:B------:R-:W-:Y:S01]  /*35e70*/  MOV R56, R5 ;  /* 0x0000000500387202 */ /* 0x000fe20000000f00 */
[----:B------:R-:W-:Y:S02]  /*35e80*/  IMAD.MOV.U32 R36, RZ, RZ, R14 ;  /* 0x000000ffff247224 */ /* 0x000fe400078e000e */
.L_x_14382:
[----:B------:R-:W-:Y:S05]  /*35e90*/  BSYNC B1 ;  /* 0x0000000000017941 */ /* 0x000fea0003800000 */
.L_x_14380:
        /* <DEDUP_REMOVED lines=9> */
.L_x_14384:
[----:B------:R-:W-:Y:S01]  /*35f30*/  IMAD.MOV.U32 R18, RZ, RZ, R19 ;  /* 0x000000ffff127224 */ /* 0x000fe200078e0013 */
[----:B------:R-:W-:Y:S01]  /*35f40*/  MOV R19, R0 ;  /* 0x0000000000137202 */ /* 0x000fe20000000f00 */
[----:B------:R-:W-:Y:S02]  /*35f50*/  IMAD.MOV.U32 R14, RZ, RZ, R15 ;  /* 0x000000ffff0e7224 */ /* 0x000fe400078e000f */
[----:B------:R-:W-:Y:S02]  /*35f60*/  IMAD.MOV.U32 R15, RZ, RZ, R9 ;  /* 0x000000ffff0f7224 */ /* 0x000fe400078e0009 */
.L_x_14385:
[----:B------:R-:W-:Y:S05]  /*35f70*/  BSYNC B1 ;  /* 0x0000000000017941 */ /* 0x000fea0003800000 */
.L_x_14383:
        /* <DEDUP_REMOVED lines=9> */
.L_x_14387:
[----:B------:R-:W-:Y:S01]  /*36010*/  IMAD.MOV.U32 R17, RZ, RZ, R18 ;  /* 0x000000ffff117224 */ /* 0x000fe200078e0012 */
[----:B------:R-:W-:Y:S01]  /*36020*/  MOV R18, R11 ;  /* 0x0000000b00127202 */ /* 0x000fe20000000f00 */
[----:B------:R-:W-:Y:S02]  /*36030*/  IMAD.MOV.U32 R13, RZ, RZ, R14 ;  /* 0x000000ffff0d7224 */ /* 0x000fe400078e000e */
[----:B------:R-:W-:Y:S02]  /*36040*/  IMAD.MOV.U32 R14, RZ, RZ, R39 ;  /* 0x000000ffff0e7224 */ /* 0x000fe400078e0027 */
.L_x_14388:
[----:B------:R-:W-:Y:S05]  /*36050*/  BSYNC B1 ;  /* 0x0000000000017941 */ /* 0x000fea0003800000 */
.L_x_14386:
        /* <DEDUP_REMOVED lines=9> */
.L_x_14390:
[----:B------:R-:W-:Y:S01]  /*360f0*/  IMAD.MOV.U32 R16, RZ, RZ, R17 ;  /* 0x000000ffff107224 */ /* 0x000fe200078e0011 */
[----:B------:R-:W-:Y:S01]  /*36100*/  MOV R17, R2 ;  /* 0x0000000200117202 */ /* 0x000fe20000000f00 */
[----:B------:R-:W-:Y:S02]  /*36110*/  IMAD.MOV.U32 R12, RZ, RZ, R13 ;  /* 0x000000ffff0c7224 */ /* 0x000fe400078e000d */
[----:B------:R-:W-:Y:S02]  /*36120*/  IMAD.MOV.U32 R13, RZ, RZ, R4 ;  /* 0x000000ffff0d7224 */ /* 0x000fe400078e0004 */
.L_x_14391:
[----:B------:R-:W-:Y:S05]  /*36130*/  BSYNC B1 ;  /* 0x0000000000017941 */ /* 0x000fea0003800000 */
.L_x_14389:
        /* <DEDUP_REMOVED lines=9> */
.L_x_14393:
[----:B------:R-:W-:Y:S01]  /*361d0*/  IMAD.MOV.U32 R31, RZ, RZ, R16 ;  /* 0x000000ffff1f7224 */ /* 0x000fe200078e0010 */
[----:B------:R-:W-:Y:S01]  /*361e0*/  MOV R16, R41 ;  /* 0x0000002900107202 */ /* 0x000fe20000000f00 */
[----:B------:R-:W-:Y:S02]  /*361f0*/  IMAD.MOV.U32 R35, RZ, RZ, R12 ;  /* 0x000000ffff237224 */ /* 0x000fe400078e000c */
[----:B------:R-:W-:Y:S02]  /*36200*/  IMAD.MOV.U32 R12, RZ, RZ, R6 ;  /* 0x000000ffff0c7224 */ /* 0x000fe400078e0006 */
.L_x_14394:
[----:B------:R-:W-:Y:S05]  /*36210*/  BSYNC B1 ;  /* 0x0000000000017941 */ /* 0x000fea0003800000 */
.L_x_14392:
        /* <DEDUP_REMOVED lines=9> */
.L_x_14396:
[----:B------:R-:W-:Y:S01]  /*362b0*/  IMAD.MOV.U32 R30, RZ, RZ, R31 ;  /* 0x000000ffff1e7224 */ /* 0x000fe200078e001f */
[----:B------:R-:W-:Y:S01]  /*362c0*/  MOV R31, R29 ;  /* 0x0000001d001f7202 */ /* 0x000fe20000000f00 */
[----:B------:R-:W-:Y:S02]  /*362d0*/  IMAD.MOV.U32 R34, RZ, RZ, R35 ;  /* 0x000000ffff227224 */ /* 0x000fe400078e0023 */
[----:B------:R-:W-:Y:S02]  /*362e0*/  IMAD.MOV.U32 R35, RZ, RZ, R32 ;  /* 0x000000ffff237224 */ /* 0x000fe400078e0020 */
.L_x_14397:
[----:B------:R-:W-:Y:S05]  /*362f0*/  BSYNC B1 ;  /* 0x0000000000017941 */ /* 0x000fea0003800000 */
.L_x_14395:
        /* <DEDUP_REMOVED lines=9> */
.L_x_14399:
[----:B------:R-:W-:Y:S01]  /*36390*/  IMAD.MOV.U32 R29, RZ, RZ, R30 ;  /* 0x000000ffff1d7224 */ /* 0x000fe200078e001e */
[----:B------:R-:W-:Y:S01]  /*363a0*/  MOV R30, R8 ;  /* 0x00000008001e7202 */ /* 0x000fe20000000f00 */
[----:B------:R-:W-:Y:S02]  /*363b0*/  IMAD.MOV.U32 R33, RZ, RZ, R34 ;  /* 0x000000ffff217224 */ /* 0x000fe400078e0022 */
[----:B------:R-:W-:Y:S02]  /*363c0*/  IMAD.MOV.U32 R34, RZ, RZ, R43 ;  /* 0x000000ffff227224 */ /* 0x000fe400078e002b */
.L_x_14400:
[----:B------:R-:W-:Y:S05]  /*363d0*/  BSYNC B1 ;  /* 0x0000000000017941 */ /* 0x000fea0003800000 */
.L_x_14398:
        /* <DEDUP_REMOVED lines=9> */
.L_x_14402:
[----:B------:R-:W-:Y:S01]  /*36470*/  IMAD.MOV.U32 R28, RZ, RZ, R29 ;  /* 0x000000ffff1c7224 */ /* 0x000fe200078e001d */
[----:B------:R-:W-:Y:S01]  /*36480*/  MOV R29, R10 ;  /* 0x0000000a001d7202 */ /* 0x000fe20000000f00 */
[----:B------:R-:W-:Y:S02]  /*36490*/  IMAD.MOV.U32 R32, RZ, RZ, R33 ;  /* 0x000000ffff207224 */ /* 0x000fe400078e0021 */
[----:B------:R-:W-:Y:S02]  /*364a0*/  IMAD.MOV.U32 R33, RZ, RZ, R38 ;  /* 0x000000ffff217224 */ /* 0x000fe400078e0026 */
.L_x_14403:
[----:B------:R-:W-:Y:S05]  /*364b0*/  BSYNC B1 ;  /* 0x0000000000017941 */ /* 0x000fea0003800000 */
.L_x_14401:
        /* <DEDUP_REMOVED lines=9> */
.L_x_14405:
[----:B------:R-:W-:Y:S01]  /*36550*/  IMAD.MOV.U32 R23, RZ, RZ, R28 ;  /* 0x000000ffff177224 */ /* 0x000fe200078e001c */
[----:B------:R-:W-:Y:S01]  /*36560*/  MOV R28, R40 ;  /* 0x00000028001c7202 */ /* 0x000fe20000000f00 */
[----:B------:R-:W-:Y:S02]  /*36570*/  IMAD.MOV.U32 R27, RZ, RZ, R32 ;  /* 0x000000ffff1b7224 */ /* 0x000fe400078e0020 */
[----:B------:R-:W-:Y:S02]  /*36580*/  IMAD.MOV.U32 R32, RZ, RZ, R45 ;  /* 0x000000ffff207224 */ /* 0x000fe400078e002d */
.L_x_14406:
[----:B------:R-:W-:Y:S05]  /*36590*/  BSYNC B1 ;  /* 0x0000000000017941 */ /* 0x000fea0003800000 */
.L_x_14404:
        /* <DEDUP_REMOVED lines=9> */
.L_x_14408:
[----:B------:R-:W-:Y:S01]  /*36630*/  IMAD.MOV.U32 R22, RZ, RZ, R23 ;  /* 0x000000ffff167224 */ /* 0x000fe200078e0017 */
[----:B------:R-:W-:Y:S01]  /*36640*/  MOV R23, R21 ;  /* 0x0000001500177202 */ /* 0x000fe20000000f00 */
[----:B------:R-:W-:Y:S02]  /*36650*/  IMAD.MOV.U32 R26, RZ, RZ, R27 ;  /* 0x000000ffff1a7224 */ /* 0x000fe400078e001b */
[----:B------:R-:W-:Y:S02]  /*36660*/  IMAD.MOV.U32 R27, RZ, RZ, R42 ;  /* 0x000000ffff1b7224 */ /* 0x000fe400078e002a */
.L_x_14409:
[----:B------:R-:W-:Y:S05]  /*36670*/  BSYNC B1 ;  /* 0x0000000000017941 */ /* 0x000fea0003800000 */
.L_x_14407:
        /* <DEDUP_REMOVED lines=9> */
.L_x_14411:
[----:B------:R-:W-:Y:S01]  /*36710*/  IMAD.MOV.U32 R21, RZ, RZ, R22 ;  /* 0x000000ffff157224 */ /* 0x000fe200078e0016 */
[----:B------:R-:W-:Y:S01]  /*36720*/  MOV R22, R44 ;  /* 0x0000002c00167202 */ /* 0x000fe20000000f00 */
[----:B------:R-:W-:Y:S02]  /*36730*/  IMAD.MOV.U32 R25, RZ, RZ, R26 ;  /* 0x000000ffff197224 */ /* 0x000fe400078e001a */
[----:B------:R-:W-:Y:S02]  /*36740*/  IMAD.MOV.U32 R26, RZ, RZ, R47 ;  /* 0x000000ffff1a7224 */ /* 0x000fe400078e002f */
.L_x_14412:
[----:B------:R-:W-:Y:S05]  /*36750*/  BSYNC B1 ;  /* 0x0000000000017941 */ /* 0x000fea0003800000 */
.L_x_14410:
        /* <DEDUP_REMOVED lines=9> */
.L_x_14414:
[----:B------:R-:W-:Y:S01]  /*367f0*/  IMAD.MOV.U32 R20, RZ, RZ, R21 ;  /* 0x000000ffff147224 */ /* 0x000fe200078e0015 */
[----:B------:R-:W-:Y:S01]  /*36800*/  MOV R21, R46 ;  /* 0x0000002e00157202 */ /* 0x000fe20000000f00 */
[----:B------:R-:W-:Y:S02]  /*36810*/  IMAD.MOV.U32 R24, RZ, RZ, R25 ;  /* 0x000000ffff187224 */ /* 0x000fe400078e0019 */
[----:B------:R-:W-:Y:S02]  /*36820*/  IMAD.MOV.U32 R25, RZ, RZ, R48 ;  /* 0x000000ffff197224 */ /* 0x000fe400078e0030 */
.L_x_14415:
[----:B------:R-:W-:Y:S05]  /*36830*/  BSYNC B1 ;  /* 0x0000000000017941 */ /* 0x000fea0003800000 */
.L_x_14413:
        /* <DEDUP_REMOVED lines=9> */
.L_x_14417:
[----:B------:R-:W-:Y:S01]  /*368d0*/  IMAD.MOV.U32 R51, RZ, RZ, R20 ;  /* 0x000000ffff337224 */ /* 0x000fe200078e0014 */
[----:B------:R-:W-:Y:S01]  /*368e0*/  MOV R20, R49 ;  /* 0x0000003100147202 */ /* 0x000fe20000000f00 */
[----:B------:R-:W-:Y:S02]  /*368f0*/  IMAD.MOV.U32 R39, RZ, RZ, R24 ;  /* 0x000000ffff277224 */ /* 0x000fe400078e0018 */
[----:B------:R-:W-:Y:S02]  /*36900*/  IMAD.MOV.U32 R24, RZ, RZ, R53 ;  /* 0x000000ffff187224 */ /* 0x000fe400078e0035 */
.L_x_14418:
[----:B------:R-:W-:Y:S05]  /*36910*/  BSYNC B1 ;  /* 0x0000000000017941 */ /* 0x000fea0003800000 */
.L_x_14416:
        /* <DEDUP_REMOVED lines=9> */
.L_x_14420:
[----:B------:R-:W-:Y:S01]  /*369b0*/  IMAD.MOV.U32 R50, RZ, RZ, R51 ;  /* 0x000000ffff327224 */ /* 0x000fe200078e0033 */
[----:B------:R-:W-:Y:S01]  /*369c0*/  MOV R51, R37 ;  /* 0x0000002500337202 */ /* 0x000fe20000000f00 */
[----:B------:R-:W-:Y:S02]  /*369d0*/  IMAD.MOV.U32 R38, RZ, RZ, R39 ;  /* 0x000000ffff267224 */ /* 0x000fe400078e0027 */
[----:B------:R-:W-:Y:S02]  /*369e0*/  IMAD.MOV.U32 R39, RZ, RZ, R52 ;  /* 0x000000ffff277224 */ /* 0x000fe400078e0034 */
.L_x_14421:
[----:B------:R-:W-:Y:S05]  /*369f0*/  BSYNC B1 ;  /* 0x0000000000017941 */ /* 0x000fea0003800000 */
.L_x_14419:
        /* <DEDUP_REMOVED lines=8> */
.L_x_14422:
[----:B------:R-:W-:Y:S01]  /*36a80*/  IMAD.MOV.U32 R60, RZ, RZ, R50 ;  /* 0x000000ffff3c7224 */ /* 0x000fe200078e0032 */
[----:B------:R-:W-:Y:S01]  /*36a90*/  MOV R50, R3 ;  /* 0x0000000300327202 */ /* 0x000fe20000000f00 */
[----:B------:R-:W-:Y:S02]  /*36aa0*/  IMAD.MOV.U32 R37, RZ, RZ, R38 ;  /* 0x000000ffff257224 */ /* 0x000fe400078e0026 */
[----:B------:R-:W-:Y:S02]  /*36ab0*/  IMAD.MOV.U32 R38, RZ, RZ, R55 ;  /* 0x000000ffff267224 */ /* 0x000fe400078e0037 */
.L_x_13704:
[----:B-1-34-:R-:W-:Y:S05]  /*36ac0*/  BSYNC B0 ;  /* 0x0000000000007941 */ /* 0x01afea0003800000 */
.L_x_13703:
[----:B------:R-:W-:Y:S01]  /*36ad0*/  ISETP.GT.AND P0, PT, R58, 0xf, PT ;  /* 0x0000000f3a00780c */ /* 0x000fe20003f04270 */
[----:B0-----:R0:W1:Y:S01]  /*36ae0*/  SHFL.DOWN PT, R0, R60, 0x10, 0x1f ;  /* 0x0a001f003c007f89 */ /* 0x00106200000e0000 */
[----:B------:R-:W-:Y:S03]  /*36af0*/  BSSY B0, `(.L_x_14423) ;  /* 0x0000daf000007945 */ /* 0x000fe60003800000 */
[----:B------:R0:W3:Y:S04]  /*36b00*/  SHFL.DOWN PT, R54, R50, 0x10, 0x1f ;  /* 0x0a001f0032367f89 */ /* 0x0000e800000e0000 */
[----:B------:R0:W4:Y:S04]  /*36b10*/  SHFL.DOWN PT, R52, R51, 0x10, 0x1f ;  /* 0x0a001f0033347f89 */ /* 0x00012800000e0000 */
[----:B------:R0:W2:Y:S04]  /*36b20*/  SHFL.DOWN PT, R48, R20, 0x10, 0x1f ;  /* 0x0a001f0014307f89 */ /* 0x0000a800000e0000 */
        /* <DEDUP_REMOVED lines=45> */
.L_x_14426:
[----:B------:R-:W-:Y:S01]  /*36e00*/  MOV R2, R36 ;  /* 0x0000002400027202 */ /* 0x000fe20000000f00 */
[----:B------:R-:W-:Y:S02]  /*36e10*/  IMAD.MOV.U32 R0, RZ, RZ, R56 ;  /* 0x000000ffff007224 */ /* 0x000fe400078e0038 */
[----:B------:R-:W-:Y:S02]  /*36e20*/  IMAD.MOV.U32 R56, RZ, RZ, R15 ;  /* 0x000000ffff387224 */ /* 0x000fe400078e000f */
[----:B------:R-:W-:Y:S02]  /*36e30*/  IMAD.MOV.U32 R36, RZ, RZ, R19 ;  /* 0x000000ffff247224 */ /* 0x000fe400078e0013 */
.L_x_14427:
[----:B------:R-:W-:Y:S05]  /*36e40*/  BSYNC B1 ;  /* 0x0000000000017941 */ /* 0x000fea0003800000 */
.L_x_14425:
        /* <DEDUP_REMOVED lines=9> */
.L_x_14429:
[----:B------:R-:W-:Y:S01]  /*36ee0*/  MOV R15, R2 ;  /* 0x00000002000f7202 */ /* 0x000fe20000000f00 */
[----:B------:R-:W-:Y:S02]  /*36ef0*/  IMAD.MOV.U32 R68, RZ, RZ, R0 ;  /* 0x000000ffff447224 */ /* 0x000fe400078e0000 */
[----:B------:R-:W-:Y:S02]  /*36f00*/  IMAD.MOV.U32 R2, RZ, RZ, R18 ;  /* 0x000000ffff027224 */ /* 0x000fe400078e0012 */
[----:B------:R-:W-:Y:S02]  /*36f10*/  IMAD.MOV.U32 R0, RZ, RZ, R14 ;  /* 0x000000ffff007224 */ /* 0x000fe400078e000e */
.L_x_14430:
[----:B------:R-:W-:Y:S05]  /*36f20*/  BSYNC B1 ;  /* 0x0000000000017941 */ /* 0x000fea0003800000 */
.L_x_14428:
        /* <DEDUP_REMOVED lines=9> */
.L_x_14432:
[----:B------:R-:W-:Y:S01]  /*36fc0*/  MOV R14, R15 ;  /* 0x0000000f000e7202 */ /* 0x000fe20000000f00 */
[----:B------:R-:W-:Y:S02]  /*36fd0*/  IMAD.MOV.U32 R19, RZ, RZ, R68 ;  /* 0x000000ffff137224 */ /* 0x000fe400078e0044 */
[----:B------:R-:W-:Y:S02]  /*36fe0*/  IMAD.MOV.U32 R15, RZ, RZ, R17 ;  /* 0x000000ffff0f7224 */ /* 0x000fe400078e0011 */
[----:B------:R-:W-:Y:S02]  /*36ff0*/  IMAD.MOV.U32 R68, RZ, RZ, R13 ;  /* 0x000000ffff447224 */ /* 0x000fe400078e000d */
.L_x_14433:
[----:B------:R-:W-:Y:S05]  /*37000*/  BSYNC B1 ;  /* 0x0000000000017941 */ /* 0x000fea0003800000 */
.L_x_14431:
        /* <DEDUP_REMOVED lines=9> */
.L_x_14435:
[----:B------:R-:W-:Y:S01]  /*370a0*/  MOV R13, R14 ;  /* 0x0000000e000d7202 */ /* 0x000fe20000000f00 */
[----:B------:R-:W-:Y:S02]  /*370b0*/  IMAD.MOV.U32 R18, RZ, RZ, R19 ;  /* 0x000000ffff127224 */ /* 0x000fe400078e0013 */
[----:B------:R-:W-:Y:S02]  /*370c0*/  IMAD.MOV.U32 R14, RZ, RZ, R16 ;  /* 0x000000ffff0e7224 */ /* 0x000fe400078e0010 */
[----:B------:R-:W-:Y:S02]  /*370d0*/  IMAD.MOV.U32 R19, RZ, RZ, R12 ;  /* 0x000000ffff137224 */ /* 0x000fe400078e000c */
.L_x_14436:
[----:B------:R-:W-:Y:S05]  /*370e0*/  BSYNC B1 ;  /* 0x0000000000017941 */ /* 0x000fea0003800000 */
.L_x_14434:
        /* <DEDUP_REMOVED lines=9> */
.L_x_14438:
[----:B------:R-:W-:Y:S01]  /*37180*/  MOV R12, R13 ;  /* 0x0000000d000c7202 */ /* 0x000fe20000000f00 */
[----:B------:R-:W-:Y:S02]  /*37190*/  IMAD.MOV.U32 R17, RZ, RZ, R18 ;  /* 0x000000ffff117224 */ /* 0x000fe400078e0012 */
[----:B------:R-:W-:Y:S02]  /*371a0*/  IMAD.MOV.U32 R13, RZ, RZ, R31 ;  /* 0x000000ffff0d7224 */ /* 0x000fe400078e001f */
[----:B------:R-:W-:Y:S02]  /*371b0*/  IMAD.MOV.U32 R18, RZ, RZ, R35 ;  /* 0x000000ffff127224 */ /* 0x000fe400078e0023 */
.L_x_14439:
[----:B------:R-:W-:Y:S05]  /*371c0*/  BSYNC B1 ;  /* 0x0000000000017941 */ /* 0x000fea0003800000 */
.L_x_14437:
        /* <DEDUP_REMOVED lines=9> */
.L_x_14441:
[----:B------:R-:W-:Y:S01]  /*37260*/  MOV R31, R12 ;  /* 0x0000000c001f7202 */ /* 0x000fe20000000f00 */
[----:B------:R-:W-:Y:S02]  /*37270*/  IMAD.MOV.U32 R16, RZ, RZ, R17 ;  /* 0x000000ffff107224 */ /* 0x000fe400078e0011 */
[----:B------:R-:W-:Y:S02]  /*37280*/  IMAD.MOV.U32 R12, RZ, RZ, R30 ;  /* 0x000000ffff0c7224 */ /* 0x000fe400078e001e */
[----:B------:R-:W-:Y:S02]  /*37290*/  IMAD.MOV.U32 R17, RZ, RZ, R34 ;  /* 0x000000ffff117224 */ /* 0x000fe400078e0022 */
.L_x_14442:
[----:B------:R-:W-:Y:S05]  /*372a0*/  BSYNC B1 ;  /* 0x0000000000017941 */ /* 0x000fea0003800000 */
.L_x_14440:
        /* <DEDUP_REMOVED lines=9> */
.L_x_14444:
[----:B------:R-:W-:Y:S01]  /*37340*/  MOV R30, R31 ;  /* 0x0000001f001e7202 */ /* 0x000fe20000000f00 */
[----:B------:R-:W-:Y:S02]  /*37350*/  IMAD.MOV.U32 R35, RZ, RZ, R16 ;  /* 0x000000ffff237224 */ /* 0x000fe400078e0010 */
[----:B------:R-:W-:Y:S02]  /*37360*/  IMAD.MOV.U32 R31, RZ, RZ, R29 ;  /* 0x000000ffff1f7224 */ /* 0x000fe400078e001d */
[----:B------:R-:W-:Y:S02]  /*37370*/  IMAD.MOV.U32 R16, RZ, RZ, R33 ;  /* 0x000000ffff107224 */ /* 0x000fe400078e0021 */
.L_x_14445:
[----:B------:R-:W-:Y:S05]  /*37380*/  BSYNC B1 ;  /* 0x0000000000017941 */ /* 0x000fea0003800000 */
.L_x_14443:
        /* <DEDUP_REMOVED lines=9> */
.L_x_14447:
[----:B------:R-:W-:Y:S01]  /*37420*/  MOV R29, R30 ;  /* 0x0000001e001d7202 */ /* 0x000fe20000000f00 */
[----:B------:R-:W-:Y:S02]  /*37430*/  IMAD.MOV.U32 R34, RZ, RZ, R35 ;  /* 0x000000ffff227224 */ /* 0x000fe400078e0023 */
[----:B------:R-:W-:Y:S02]  /*37440*/  IMAD.MOV.U32 R30, RZ, RZ, R28 ;  /* 0x000000ffff1e7224 */ /* 0x000fe400078e001c */
[----:B------:R-:W-:Y:S02]  /*37450*/  IMAD.MOV.U32 R35, RZ, RZ, R32 ;  /* 0x000000ffff237224 */ /* 0x000fe400078e0020 */
.L_x_14448:
[----:B------:R-:W-:Y:S05]  /*37460*/  BSYNC B1 ;  /* 0x0000000000017941 */ /* 0x000fea0003800000 */
.L_x_14446:
        /* <DEDUP_REMOVED lines=9> */
.L_x_14450:
[----:B------:R-:W-:Y:S01]  /*37500*/  MOV R28, R29 ;  /* 0x0000001d001c7202 */ /* 0x000fe20000000f00 */
[----:B------:R-:W-:Y:S02]  /*37510*/  IMAD.MOV.U32 R33, RZ, RZ, R34 ;  /* 0x000000ffff217224 */ /* 0x000fe400078e0022 */
[----:B------:R-:W-:Y:S02]  /*37520*/  IMAD.MOV.U32 R29, RZ, RZ, R23 ;  /* 0x000000ffff1d7224 */ /* 0x000fe400078e0017 */
[----:B------:R-:W-:Y:S02]  /*37530*/  IMAD.MOV.U32 R34, RZ, RZ, R27 ;  /* 0x000000ffff227224 */ /* 0x000fe400078e001b */
.L_x_14451:
[----:B------:R-:W-:Y:S05]  /*37540*/  BSYNC B1 ;  /* 0x0000000000017941 */ /* 0x000fea0003800000 */
.L_x_14449:
        /* <DEDUP_REMOVED lines=9> */
.L_x_14453:
[----:B------:R-:W-:Y:S01]  /*375e0*/  MOV R23, R28 ;  /* 0x0000001c00177202 */ /* 0x000fe20000000f00 */
[----:B------:R-:W-:Y:S02]  /*375f0*/  IMAD.MOV.U32 R32, RZ, RZ, R33 ;  /* 0x000000ffff207224 */ /* 0x000fe400078e0021 */
[----:B------:R-:W-:Y:S02]  /*37600*/  IMAD.MOV.U32 R28, RZ, RZ, R22 ;  /* 0x000000ffff1c7224 */ /* 0x000fe400078e0016 */
[----:B------:R-:W-:Y:S02]  /*37610*/  IMAD.MOV.U32 R33, RZ, RZ, R26 ;  /* 0x000000ffff217224 */ /* 0x000fe400078e001a */
.L_x_14454:
[----:B------:R-:W-:Y:S05]  /*37620*/  BSYNC B1 ;  /* 0x0000000000017941 */ /* 0x000fea0003800000 */
.L_x_14452:
        /* <DEDUP_REMOVED lines=9> */
.L_x_14456:
[----:B------:R-:W-:Y:S01]  /*376c0*/  MOV R22, R23 ;  /* 0x0000001700167202 */ /* 0x000fe20000000f00 */
[----:B------:R-:W-:Y:S02]  /*376d0*/  IMAD.MOV.U32 R27, RZ, RZ, R32 ;  /* 0x000000ffff1b7224 */ /* 0x000fe400078e0020 */
[----:B------:R-:W-:Y:S02]  /*376e0*/  IMAD.MOV.U32 R23, RZ, RZ, R21 ;  /* 0x000000ffff177224 */ /* 0x000fe400078e0015 */
[----:B------:R-:W-:Y:S02]  /*376f0*/  IMAD.MOV.U32 R32, RZ, RZ, R25 ;  /* 0x000000ffff207224 */ /* 0x000fe400078e0019 */
.L_x_14457:
[----:B------:R-:W-:Y:S05]  /*37700*/  BSYNC B1 ;  /* 0x0000000000017941 */ /* 0x000fea0003800000 */
.L_x_14455:
        /* <DEDUP_REMOVED lines=9> */
.L_x_14459:
[----:B------:R-:W-:Y:S01]  /*377a0*/  MOV R21, R22 ;  /* 0x0000001600157202 */ /* 0x000fe20000000f00 */
[----:B------:R-:W-:Y:S02]  /*377b0*/  IMAD.MOV.U32 R26, RZ, RZ, R27 ;  /* 0x000000ffff1a7224 */ /* 0x000fe400078e001b */
[----:B------:R-:W-:Y:S02]  /*377c0*/  IMAD.MOV.U32 R22, RZ, RZ, R20 ;  /* 0x000000ffff167224 */ /* 0x000fe400078e0014 */
[----:B------:R-:W-:Y:S02]  /*377d0*/  IMAD.MOV.U32 R27, RZ, RZ, R24 ;  /* 0x000000ffff1b7224 */ /* 0x000fe400078e0018 */
.L_x_14460:
[----:B------:R-:W-:Y:S05]  /*377e0*/  BSYNC B1 ;  /* 0x0000000000017941 */ /* 0x000fea0003800000 */
.L_x_14458:
        /* <DEDUP_REMOVED lines=9> */
.L_x_14462:
[----:B------:R-:W-:Y:S01]  /*37880*/  MOV R20, R21 ;  /* 0x0000001500147202 */ /* 0x000fe20000000f00 */
[----:B------:R-:W-:Y:S02]  /*37890*/  IMAD.MOV.U32 R25, RZ, RZ, R26 ;  /* 0x000000ffff197224 */ /* 0x000fe400078e001a */
[----:B------:R-:W-:Y:S02]  /*378a0*/  IMAD.MOV.U32 R26, RZ, RZ, R39 ;  /* 0x000000ffff1a7224 */ /* 0x000fe400078e0027 */
[----:B------:R-:W-:Y:S02]  /*378b0*/  IMAD.MOV.U32 R21, RZ, RZ, R51 ;  /* 0x000000ffff157224 */ /* 0x000fe400078e0033 */
.L_x_14463:
[----:B------:R-:W-:Y:S05]  /*378c0*/  BSYNC B1 ;  /* 0x0000000000017941 */ /* 0x000fea0003800000 */
.L_x_14461:
        /* <DEDUP_REMOVED lines=9> */
.L_x_14465:
[----:B------:R-:W-:Y:S01]  /*37960*/  MOV R39, R20 ;  /* 0x0000001400277202 */ /* 0x000fe20000000f00 */
[----:B------:R-:W-:Y:S02]  /*37970*/  IMAD.MOV.U32 R24, RZ, RZ, R25 ;  /* 0x000000ffff187224 */ /* 0x000fe400078e0019 */
[----:B------:R-:W-:Y:S02]  /*37980*/  IMAD.MOV.U32 R20, RZ, RZ, R50 ;  /* 0x000000ffff147224 */ /* 0x000fe400078e0032 */
[----:B------:R-:W-:Y:S02]  /*37990*/  IMAD.MOV.U32 R25, RZ, RZ, R38 ;  /* 0x000000ffff197224 */ /* 0x000fe400078e0026 */
.L_x_14466:
[----:B------:R-:W-:Y:S05]  /*379a0*/  BSYNC B1 ;  /* 0x0000000000017941 */ /* 0x000fea0003800000 */
.L_x_14464:
        /* <DEDUP_REMOVED lines=9> */
.L_x_14468:
[----:B------:R-:W-:Y:S01]  /*37a40*/  MOV R50, R39 ;  /* 0x0000002700327202 */ /* 0x000fe20000000f00 */
[----:B------:R-:W-:Y:S02]  /*37a50*/  IMAD.MOV.U32 R38, RZ, RZ, R24 ;  /* 0x000000ffff267224 */ /* 0x000fe400078e0018 */
[----:B------:R-:W-:Y:S02]  /*37a60*/  IMAD.MOV.U32 R24, RZ, RZ, R37 ;  /* 0x000000ffff187224 */ /* 0x000fe400078e0025 */
[----:B------:R-:W-:Y:S02]  /*37a70*/  IMAD.MOV.U32 R39, RZ, RZ, R60 ;  /* 0x000000ffff277224 */ /* 0x000fe400078e003c */
.L_x_14469:
[----:B------:R-:W-:Y:S05]  /*37a80*/  BSYNC B1 ;  /* 0x0000000000017941 */ /* 0x000fea0003800000 */
.L_x_14467:
        /* <DEDUP_REMOVED lines=16> */
.L_x_14471:
[----:B------:R-:W-:Y:S02]  /*37b90*/  IMAD.MOV.U32 R45, RZ, RZ, R36 ;  /* 0x000000ffff2d7224 */ /* 0x000fe400078e0024 */
[----:B------:R-:W-:Y:S02]  /*37ba0*/  IMAD.MOV.U32 R37, RZ, RZ, R56 ;  /* 0x000000ffff257224 */ /* 0x000fe400078e0038 */
[----:B------:R-:W-:Y:S02]  /*37bb0*/  IMAD.MOV.U32 R56, RZ, RZ, R0 ;  /* 0x000000ffff387224 */ /* 0x000fe400078e0000 */
[----:B------:R-:W-:Y:S02]  /*37bc0*/  IMAD.MOV.U32 R36, RZ, RZ, R2 ;  /* 0x000000ffff247224 */ /* 0x000fe400078e0002 */
.L_x_14472:
[----:B------:R-:W-:Y:S05]  /*37bd0*/  BSYNC B1 ;  /* 0x0000000000017941 */ /* 0x000fea0003800000 */
.L_x_14470:
        /* <DEDUP_REMOVED lines=9> */
.L_x_14474:
[----:B------:R-:W-:Y:S02]  /*37c70*/  IMAD.MOV.U32 R51, RZ, RZ, R45 ;  /* 0x000000ffff337224 */ /* 0x000fe400078e002d */
[----:B------:R-:W-:Y:S02]  /*37c80*/  IMAD.MOV.U32 R0, RZ, RZ, R37 ;  /* 0x000000ffff007224 */ /* 0x000fe400078e0025 */
[----:B------:R-:W-:Y:S02]  /*37c90*/  IMAD.MOV.U32 R45, RZ, RZ, R15 ;  /* 0x000000ffff2d7224 */ /* 0x000fe400078e000f */
[----:B------:R-:W-:Y:S02]  /*37ca0*/  IMAD.MOV.U32 R37, RZ, RZ, R68 ;  /* 0x000000ffff257224 */ /* 0x000fe400078e0044 */
.L_x_14475:
[----:B------:R-:W-:Y:S05]  /*37cb0*/  BSYNC B1 ;  /* 0x0000000000017941 */ /* 0x000fea0003800000 */
.L_x_14473:
        /* <DEDUP_REMOVED lines=9> */
.L_x_14477:
[----:B------:R-:W-:Y:S02]  /*37d50*/  IMAD.MOV.U32 R2, RZ, RZ, R51 ;  /* 0x000000ffff027224 */ /* 0x000fe400078e0033 */
[----:B------:R-:W-:Y:S02]  /*37d60*/  IMAD.MOV.U32 R15, RZ, RZ, R0 ;  /* 0x000000ffff0f7224 */ /* 0x000fe400078e0000 */
[----:B------:R-:W-:Y:S02]  /*37d70*/  IMAD.MOV.U32 R51, RZ, RZ, R14 ;  /* 0x000000ffff337224 */ /* 0x000fe400078e000e */
[----:B------:R-:W-:Y:S02]  /*37d80*/  IMAD.MOV.U32 R0, RZ, RZ, R19 ;  /* 0x000000ffff007224 */ /* 0x000fe400078e0013 */
.L_x_14478:
[----:B------:R-:W-:Y:S05]  /*37d90*/  BSYNC B1 ;  /* 0x0000000000017941 */ /* 0x000fea0003800000 */
.L_x_14476:
        /* <DEDUP_REMOVED lines=9> */
.L_x_14480:
[----:B------:R-:W-:Y:S02]  /*37e30*/  IMAD.MOV.U32 R19, RZ, RZ, R2 ;  /* 0x000000ffff137224 */ /* 0x000fe400078e0002 */
[----:B------:R-:W-:Y:S02]  /*37e40*/  IMAD.MOV.U32 R14, RZ, RZ, R15 ;  /* 0x000000ffff0e7224 */ /* 0x000fe400078e000f */
[----:B------:R-:W-:Y:S02]  /*37e50*/  IMAD.MOV.U32 R2, RZ, RZ, R13 ;  /* 0x000000ffff027224 */ /* 0x000fe400078e000d */
[----:B------:R-:W-:Y:S02]  /*37e60*/  IMAD.MOV.U32 R15, RZ, RZ, R18 ;  /* 0x000000ffff0f7224 */ /* 0x000fe400078e0012 */
.L_x_14481:
[----:B------:R-:W-:Y:S05]  /*37e70*/  BSYNC B1 ;  /* 0x0000000000017941 */ /* 0x000fea0003800000 */
.L_x_14479:
        /* <DEDUP_REMOVED lines=9> */
.L_x_14483:
[----:B------:R-:W-:Y:S02]  /*37f10*/  IMAD.MOV.U32 R18, RZ, RZ, R19 ;  /* 0x000000ffff127224 */ /* 0x000fe400078e0013 */
[----:B------:R-:W-:Y:S02]  /*37f20*/  IMAD.MOV.U32 R13, RZ, RZ, R14 ;  /* 0x000000ffff0d7224 */ /* 0x000fe400078e000e */
[----:B------:R-:W-:Y:S02]  /*37f30*/  IMAD.MOV.U32 R19, RZ, RZ, R12 ;  /* 0x000000ffff137224 */ /* 0x000fe400078e000c */
[----:B------:R-:W-:Y:S02]  /*37f40*/  IMAD.MOV.U32 R14, RZ, RZ, R17 ;  /* 0x000000ffff0e7224 */ /* 0x000fe400078e0011 */
.L_x_14484:
[----:B------:R-:W-:Y:S05]  /*37f50*/  BSYNC B1 ;  /* 0x0000000000017941 */ /* 0x000fea0003800000 */
.L_x_14482:
        /* <DEDUP_REMOVED lines=9> */
.L_x_14486:
[----:B------:R-:W-:Y:S02]  /*37ff0*/  IMAD.MOV.U32 R17, RZ, RZ, R18 ;  /* 0x000000ffff117224 */ /* 0x000fe400078e0012 */
[----:B------:R-:W-:Y:S02]  /*38000*/  IMAD.MOV.U32 R12, RZ, RZ, R13 ;  /* 0x000000ffff0c7224 */ /* 0x000fe400078e000d */
[----:B------:R-:W-:Y:S02]  /*38010*/  IMAD.MOV.U32 R18, RZ, RZ, R31 ;  /* 0x000000ffff127224 */ /* 0x000fe400078e001f */
[----:B------:R-:W-:Y:S02]  /*38020*/  IMAD.MOV.U32 R13, RZ, RZ, R16 ;  /* 0x000000ffff0d7224 */ /* 0x000fe400078e0010 */
.L_x_14487:
[----:B------:R-:W-:Y:S05]  /*38030*/  BSYNC B1 ;  /* 0x0000000000017941 */ /* 0x000fea0003800000 */
.L_x_14485:
        /* <DEDUP_REMOVED lines=9> */
.L_x_14489:
[----:B------:R-:W-:Y:S02]  /*380d0*/  IMAD.MOV.U32 R16, RZ, RZ, R17 ;  /* 0x000000ffff107224 */ /* 0x000fe400078e0011 */
[----:B------:R-:W-:Y:S02]  /*380e0*/  IMAD.MOV.U32 R31, RZ, RZ, R12 ;  /* 0x000000ffff1f7224 */ /* 0x000fe400078e000c */
[----:B------:R-:W-:Y:S02]  /*380f0*/  IMAD.MOV.U32 R17, RZ, RZ, R30 ;  /* 0x000000ffff117224 */ /* 0x000fe400078e001e */
[----:B------:R-:W-:Y:S02]  /*38100*/  IMAD.MOV.U32 R12, RZ, RZ, R35 ;  /* 0x000000ffff0c7224 */ /* 0x000fe400078e0023 */
.L_x_14490:
[----:B------:R-:W-:Y:S05]  /*38110*/  BSYNC B1 ;  /* 0x0000000000017941 */ /* 0x000fea0003800000 */
.L_x_14488:
        /* <DEDUP_REMOVED lines=9> */
.L_x_14492:
[----:B------:R-:W-:Y:S02]  /*381b0*/  IMAD.MOV.U32 R35, RZ, RZ, R16 ;  /* 0x000000ffff237224 */ /* 0x000fe400078e0010 */
[----:B------:R-:W-:Y:S02]  /*381c0*/  IMAD.MOV.U32 R30, RZ, RZ, R31 ;  /* 0x000000ffff1e7224 */ /* 0x000fe400078e001f */
[----:B------:R-:W-:Y:S02]  /*381d0*/  IMAD.MOV.U32 R16, RZ, RZ, R29 ;  /* 0x000000ffff107224 */ /* 0x000fe400078e001d */
[----:B------:R-:W-:Y:S02]  /*381e0*/  IMAD.MOV.U32 R31, RZ, RZ, R34 ;  /* 0x000000ffff1f7224 */ /* 0x000fe400078e0022 */
.L_x_14493:
[----:B------:R-:W-:Y:S05]  /*381f0*/  BSYNC B1 ;  /* 0x0000000000017941 */ /* 0x000fea0003800000 */
.L_x_14491:
        /* <DEDUP_REMOVED lines=9> */
.L_x_14495:
[----:B------:R-:W-:Y:S02]  /*38290*/  IMAD.MOV.U32 R34, RZ, RZ, R35 ;  /* 0x000000ffff227224 */ /* 0x000fe400078e0023 */
[----:B------:R-:W-:Y:S02]  /*382a0*/  IMAD.MOV.U32 R29, RZ, RZ, R30 ;  /* 0x000000ffff1d7224 */ /* 0x000fe400078e001e */
[----:B------:R-:W-:Y:S02]  /*382b0*/  IMAD.MOV.U32 R35, RZ, RZ, R28 ;  /* 0x000000ffff237224 */ /* 0x000fe400078e001c */
[----:B------:R-:W-:Y:S02]  /*382c0*/  IMAD.MOV.U32 R30, RZ, RZ, R33 ;  /* 0x000000ffff1e7224 */ /* 0x000fe400078e0021 */
.L_x_14496:
[----:B------:R-:W-:Y:S05]  /*382d0*/  BSYNC B1 ;  /* 0x0000000000017941 */ /* 0x000fea0003800000 */
.L_x_14494:
        /* <DEDUP_REMOVED lines=9> */
.L_x_14498:
[----:B------:R-:W-:Y:S02]  /*38370*/  IMAD.MOV.U32 R33, RZ, RZ, R34 ;  /* 0x000000ffff217224 */ /* 0x000fe400078e0022 */
[----:B------:R-:W-:Y:S02]  /*38380*/  IMAD.MOV.U32 R28, RZ, RZ, R29 ;  /* 0x000000ffff1c7224 */ /* 0x000fe400078e001d */
[----:B------:R-:W-:Y:S02]  /*38390*/  IMAD.MOV.U32 R34, RZ, RZ, R23 ;  /* 0x000000ffff227224 */ /* 0x000fe400078e0017 */
[----:B------:R-:W-:Y:S02]  /*383a0*/  IMAD.MOV.U32 R29, RZ, RZ, R32 ;  /* 0x000000ffff1d7224 */ /* 0x000fe400078e0020 */
.L_x_14499:
[----:B------:R-:W-:Y:S05]  /*383b0*/  BSYNC B1 ;  /* 0x0000000000017941 */ /* 0x000fea0003800000 */
.L_x_14497:
        /* <DEDUP_REMOVED lines=9> */
.L_x_14501:
[----:B------:R-:W-:Y:S02]  /*38450*/  IMAD.MOV.U32 R32, RZ, RZ, R33 ;  /* 0x000000ffff207224 */ /* 0x000fe400078e0021 */
[----:B------:R-:W-:Y:S02]  /*38460*/  IMAD.MOV.U32 R23, RZ, RZ, R28 ;  /* 0x000000ffff177224 */ /* 0x000fe400078e001c */
[----:B------:R-:W-:Y:S02]  /*38470*/  IMAD.MOV.U32 R33, RZ, RZ, R22 ;  /* 0x000000ffff217224 */ /* 0x000fe400078e0016 */
[----:B------:R-:W-:Y:S02]  /*38480*/  IMAD.MOV.U32 R28, RZ, RZ, R27 ;  /* 0x000000ffff1c7224 */ /* 0x000fe400078e001b */
.L_x_14502:
[----:B------:R-:W-:Y:S05]  /*38490*/  BSYNC B1 ;  /* 0x0000000000017941 */ /* 0x000fea0003800000 */
.L_x_14500:
        /* <DEDUP_REMOVED lines=9> */
.L_x_14504:
[----:B------:R-:W-:Y:S02]  /*38530*/  IMAD.MOV.U32 R27, RZ, RZ, R32 ;  /* 0x000000ffff1b7224 */ /* 0x000fe400078e0020 */
[----:B------:R-:W-:Y:S02]  /*38540*/  IMAD.MOV.U32 R22, RZ, RZ, R23 ;  /* 0x000000ffff167224 */ /* 0x000fe400078e0017 */
[----:B------:R-:W-:Y:S02]  /*38550*/  IMAD.MOV.U32 R32, RZ, RZ, R21 ;  /* 0x000000ffff207224 */ /* 0x000fe400078e0015 */
[----:B------:R-:W-:Y:S02]  /*38560*/  IMAD.MOV.U32 R23, RZ, RZ, R26 ;  /* 0x000000ffff177224 */ /* 0x000fe400078e001a */
.L_x_14505:
[----:B------:R-:W-:Y:S05]  /*38570*/  BSYNC B1 ;  /* 0x0000000000017941 */ /* 0x000fea0003800000 */
.L_x_14503:
        /* <DEDUP_REMOVED lines=9> */
.L_x_14507:
[----:B------:R-:W-:Y:S02]  /*38610*/  IMAD.MOV.U32 R26, RZ, RZ, R27 ;  /* 0x000000ffff1a7224 */ /* 0x000fe400078e001b */
[----:B------:R-:W-:Y:S02]  /*38620*/  IMAD.MOV.U32 R21, RZ, RZ, R22 ;  /* 0x000000ffff157224 */ /* 0x000fe400078e0016 */
[----:B------:R-:W-:Y:S02]  /*38630*/  IMAD.MOV.U32 R27, RZ, RZ, R20 ;  /* 0x000000ffff1b7224 */ /* 0x000fe400078e0014 */
[----:B------:R-:W-:Y:S02]  /*38640*/  IMAD.MOV.U32 R22, RZ, RZ, R25 ;  /* 0x000000ffff167224 */ /* 0x000fe400078e0019 */
.L_x_14508:
[----:B------:R-:W-:Y:S05]  /*38650*/  BSYNC B1 ;  /* 0x0000000000017941 */ /* 0x000fea0003800000 */
.L_x_14506:
        /* <DEDUP_REMOVED lines=9> */
.L_x_14510:
[----:B------:R-:W-:Y:S02]  /*386f0*/  IMAD.MOV.U32 R20, RZ, RZ, R26 ;  /* 0x000000ffff147224 */ /* 0x000fe400078e001a */
[----:B------:R-:W-:Y:S02]  /*38700*/  IMAD.MOV.U32 R25, RZ, RZ, R21 ;  /* 0x000000ffff197224 */ /* 0x000fe400078e0015 */
[----:B------:R-:W-:Y:S02]  /*38710*/  IMAD.MOV.U32 R26, RZ, RZ, R39 ;  /* 0x000000ffff1a7224 */ /* 0x000fe400078e0027 */
[----:B------:R-:W-:Y:S02]  /*38720*/  IMAD.MOV.U32 R21, RZ, RZ, R24 ;  /* 0x000000ffff157224 */ /* 0x000fe400078e0018 */
.L_x_14511:
[----:B------:R-:W-:Y:S05]  /*38730*/  BSYNC B1 ;  /* 0x0000000000017941 */ /* 0x000fea0003800000 */
.L_x_14509:
        /* <DEDUP_REMOVED lines=9> */
.L_x_14513:
[----:B------:R-:W-:Y:S02]  /*387d0*/  IMAD.MOV.U32 R39, RZ, RZ, R20 ;  /* 0x000000ffff277224 */ /* 0x000fe400078e0014 */
[----:B------:R-:W-:Y:S02]  /*387e0*/  IMAD.MOV.U32 R24, RZ, RZ, R25 ;  /* 0x000000ffff187224 */ /* 0x000fe400078e0019 */
[----:B------:R-:W-:Y:S02]  /*387f0*/  IMAD.MOV.U32 R20, RZ, RZ, R50 ;  /* 0x000000ffff147224 */ /* 0x000fe400078e0032 */
[----:B------:R-:W-:Y:S02]  /*38800*/  IMAD.MOV.U32 R25, RZ, RZ, R38 ;  /* 0x000000ffff197224 */ /* 0x000fe400078e0026 */
.L_x_14514:
[----:B------:R-:W-:Y:S05]  /*38810*/  BSYNC B1 ;  /* 0x0000000000017941 */ /* 0x000fea0003800000 */
.L_x_14512:
        /* <DEDUP_REMOVED lines=16> */
.L_x_14516:
[----:B------:R-:W-:Y:S02]  /*38920*/  IMAD.MOV.U32 R44, RZ, RZ, R36 ;  /* 0x000000ffff2c7224 */ /* 0x000fe400078e0024 */
[----:B------:R-:W-:Y:S01]  /*38930*/  IMAD.MOV.U32 R38, RZ, RZ, R56 ;  /* 0x000000ffff267224 */ /* 0x000fe200078e0038 */
[----:B------:R-:W-:Y:S01]  /*38940*/  MOV R56, R37 ;  /* 0x0000002500387202 */ /* 0x000fe20000000f00 */
[----:B------:R-:W-:Y:S02]  /*38950*/  IMAD.MOV.U32 R36, RZ, RZ, R45 ;  /* 0x000000ffff247224 */ /* 0x000fe400078e002d */
.L_x_14517:
[----:B------:R-:W-:Y:S05]  /*38960*/  BSYNC B1 ;  /* 0x0000000000017941 */ /* 0x000fea0003800000 */
.L_x_14515:
        /* <DEDUP_REMOVED lines=9> */
.L_x_14519:
[----:B------:R-:W-:Y:S01]  /*38a00*/  IMAD.MOV.U32 R37, RZ, RZ, R44 ;  /* 0x000000ffff257224 */ /* 0x000fe200078e002c */
[----:B------:R-:W-:Y:S01]  /*38a10*/  MOV R44, R51 ;  /* 0x00000033002c7202 */ /* 0x000fe20000000f00 */
[----:B------:R-:W-:Y:S02]  /*38a20*/  IMAD.MOV.U32 R50, RZ, RZ, R38 ;  /* 0x000000ffff327224 */ /* 0x000fe400078e0026 */
[----:B------:R-:W-:Y:S02]  /*38a30*/  IMAD.MOV.U32 R38, RZ, RZ, R0 ;  /* 0x000000ffff267224 */ /* 0x000fe400078e0000 */
.L_x_14520:
[----:B------:R-:W-:Y:S05]  /*38a40*/  BSYNC B1 ;  /* 0x0000000000017941 */ /* 0x000fea0003800000 */
.L_x_14518:
        /* <DEDUP_REMOVED lines=9> */
.L_x_14522:
[----:B------:R-:W-:Y:S01]  /*38ae0*/  IMAD.MOV.U32 R0, RZ, RZ, R37 ;  /* 0x000000ffff007224 */ /* 0x000fe200078e0025 */
[----:B------:R-:W-:Y:S01]  /*38af0*/  MOV R37, R2 ;  /* 0x0000000200257202 */ /* 0x000fe20000000f00 */
[----:B------:R-:W-:Y:S02]  /*38b00*/  IMAD.MOV.U32 R45, RZ, RZ, R50 ;  /* 0x000000ffff2d7224 */ /* 0x000fe400078e0032 */
[----:B------:R-:W-:Y:S02]  /*38b10*/  IMAD.MOV.U32 R50, RZ, RZ, R15 ;  /* 0x000000ffff327224 */ /* 0x000fe400078e000f */
.L_x_14523:
[----:B------:R-:W-:Y:S05]  /*38b20*/  BSYNC B1 ;  /* 0x0000000000017941 */ /* 0x000fea0003800000 */
.L_x_14521:
        /* <DEDUP_REMOVED lines=9> */
.L_x_14525:
[----:B------:R-:W-:Y:S01]  /*38bc0*/  IMAD.MOV.U32 R15, RZ, RZ, R0 ;  /* 0x000000ffff0f7224 */ /* 0x000fe200078e0000 */
[----:B------:R-:W-:Y:S01]  /*38bd0*/  MOV R0, R19 ;  /* 0x0000001300007202 */ /* 0x000fe20000000f00 */
[----:B------:R-:W-:Y:S02]  /*38be0*/  IMAD.MOV.U32 R2, RZ, RZ, R45 ;  /* 0x000000ffff027224 */ /* 0x000fe400078e002d */
[----:B------:R-:W-:Y:S02]  /*38bf0*/  IMAD.MOV.U32 R45, RZ, RZ, R14 ;  /* 0x000000ffff2d7224 */ /* 0x000fe400078e000e */
.L_x_14526:
[----:B------:R-:W-:Y:S05]  /*38c00*/  BSYNC B1 ;  /* 0x0000000000017941 */ /* 0x000fea0003800000 */
.L_x_14524:
        /* <DEDUP_REMOVED lines=9> */
.L_x_14528:
[----:B------:R-:W-:Y:S01]  /*38ca0*/  IMAD.MOV.U32 R14, RZ, RZ, R15 ;  /* 0x000000ffff0e7224 */ /* 0x000fe200078e000f */
[----:B------:R-:W-:Y:S01]  /*38cb0*/  MOV R15, R18 ;  /* 0x00000012000f7202 */ /* 0x000fe20000000f00 */
[----:B------:R-:W-:Y:S02]  /*38cc0*/  IMAD.MOV.U32 R19, RZ, RZ, R2 ;  /* 0x000000ffff137224 */ /* 0x000fe400078e0002 */
[----:B------:R-:W-:Y:S02]  /*38cd0*/  IMAD.MOV.U32 R2, RZ, RZ, R13 ;  /* 0x000000ffff027224 */ /* 0x000fe400078e000d */
.L_x_14529:
[----:B------:R-:W-:Y:S05]  /*38ce0*/  BSYNC B1 ;  /* 0x0000000000017941 */ /* 0x000fea0003800000 */
.L_x_14527:
        /* <DEDUP_REMOVED lines=9> */
.L_x_14531:
[----:B------:R-:W-:Y:S01]  /*38d80*/  IMAD.MOV.U32 R13, RZ, RZ, R14 ;  /* 0x000000ffff0d7224 */ /* 0x000fe200078e000e */
[----:B------:R-:W-:Y:S01]  /*38d90*/  MOV R14, R17 ;  /* 0x00000011000e7202 */ /* 0x000fe20000000f00 */
[----:B------:R-:W-:Y:S02]  /*38da0*/  IMAD.MOV.U32 R18, RZ, RZ, R19 ;  /* 0x000000ffff127224 */ /* 0x000fe400078e0013 */
[----:B------:R-:W-:Y:S02]  /*38db0*/  IMAD.MOV.U32 R19, RZ, RZ, R12 ;  /* 0x000000ffff137224 */ /* 0x000fe400078e000c */
.L_x_14532:
[----:B------:R-:W-:Y:S05]  /*38dc0*/  BSYNC B1 ;  /* 0x0000000000017941 */ /* 0x000fea0003800000 */
.L_x_14530:
        /* <DEDUP_REMOVED lines=9> */
.L_x_14534:
[----:B------:R-:W-:Y:S01]  /*38e60*/  IMAD.MOV.U32 R12, RZ, RZ, R13 ;  /* 0x000000ffff0c7224 */ /* 0x000fe200078e000d */
[----:B------:R-:W-:Y:S01]  /*38e70*/  MOV R13, R16 ;  /* 0x00000010000d7202 */ /* 0x000fe20000000f00 */
[----:B------:R-:W-:Y:S02]  /*38e80*/  IMAD.MOV.U32 R17, RZ, RZ, R18 ;  /* 0x000000ffff117224 */ /* 0x000fe400078e0012 */
[----:B------:R-:W-:Y:S02]  /*38e90*/  IMAD.MOV.U32 R18, RZ, RZ, R31 ;  /* 0x000000ffff127224 */ /* 0x000fe400078e001f */
.L_x_14535:
[----:B------:R-:W-:Y:S05]  /*38ea0*/  BSYNC B1 ;  /* 0x0000000000017941 */ /* 0x000fea0003800000 */
.L_x_14533:
        /* <DEDUP_REMOVED lines=9> */
.L_x_14537:
[----:B------:R-:W-:Y:S01]  /*38f40*/  IMAD.MOV.U32 R31, RZ, RZ, R12 ;  /* 0x000000ffff1f7224 */ /* 0x000fe200078e000c */
[----:B------:R-:W-:Y:S01]  /*38f50*/  MOV R12, R35 ;  /* 0x00000023000c7202 */ /* 0x000fe20000000f00 */
[----:B------:R-:W-:Y:S02]  /*38f60*/  IMAD.MOV.U32 R16, RZ, RZ, R17 ;  /* 0x000000ffff107224 */ /* 0x000fe400078e0011 */
[----:B------:R-:W-:Y:S02]  /*38f70*/  IMAD.MOV.U32 R17, RZ, RZ, R30 ;  /* 0x000000ffff117224 */ /* 0x000fe400078e001e */
.L_x_14538:
[----:B------:R-:W-:Y:S05]  /*38f80*/  BSYNC B1 ;  /* 0x0000000000017941 */ /* 0x000fea0003800000 */
.L_x_14536:
        /* <DEDUP_REMOVED lines=9> */
.L_x_14540:
[----:B------:R-:W-:Y:S01]  /*39020*/  IMAD.MOV.U32 R30, RZ, RZ, R31 ;  /* 0x000000ffff1e7224 */ /* 0x000fe200078e001f */
[----:B------:R-:W-:Y:S01]  /*39030*/  MOV R31, R34 ;  /* 0x00000022001f7202 */ /* 0x000fe20000000f00 */
[----:B------:R-:W-:Y:S02]  /*39040*/  IMAD.MOV.U32 R35, RZ, RZ, R16 ;  /* 0x000000ffff237224 */ /* 0x000fe400078e0010 */
[----:B------:R-:W-:Y:S02]  /*39050*/  IMAD.MOV.U32 R16, RZ, RZ, R29 ;  /* 0x000000ffff107224 */ /* 0x000fe400078e001d */
.L_x_14541:
[----:B------:R-:W-:Y:S05]  /*39060*/  BSYNC B1 ;  /* 0x0000000000017941 */ /* 0x000fea0003800000 */
.L_x_14539:
        /* <DEDUP_REMOVED lines=9> */
.L_x_14543:
[----:B------:R-:W-:Y:S01]  /*39100*/  IMAD.MOV.U32 R29, RZ, RZ, R30 ;  /* 0x000000ffff1d7224 */ /* 0x000fe200078e001e */
[----:B------:R-:W-:Y:S01]  /*39110*/  MOV R30, R33 ;  /* 0x00000021001e7202 */ /* 0x000fe20000000f00 */
[----:B------:R-:W-:Y:S02]  /*39120*/  IMAD.MOV.U32 R34, RZ, RZ, R35 ;  /* 0x000000ffff227224 */ /* 0x000fe400078e0023 */
[----:B------:R-:W-:Y:S02]  /*39130*/  IMAD.MOV.U32 R35, RZ, RZ, R28 ;  /* 0x000000ffff237224 */ /* 0x000fe400078e001c */
.L_x_14544:
[----:B------:R-:W-:Y:S05]  /*39140*/  BSYNC B1 ;  /* 0x0000000000017941 */ /* 0x000fea0003800000 */
.L_x_14542:
        /* <DEDUP_REMOVED lines=9> */
.L_x_14546:
[----:B------:R-:W-:Y:S01]  /*391e0*/  IMAD.MOV.U32 R28, RZ, RZ, R29 ;  /* 0x000000ffff1c7224 */ /* 0x000fe200078e001d */
[----:B------:R-:W-:Y:S01]  /*391f0*/  MOV R29, R32 ;  /* 0x00000020001d7202 */ /* 0x000fe20000000f00 */
[----:B------:R-:W-:Y:S02]  /*39200*/  IMAD.MOV.U32 R33, RZ, RZ, R34 ;  /* 0x000000ffff217224 */ /* 0x000fe400078e0022 */
[----:B------:R-:W-:Y:S02]  /*39210*/  IMAD.MOV.U32 R34, RZ, RZ, R23 ;  /* 0x000000ffff227224 */ /* 0x000fe400078e0017 */
.L_x_14547:
[----:B------:R-:W-:Y:S05]  /*39220*/  BSYNC B1 ;  /* 0x0000000000017941 */ /* 0x000fea0003800000 */
.L_x_14545:
        /* <DEDUP_REMOVED lines=9> */
.L_x_14549:
[----:B------:R-:W-:Y:S01]  /*392c0*/  IMAD.MOV.U32 R23, RZ, RZ, R28 ;  /* 0x000000ffff177224 */ /* 0x000fe200078e001c */
[----:B------:R-:W-:Y:S01]  /*392d0*/  MOV R28, R27 ;  /* 0x0000001b001c7202 */ /* 0x000fe20000000f00 */
[----:B------:R-:W-:Y:S02]  /*392e0*/  IMAD.MOV.U32 R32, RZ, RZ, R33 ;  /* 0x000000ffff207224 */ /* 0x000fe400078e0021 */
[----:B------:R-:W-:Y:S02]  /*392f0*/  IMAD.MOV.U32 R33, RZ, RZ, R22 ;  /* 0x000000ffff217224 */ /* 0x000fe400078e0016 */
.L_x_14550:
[----:B------:R-:W-:Y:S05]  /*39300*/  BSYNC B1 ;  /* 0x0000000000017941 */ /* 0x000fea0003800000 */
.L_x_14548:
        /* <DEDUP_REMOVED lines=9> */
.L_x_14552:
[----:B------:R-:W-:Y:S01]  /*393a0*/  IMAD.MOV.U32 R27, RZ, RZ, R23 ;  /* 0x000000ffff1b7224 */ /* 0x000fe200078e0017 */
[----:B------:R-:W-:Y:S01]  /*393b0*/  MOV R23, R26 ;  /* 0x0000001a00177202 */ /* 0x000fe20000000f00 */
[----:B------:R-:W-:Y:S02]  /*393c0*/  IMAD.MOV.U32 R22, RZ, RZ, R32 ;  /* 0x000000ffff167224 */ /* 0x000fe400078e0020 */
[----:B------:R-:W-:Y:S02]  /*393d0*/  IMAD.MOV.U32 R32, RZ, RZ, R21 ;  /* 0x000000ffff207224 */ /* 0x000fe400078e0015 */
.L_x_14553:
[----:B------:R-:W-:Y:S05]  /*393e0*/  BSYNC B1 ;  /* 0x0000000000017941 */ /* 0x000fea0003800000 */
.L_x_14551:
        /* <DEDUP_REMOVED lines=9> */
.L_x_14555:
[----:B------:R-:W-:Y:S01]  /*39480*/  IMAD.MOV.U32 R26, RZ, RZ, R27 ;  /* 0x000000ffff1a7224 */ /* 0x000fe200078e001b */
[----:B------:R-:W-:Y:S01]  /*39490*/  MOV R27, R20 ;  /* 0x00000014001b7202 */ /* 0x000fe20000000f00 */
[----:B------:R-:W-:Y:S02]  /*394a0*/  IMAD.MOV.U32 R21, RZ, RZ, R22 ;  /* 0x000000ffff157224 */ /* 0x000fe400078e0016 */
[----:B------:R-:W-:Y:S02]  /*394b0*/  IMAD.MOV.U32 R22, RZ, RZ, R25 ;  /* 0x000000ffff167224 */ /* 0x000fe400078e0019 */
.L_x_14556:
[----:B------:R-:W-:Y:S05]  /*394c0*/  BSYNC B1 ;  /* 0x0000000000017941 */ /* 0x000fea0003800000 */
.L_x_14554:
        /* <DEDUP_REMOVED lines=9> */
.L_x_14558:
[----:B------:R-:W-:Y:S01]  /*39560*/  IMAD.MOV.U32 R25, RZ, RZ, R26 ;  /* 0x000000ffff197224 */ /* 0x000fe200078e001a */
[----:B------:R-:W-:Y:S01]  /*39570*/  MOV R26, R39 ;  /* 0x00000027001a7202 */ /* 0x000fe20000000f00 */
[----:B------:R-:W-:Y:S02]  /*39580*/  IMAD.MOV.U32 R20, RZ, RZ, R21 ;  /* 0x000000ffff147224 */ /* 0x000fe400078e0015 */
[----:B------:R-:W-:Y:S02]  /*39590*/  IMAD.MOV.U32 R21, RZ, RZ, R24 ;  /* 0x000000ffff157224 */ /* 0x000fe400078e0018 */
.L_x_14559:
[----:B------:R-:W-:Y:S05]  /*395a0*/  BSYNC B1 ;  /* 0x0000000000017941 */ /* 0x000fea0003800000 */
.L_x_14557:
        /* <DEDUP_REMOVED lines=16> */
.L_x_14561:
[----:B------:R-:W-:Y:S01]  /*396b0*/  MOV R24, R36 ;  /* 0x0000002400187202 */ /* 0x000fe20000000f00 */
[----:B------:R-:W-:Y:S02]  /*396c0*/  IMAD.MOV.U32 R39, RZ, RZ, R56 ;  /* 0x000000ffff277224 */ /* 0x000fe400078e0038 */
[----:B------:R-:W-:Y:S02]  /*396d0*/  IMAD.MOV.U32 R56, RZ, RZ, R38 ;  /* 0x000000ffff387224 */ /* 0x000fe400078e0026 */
[----:B------:R-:W-:Y:S02]  /*396e0*/  IMAD.MOV.U32 R36, RZ, RZ, R44 ;  /* 0x000000ffff247224 */ /* 0x000fe400078e002c */
.L_x_14562:
[----:B------:R-:W-:Y:S05]  /*396f0*/  BSYNC B1 ;  /* 0x0000000000017941 */ /* 0x000fea0003800000 */
.L_x_14560:
        /* <DEDUP_REMOVED lines=9> */
.L_x_14564:
[----:B------:R-:W-:Y:S01]  /*39790*/  MOV R43, R24 ;  /* 0x00000018002b7202 */ /* 0x000fe20000000f00 */
[----:B------:R-:W-:Y:S02]  /*397a0*/  IMAD.MOV.U32 R38, RZ, RZ, R39 ;  /* 0x000000ffff267224 */ /* 0x000fe400078e0027 */
[----:B------:R-:W-:Y:S02]  /*397b0*/  IMAD.MOV.U32 R24, RZ, RZ, R37 ;  /* 0x000000ffff187224 */ /* 0x000fe400078e0025 */
[----:B------:R-:W-:Y:S02]  /*397c0*/  IMAD.MOV.U32 R39, RZ, RZ, R50 ;  /* 0x000000ffff277224 */ /* 0x000fe400078e0032 */
.L_x_14565:
[----:B------:R-:W-:Y:S05]  /*397d0*/  BSYNC B1 ;  /* 0x0000000000017941 */ /* 0x000fea0003800000 */
.L_x_14563:
        /* <DEDUP_REMOVED lines=9> */
.L_x_14567:
[----:B------:R-:W-:Y:S01]  /*39870*/  MOV R44, R43 ;  /* 0x0000002b002c7202 */ /* 0x000fe20000000f00 */
[----:B------:R-:W-:Y:S02]  /*39880*/  IMAD.MOV.U32 R37, RZ, RZ, R38 ;  /* 0x000000ffff257224 */ /* 0x000fe400078e0026 */
[----:B------:R-:W-:Y:S02]  /*39890*/  IMAD.MOV.U32 R43, RZ, RZ, R0 ;  /* 0x000000ffff2b7224 */ /* 0x000fe400078e0000 */
[----:B------:R-:W-:Y:S02]  /*398a0*/  IMAD.MOV.U32 R38, RZ, RZ, R45 ;  /* 0x000000ffff267224 */ /* 0x000fe400078e002d */
.L_x_14568:
[----:B------:R-:W-:Y:S05]  /*398b0*/  BSYNC B1 ;  /* 0x0000000000017941 */ /* 0x000fea0003800000 */
.L_x_14566:
        /* <DEDUP_REMOVED lines=9> */
.L_x_14570:
[----:B------:R-:W-:Y:S01]  /*39950*/  MOV R45, R44 ;  /* 0x0000002c002d7202 */ /* 0x000fe20000000f00 */
[----:B------:R-:W-:Y:S02]  /*39960*/  IMAD.MOV.U32 R0, RZ, RZ, R37 ;  /* 0x000000ffff007224 */ /* 0x000fe400078e0025 */
[----:B------:R-:W-:Y:S02]  /*39970*/  IMAD.MOV.U32 R44, RZ, RZ, R15 ;  /* 0x000000ffff2c7224 */ /* 0x000fe400078e000f */
[----:B------:R-:W-:Y:S02]  /*39980*/  IMAD.MOV.U32 R37, RZ, RZ, R2 ;  /* 0x000000ffff257224 */ /* 0x000fe400078e0002 */
.L_x_14571:
[----:B------:R-:W-:Y:S05]  /*39990*/  BSYNC B1 ;  /* 0x0000000000017941 */ /* 0x000fea0003800000 */
.L_x_14569:
        /* <DEDUP_REMOVED lines=9> */
.L_x_14573:
[----:B------:R-:W-:Y:S01]  /*39a30*/  MOV R2, R45 ;  /* 0x0000002d00027202 */ /* 0x000fe20000000f00 */
[----:B------:R-:W-:Y:S02]  /*39a40*/  IMAD.MOV.U32 R15, RZ, RZ, R0 ;  /* 0x000000ffff0f7224 */ /* 0x000fe400078e0000 */
[----:B------:R-:W-:Y:S02]  /*39a50*/  IMAD.MOV.U32 R45, RZ, RZ, R14 ;  /* 0x000000ffff2d7224 */ /* 0x000fe400078e000e */
[----:B------:R-:W-:Y:S02]  /*39a60*/  IMAD.MOV.U32 R0, RZ, RZ, R19 ;  /* 0x000000ffff007224 */ /* 0x000fe400078e0013 */
.L_x_14574:
[----:B------:R-:W-:Y:S05]  /*39a70*/  BSYNC B1 ;  /* 0x0000000000017941 */ /* 0x000fea0003800000 */
.L_x_14572:
        /* <DEDUP_REMOVED lines=9> */
.L_x_14576:
[----:B------:R-:W-:Y:S01]  /*39b10*/  MOV R19, R2 ;  /* 0x0000000200137202 */ /* 0x000fe20000000f00 */
[----:B------:R-:W-:Y:S02]  /*39b20*/  IMAD.MOV.U32 R14, RZ, RZ, R15 ;  /* 0x000000ffff0e7224 */ /* 0x000fe400078e000f */
[----:B------:R-:W-:Y:S02]  /*39b30*/  IMAD.MOV.U32 R2, RZ, RZ, R13 ;  /* 0x000000ffff027224 */ /* 0x000fe400078e000d */
[----:B------:R-:W-:Y:S02]  /*39b40*/  IMAD.MOV.U32 R15, RZ, RZ, R18 ;  /* 0x000000ffff0f7224 */ /* 0x000fe400078e0012 */
.L_x_14577:
[----:B------:R-:W-:Y:S05]  /*39b50*/  BSYNC B1 ;  /* 0x0000000000017941 */ /* 0x000fea0003800000 */
.L_x_14575:
        /* <DEDUP_REMOVED lines=9> */
.L_x_14579:
[----:B------:R-:W-:Y:S01]  /*39bf0*/  MOV R18, R19 ;  /* 0x0000001300127202 */ /* 0x000fe20000000f00 */
[----:B------:R-:W-:Y:S02]  /*39c00*/  IMAD.MOV.U32 R13, RZ, RZ, R14 ;  /* 0x000000ffff0d7224 */ /* 0x000fe400078e000e */
[----:B------:R-:W-:Y:S02]  /*39c10*/  IMAD.MOV.U32 R19, RZ, RZ, R12 ;  /* 0x000000ffff137224 */ /* 0x000fe400078e000c */
[----:B------:R-:W-:Y:S02]  /*39c20*/  IMAD.MOV.U32 R14, RZ, RZ, R17 ;  /* 0x000000ffff0e7224 */ /* 0x000fe400078e0011 */
.L_x_14580:
[----:B------:R-:W-:Y:S05]  /*39c30*/  BSYNC B1 ;  /* 0x0000000000017941 */ /* 0x000fea0003800000 */
.L_x_14578:
        /* <DEDUP_REMOVED lines=9> */
.L_x_14582:
[----:B------:R-:W-:Y:S01]  /*39cd0*/  MOV R17, R18 ;  /* 0x0000001200117202 */ /* 0x000fe20000000f00 */
[----:B------:R-:W-:Y:S02]  /*39ce0*/  IMAD.MOV.U32 R12, RZ, RZ, R13 ;  /* 0x000000ffff0c7224 */ /* 0x000fe400078e000d */
[----:B------:R-:W-:Y:S02]  /*39cf0*/  IMAD.MOV.U32 R18, RZ, RZ, R31 ;  /* 0x000000ffff127224 */ /* 0x000fe400078e001f */
[----:B------:R-:W-:Y:S02]  /*39d00*/  IMAD.MOV.U32 R13, RZ, RZ, R16 ;  /* 0x000000ffff0d7224 */ /* 0x000fe400078e0010 */
.L_x_14583:
[----:B------:R-:W-:Y:S05]  /*39d10*/  BSYNC B1 ;  /* 0x0000000000017941 */ /* 0x000fea0003800000 */
.L_x_14581:
        /* <DEDUP_REMOVED lines=9> */
.L_x_14585:
[----:B------:R-:W-:Y:S01]  /*39db0*/  MOV R16, R17 ;  /* 0x0000001100107202 */ /* 0x000fe20000000f00 */
[----:B------:R-:W-:Y:S02]  /*39dc0*/  IMAD.MOV.U32 R31, RZ, RZ, R12 ;  /* 0x000000ffff1f7224 */ /* 0x000fe400078e000c */
[----:B------:R-:W-:Y:S02]  /*39dd0*/  IMAD.MOV.U32 R17, RZ, RZ, R30 ;  /* 0x000000ffff117224 */ /* 0x000fe400078e001e */
[----:B------:R-:W-:Y:S02]  /*39de0*/  IMAD.MOV.U32 R12, RZ, RZ, R35 ;  /* 0x000000ffff0c7224 */ /* 0x000fe400078e0023 */
.L_x_14586:
[----:B------:R-:W-:Y:S05]  /*39df0*/  BSYNC B1 ;  /* 0x0000000000017941 */ /* 0x000fea0003800000 */
.L_x_14584:
        /* <DEDUP_REMOVED lines=9> */
.L_x_14588:
[----:B------:R-:W-:Y:S01]  /*39e90*/  MOV R35, R16 ;  /* 0x0000001000237202 */ /* 0x000fe20000000f00 */
[----:B------:R-:W-:Y:S02]  /*39ea0*/  IMAD.MOV.U32 R30, RZ, RZ, R31 ;  /* 0x000000ffff1e7224 */ /* 0x000fe400078e001f */
[----:B------:R-:W-:Y:S02]  /*39eb0*/  IMAD.MOV.U32 R16, RZ, RZ, R29 ;  /* 0x000000ffff107224 */ /* 0x000fe400078e001d */
[----:B------:R-:W-:Y:S02]  /*39ec0*/  IMAD.MOV.U32 R31, RZ, RZ, R34 ;  /* 0x000000ffff1f7224 */ /* 0x000fe400078e0022 */
.L_x_14589:
[----:B------:R-:W-:Y:S05]  /*39ed0*/  BSYNC B1 ;  /* 0x0000000000017941 */ /* 0x000fea0003800000 */
.L_x_14587:
        /* <DEDUP_REMOVED lines=9> */
.L_x_14591:
[----:B------:R-:W-:Y:S01]  /*39f70*/  MOV R34, R35 ;  /* 0x0000002300227202 */ /* 0x000fe20000000f00 */
[----:B------:R-:W-:Y:S02]  /*39f80*/  IMAD.MOV.U32 R29, RZ, RZ, R30 ;  /* 0x000000ffff1d7224 */ /* 0x000fe400078e001e */
[----:B------:R-:W-:Y:S02]  /*39f90*/  IMAD.MOV.U32 R35, RZ, RZ, R28 ;  /* 0x000000ffff237224 */ /* 0x000fe400078e001c */
[----:B------:R-:W-:Y:S02]  /*39fa0*/  IMAD.MOV.U32 R30, RZ, RZ, R33 ;  /* 0x000000ffff1e7224 */ /* 0x000fe400078e0021 */
.L_x_14592:
[----:B------:R-:W-:Y:S05]  /*39fb0*/  BSYNC B1 ;  /* 0x0000000000017941 */ /* 0x000fea0003800000 */
.L_x_14590:
        /* <DEDUP_REMOVED lines=9> */
.L_x_14594:
[----:B------:R-:W-:Y:S01]  /*3a050*/  MOV R28, R34 ;  /* 0x00000022001c7202 */ /* 0x000fe20000000f00 */
[----:B------:R-:W-:Y:S02]  /*3a060*/  IMAD.MOV.U32 R33, RZ, RZ, R29 ;  /* 0x000000ffff217224 */ /* 0x000fe400078e001d */
[----:B------:R-:W-:Y:S02]  /*3a070*/  IMAD.MOV.U32 R34, RZ, RZ, R23 ;  /* 0x000000ffff227224 */ /* 0x000fe400078e0017 */
[----:B------:R-:W-:Y:S02]  /*3a080*/  IMAD.MOV.U32 R29, RZ, RZ, R32 ;  /* 0x000000ffff1d7224 */ /* 0x000fe400078e0020 */
.L_x_14595:
[----:B------:R-:W-:Y:S05]  /*3a090*/  BSYNC B1 ;  /* 0x0000000000017941 */ /* 0x000fea0003800000 */
.L_x_14593:
        /* <DEDUP_REMOVED lines=9> */
.L_x_14597:
[----:B------:R-:W-:Y:S01]  /*3a130*/  MOV R23, R28 ;  /* 0x0000001c00177202 */ /* 0x000fe20000000f00 */
[----:B------:R-:W-:Y:S02]  /*3a140*/  IMAD.MOV.U32 R32, RZ, RZ, R33 ;  /* 0x000000ffff207224 */ /* 0x000fe400078e0021 */
[----:B------:R-:W-:Y:S02]  /*3a150*/  IMAD.MOV.U32 R28, RZ, RZ, R27 ;  /* 0x000000ffff1c7224 */ /* 0x000fe400078e001b */
[----:B------:R-:W-:Y:S02]  /*3a160*/  IMAD.MOV.U32 R33, RZ, RZ, R22 ;  /* 0x000000ffff217224 */ /* 0x000fe400078e0016 */
.L_x_14598:
[----:B------:R-:W-:Y:S05]  /*3a170*/  BSYNC B1 ;  /* 0x0000000000017941 */ /* 0x000fea0003800000 */
.L_x_14596:
        /* <DEDUP_REMOVED lines=9> */
.L_x_14600:
[----:B------:R-:W-:Y:S01]  /*3a210*/  MOV R22, R23 ;  /* 0x0000001700167202 */ /* 0x000fe20000000f00 */
[----:B------:R-:W-:Y:S02]  /*3a220*/  IMAD.MOV.U32 R27, RZ, RZ, R32 ;  /* 0x000000ffff1b7224 */ /* 0x000fe400078e0020 */
[----:B------:R-:W-:Y:S02]  /*3a230*/  IMAD.MOV.U32 R23, RZ, RZ, R26 ;  /* 0x000000ffff177224 */ /* 0x000fe400078e001a */
[----:B------:R-:W-:Y:S02]  /*3a240*/  IMAD.MOV.U32 R32, RZ, RZ, R21 ;  /* 0x000000ffff207224 */ /* 0x000fe400078e0015 */
.L_x_14601:
[----:B------:R-:W-:Y:S05]  /*3a250*/  BSYNC B1 ;  /* 0x0000000000017941 */ /* 0x000fea0003800000 */
.L_x_14599:
        /* <DEDUP_REMOVED lines=9> */
.L_x_14603:
[----:B------:R-:W-:Y:S01]  /*3a2f0*/  MOV R26, R22 ;  /* 0x00000016001a7202 */ /* 0x000fe20000000f00 */
[----:B------:R-:W-:Y:S02]  /*3a300*/  IMAD.MOV.U32 R21, RZ, RZ, R27 ;  /* 0x000000ffff157224 */ /* 0x000fe400078e001b */
[----:B------:R-:W-:Y:S02]  /*3a310*/  IMAD.MOV.U32 R22, RZ, RZ, R25 ;  /* 0x000000ffff167224 */ /* 0x000fe400078e0019 */
[----:B------:R-:W-:Y:S02]  /*3a320*/  IMAD.MOV.U32 R27, RZ, RZ, R20 ;  /* 0x000000ffff1b7224 */ /* 0x000fe400078e0014 */
.L_x_14604:
[----:B------:R-:W-:Y:S05]  /*3a330*/  BSYNC B1 ;  /* 0x0000000000017941 */ /* 0x000fea0003800000 */
.L_x_14602:
        /* <DEDUP_REMOVED lines=16> */
.L_x_14606:
[----:B------:R-:W-:Y:S02]  /*3a440*/  IMAD.MOV.U32 R20, RZ, RZ, R36 ;  /* 0x000000ffff147224 */ /* 0x000fe400078e0024 */
[----:B------:R-:W-:Y:S02]  /*3a450*/  IMAD.MOV.U32 R25, RZ, RZ, R56 ;  /* 0x000000ffff197224 */ /* 0x000fe400078e0038 */
[----:B------:R-:W-:Y:S02]  /*3a460*/  IMAD.MOV.U32 R56, RZ, RZ, R39 ;  /* 0x000000ffff387224 */ /* 0x000fe400078e0027 */
[----:B------:R-:W-:Y:S02]  /*3a470*/  IMAD.MOV.U32 R36, RZ, RZ, R24 ;  /* 0x000000ffff247224 */ /* 0x000fe400078e0018 */
.L_x_14607:
[----:B------:R-:W-:Y:S05]  /*3a480*/  BSYNC B1 ;  /* 0x0000000000017941 */ /* 0x000fea0003800000 */
.L_x_14605:
        /* <DEDUP_REMOVED lines=9> */
.L_x_14609:
[----:B------:R-:W-:Y:S02]  /*3a520*/  IMAD.MOV.U32 R39, RZ, RZ, R20 ;  /* 0x000000ffff277224 */ /* 0x000fe400078e0014 */
[----:B------:R-:W-:Y:S02]  /*3a530*/  IMAD.MOV.U32 R24, RZ, RZ, R25 ;  /* 0x000000ffff187224 */ /* 0x000fe400078e0019 */
[----:B------:R-:W-:Y:S02]  /*3a540*/  IMAD.MOV.U32 R20, RZ, RZ, R43 ;  /* 0x000000ffff147224 */ /* 0x000fe400078e002b */
[----:B------:R-:W-:Y:S02]  /*3a550*/  IMAD.MOV.U32 R25, RZ, RZ, R38 ;  /* 0x000000ffff197224 */ /* 0x000fe400078e0026 */
.L_x_14610:
[----:B------:R-:W-:Y:S05]  /*3a560*/  BSYNC B1 ;  /* 0x0000000000017941 */ /* 0x000fea0003800000 */
.L_x_14608:
        /* <DEDUP_REMOVED lines=9> */
.L_x_14612:
[----:B------:R-:W-:Y:S02]  /*3a600*/  IMAD.MOV.U32 R38, RZ, RZ, R39 ;  /* 0x000000ffff267224 */ /* 0x000fe400078e0027 */
[----:B------:R-:W-:Y:S02]  /*3a610*/  IMAD.MOV.U32 R43, RZ, RZ, R24 ;  /* 0x000000ffff2b7224 */ /* 0x000fe400078e0018 */
[----:B------:R-:W-:Y:S02]  /*3a620*/  IMAD.MOV.U32 R39, RZ, RZ, R44 ;  /* 0x000000ffff277224 */ /* 0x000fe400078e002c */
[----:B------:R-:W-:Y:S02]  /*3a630*/  IMAD.MOV.U32 R24, RZ, RZ, R37 ;  /* 0x000000ffff187224 */ /* 0x000fe400078e0025 */
.L_x_14613:
[----:B------:R-:W-:Y:S05]  /*3a640*/  BSYNC B1 ;  /* 0x0000000000017941 */ /* 0x000fea0003800000 */
.L_x_14611:
        /* <DEDUP_REMOVED lines=9> */
.L_x_14615:
[----:B------:R-:W-:Y:S02]  /*3a6e0*/  IMAD.MOV.U32 R37, RZ, RZ, R38 ;  /* 0x000000ffff257224 */ /* 0x000fe400078e0026 */
[----:B------:R-:W-:Y:S02]  /*3a6f0*/  IMAD.MOV.U32 R42, RZ, RZ, R43 ;  /* 0x000000ffff2a7224 */ /* 0x000fe400078e002b */
[----:B------:R-:W-:Y:S02]  /*3a700*/  IMAD.MOV.U32 R38, RZ, RZ, R45 ;  /* 0x000000ffff267224 */ /* 0x000fe400078e002d */
[----:B------:R-:W-:Y:S02]  /*3a710*/  IMAD.MOV.U32 R43, RZ, RZ, R0 ;  /* 0x000000ffff2b7224 */ /* 0x000fe400078e0000 */
.L_x_14616:
[----:B------:R-:W-:Y:S05]  /*3a720*/  BSYNC B1 ;  /* 0x0000000000017941 */ /* 0x000fea0003800000 */
.L_x_14614:
        /* <DEDUP_REMOVED lines=9> */
.L_x_14618:
[----:B------:R-:W-:Y:S02]  /*3a7c0*/  IMAD.MOV.U32 R0, RZ, RZ, R37 ;  /* 0x000000ffff007224 */ /* 0x000fe400078e0025 */
[----:B------:R-:W-:Y:S02]  /*3a7d0*/  IMAD.MOV.U32 R45, RZ, RZ, R42 ;  /* 0x000000ffff2d7224 */ /* 0x000fe400078e002a */
[----:B------:R-:W-:Y:S02]  /*3a7e0*/  IMAD.MOV.U32 R37, RZ, RZ, R2 ;  /* 0x000000ffff257224 */ /* 0x000fe400078e0002 */
[----:B------:R-:W-:Y:S02]  /*3a7f0*/  IMAD.MOV.U32 R42, RZ, RZ, R15 ;  /* 0x000000ffff2a7224 */ /* 0x000fe400078e000f */
.L_x_14619:
[----:B------:R-:W-:Y:S05]  /*3a800*/  BSYNC B1 ;  /* 0x0000000000017941 */ /* 0x000fea0003800000 */
.L_x_14617:
        /* <DEDUP_REMOVED lines=9> */
.L_x_14621:
[----:B------:R-:W-:Y:S02]  /*3a8a0*/  IMAD.MOV.U32 R15, RZ, RZ, R0 ;  /* 0x000000ffff0f7224 */ /* 0x000fe400078e0000 */
[----:B------:R-:W-:Y:S02]  /*3a8b0*/  IMAD.MOV.U32 R2, RZ, RZ, R45 ;  /* 0x000000ffff027224 */ /* 0x000fe400078e002d */
[----:B------:R-:W-:Y:S02]  /*3a8c0*/  IMAD.MOV.U32 R0, RZ, RZ, R19 ;  /* 0x000000ffff007224 */ /* 0x000fe400078e0013 */
[----:B------:R-:W-:Y:S02]  /*3a8d0*/  IMAD.MOV.U32 R45, RZ, RZ, R14 ;  /* 0x000000ffff2d7224 */ /* 0x000fe400078e000e */
.L_x_14622:
[----:B------:R-:W-:Y:S05]  /*3a8e0*/  BSYNC B1 ;  /* 0x0000000000017941 */ /* 0x000fea0003800000 */
.L_x_14620:
        /* <DEDUP_REMOVED lines=9> */
.L_x_14624:
[----:B------:R-:W-:Y:S02]  /*3a980*/  IMAD.MOV.U32 R14, RZ, RZ, R15 ;  /* 0x000000ffff0e7224 */ /* 0x000fe400078e000f */
[----:B------:R-:W-:Y:S02]  /*3a990*/  IMAD.MOV.U32 R19, RZ, RZ, R2 ;  /* 0x000000ffff137224 */ /* 0x000fe400078e0002 */
[----:B------:R-:W-:Y:S02]  /*3a9a0*/  IMAD.MOV.U32 R15, RZ, RZ, R18 ;  /* 0x000000ffff0f7224 */ /* 0x000fe400078e0012 */
[----:B------:R-:W-:Y:S02]  /*3a9b0*/  IMAD.MOV.U32 R2, RZ, RZ, R13 ;  /* 0x000000ffff027224 */ /* 0x000fe400078e000d */
.L_x_14625:
[----:B------:R-:W-:Y:S05]  /*3a9c0*/  BSYNC B1 ;  /* 0x0000000000017941 */ /* 0x000fea0003800000 */
.L_x_14623:
        /* <DEDUP_REMOVED lines=9> */
.L_x_14627:
[----:B------:R-:W-:Y:S02]  /*3aa60*/  IMAD.MOV.U32 R13, RZ, RZ, R14 ;  /* 0x000000ffff0d7224 */ /* 0x000fe400078e000e */
[----:B------:R-:W-:Y:S02]  /*3aa70*/  IMAD.MOV.U32 R18, RZ, RZ, R19 ;  /* 0x000000ffff127224 */ /* 0x000fe400078e0013 */
[----:B------:R-:W-:Y:S02]  /*3aa80*/  IMAD.MOV.U32 R14, RZ, RZ, R17 ;  /* 0x000000ffff0e7224 */ /* 0x000fe400078e0011 */
[----:B------:R-:W-:Y:S02]  /*3aa90*/  IMAD.MOV.U32 R19, RZ, RZ, R12 ;  /* 0x000000ffff137224 */ /* 0x000fe400078e000c */
.L_x_14628:
[----:B------:R-:W-:Y:S05]  /*3aaa0*/  BSYNC B1 ;  /* 0x0000000000017941 */ /* 0x000fea0003800000 */
.L_x_14626:
        /* <DEDUP_REMOVED lines=9> */
.L_x_14630:
[----:B------:R-:W-:Y:S02]  /*3ab40*/  IMAD.MOV.U32 R12, RZ, RZ, R13 ;  /* 0x000000ffff0c7224 */ /* 0x000fe400078e000d */
[----:B------:R-:W-:Y:S02]  /*3ab50*/  IMAD.MOV.U32 R17, RZ, RZ, R18 ;  /* 0x000000ffff117224 */ /* 0x000fe400078e0012 */
[----:B------:R-:W-:Y:S02]  /*3ab60*/  IMAD.MOV.U32 R13, RZ, RZ, R16 ;  /* 0x000000ffff0d7224 */ /* 0x000fe400078e0010 */
[----:B------:R-:W-:Y:S02]  /*3ab70*/  IMAD.MOV.U32 R18, RZ, RZ, R31 ;  /* 0x000000ffff127224 */ /* 0x000fe400078e001f */
.L_x_14631:
[----:B------:R-:W-:Y:S05]  /*3ab80*/  BSYNC B1 ;  /* 0x0000000000017941 */ /* 0x000fea0003800000 */
.L_x_14629:
        /* <DEDUP_REMOVED lines=9> */
.L_x_14633:
[----:B------:R-:W-:Y:S02]  /*3ac20*/  IMAD.MOV.U32 R31, RZ, RZ, R12 ;  /* 0x000000ffff1f7224 */ /* 0x000fe400078e000c */
[----:B------:R-:W-:Y:S02]  /*3ac30*/  IMAD.MOV.U32 R16, RZ, RZ, R17 ;  /* 0x000000ffff107224 */ /* 0x000fe400078e0011 */
[----:B------:R-:W-:Y:S02]  /*3ac40*/  IMAD.MOV.U32 R12, RZ, RZ, R35 ;  /* 0x000000ffff0c7224 */ /* 0x000fe400078e0023 */
[----:B------:R-:W-:Y:S02]  /*3ac50*/  IMAD.MOV.U32 R17, RZ, RZ, R30 ;  /* 0x000000ffff117224 */ /* 0x000fe400078e001e */
.L_x_14634:
[----:B------:R-:W-:Y:S05]  /*3ac60*/  BSYNC B1 ;  /* 0x0000000000017941 */ /* 0x000fea0003800000 */
.L_x_14632:
        /* <DEDUP_REMOVED lines=9> */
.L_x_14636:
[----:B------:R-:W-:Y:S02]  /*3ad00*/  IMAD.MOV.U32 R35, RZ, RZ, R31 ;  /* 0x000000ffff237224 */ /* 0x000fe400078e001f */
[----:B------:R-:W-:Y:S02]  /*3ad10*/  IMAD.MOV.U32 R30, RZ, RZ, R16 ;  /* 0x000000ffff1e7224 */ /* 0x000fe400078e0010 */
[----:B------:R-:W-:Y:S02]  /*3ad20*/  IMAD.MOV.U32 R31, RZ, RZ, R34 ;  /* 0x000000ffff1f7224 */ /* 0x000fe400078e0022 */
[----:B------:R-:W-:Y:S02]  /*3ad30*/  IMAD.MOV.U32 R16, RZ, RZ, R29 ;  /* 0x000000ffff107224 */ /* 0x000fe400078e001d */
.L_x_14637:
[----:B------:R-:W-:Y:S05]  /*3ad40*/  BSYNC B1 ;  /* 0x0000000000017941 */ /* 0x000fea0003800000 */
.L_x_14635:
        /* <DEDUP_REMOVED lines=9> */
.L_x_14639:
[----:B------:R-:W-:Y:S02]  /*3ade0*/  IMAD.MOV.U32 R34, RZ, RZ, R35 ;  /* 0x000000ffff227224 */ /* 0x000fe400078e0023 */
[----:B------:R-:W-:Y:S02]  /*3adf0*/  IMAD.MOV.U32 R29, RZ, RZ, R30 ;  /* 0x000000ffff1d7224 */ /* 0x000fe400078e001e */
[----:B------:R-:W-:Y:S02]  /*3ae00*/  IMAD.MOV.U32 R35, RZ, RZ, R28 ;  /* 0x000000ffff237224 */ /* 0x000fe400078e001c */
[----:B------:R-:W-:Y:S02]  /*3ae10*/  IMAD.MOV.U32 R30, RZ, RZ, R33 ;  /* 0x000000ffff1e7224 */ /* 0x000fe400078e0021 */
.L_x_14640:
[----:B------:R-:W-:Y:S05]  /*3ae20*/  BSYNC B1 ;  /* 0x0000000000017941 */ /* 0x000fea0003800000 */
.L_x_14638:
        /* <DEDUP_REMOVED lines=9> */
.L_x_14642:
[----:B------:R-:W-:Y:S02]  /*3aec0*/  IMAD.MOV.U32 R33, RZ, RZ, R34 ;  /* 0x000000ffff217224 */ /* 0x000fe400078e0022 */
[----:B------:R-:W-:Y:S02]  /*3aed0*/  IMAD.MOV.U32 R28, RZ, RZ, R29 ;  /* 0x000000ffff1c7224 */ /* 0x000fe400078e001d */
[----:B------:R-:W-:Y:S02]  /*3aee0*/  IMAD.MOV.U32 R34, RZ, RZ, R23 ;  /* 0x000000ffff227224 */ /* 0x000fe400078e0017 */
[----:B------:R-:W-:Y:S02]  /*3aef0*/  IMAD.MOV.U32 R29, RZ, RZ, R32 ;  /* 0x000000ffff1d7224 */ /* 0x000fe400078e0020 */
.L_x_14643:
[----:B------:R-:W-:Y:S05]  /*3af00*/  BSYNC B1 ;  /* 0x0000000000017941 */ /* 0x000fea0003800000 */
.L_x_14641:
        /* <DEDUP_REMOVED lines=9> */
.L_x_14645:
[----:B------:R-:W-:Y:S02]  /*3afa0*/  IMAD.MOV.U32 R23, RZ, RZ, R33 ;  /* 0x000000ffff177224 */ /* 0x000fe400078e0021 */
[----:B------:R-:W-:Y:S02]  /*3afb0*/  IMAD.MOV.U32 R32, RZ, RZ, R28 ;  /* 0x000000ffff207224 */ /* 0x000fe400078e001c */
[----:B------:R-:W-:Y:S02]  /*3afc0*/  IMAD.MOV.U32 R33, RZ, RZ, R22 ;  /* 0x000000ffff217224 */ /* 0x000fe400078e0016 */
[----:B------:R-:W-:Y:S02]  /*3afd0*/  IMAD.MOV.U32 R28, RZ, RZ, R27 ;  /* 0x000000ffff1c7224 */ /* 0x000fe400078e001b */
.L_x_14646:
[----:B------:R-:W-:Y:S05]  /*3afe0*/  BSYNC B1 ;  /* 0x0000000000017941 */ /* 0x000fea0003800000 */
.L_x_14644:
        /* <DEDUP_REMOVED lines=9> */
.L_x_14648:
[----:B------:R-:W-:Y:S02]  /*3b080*/  IMAD.MOV.U32 R27, RZ, RZ, R23 ;  /* 0x000000ffff1b7224 */ /* 0x000fe400078e0017 */
[----:B------:R-:W-:Y:S02]  /*3b090*/  IMAD.MOV.U32 R22, RZ, RZ, R32 ;  /* 0x000000ffff167224 */ /* 0x000fe400078e0020 */
[----:B------:R-:W-:Y:S02]  /*3b0a0*/  IMAD.MOV.U32 R23, RZ, RZ, R26 ;  /* 0x000000ffff177224 */ /* 0x000fe400078e001a */
[----:B------:R-:W-:Y:S02]  /*3b0b0*/  IMAD.MOV.U32 R32, RZ, RZ, R21 ;  /* 0x000000ffff207224 */ /* 0x000fe400078e0015 */
.L_x_14649:
[----:B------:R-:W-:Y:S05]  /*3b0c0*/  BSYNC B1 ;  /* 0x0000000000017941 */ /* 0x000fea0003800000 */
.L_x_14647:
        /* <DEDUP_REMOVED lines=16> */
.L_x_14651:
[----:B------:R-:W-:Y:S02]  /*3b1d0*/  IMAD.MOV.U32 R26, RZ, RZ, R36 ;  /* 0x000000ffff1a7224 */ /* 0x000fe400078e0024 */
[----:B------:R-:W-:Y:S01]  /*3b1e0*/  IMAD.MOV.U32 R21, RZ, RZ, R56 ;  /* 0x000000ffff157224 */ /* 0x000fe200078e0038 */
[----:B------:R-:W-:Y:S01]  /*3b1f0*/  MOV R56, R25 ;  /* 0x0000001900387202 */ /* 0x000fe20000000f00 */
[----:B------:R-:W-:Y:S02]  /*3b200*/  IMAD.MOV.U32 R36, RZ, RZ, R20 ;  /* 0x000000ffff247224 */ /* 0x000fe400078e0014 */
.L_x_14652:
[----:B------:R-:W-:Y:S05]  /*3b210*/  BSYNC B1 ;  /* 0x0000000000017941 */ /* 0x000fea0003800000 */
.L_x_14650:
        /* <DEDUP_REMOVED lines=9> */
.L_x_14654:
[----:B------:R-:W-:Y:S01]  /*3b2b0*/  IMAD.MOV.U32 R25, RZ, RZ, R26 ;  /* 0x000000ffff197224 */ /* 0x000fe200078e001a */
[----:B------:R-:W-:Y:S01]  /*3b2c0*/  MOV R26, R39 ;  /* 0x00000027001a7202 */ /* 0x000fe20000000f00 */
[----:B------:R-:W-:Y:S02]  /*3b2d0*/  IMAD.MOV.U32 R20, RZ, RZ, R21 ;  /* 0x000000ffff147224 */ /* 0x000fe400078e0015 */
[----:B------:R-:W-:Y:S02]  /*3b2e0*/  IMAD.MOV.U32 R21, RZ, RZ, R24 ;  /* 0x000000ffff157224 */ /* 0x000fe400078e0018 */
.L_x_14655:
[----:B------:R-:W-:Y:S05]  /*3b2f0*/  BSYNC B1 ;  /* 0x0000000000017941 */ /* 0x000fea0003800000 */
.L_x_14653:
        /* <DEDUP_REMOVED lines=9> */
.L_x_14657:
[----:B------:R-:W-:Y:S01]  /*3b390*/  IMAD.MOV.U32 R24, RZ, RZ, R25 ;  /* 0x000000ffff187224 */ /* 0x000fe200078e0019 */
[----:B------:R-:W-:Y:S01]  /*3b3a0*/  MOV R25, R38 ;  /* 0x0000002600197202 */ /* 0x000fe20000000f00 */
[----:B------:R-:W-:Y:S02]  /*3b3b0*/  IMAD.MOV.U32 R39, RZ, RZ, R20 ;  /* 0x000000ffff277224 */ /* 0x000fe400078e0014 */
[----:B------:R-:W-:Y:S02]  /*3b3c0*/  IMAD.MOV.U32 R20, RZ, RZ, R43 ;  /* 0x000000ffff147224 */ /* 0x000fe400078e002b */
.L_x_14658:
[----:B------:R-:W-:Y:S05]  /*3b3d0*/  BSYNC B1 ;  /* 0x0000000000017941 */ /* 0x000fea0003800000 */
.L_x_14656:
        /* <DEDUP_REMOVED lines=9> */
.L_x_14660:
[----:B------:R-:W-:Y:S01]  /*3b470*/  IMAD.MOV.U32 R41, RZ, RZ, R24 ;  /* 0x000000ffff297224 */ /* 0x000fe200078e0018 */
[----:B------:R-:W-:Y:S01]  /*3b480*/  MOV R24, R37 ;  /* 0x0000002500187202 */ /* 0x000fe20000000f00 */
[----:B------:R-:W-:Y:S02]  /*3b490*/  IMAD.MOV.U32 R38, RZ, RZ, R39 ;  /* 0x000000ffff267224 */ /* 0x000fe400078e0027 */
[----:B------:R-:W-:Y:S02]  /*3b4a0*/  IMAD.MOV.U32 R39, RZ, RZ, R42 ;  /* 0x000000ffff277224 */ /* 0x000fe400078e002a */
.L_x_14661:
[----:B------:R-:W-:Y:S05]  /*3b4b0*/  BSYNC B1 ;  /* 0x0000000000017941 */ /* 0x000fea0003800000 */
.L_x_14659:
        /* <DEDUP_REMOVED lines=9> */
.L_x_14663:
[----:B------:R-:W-:Y:S01]  /*3b550*/  IMAD.MOV.U32 R42, RZ, RZ, R41 ;  /* 0x000000ffff2a7224 */ /* 0x000fe200078e0029 */
[----:B------:R-:W-:Y:S01]  /*3b560*/  MOV R41, R0 ;  /* 0x0000000000297202 */ /* 0x000fe20000000f00 */
[----:B------:R-:W-:Y:S02]  /*3b570*/  IMAD.MOV.U32 R37, RZ, RZ, R38 ;  /* 0x000000ffff257224 */ /* 0x000fe400078e0026 */
[----:B------:R-:W-:Y:S02]  /*3b580*/  IMAD.MOV.U32 R38, RZ, RZ, R45 ;  /* 0x000000ffff267224 */ /* 0x000fe400078e002d */
.L_x_14664:
[----:B------:R-:W-:Y:S05]  /*3b590*/  BSYNC B1 ;  /* 0x0000000000017941 */ /* 0x000fea0003800000 */
.L_x_14662:
        /* <DEDUP_REMOVED lines=9> */
.L_x_14666:
[----:B------:R-:W-:Y:S01]  /*3b630*/  IMAD.MOV.U32 R43, RZ, RZ, R42 ;  /* 0x000000ffff2b7224 */ /* 0x000fe200078e002a */
[----:B------:R-:W-:Y:S01]  /*3b640*/  MOV R42, R15 ;  /* 0x0000000f002a7202 */ /* 0x000fe20000000f00 */
[----:B------:R-:W-:Y:S02]  /*3b650*/  IMAD.MOV.U32 R0, RZ, RZ, R37 ;  /* 0x000000ffff007224 */ /* 0x000fe400078e0025 */
[----:B------:R-:W-:Y:S02]  /*3b660*/  IMAD.MOV.U32 R37, RZ, RZ, R2 ;  /* 0x000000ffff257224 */ /* 0x000fe400078e0002 */
.L_x_14667:
[----:B------:R-:W-:Y:S05]  /*3b670*/  BSYNC B1 ;  /* 0x0000000000017941 */ /* 0x000fea0003800000 */
.L_x_14665:
        /* <DEDUP_REMOVED lines=9> */
.L_x_14669:
[----:B------:R-:W-:Y:S01]  /*3b710*/  IMAD.MOV.U32 R2, RZ, RZ, R43 ;  /* 0x000000ffff027224 */ /* 0x000fe200078e002b */
[----:B------:R-:W-:Y:S01]  /*3b720*/  MOV R43, R14 ;  /* 0x0000000e002b7202 */ /* 0x000fe20000000f00 */
[----:B------:R-:W-:Y:S02]  /*3b730*/  IMAD.MOV.U32 R15, RZ, RZ, R0 ;  /* 0x000000ffff0f7224 */ /* 0x000fe400078e0000 */
[----:B------:R-:W-:Y:S02]  /*3b740*/  IMAD.MOV.U32 R0, RZ, RZ, R19 ;  /* 0x000000ffff007224 */ /* 0x000fe400078e0013 */
.L_x_14670:
[----:B------:R-:W-:Y:S05]  /*3b750*/  BSYNC B1 ;  /* 0x0000000000017941 */ /* 0x000fea0003800000 */
.L_x_14668:
        /* <DEDUP_REMOVED lines=9> */
.L_x_14672:
[----:B------:R-:W-:Y:S01]  /*3b7f0*/  IMAD.MOV.U32 R19, RZ, RZ, R2 ;  /* 0x000000ffff137224 */ /* 0x000fe200078e0002 */
[----:B------:R-:W-:Y:S01]  /*3b800*/  MOV R2, R13 ;  /* 0x0000000d00027202 */ /* 0x000fe20000000f00 */
[----:B------:R-:W-:Y:S02]  /*3b810*/  IMAD.MOV.U32 R14, RZ, RZ, R15 ;  /* 0x000000ffff0e7224 */ /* 0x000fe400078e000f */
[----:B------:R-:W-:Y:S02]  /*3b820*/  IMAD.MOV.U32 R15, RZ, RZ, R18 ;  /* 0x000000ffff0f7224 */ /* 0x000fe400078e0012 */
.L_x_14673:
[----:B------:R-:W-:Y:S05]  /*3b830*/  BSYNC B1 ;  /* 0x0000000000017941 */ /* 0x000fea0003800000 */
.L_x_14671:
        /* <DEDUP_REMOVED lines=9> */
.L_x_14675:
[----:B------:R-:W-:Y:S01]  /*3b8d0*/  IMAD.MOV.U32 R18, RZ, RZ, R19 ;  /* 0x000000ffff127224 */ /* 0x000fe200078e0013 */
[----:B------:R-:W-:Y:S01]  /*3b8e0*/  MOV R19, R12 ;  /* 0x0000000c00137202 */ /* 0x000fe20000000f00 */
[----:B------:R-:W-:Y:S02]  /*3b8f0*/  IMAD.MOV.U32 R13, RZ, RZ, R14 ;  /* 0x000000ffff0d7224 */ /* 0x000fe400078e000e */
[----:B------:R-:W-:Y:S02]  /*3b900*/  IMAD.MOV.U32 R14, RZ, RZ, R17 ;  /* 0x000000ffff0e7224 */ /* 0x000fe400078e0011 */
.L_x_14676:
[----:B------:R-:W-:Y:S05]  /*3b910*/  BSYNC B1 ;  /* 0x0000000000017941 */ /* 0x000fea0003800000 */
.L_x_14674:
        /* <DEDUP_REMOVED lines=9> */
.L_x_14678:
[----:B------:R-:W-:Y:S01]  /*3b9b0*/  IMAD.MOV.U32 R12, RZ, RZ, R18 ;  /* 0x000000ffff0c7224 */ /* 0x000fe200078e0012 */
[----:B------:R-:W-:Y:S01]  /*3b9c0*/  MOV R18, R31 ;  /* 0x0000001f00127202 */ /* 0x000fe20000000f00 */
[----:B------:R-:W-:Y:S02]  /*3b9d0*/  IMAD.MOV.U32 R17, RZ, RZ, R13 ;  /* 0x000000ffff117224 */ /* 0x000fe400078e000d */
[----:B------:R-:W-:Y:S02]  /*3b9e0*/  IMAD.MOV.U32 R13, RZ, RZ, R16 ;  /* 0x000000ffff0d7224 */ /* 0x000fe400078e0010 */
.L_x_14679:
[----:B------:R-:W-:Y:S05]  /*3b9f0*/  BSYNC B1 ;  /* 0x0000000000017941 */ /* 0x000fea0003800000 */
.L_x_14677:
        /* <DEDUP_REMOVED lines=9> */
.L_x_14681:
[----:B------:R-:W-:Y:S01]  /*3ba90*/  IMAD.MOV.U32 R31, RZ, RZ, R12 ;  /* 0x000000ffff1f7224 */ /* 0x000fe200078e000c */
[----:B------:R-:W-:Y:S01]  /*3baa0*/  MOV R12, R35 ;  /* 0x00000023000c7202 */ /* 0x000fe20000000f00 */
[----:B------:R-:W-:Y:S02]  /*3bab0*/  IMAD.MOV.U32 R16, RZ, RZ, R17 ;  /* 0x000000ffff107224 */ /* 0x000fe400078e0011 */
[----:B------:R-:W-:Y:S02]  /*3bac0*/  IMAD.MOV.U32 R17, RZ, RZ, R30 ;  /* 0x000000ffff117224 */ /* 0x000fe400078e001e */
.L_x_14682:
[----:B------:R-:W-:Y:S05]  /*3bad0*/  BSYNC B1 ;  /* 0x0000000000017941 */ /* 0x000fea0003800000 */
.L_x_14680:
        /* <DEDUP_REMOVED lines=9> */
.L_x_14684:
[----:B------:R-:W-:Y:S01]  /*3bb70*/  IMAD.MOV.U32 R30, RZ, RZ, R31 ;  /* 0x000000ffff1e7224 */ /* 0x000fe200078e001f */
[----:B------:R-:W-:Y:S01]  /*3bb80*/  MOV R31, R34 ;  /* 0x00000022001f7202 */ /* 0x000fe20000000f00 */
[----:B------:R-:W-:Y:S02]  /*3bb90*/  IMAD.MOV.U32 R35, RZ, RZ, R16 ;  /* 0x000000ffff237224 */ /* 0x000fe400078e0010 */
[----:B------:R-:W-:Y:S02]  /*3bba0*/  IMAD.MOV.U32 R16, RZ, RZ, R29 ;  /* 0x000000ffff107224 */ /* 0x000fe400078e001d */
.L_x_14685:
[----:B------:R-:W-:Y:S05]  /*3bbb0*/  BSYNC B1 ;  /* 0x0000000000017941 */ /* 0x000fea0003800000 */
.L_x_14683:
        /* <DEDUP_REMOVED lines=9> */
.L_x_14687:
[----:B------:R-:W-:Y:S01]  /*3bc50*/  IMAD.MOV.U32 R34, RZ, RZ, R30 ;  /* 0x000000ffff227224 */ /* 0x000fe200078e001e */
[----:B------:R-:W-:Y:S01]  /*3bc60*/  MOV R30, R33 ;  /* 0x00000021001e7202 */ /* 0x000fe20000000f00 */
[----:B------:R-:W-:Y:S02]  /*3bc70*/  IMAD.MOV.U32 R29, RZ, RZ, R35 ;  /* 0x000000ffff1d7224 */ /* 0x000fe400078e0023 */
[----:B------:R-:W-:Y:S02]  /*3bc80*/  IMAD.MOV.U32 R35, RZ, RZ, R28 ;  /* 0x000000ffff237224 */ /* 0x000fe400078e001c */
.L_x_14688:
[----:B------:R-:W-:Y:S05]  /*3bc90*/  BSYNC B1 ;  /* 0x0000000000017941 */ /* 0x000fea0003800000 */
.L_x_14686:
        /* <DEDUP_REMOVED lines=9> */
.L_x_14690:
[----:B------:R-:W-:Y:S01]  /*3bd30*/  IMAD.MOV.U32 R28, RZ, RZ, R34 ;  /* 0x000000ffff1c7224 */ /* 0x000fe200078e0022 */
[----:B------:R-:W-:Y:S01]  /*3bd40*/  MOV R34, R23 ;  /* 0x0000001700227202 */ /* 0x000fe20000000f00 */
[----:B------:R-:W-:Y:S02]  /*3bd50*/  IMAD.MOV.U32 R33, RZ, RZ, R29 ;  /* 0x000000ffff217224 */ /* 0x000fe400078e001d */
[----:B------:R-:W-:Y:S02]  /*3bd60*/  IMAD.MOV.U32 R29, RZ, RZ, R32 ;  /* 0x000000ffff1d7224 */ /* 0x000fe400078e0020 */
.L_x_14691:
[----:B------:R-:W-:Y:S05]  /*3bd70*/  BSYNC B1 ;  /* 0x0000000000017941 */ /* 0x000fea0003800000 */
.L_x_14689:
        /* <DEDUP_REMOVED lines=9> */
.L_x_14693:
[----:B------:R-:W-:Y:S01]  /*3be10*/  IMAD.MOV.U32 R32, RZ, RZ, R28 ;  /* 0x000000ffff207224 */ /* 0x000fe200078e001c */
[----:B------:R-:W-:Y:S01]  /*3be20*/  MOV R28, R27 ;  /* 0x0000001b001c7202 */ /* 0x000fe20000000f00 */
[----:B------:R-:W-:Y:S02]  /*3be30*/  IMAD.MOV.U32 R23, RZ, RZ, R33 ;  /* 0x000000ffff177224 */ /* 0x000fe400078e0021 */
[----:B------:R-:W-:Y:S02]  /*3be40*/  IMAD.MOV.U32 R33, RZ, RZ, R22 ;  /* 0x000000ffff217224 */ /* 0x000fe400078e0016 */
.L_x_14694:
[----:B------:R-:W-:Y:S05]  /*3be50*/  BSYNC B1 ;  /* 0x0000000000017941 */ /* 0x000fea0003800000 */
.L_x_14692:
        /* <DEDUP_REMOVED lines=16> */
.L_x_14696:
[----:B------:R-:W-:Y:S01]  /*3bf60*/  MOV R22, R36 ;  /* 0x0000002400167202 */ /* 0x000fe20000000f00 */
[----:B------:R-:W-:Y:S02]  /*3bf70*/  IMAD.MOV.U32 R27, RZ, RZ, R56 ;  /* 0x000000ffff1b7224 */ /* 0x000fe400078e0038 */
[----:B------:R-:W-:Y:S02]  /*3bf80*/  IMAD.MOV.U32 R56, RZ, RZ, R21 ;  /* 0x000000ffff387224 */ /* 0x000fe400078e0015 */
[----:B------:R-:W-:Y:S02]  /*3bf90*/  IMAD.MOV.U32 R36, RZ, RZ, R26 ;  /* 0x000000ffff247224 */ /* 0x000fe400078e001a */
.L_x_14697:
[----:B------:R-:W-:Y:S05]  /*3bfa0*/  BSYNC B1 ;  /* 0x0000000000017941 */ /* 0x000fea0003800000 */
.L_x_14695:
        /* <DEDUP_REMOVED lines=9> */
.L_x_14699:
[----:B------:R-:W-:Y:S01]  /*3c040*/  MOV R21, R22 ;  /* 0x0000001600157202 */ /* 0x000fe20000000f00 */
[----:B------:R-:W-:Y:S02]  /*3c050*/  IMAD.MOV.U32 R26, RZ, RZ, R27 ;  /* 0x000000ffff1a7224 */ /* 0x000fe400078e001b */
[----:B------:R-:W-:Y:S02]  /*3c060*/  IMAD.MOV.U32 R22, RZ, RZ, R25 ;  /* 0x000000ffff167224 */ /* 0x000fe400078e0019 */
[----:B------:R-:W-:Y:S02]  /*3c070*/  IMAD.MOV.U32 R27, RZ, RZ, R20 ;  /* 0x000000ffff1b7224 */ /* 0x000fe400078e0014 */
.L_x_14700:
[----:B------:R-:W-:Y:S05]  /*3c080*/  BSYNC B1 ;  /* 0x0000000000017941 */ /* 0x000fea0003800000 */
.L_x_14698:
        /* <DEDUP_REMOVED lines=9> */
.L_x_14702:
[----:B------:R-:W-:Y:S01]  /*3c120*/  MOV R20, R21 ;  /* 0x0000001500147202 */ /* 0x000fe20000000f00 */
[----:B------:R-:W-:Y:S02]  /*3c130*/  IMAD.MOV.U32 R25, RZ, RZ, R26 ;  /* 0x000000ffff197224 */ /* 0x000fe400078e001a */
[----:B------:R-:W-:Y:S02]  /*3c140*/  IMAD.MOV.U32 R21, RZ, RZ, R24 ;  /* 0x000000ffff157224 */ /* 0x000fe400078e0018 */
[----:B------:R-:W-:Y:S02]  /*3c150*/  IMAD.MOV.U32 R26, RZ, RZ, R39 ;  /* 0x000000ffff1a7224 */ /* 0x000fe400078e0027 */
.L_x_14703:
[----:B------:R-:W-:Y:S05]  /*3c160*/  BSYNC B1 ;  /* 0x0000000000017941 */ /* 0x000fea0003800000 */
.L_x_14701:
        /* <DEDUP_REMOVED lines=9> */
.L_x_14705:
[----:B------:R-:W-:Y:S01]  /*3c200*/  MOV R39, R20 ;  /* 0x0000001400277202 */ /* 0x000fe20000000f00 */
[----:B------:R-:W-:Y:S02]  /*3c210*/  IMAD.MOV.U32 R24, RZ, RZ, R25 ;  /* 0x000000ffff187224 */ /* 0x000fe400078e0019 */
[----:B------:R-:W-:Y:S02]  /*3c220*/  IMAD.MOV.U32 R20, RZ, RZ, R41 ;  /* 0x000000ffff147224 */ /* 0x000fe400078e0029 */
[----:B------:R-:W-:Y:S02]  /*3c230*/  IMAD.MOV.U32 R25, RZ, RZ, R38 ;  /* 0x000000ffff197224 */ /* 0x000fe400078e0026 */
.L_x_14706:
[----:B------:R-:W-:Y:S05]  /*3c240*/  BSYNC B1 ;  /* 0x0000000000017941 */ /* 0x000fea0003800000 */
.L_x_14704:
        /* <DEDUP_REMOVED lines=9> */
.L_x_14708:
[----:B------:R-:W-:Y:S01]  /*3c2e0*/  MOV R38, R39 ;  /* 0x0000002700267202 */ /* 0x000fe20000000f00 */
[----:B------:R-:W-:Y:S02]  /*3c2f0*/  IMAD.MOV.U32 R41, RZ, RZ, R24 ;  /* 0x000000ffff297224 */ /* 0x000fe400078e0018 */
[----:B------:R-:W-:Y:S02]  /*3c300*/  IMAD.MOV.U32 R39, RZ, RZ, R42 ;  /* 0x000000ffff277224 */ /* 0x000fe400078e002a */
[----:B------:R-:W-:Y:S02]  /*3c310*/  IMAD.MOV.U32 R24, RZ, RZ, R37 ;  /* 0x000000ffff187224 */ /* 0x000fe400078e0025 */
.L_x_14709:
[----:B------:R-:W-:Y:S05]  /*3c320*/  BSYNC B1 ;  /* 0x0000000000017941 */ /* 0x000fea0003800000 */
.L_x_14707:
        /* <DEDUP_REMOVED lines=9> */
.L_x_14711:
[----:B------:R-:W-:Y:S01]  /*3c3c0*/  MOV R37, R38 ;  /* 0x0000002600257202 */ /* 0x000fe20000000f00 */
[----:B------:R-:W-:Y:S02]  /*3c3d0*/  IMAD.MOV.U32 R40, RZ, RZ, R41 ;  /* 0x000000ffff287224 */ /* 0x000fe400078e0029 */
[----:B------:R-:W-:Y:S02]  /*3c3e0*/  IMAD.MOV.U32 R38, RZ, RZ, R43 ;  /* 0x000000ffff267224 */ /* 0x000fe400078e002b */
[----:B------:R-:W-:Y:S02]  /*3c3f0*/  IMAD.MOV.U32 R41, RZ, RZ, R0 ;  /* 0x000000ffff297224 */ /* 0x000fe400078e0000 */
.L_x_14712:
[----:B------:R-:W-:Y:S05]  /*3c400*/  BSYNC B1 ;  /* 0x0000000000017941 */ /* 0x000fea0003800000 */
.L_x_14710:
        /* <DEDUP_REMOVED lines=9> */
.L_x_14714:
[----:B------:R-:W-:Y:S01]  /*3c4a0*/  MOV R0, R37 ;  /* 0x0000002500007202 */ /* 0x000fe20000000f00 */
[----:B------:R-:W-:Y:S02]  /*3c4b0*/  IMAD.MOV.U32 R43, RZ, RZ, R40 ;  /* 0x000000ffff2b7224 */ /* 0x000fe400078e0028 */
[----:B------:R-:W-:Y:S02]  /*3c4c0*/  IMAD.MOV.U32 R37, RZ, RZ, R2 ;  /* 0x000000ffff257224 */ /* 0x000fe400078e0002 */
[----:B------:R-:W-:Y:S02]  /*3c4d0*/  IMAD.MOV.U32 R40, RZ, RZ, R15 ;  /* 0x000000ffff287224 */ /* 0x000fe400078e000f */
.L_x_14715:
[----:B------:R-:W-:Y:S05]  /*3c4e0*/  BSYNC B1 ;  /* 0x0000000000017941 */ /* 0x000fea0003800000 */
.L_x_14713:
        /* <DEDUP_REMOVED lines=9> */
.L_x_14717:
[----:B------:R-:W-:Y:S01]  /*3c580*/  MOV R15, R0 ;  /* 0x00000000000f7202 */ /* 0x000fe20000000f00 */
[----:B------:R-:W-:Y:S02]  /*3c590*/  IMAD.MOV.U32 R2, RZ, RZ, R43 ;  /* 0x000000ffff027224 */ /* 0x000fe400078e002b */
[----:B------:R-:W-:Y:S02]  /*3c5a0*/  IMAD.MOV.U32 R0, RZ, RZ, R19 ;  /* 0x000000ffff007224 */ /* 0x000fe400078e0013 */
[----:B------:R-:W-:Y:S02]  /*3c5b0*/  IMAD.MOV.U32 R43, RZ, RZ, R14 ;  /* 0x000000ffff2b7224 */ /* 0x000fe400078e000e */
.L_x_14718:
[----:B------:R-:W-:Y:S05]  /*3c5c0*/  BSYNC B1 ;  /* 0x0000000000017941 */ /* 0x000fea0003800000 */
.L_x_14716:
        /* <DEDUP_REMOVED lines=9> */
.L_x_14720:
[----:B------:R-:W-:Y:S01]  /*3c660*/  MOV R19, R15 ;  /* 0x0000000f00137202 */ /* 0x000fe20000000f00 */
[----:B------:R-:W-:Y:S02]  /*3c670*/  IMAD.MOV.U32 R14, RZ, RZ, R2 ;  /* 0x000000ffff0e7224 */ /* 0x000fe400078e0002 */
[----:B------:R-:W-:Y:S02]  /*3c680*/  IMAD.MOV.U32 R15, RZ, RZ, R18 ;  /* 0x000000ffff0f7224 */ /* 0x000fe400078e0012 */
[----:B------:R-:W-:Y:S02]  /*3c690*/  IMAD.MOV.U32 R2, RZ, RZ, R13 ;  /* 0x000000ffff027224 */ /* 0x000fe400078e000d */
.L_x_14721:
[----:B------:R-:W-:Y:S05]  /*3c6a0*/  BSYNC B1 ;  /* 0x0000000000017941 */ /* 0x000fea0003800000 */
.L_x_14719:
        /* <DEDUP_REMOVED lines=9> */
.L_x_14723:
[----:B------:R-:W-:Y:S01]  /*3c740*/  MOV R18, R19 ;  /* 0x0000001300127202 */ /* 0x000fe20000000f00 */
[----:B------:R-:W-:Y:S02]  /*3c750*/  IMAD.MOV.U32 R13, RZ, RZ, R14 ;  /* 0x000000ffff0d7224 */ /* 0x000fe400078e000e */
[----:B------:R-:W-:Y:S02]  /*3c760*/  IMAD.MOV.U32 R19, RZ, RZ, R12 ;  /* 0x000000ffff137224 */ /* 0x000fe400078e000c */
[----:B------:R-:W-:Y:S02]  /*3c770*/  IMAD.MOV.U32 R14, RZ, RZ, R17 ;  /* 0x000000ffff0e7224 */ /* 0x000fe400078e0011 */
.L_x_14724:
[----:B------:R-:W-:Y:S05]  /*3c780*/  BSYNC B1 ;  /* 0x0000000000017941 */ /* 0x000fea0003800000 */
.L_x_14722:
        /* <DEDUP_REMOVED lines=9> */
.L_x_14726:
[----:B------:R-:W-:Y:S01]  /*3c820*/  MOV R17, R18 ;  /* 0x0000001200117202 */ /* 0x000fe20000000f00 */
[----:B------:R-:W-:Y:S02]  /*3c830*/  IMAD.MOV.U32 R12, RZ, RZ, R13 ;  /* 0x000000ffff0c7224 */ /* 0x000fe400078e000d */
[----:B------:R-:W-:Y:S02]  /*3c840*/  IMAD.MOV.U32 R18, RZ, RZ, R31 ;  /* 0x000000ffff127224 */ /* 0x000fe400078e001f */
[----:B------:R-:W-:Y:S02]  /*3c850*/  IMAD.MOV.U32 R13, RZ, RZ, R16 ;  /* 0x000000ffff0d7224 */ /* 0x000fe400078e0010 */
.L_x_14727:
[----:B------:R-:W-:Y:S05]  /*3c860*/  BSYNC B1 ;  /* 0x0000000000017941 */ /* 0x000fea0003800000 */
.L_x_14725:
        /* <DEDUP_REMOVED lines=9> */
.L_x_14729:
[----:B------:R-:W-:Y:S01]  /*3c900*/  MOV R31, R17 ;  /* 0x00000011001f7202 */ /* 0x000fe20000000f00 */
[----:B------:R-:W-:Y:S02]  /*3c910*/  IMAD.MOV.U32 R16, RZ, RZ, R12 ;  /* 0x000000ffff107224 */ /* 0x000fe400078e000c */
[----:B------:R-:W-:Y:S02]  /*3c920*/  IMAD.MOV.U32 R17, RZ, RZ, R30 ;  /* 0x000000ffff117224 */ /* 0x000fe400078e001e */
[----:B------:R-:W-:Y:S02]  /*3c930*/  IMAD.MOV.U32 R12, RZ, RZ, R35 ;  /* 0x000000ffff0c7224 */ /* 0x000fe400078e0023 */
.L_x_14730:
[----:B------:R-:W-:Y:S05]  /*3c940*/  BSYNC B1 ;  /* 0x0000000000017941 */ /* 0x000fea0003800000 */
.L_x_14728:
        /* <DEDUP_REMOVED lines=9> */
.L_x_14732:
[----:B------:R-:W-:Y:S01]  /*3c9e0*/  MOV R35, R31 ;  /* 0x0000001f00237202 */ /* 0x000fe20000000f00 */
[----:B------:R-:W-:Y:S02]  /*3c9f0*/  IMAD.MOV.U32 R30, RZ, RZ, R16 ;  /* 0x000000ffff1e7224 */ /* 0x000fe400078e0010 */
[----:B------:R-:W-:Y:S02]  /*3ca00*/  IMAD.MOV.U32 R31, RZ, RZ, R34 ;  /* 0x000000ffff1f7224 */ /* 0x000fe400078e0022 */
[----:B------:R-:W-:Y:S02]  /*3ca10*/  IMAD.MOV.U32 R16, RZ, RZ, R29 ;  /* 0x000000ffff107224 */ /* 0x000fe400078e001d */
.L_x_14733:
[----:B------:R-:W-:Y:S05]  /*3ca20*/  BSYNC B1 ;  /* 0x0000000000017941 */ /* 0x000fea0003800000 */
.L_x_14731:
        /* <DEDUP_REMOVED lines=9> */
.L_x_14735:
[----:B------:R-:W-:Y:S01]  /*3cac0*/  MOV R29, R35 ;  /* 0x00000023001d7202 */ /* 0x000fe20000000f00 */
[----:B------:R-:W-:Y:S02]  /*3cad0*/  IMAD.MOV.U32 R34, RZ, RZ, R30 ;  /* 0x000000ffff227224 */ /* 0x000fe400078e001e */
[----:B------:R-:W-:Y:S02]  /*3cae0*/  IMAD.MOV.U32 R35, RZ, RZ, R28 ;  /* 0x000000ffff237224 */ /* 0x000fe400078e001c */
[----:B------:R-:W-:Y:S02]  /*3caf0*/  IMAD.MOV.U32 R30, RZ, RZ, R33 ;  /* 0x000000ffff1e7224 */ /* 0x000fe400078e0021 */
.L_x_14736:
[----:B------:R-:W-:Y:S05]  /*3cb00*/  BSYNC B1 ;  /* 0x0000000000017941 */ /* 0x000fea0003800000 */
.L_x_14734:
        /* <DEDUP_REMOVED lines=9> */
.L_x_14738:
[----:B------:R-:W-:Y:S01]  /*3cba0*/  MOV R33, R29 ;  /* 0x0000001d00217202 */ /* 0x000fe20000000f00 */
[----:B------:R-:W-:Y:S02]  /*3cbb0*/  IMAD.MOV.U32 R28, RZ, RZ, R34 ;  /* 0x000000ffff1c7224 */ /* 0x000fe400078e0022 */
[----:B------:R-:W-:Y:S02]  /*3cbc0*/  IMAD.MOV.U32 R29, RZ, RZ, R32 ;  /* 0x000000ffff1d7224 */ /* 0x000fe400078e0020 */
[----:B------:R-:W-:Y:S02]  /*3cbd0*/  IMAD.MOV.U32 R34, RZ, RZ, R23 ;  /* 0x000000ffff227224 */ /* 0x000fe400078e0017 */
.L_x_14739:
[----:B------:R-:W-:Y:S05]  /*3cbe0*/  BSYNC B1 ;  /* 0x0000000000017941 */ /* 0x000fea0003800000 */
.L_x_14737:
        /* <DEDUP_REMOVED lines=16> */
.L_x_14741:
[----:B------:R-:W-:Y:S02]  /*3ccf0*/  IMAD.MOV.U32 R23, RZ, RZ, R36 ;  /* 0x000000ffff177224 */ /* 0x000fe400078e0024 */
[----:B------:R-:W-:Y:S02]  /*3cd00*/  IMAD.MOV.U32 R11, RZ, RZ, R56 ;  /* 0x000000ffff0b7224 */ /* 0x000fe400078e0038 */
[----:B------:R-:W-:Y:S02]  /*3cd10*/  IMAD.MOV.U32 R56, RZ, RZ, R27 ;  /* 0x000000ffff387224 */ /* 0x000fe400078e001b */
[----:B------:R-:W-:Y:S02]  /*3cd20*/  IMAD.MOV.U32 R36, RZ, RZ, R22 ;  /* 0x000000ffff247224 */ /* 0x000fe400078e0016 */
.L_x_14742:
[----:B------:R-:W-:Y:S05]  /*3cd30*/  BSYNC B1 ;  /* 0x0000000000017941 */ /* 0x000fea0003800000 */
.L_x_14740:
        /* <DEDUP_REMOVED lines=9> */
.L_x_14744:
[----:B------:R-:W-:Y:S02]  /*3cdd0*/  IMAD.MOV.U32 R27, RZ, RZ, R23 ;  /* 0x000000ffff1b7224 */ /* 0x000fe400078e0017 */
[----:B------:R-:W-:Y:S02]  /*3cde0*/  IMAD.MOV.U32 R22, RZ, RZ, R11 ;  /* 0x000000ffff167224 */ /* 0x000fe400078e000b */
[----:B------:R-:W-:Y:S02]  /*3cdf0*/  IMAD.MOV.U32 R23, RZ, RZ, R21 ;  /* 0x000000ffff177224 */ /* 0x000fe400078e0015 */
[----:B------:R-:W-:Y:S02]  /*3ce00*/  IMAD.MOV.U32 R11, RZ, RZ, R26 ;  /* 0x000000ffff0b7224 */ /* 0x000fe400078e001a */
.L_x_14745:
[----:B------:R-:W-:Y:S05]  /*3ce10*/  BSYNC B1 ;  /* 0x0000000000017941 */ /* 0x000fea0003800000 */
.L_x_14743:
        /* <DEDUP_REMOVED lines=9> */
.L_x_14747:
[----:B------:R-:W-:Y:S02]  /*3ceb0*/  IMAD.MOV.U32 R26, RZ, RZ, R27 ;  /* 0x000000ffff1a7224 */ /* 0x000fe400078e001b */
[----:B------:R-:W-:Y:S02]  /*3cec0*/  IMAD.MOV.U32 R21, RZ, RZ, R22 ;  /* 0x000000ffff157224 */ /* 0x000fe400078e0016 */
[----:B------:R-:W-:Y:S02]  /*3ced0*/  IMAD.MOV.U32 R27, RZ, RZ, R20 ;  /* 0x000000ffff1b7224 */ /* 0x000fe400078e0014 */
[----:B------:R-:W-:Y:S02]  /*3cee0*/  IMAD.MOV.U32 R22, RZ, RZ, R25 ;  /* 0x000000ffff167224 */ /* 0x000fe400078e0019 */
.L_x_14748:
[----:B------:R-:W-:Y:S05]  /*3cef0*/  BSYNC B1 ;  /* 0x0000000000017941 */ /* 0x000fea0003800000 */
.L_x_14746:
        /* <DEDUP_REMOVED lines=9> */
.L_x_14750:
[----:B------:R-:W-:Y:S02]  /*3cf90*/  IMAD.MOV.U32 R25, RZ, RZ, R26 ;  /* 0x000000ffff197224 */ /* 0x000fe400078e001a */
[----:B------:R-:W-:Y:S02]  /*3cfa0*/  IMAD.MOV.U32 R20, RZ, RZ, R21 ;  /* 0x000000ffff147224 */ /* 0x000fe400078e0015 */
[----:B------:R-:W-:Y:S02]  /*3cfb0*/  IMAD.MOV.U32 R26, RZ, RZ, R39 ;  /* 0x000000ffff1a7224 */ /* 0x000fe400078e0027 */
[----:B------:R-:W-:Y:S02]  /*3cfc0*/  IMAD.MOV.U32 R21, RZ, RZ, R24 ;  /* 0x000000ffff157224 */ /* 0x000fe400078e0018 */
.L_x_14751:
[----:B------:R-:W-:Y:S05]  /*3cfd0*/  BSYNC B1 ;  /* 0x0000000000017941 */ /* 0x000fea0003800000 */
.L_x_14749:
        /* <DEDUP_REMOVED lines=9> */
.L_x_14753:
[----:B------:R-:W-:Y:S02]  /*3d070*/  IMAD.MOV.U32 R24, RZ, RZ, R25 ;  /* 0x000000ffff187224 */ /* 0x000fe400078e0019 */
[----:B------:R-:W-:Y:S02]  /*3d080*/  IMAD.MOV.U32 R39, RZ, RZ, R20 ;  /* 0x000000ffff277224 */ /* 0x000fe400078e0014 */
[----:B------:R-:W-:Y:S02]  /*3d090*/  IMAD.MOV.U32 R25, RZ, RZ, R38 ;  /* 0x000000ffff197224 */ /* 0x000fe400078e0026 */
[----:B------:R-:W-:Y:S02]  /*3d0a0*/  IMAD.MOV.U32 R20, RZ, RZ, R41 ;  /* 0x000000ffff147224 */ /* 0x000fe400078e0029 */
.L_x_14754:
[----:B------:R-:W-:Y:S05]  /*3d0b0*/  BSYNC B1 ;  /* 0x0000000000017941 */ /* 0x000fea0003800000 */
.L_x_14752:
        /* <DEDUP_REMOVED lines=9> */
.L_x_14756:
[----:B------:R-:W-:Y:S02]  /*3d150*/  IMAD.MOV.U32 R41, RZ, RZ, R24 ;  /* 0x000000ffff297224 */ /* 0x000fe400078e0018 */
[----:B------:R-:W-:Y:S02]  /*3d160*/  IMAD.MOV.U32 R32, RZ, RZ, R39 ;  /* 0x000000ffff207224 */ /* 0x000fe400078e0027 */
[----:B------:R-:W-:Y:S02]  /*3d170*/  IMAD.MOV.U32 R24, RZ, RZ, R37 ;  /* 0x000000ffff187224 */ /* 0x000fe400078e0025 */
[----:B------:R-:W-:Y:S02]  /*3d180*/  IMAD.MOV.U32 R39, RZ, RZ, R40 ;  /* 0x000000ffff277224 */ /* 0x000fe400078e0028 */
.L_x_14757:
[----:B------:R-:W-:Y:S05]  /*3d190*/  BSYNC B1 ;  /* 0x0000000000017941 */ /* 0x000fea0003800000 */
.L_x_14755:
        /* <DEDUP_REMOVED lines=9> */
.L_x_14759:
[----:B------:R-:W-:Y:S02]  /*3d230*/  IMAD.MOV.U32 R38, RZ, RZ, R41 ;  /* 0x000000ffff267224 */ /* 0x000fe400078e0029 */
[----:B------:R-:W-:Y:S02]  /*3d240*/  IMAD.MOV.U32 R37, RZ, RZ, R32 ;  /* 0x000000ffff257224 */ /* 0x000fe400078e0020 */
[----:B------:R-:W-:Y:S02]  /*3d250*/  IMAD.MOV.U32 R41, RZ, RZ, R0 ;  /* 0x000000ffff297224 */ /* 0x000fe400078e0000 */
[----:B------:R-:W-:Y:S02]  /*3d260*/  IMAD.MOV.U32 R32, RZ, RZ, R43 ;  /* 0x000000ffff207224 */ /* 0x000fe400078e002b */
.L_x_14760:
[----:B------:R-:W-:Y:S05]  /*3d270*/  BSYNC B1 ;  /* 0x0000000000017941 */ /* 0x000fea0003800000 */
.L_x_14758:
        /* <DEDUP_REMOVED lines=9> */
.L_x_14762:
[----:B------:R-:W-:Y:S02]  /*3d310*/  IMAD.MOV.U32 R0, RZ, RZ, R38 ;  /* 0x000000ffff007224 */ /* 0x000fe400078e0026 */
[----:B------:R-:W-:Y:S02]  /*3d320*/  IMAD.MOV.U32 R43, RZ, RZ, R37 ;  /* 0x000000ffff2b7224 */ /* 0x000fe400078e0025 */
[----:B------:R-:W-:Y:S02]  /*3d330*/  IMAD.MOV.U32 R38, RZ, RZ, R15 ;  /* 0x000000ffff267224 */ /* 0x000fe400078e000f */
[----:B------:R-:W-:Y:S02]  /*3d340*/  IMAD.MOV.U32 R37, RZ, RZ, R2 ;  /* 0x000000ffff257224 */ /* 0x000fe400078e0002 */
.L_x_14763:
[----:B------:R-:W-:Y:S05]  /*3d350*/  BSYNC B1 ;  /* 0x0000000000017941 */ /* 0x000fea0003800000 */
.L_x_14761:
        /* <DEDUP_REMOVED lines=9> */
.L_x_14765:
[----:B------:R-:W-:Y:S02]  /*3d3f0*/  IMAD.MOV.U32 R15, RZ, RZ, R0 ;  /* 0x000000ffff0f7224 */ /* 0x000fe400078e0000 */
[----:B------:R-:W-:Y:S02]  /*3d400*/  IMAD.MOV.U32 R2, RZ, RZ, R43 ;  /* 0x000000ffff027224 */ /* 0x000fe400078e002b */
[----:B------:R-:W-:Y:S02]  /*3d410*/  IMAD.MOV.U32 R0, RZ, RZ, R19 ;  /* 0x000000ffff007224 */ /* 0x000fe400078e0013 */
[----:B------:R-:W-:Y:S02]  /*3d420*/  IMAD.MOV.U32 R43, RZ, RZ, R14 ;  /* 0x000000ffff2b7224 */ /* 0x000fe400078e000e */
.L_x_14766:
[----:B------:R-:W-:Y:S05]  /*3d430*/  BSYNC B1 ;  /* 0x0000000000017941 */ /* 0x000fea0003800000 */
.L_x_14764:
        /* <DEDUP_REMOVED lines=9> */
.L_x_14768:
[----:B------:R-:W-:Y:S02]  /*3d4d0*/  IMAD.MOV.U32 R14, RZ, RZ, R15 ;  /* 0x000000ffff0e7224 */ /* 0x000fe400078e000f */
[----:B------:R-:W-:Y:S02]  /*3d4e0*/  IMAD.MOV.U32 R19, RZ, RZ, R2 ;  /* 0x000000ffff137224 */ /* 0x000fe400078e0002 */
[----:B------:R-:W-:Y:S02]  /*3d4f0*/  IMAD.MOV.U32 R15, RZ, RZ, R18 ;  /* 0x000000ffff0f7224 */ /* 0x000fe400078e0012 */
[----:B------:R-:W-:Y:S02]  /*3d500*/  IMAD.MOV.U32 R2, RZ, RZ, R13 ;  /* 0x000000ffff027224 */ /* 0x000fe400078e000d */
.L_x_14769:
[----:B------:R-:W-:Y:S05]  /*3d510*/  BSYNC B1 ;  /* 0x0000000000017941 */ /* 0x000fea0003800000 */
.L_x_14767:
        /* <DEDUP_REMOVED lines=9> */
.L_x_14771:
[----:B------:R-:W-:Y:S02]  /*3d5b0*/  IMAD.MOV.U32 R18, RZ, RZ, R14 ;  /* 0x000000ffff127224 */ /* 0x000fe400078e000e */
[----:B------:R-:W-:Y:S02]  /*3d5c0*/  IMAD.MOV.U32 R13, RZ, RZ, R19 ;  /* 0x000000ffff0d7224 */ /* 0x000fe400078e0013 */
[----:B------:R-:W-:Y:S02]  /*3d5d0*/  IMAD.MOV.U32 R14, RZ, RZ, R17 ;  /* 0x000000ffff0e7224 */ /* 0x000fe400078e0011 */
[----:B------:R-:W-:Y:S02]  /*3d5e0*/  IMAD.MOV.U32 R19, RZ, RZ, R12 ;  /* 0x000000ffff137224 */ /* 0x000fe400078e000c */
.L_x_14772:
[----:B------:R-:W-:Y:S05]  /*3d5f0*/  BSYNC B1 ;  /* 0x0000000000017941 */ /* 0x000fea0003800000 */
.L_x_14770:
        /* <DEDUP_REMOVED lines=9> */
.L_x_14774:
[----:B------:R-:W-:Y:S02]  /*3d690*/  IMAD.MOV.U32 R12, RZ, RZ, R18 ;  /* 0x000000ffff0c7224 */ /* 0x000fe400078e0012 */
[----:B------:R-:W-:Y:S02]  /*3d6a0*/  IMAD.MOV.U32 R17, RZ, RZ, R13 ;  /* 0x000000ffff117224 */ /* 0x000fe400078e000d */
[----:B------:R-:W-:Y:S02]  /*3d6b0*/  IMAD.MOV.U32 R18, RZ, RZ, R31 ;  /* 0x000000ffff127224 */ /* 0x000fe400078e001f */
[----:B------:R-:W-:Y:S02]  /*3d6c0*/  IMAD.MOV.U32 R13, RZ, RZ, R16 ;  /* 0x000000ffff0d7224 */ /* 0x000fe400078e0010 */
.L_x_14775:
[----:B------:R-:W-:Y:S05]  /*3d6d0*/  BSYNC B1 ;  /* 0x0000000000017941 */ /* 0x000fea0003800000 */
.L_x_14773:
        /* <DEDUP_REMOVED lines=9> */
.L_x_14777:
[----:B------:R-:W-:Y:S02]  /*3d770*/  IMAD.MOV.U32 R16, RZ, RZ, R12 ;  /* 0x000000ffff107224 */ /* 0x000fe400078e000c */
[----:B------:R-:W-:Y:S02]  /*3d780*/  IMAD.MOV.U32 R31, RZ, RZ, R17 ;  /* 0x000000ffff1f7224 */ /* 0x000fe400078e0011 */
[----:B------:R-:W-:Y:S02]  /*3d790*/  IMAD.MOV.U32 R12, RZ, RZ, R35 ;  /* 0x000000ffff0c7224 */ /* 0x000fe400078e0023 */
[----:B------:R-:W-:Y:S02]  /*3d7a0*/  IMAD.MOV.U32 R17, RZ, RZ, R30 ;  /* 0x000000ffff117224 */ /* 0x000fe400078e001e */
.L_x_14778:
[----:B------:R-:W-:Y:S05]  /*3d7b0*/  BSYNC B1 ;  /* 0x0000000000017941 */ /* 0x000fea0003800000 */
.L_x_14776:
        /* <DEDUP_REMOVED lines=9> */
.L_x_14780:
[----:B------:R-:W-:Y:S02]  /*3d850*/  IMAD.MOV.U32 R30, RZ, RZ, R16 ;  /* 0x000000ffff1e7224 */ /* 0x000fe400078e0010 */
[----:B------:R-:W-:Y:S02]  /*3d860*/  IMAD.MOV.U32 R35, RZ, RZ, R31 ;  /* 0x000000ffff237224 */ /* 0x000fe400078e001f */
[----:B------:R-:W-:Y:S02]  /*3d870*/  IMAD.MOV.U32 R16, RZ, RZ, R29 ;  /* 0x000000ffff107224 */ /* 0x000fe400078e001d */
[----:B------:R-:W-:Y:S02]  /*3d880*/  IMAD.MOV.U32 R31, RZ, RZ, R34 ;  /* 0x000000ffff1f7224 */ /* 0x000fe400078e0022 */
.L_x_14781:
[----:B------:R-:W-:Y:S05]  /*3d890*/  BSYNC B1 ;  /* 0x0000000000017941 */ /* 0x000fea0003800000 */
.L_x_14779:
        /* <DEDUP_REMOVED lines=9> */
.L_x_14783:
[----:B------:R-:W-:Y:S02]  /*3d930*/  IMAD.MOV.U32 R34, RZ, RZ, R30 ;  /* 0x000000ffff227224 */ /* 0x000fe400078e001e */
[----:B------:R-:W-:Y:S02]  /*3d940*/  IMAD.MOV.U32 R29, RZ, RZ, R35 ;  /* 0x000000ffff1d7224 */ /* 0x000fe400078e0023 */
[----:B------:R-:W-:Y:S02]  /*3d950*/  IMAD.MOV.U32 R30, RZ, RZ, R33 ;  /* 0x000000ffff1e7224 */ /* 0x000fe400078e0021 */
[----:B------:R-:W-:Y:S02]  /*3d960*/  IMAD.MOV.U32 R35, RZ, RZ, R28 ;  /* 0x000000ffff237224 */ /* 0x000fe400078e001c */
.L_x_14784:
[----:B------:R-:W-:Y:S05]  /*3d970*/  BSYNC B1 ;  /* 0x0000000000017941 */ /* 0x000fea0003800000 */
.L_x_14782:
        /* <DEDUP_REMOVED lines=16> */
.L_x_14786:
[----:B------:R-:W-:Y:S02]  /*3da80*/  IMAD.MOV.U32 R10, RZ, RZ, R36 ;  /* 0x000000ffff0a7224 */ /* 0x000fe400078e0024 */
[----:B------:R-:W-:Y:S01]  /*3da90*/  IMAD.MOV.U32 R33, RZ, RZ, R56 ;  /* 0x000000ffff217224 */ /* 0x000fe200078e0038 */
[----:B------:R-:W-:Y:S01]  /*3daa0*/  MOV R56, R11 ;  /* 0x0000000b00387202 */ /* 0x000fe20000000f00 */
[----:B------:R-:W-:Y:S02]  /*3dab0*/  IMAD.MOV.U32 R36, RZ, RZ, R23 ;  /* 0x000000ffff247224 */ /* 0x000fe400078e0017 */
.L_x_14787:
[----:B------:R-:W-:Y:S05]  /*3dac0*/  BSYNC B1 ;  /* 0x0000000000017941 */ /* 0x000fea0003800000 */
.L_x_14785:
        /* <DEDUP_REMOVED lines=9> */
.L_x_14789:
[----:B------:R-:W-:Y:S01]  /*3db60*/  IMAD.MOV.U32 R11, RZ, RZ, R10 ;  /* 0x000000ffff0b7224 */ /* 0x000fe200078e000a */
[----:B------:R-:W-:Y:S01]  /*3db70*/  MOV R10, R27 ;  /* 0x0000001b000a7202 */ /* 0x000fe20000000f00 */
[----:B------:R-:W-:Y:S02]  /*3db80*/  IMAD.MOV.U32 R28, RZ, RZ, R33 ;  /* 0x000000ffff1c7224 */ /* 0x000fe400078e0021 */
[----:B------:R-:W-:Y:S02]  /*3db90*/  IMAD.MOV.U32 R33, RZ, RZ, R22 ;  /* 0x000000ffff217224 */ /* 0x000fe400078e0016 */
.L_x_14790:
[----:B------:R-:W-:Y:S05]  /*3dba0*/  BSYNC B1 ;  /* 0x0000000000017941 */ /* 0x000fea0003800000 */
.L_x_14788:
        /* <DEDUP_REMOVED lines=9> */
.L_x_14792:
[----:B------:R-:W-:Y:S01]  /*3dc40*/  IMAD.MOV.U32 R22, RZ, RZ, R11 ;  /* 0x000000ffff167224 */ /* 0x000fe200078e000b */
[----:B------:R-:W-:Y:S01]  /*3dc50*/  MOV R11, R26 ;  /* 0x0000001a000b7202 */ /* 0x000fe20000000f00 */
[----:B------:R-:W-:Y:S02]  /*3dc60*/  IMAD.MOV.U32 R23, RZ, RZ, R28 ;  /* 0x000000ffff177224 */ /* 0x000fe400078e001c */
[----:B------:R-:W-:Y:S02]  /*3dc70*/  IMAD.MOV.U32 R28, RZ, RZ, R21 ;  /* 0x000000ffff1c7224 */ /* 0x000fe400078e0015 */
.L_x_14793:
[----:B------:R-:W-:Y:S05]  /*3dc80*/  BSYNC B1 ;  /* 0x0000000000017941 */ /* 0x000fea0003800000 */
.L_x_14791:
        /* <DEDUP_REMOVED lines=9> */
.L_x_14795:
[----:B------:R-:W-:Y:S01]  /*3dd20*/  IMAD.MOV.U32 R21, RZ, RZ, R22 ;  /* 0x000000ffff157224 */ /* 0x000fe200078e0016 */
[----:B------:R-:W-:Y:S01]  /*3dd30*/  MOV R22, R25 ;  /* 0x0000001900167202 */ /* 0x000fe20000000f00 */
[----:B------:R-:W-:Y:S02]  /*3dd40*/  IMAD.MOV.U32 R26, RZ, RZ, R23 ;  /* 0x000000ffff1a7224 */ /* 0x000fe400078e0017 */
[----:B------:R-:W-:Y:S02]  /*3dd50*/  IMAD.MOV.U32 R23, RZ, RZ, R20 ;  /* 0x000000ffff177224 */ /* 0x000fe400078e0014 */
.L_x_14796:
[----:B------:R-:W-:Y:S05]  /*3dd60*/  BSYNC B1 ;  /* 0x0000000000017941 */ /* 0x000fea0003800000 */
.L_x_14794:
        /* <DEDUP_REMOVED lines=9> */
.L_x_14798:
[----:B------:R-:W-:Y:S01]  /*3de00*/  IMAD.MOV.U32 R20, RZ, RZ, R21 ;  /* 0x000000ffff147224 */ /* 0x000fe200078e0015 */
[----:B------:R-:W-:Y:S01]  /*3de10*/  MOV R21, R24 ;  /* 0x0000001800157202 */ /* 0x000fe20000000f00 */
[----:B------:R-:W-:Y:S02]  /*3de20*/  IMAD.MOV.U32 R25, RZ, RZ, R26 ;  /* 0x000000ffff197224 */ /* 0x000fe400078e001a */
[----:B------:R-:W-:Y:S02]  /*3de30*/  IMAD.MOV.U32 R26, RZ, RZ, R39 ;  /* 0x000000ffff1a7224 */ /* 0x000fe400078e0027 */
.L_x_14799:
[----:B------:R-:W-:Y:S05]  /*3de40*/  BSYNC B1 ;  /* 0x0000000000017941 */ /* 0x000fea0003800000 */
.L_x_14797:
        /* <DEDUP_REMOVED lines=9> */
.L_x_14801:
[----:B------:R-:W-:Y:S01]  /*3dee0*/  IMAD.MOV.U32 R27, RZ, RZ, R20 ;  /* 0x000000ffff1b7224 */ /* 0x000fe200078e0014 */
[----:B------:R-:W-:Y:S01]  /*3def0*/  MOV R20, R41 ;  /* 0x0000002900147202 */ /* 0x000fe20000000f00 */
[----:B------:R-:W-:Y:S02]  /*3df00*/  IMAD.MOV.U32 R24, RZ, RZ, R25 ;  /* 0x000000ffff187224 */ /* 0x000fe400078e0019 */
[----:B------:R-:W-:Y:S02]  /*3df10*/  IMAD.MOV.U32 R25, RZ, RZ, R32 ;  /* 0x000000ffff197224 */ /* 0x000fe400078e0020 */
.L_x_14802:
[----:B------:R-:W-:Y:S05]  /*3df20*/  BSYNC B1 ;  /* 0x0000000000017941 */ /* 0x000fea0003800000 */
.L_x_14800:
        /* <DEDUP_REMOVED lines=9> */
.L_x_14804:
[----:B------:R-:W-:Y:S01]  /*3dfc0*/  IMAD.MOV.U32 R39, RZ, RZ, R27 ;  /* 0x000000ffff277224 */ /* 0x000fe200078e001b */
[----:B------:R-:W-:Y:S01]  /*3dfd0*/  MOV R27, R38 ;  /* 0x00000026001b7202 */ /* 0x000fe20000000f00 */
[----:B------:R-:W-:Y:S02]  /*3dfe0*/  IMAD.MOV.U32 R32, RZ, RZ, R24 ;  /* 0x000000ffff207224 */ /* 0x000fe400078e0018 */
[----:B------:R-:W-:Y:S02]  /*3dff0*/  IMAD.MOV.U32 R24, RZ, RZ, R37 ;  /* 0x000000ffff187224 */ /* 0x000fe400078e0025 */
.L_x_14805:
[----:B------:R-:W-:Y:S05]  /*3e000*/  BSYNC B1 ;  /* 0x0000000000017941 */ /* 0x000fea0003800000 */
.L_x_14803:
        /* <DEDUP_REMOVED lines=9> */
.L_x_14807:
[----:B------:R-:W-:Y:S01]  /*3e0a0*/  IMAD.MOV.U32 R38, RZ, RZ, R39 ;  /* 0x000000ffff267224 */ /* 0x000fe200078e0027 */
[----:B------:R-:W-:Y:S01]  /*3e0b0*/  MOV R39, R0 ;  /* 0x0000000000277202 */ /* 0x000fe20000000f00 */
[----:B------:R-:W-:Y:S02]  /*3e0c0*/  IMAD.MOV.U32 R37, RZ, RZ, R32 ;  /* 0x000000ffff257224 */ /* 0x000fe400078e0020 */
[----:B------:R-:W-:Y:S02]  /*3e0d0*/  IMAD.MOV.U32 R32, RZ, RZ, R43 ;  /* 0x000000ffff207224 */ /* 0x000fe400078e002b */
.L_x_14808:
[----:B------:R-:W-:Y:S05]  /*3e0e0*/  BSYNC B1 ;  /* 0x0000000000017941 */ /* 0x000fea0003800000 */
.L_x_14806:
        /* <DEDUP_REMOVED lines=9> */
.L_x_14810:
[----:B------:R-:W-:Y:S01]  /*3e180*/  IMAD.MOV.U32 R41, RZ, RZ, R38 ;  /* 0x000000ffff297224 */ /* 0x000fe200078e0026 */
[----:B------:R-:W-:Y:S01]  /*3e190*/  MOV R38, R15 ;  /* 0x0000000f00267202 */ /* 0x000fe20000000f00 */
[----:B------:R-:W-:Y:S02]  /*3e1a0*/  IMAD.MOV.U32 R0, RZ, RZ, R37 ;  /* 0x000000ffff007224 */ /* 0x000fe400078e0025 */
[----:B------:R-:W-:Y:S02]  /*3e1b0*/  IMAD.MOV.U32 R37, RZ, RZ, R2 ;  /* 0x000000ffff257224 */ /* 0x000fe400078e0002 */
.L_x_14811:
[----:B------:R-:W-:Y:S05]  /*3e1c0*/  BSYNC B1 ;  /* 0x0000000000017941 */ /* 0x000fea0003800000 */
.L_x_14809:
        /* <DEDUP_REMOVED lines=9> */
.L_x_14813:
[----:B------:R-:W-:Y:S01]  /*3e260*/  IMAD.MOV.U32 R15, RZ, RZ, R41 ;  /* 0x000000ffff0f7224 */ /* 0x000fe200078e0029 */
[----:B------:R-:W-:Y:S01]  /*3e270*/  MOV R41, R14 ;  /* 0x0000000e00297202 */ /* 0x000fe20000000f00 */
[----:B------:R-:W-:Y:S02]  /*3e280*/  IMAD.MOV.U32 R2, RZ, RZ, R0 ;  /* 0x000000ffff027224 */ /* 0x000fe400078e0000 */
[----:B------:R-:W-:Y:S02]  /*3e290*/  IMAD.MOV.U32 R0, RZ, RZ, R19 ;  /* 0x000000ffff007224 */ /* 0x000fe400078e0013 */
.L_x_14814:
[----:B------:R-:W-:Y:S05]  /*3e2a0*/  BSYNC B1 ;  /* 0x0000000000017941 */ /* 0x000fea0003800000 */
.L_x_14812:
        /* <DEDUP_REMOVED lines=9> */
.L_x_14816:
[----:B------:R-:W-:Y:S01]  /*3e340*/  IMAD.MOV.U32 R19, RZ, RZ, R15 ;  /* 0x000000ffff137224 */ /* 0x000fe200078e000f */
[----:B------:R-:W-:Y:S01]  /*3e350*/  MOV R15, R18 ;  /* 0x00000012000f7202 */ /* 0x000fe20000000f00 */
[----:B------:R-:W-:Y:S02]  /*3e360*/  IMAD.MOV.U32 R14, RZ, RZ, R2 ;  /* 0x000000ffff0e7224 */ /* 0x000fe400078e0002 */
[----:B------:R-:W-:Y:S02]  /*3e370*/  IMAD.MOV.U32 R2, RZ, RZ, R13 ;  /* 0x000000ffff027224 */ /* 0x000fe400078e000d */
.L_x_14817:
[----:B------:R-:W-:Y:S05]  /*3e380*/  BSYNC B1 ;  /* 0x0000000000017941 */ /* 0x000fea0003800000 */
.L_x_14815:
        /* <DEDUP_REMOVED lines=9> */
.L_x_14819:
[----:B------:R-:W-:Y:S01]  /*3e420*/  IMAD.MOV.U32 R13, RZ, RZ, R19 ;  /* 0x000000ffff0d7224 */ /* 0x000fe200078e0013 */
[----:B------:R-:W-:Y:S01]  /*3e430*/  MOV R19, R12 ;  /* 0x0000000c00137202 */ /* 0x000fe20000000f00 */
[----:B------:R-:W-:Y:S02]  /*3e440*/  IMAD.MOV.U32 R18, RZ, RZ, R14 ;  /* 0x000000ffff127224 */ /* 0x000fe400078e000e */
[----:B------:R-:W-:Y:S02]  /*3e450*/  IMAD.MOV.U32 R14, RZ, RZ, R17 ;  /* 0x000000ffff0e7224 */ /* 0x000fe400078e0011 */
.L_x_14820:
[----:B------:R-:W-:Y:S05]  /*3e460*/  BSYNC B1 ;  /* 0x0000000000017941 */ /* 0x000fea0003800000 */
.L_x_14818:
        /* <DEDUP_REMOVED lines=9> */
.L_x_14822:
[----:B------:R-:W-:Y:S01]  /*3e500*/  IMAD.MOV.U32 R17, RZ, RZ, R13 ;  /* 0x000000ffff117224 */ /* 0x000fe200078e000d */
[----:B------:R-:W-:Y:S01]  /*3e510*/  MOV R13, R16 ;  /* 0x00000010000d7202 */ /* 0x000fe20000000f00 */
[----:B------:R-:W-:Y:S02]  /*3e520*/  IMAD.MOV.U32 R12, RZ, RZ, R18 ;  /* 0x000000ffff0c7224 */ /* 0x000fe400078e0012 */
[----:B------:R-:W-:Y:S02]  /*3e530*/  IMAD.MOV.U32 R18, RZ, RZ, R31 ;  /* 0x000000ffff127224 */ /* 0x000fe400078e001f */
.L_x_14823:
[----:B------:R-:W-:Y:S05]  /*3e540*/  BSYNC B1 ;  /* 0x0000000000017941 */ /* 0x000fea0003800000 */
.L_x_14821:
        /* <DEDUP_REMOVED lines=9> */
.L_x_14825:
[----:B------:R-:W-:Y:S01]  /*3e5e0*/  IMAD.MOV.U32 R31, RZ, RZ, R17 ;  /* 0x000000ffff1f7224 */ /* 0x000fe200078e0011 */
[----:B------:R-:W-:Y:S01]  /*3e5f0*/  MOV R17, R30 ;  /* 0x0000001e00117202 */ /* 0x000fe20000000f00 */
[----:B------:R-:W-:Y:S02]  /*3e600*/  IMAD.MOV.U32 R16, RZ, RZ, R12 ;  /* 0x000000ffff107224 */ /* 0x000fe400078e000c */
[----:B------:R-:W-:Y:S02]  /*3e610*/  IMAD.MOV.U32 R12, RZ, RZ, R35 ;  /* 0x000000ffff0c7224 */ /* 0x000fe400078e0023 */
.L_x_14826:
[----:B------:R-:W-:Y:S05]  /*3e620*/  BSYNC B1 ;  /* 0x0000000000017941 */ /* 0x000fea0003800000 */
.L_x_14824:
        /* <DEDUP_REMOVED lines=9> */
.L_x_14828:
[----:B------:R-:W-:Y:S01]  /*3e6c0*/  IMAD.MOV.U32 R35, RZ, RZ, R31 ;  /* 0x000000ffff237224 */ /* 0x000fe200078e001f */
[----:B------:R-:W-:Y:S01]  /*3e6d0*/  MOV R31, R34 ;  /* 0x00000022001f7202 */ /* 0x000fe20000000f00 */
[----:B------:R-:W-:Y:S02]  /*3e6e0*/  IMAD.MOV.U32 R30, RZ, RZ, R16 ;  /* 0x000000ffff1e7224 */ /* 0x000fe400078e0010 */
[----:B------:R-:W-:Y:S02]  /*3e6f0*/  IMAD.MOV.U32 R16, RZ, RZ, R29 ;  /* 0x000000ffff107224 */ /* 0x000fe400078e001d */
.L_x_14829:
[----:B------:R-:W-:Y:S05]  /*3e700*/  BSYNC B1 ;  /* 0x0000000000017941 */ /* 0x000fea0003800000 */
.L_x_14827:
        /* <DEDUP_REMOVED lines=16> */
.L_x_14831:
[----:B------:R-:W-:Y:S01]  /*3e810*/  MOV R29, R36 ;  /* 0x00000024001d7202 */ /* 0x000fe20000000f00 */
[----:B------:R-:W-:Y:S02]  /*3e820*/  IMAD.MOV.U32 R9, RZ, RZ, R56 ;  /* 0x000000ffff097224 */ /* 0x000fe400078e0038 */
[----:B------:R-:W-:Y:S02]  /*3e830*/  IMAD.MOV.U32 R56, RZ, RZ, R33 ;  /* 0x000000ffff387224 */ /* 0x000fe400078e0021 */
[----:B------:R-:W-:Y:S02]  /*3e840*/  IMAD.MOV.U32 R36, RZ, RZ, R10 ;  /* 0x000000ffff247224 */ /* 0x000fe400078e000a */
.L_x_14832:
[----:B------:R-:W-:Y:S05]  /*3e850*/  BSYNC B1 ;  /* 0x0000000000017941 */ /* 0x000fea0003800000 */
.L_x_14830:
        /* <DEDUP_REMOVED lines=9> */
.L_x_14834:
[----:B------:R-:W-:Y:S01]  /*3e8f0*/  MOV R33, R29 ;  /* 0x0000001d00217202 */ /* 0x000fe20000000f00 */
[----:B------:R-:W-:Y:S02]  /*3e900*/  IMAD.MOV.U32 R10, RZ, RZ, R9 ;  /* 0x000000ffff0a7224 */ /* 0x000fe400078e0009 */
[----:B------:R-:W-:Y:S02]  /*3e910*/  IMAD.MOV.U32 R29, RZ, RZ, R11 ;  /* 0x000000ffff1d7224 */ /* 0x000fe400078e000b */
[----:B------:R-:W-:Y:S02]  /*3e920*/  IMAD.MOV.U32 R9, RZ, RZ, R28 ;  /* 0x000000ffff097224 */ /* 0x000fe400078e001c */
.L_x_14835:
[----:B------:R-:W-:Y:S05]  /*3e930*/  BSYNC B1 ;  /* 0x0000000000017941 */ /* 0x000fea0003800000 */
.L_x_14833:
        /* <DEDUP_REMOVED lines=9> */
.L_x_14837:
[----:B------:R-:W-:Y:S01]  /*3e9d0*/  MOV R28, R33 ;  /* 0x00000021001c7202 */ /* 0x000fe20000000f00 */
[----:B------:R-:W-:Y:S02]  /*3e9e0*/  IMAD.MOV.U32 R11, RZ, RZ, R10 ;  /* 0x000000ffff0b7224 */ /* 0x000fe400078e000a */
[----:B------:R-:W-:Y:S02]  /*3e9f0*/  IMAD.MOV.U32 R33, RZ, RZ, R22 ;  /* 0x000000ffff217224 */ /* 0x000fe400078e0016 */
[----:B------:R-:W-:Y:S02]  /*3ea00*/  IMAD.MOV.U32 R10, RZ, RZ, R23 ;  /* 0x000000ffff0a7224 */ /* 0x000fe400078e0017 */
.L_x_14838:
[----:B------:R-:W-:Y:S05]  /*3ea10*/  BSYNC B1 ;  /* 0x0000000000017941 */ /* 0x000fea0003800000 */
.L_x_14836:
        /* <DEDUP_REMOVED lines=9> */
.L_x_14840:
[----:B------:R-:W-:Y:S01]  /*3eab0*/  MOV R23, R28 ;  /* 0x0000001c00177202 */ /* 0x000fe20000000f00 */
[----:B------:R-:W-:Y:S02]  /*3eac0*/  IMAD.MOV.U32 R22, RZ, RZ, R11 ;  /* 0x000000ffff167224 */ /* 0x000fe400078e000b */
[----:B------:R-:W-:Y:S02]  /*3ead0*/  IMAD.MOV.U32 R28, RZ, RZ, R21 ;  /* 0x000000ffff1c7224 */ /* 0x000fe400078e0015 */
[----:B------:R-:W-:Y:S02]  /*3eae0*/  IMAD.MOV.U32 R11, RZ, RZ, R26 ;  /* 0x000000ffff0b7224 */ /* 0x000fe400078e001a */
.L_x_14841:
[----:B------:R-:W-:Y:S05]  /*3eaf0*/  BSYNC B1 ;  /* 0x0000000000017941 */ /* 0x000fea0003800000 */
.L_x_14839:
        /* <DEDUP_REMOVED lines=9> */
.L_x_14843:
[----:B------:R-:W-:Y:S01]  /*3eb90*/  MOV R26, R23 ;  /* 0x00000017001a7202 */ /* 0x000fe20000000f00 */
[----:B------:R-:W-:Y:S02]  /*3eba0*/  IMAD.MOV.U32 R21, RZ, RZ, R22 ;  /* 0x000000ffff157224 */ /* 0x000fe400078e0016 */
[----:B------:R-:W-:Y:S02]  /*3ebb0*/  IMAD.MOV.U32 R23, RZ, RZ, R20 ;  /* 0x000000ffff177224 */ /* 0x000fe400078e0014 */
[----:B------:R-:W-:Y:S02]  /*3ebc0*/  IMAD.MOV.U32 R22, RZ, RZ, R25 ;  /* 0x000000ffff167224 */ /* 0x000fe400078e0019 */
.L_x_14844:
[----:B------:R-:W-:Y:S05]  /*3ebd0*/  BSYNC B1 ;  /* 0x0000000000017941 */ /* 0x000fea0003800000 */
.L_x_14842:
        /* <DEDUP_REMOVED lines=9> */
.L_x_14846:
[----:B------:R-:W-:Y:S01]  /*3ec70*/  MOV R20, R26 ;  /* 0x0000001a00147202 */ /* 0x000fe20000000f00 */
[----:B------:R-:W-:Y:S02]  /*3ec80*/  IMAD.MOV.U32 R25, RZ, RZ, R21 ;  /* 0x000000ffff197224 */ /* 0x000fe400078e0015 */
[----:B------:R-:W-:Y:S02]  /*3ec90*/  IMAD.MOV.U32 R26, RZ, RZ, R27 ;  /* 0x000000ffff1a7224 */ /* 0x000fe400078e001b */
[----:B------:R-:W-:Y:S02]  /*3eca0*/  IMAD.MOV.U32 R21, RZ, RZ, R24 ;  /* 0x000000ffff157224 */ /* 0x000fe400078e0018 */
.L_x_14847:
[----:B------:R-:W-:Y:S05]  /*3ecb0*/  BSYNC B1 ;  /* 0x0000000000017941 */ /* 0x000fea0003800000 */
.L_x_14845:
        /* <DEDUP_REMOVED lines=9> */
.L_x_14849:
[----:B------:R-:W-:Y:S01]  /*3ed50*/  MOV R27, R20 ;  /* 0x00000014001b7202 */ /* 0x000fe20000000f00 */
[----:B------:R-:W-:Y:S02]  /*3ed60*/  IMAD.MOV.U32 R24, RZ, RZ, R25 ;  /* 0x000000ffff187224 */ /* 0x000fe400078e0019 */
[----:B------:R-:W-:Y:S02]  /*3ed70*/  IMAD.MOV.U32 R20, RZ, RZ, R39 ;  /* 0x000000ffff147224 */ /* 0x000fe400078e0027 */
[----:B------:R-:W-:Y:S02]  /*3ed80*/  IMAD.MOV.U32 R25, RZ, RZ, R32 ;  /* 0x000000ffff197224 */ /* 0x000fe400078e0020 */
.L_x_14850:
[----:B------:R-:W-:Y:S05]  /*3ed90*/  BSYNC B1 ;  /* 0x0000000000017941 */ /* 0x000fea0003800000 */
.L_x_14848:
        /* <DEDUP_REMOVED lines=9> */
.L_x_14852:
[----:B------:R-:W-:Y:S01]  /*3ee30*/  MOV R32, R27 ;  /* 0x0000001b00207202 */ /* 0x000fe20000000f00 */
[----:B------:R-:W-:Y:S02]  /*3ee40*/  IMAD.MOV.U32 R39, RZ, RZ, R24 ;  /* 0x000000ffff277224 */ /* 0x000fe400078e0018 */
[----:B------:R-:W-:Y:S02]  /*3ee50*/  IMAD.MOV.U32 R27, RZ, RZ, R38 ;  /* 0x000000ffff1b7224 */ /* 0x000fe400078e0026 */
[----:B------:R-:W-:Y:S02]  /*3ee60*/  IMAD.MOV.U32 R24, RZ, RZ, R37 ;  /* 0x000000ffff187224 */ /* 0x000fe400078e0025 */
.L_x_14853:
[----:B------:R-:W-:Y:S05]  /*3ee70*/  BSYNC B1 ;  /* 0x0000000000017941 */ /* 0x000fea0003800000 */
.L_x_14851:
        /* <DEDUP_REMOVED lines=9> */
.L_x_14855:
[----:B------:R-:W-:Y:S01]  /*3ef10*/  MOV R34, R32 ;  /* 0x0000002000227202 */ /* 0x000fe20000000f00 */
[----:B------:R-:W-:Y:S02]  /*3ef20*/  IMAD.MOV.U32 R37, RZ, RZ, R39 ;  /* 0x000000ffff257224 */ /* 0x000fe400078e0027 */
[----:B------:R-:W-:Y:S02]  /*3ef30*/  IMAD.MOV.U32 R32, RZ, RZ, R41 ;  /* 0x000000ffff207224 */ /* 0x000fe400078e0029 */
[----:B------:R-:W-:Y:S02]  /*3ef40*/  IMAD.MOV.U32 R39, RZ, RZ, R0 ;  /* 0x000000ffff277224 */ /* 0x000fe400078e0000 */
.L_x_14856:
[----:B------:R-:W-:Y:S05]  /*3ef50*/  BSYNC B1 ;  /* 0x0000000000017941 */ /* 0x000fea0003800000 */
.L_x_14854:
        /* <DEDUP_REMOVED lines=9> */
.L_x_14858:
[----:B------:R-:W-:Y:S01]  /*3eff0*/  MOV R0, R34 ;  /* 0x0000002200007202 */ /* 0x000fe20000000f00 */
[----:B------:R-:W-:Y:S02]  /*3f000*/  IMAD.MOV.U32 R41, RZ, RZ, R37 ;  /* 0x000000ffff297224 */ /* 0x000fe400078e0025 */
[----:B------:R-:W-:Y:S02]  /*3f010*/  IMAD.MOV.U32 R34, RZ, RZ, R15 ;  /* 0x000000ffff227224 */ /* 0x000fe400078e000f */
[----:B------:R-:W-:Y:S02]  /*3f020*/  IMAD.MOV.U32 R37, RZ, RZ, R2 ;  /* 0x000000ffff257224 */ /* 0x000fe400078e0002 */
.L_x_14859:
[----:B------:R-:W-:Y:S05]  /*3f030*/  BSYNC B1 ;  /* 0x0000000000017941 */ /* 0x000fea0003800000 */
.L_x_14857:
        /* <DEDUP_REMOVED lines=9> */
.L_x_14861:
[----:B------:R-:W-:Y:S01]  /*3f0d0*/  MOV R2, R0 ;  /* 0x0000000000027202 */ /* 0x000fe20000000f00 */
[----:B------:R-:W-:Y:S02]  /*3f0e0*/  IMAD.MOV.U32 R15, RZ, RZ, R41 ;  /* 0x000000ffff0f7224 */ /* 0x000fe400078e0029 */
[----:B------:R-:W-:Y:S02]  /*3f0f0*/  IMAD.MOV.U32 R0, RZ, RZ, R19 ;  /* 0x000000ffff007224 */ /* 0x000fe400078e0013 */
[----:B------:R-:W-:Y:S02]  /*3f100*/  IMAD.MOV.U32 R41, RZ, RZ, R14 ;  /* 0x000000ffff297224 */ /* 0x000fe400078e000e */
.L_x_14862:
[----:B------:R-:W-:Y:S05]  /*3f110*/  BSYNC B1 ;  /* 0x0000000000017941 */ /* 0x000fea0003800000 */
.L_x_14860:
        /* <DEDUP_REMOVED lines=9> */
.L_x_14864:
[----:B------:R-:W-:Y:S01]  /*3f1b0*/  MOV R14, R2 ;  /* 0x00000002000e7202 */ /* 0x000fe20000000f00 */
[----:B------:R-:W-:Y:S02]  /*3f1c0*/  IMAD.MOV.U32 R19, RZ, RZ, R15 ;  /* 0x000000ffff137224 */ /* 0x000fe400078e000f */
[----:B------:R-:W-:Y:S02]  /*3f1d0*/  IMAD.MOV.U32 R2, RZ, RZ, R13 ;  /* 0x000000ffff027224 */ /* 0x000fe400078e000d */
[----:B------:R-:W-:Y:S02]  /*3f1e0*/  IMAD.MOV.U32 R15, RZ, RZ, R18 ;  /* 0x000000ffff0f7224 */ /* 0x000fe400078e0012 */
.L_x_14865:
[----:B------:R-:W-:Y:S05]  /*3f1f0*/  BSYNC B1 ;  /* 0x0000000000017941 */ /* 0x000fea0003800000 */
.L_x_14863:
        /* <DEDUP_REMOVED lines=9> */
.L_x_14867:
[----:B------:R-:W-:Y:S01]  /*3f290*/  MOV R18, R14 ;  /* 0x0000000e00127202 */ /* 0x000fe20000000f00 */
[----:B------:R-:W-:Y:S02]  /*3f2a0*/  IMAD.MOV.U32 R13, RZ, RZ, R19 ;  /* 0x000000ffff0d7224 */ /* 0x000fe400078e0013 */
[----:B------:R-:W-:Y:S02]  /*3f2b0*/  IMAD.MOV.U32 R14, RZ, RZ, R17 ;  /* 0x000000ffff0e7224 */ /* 0x000fe400078e0011 */
[----:B------:R-:W-:Y:S02]  /*3f2c0*/  IMAD.MOV.U32 R19, RZ, RZ, R12 ;  /* 0x000000ffff137224 */ /* 0x000fe400078e000c */
.L_x_14868:
[----:B------:R-:W-:Y:S05]  /*3f2d0*/  BSYNC B1 ;  /* 0x0000000000017941 */ /* 0x000fea0003800000 */
.L_x_14866:
        /* <DEDUP_REMOVED lines=9> */
.L_x_14870:
[----:B------:R-:W-:Y:S01]  /*3f370*/  MOV R12, R18 ;  /* 0x00000012000c7202 */ /* 0x000fe20000000f00 */
[----:B------:R-:W-:Y:S02]  /*3f380*/  IMAD.MOV.U32 R17, RZ, RZ, R13 ;  /* 0x000000ffff117224 */ /* 0x000fe400078e000d */
[----:B------:R-:W-:Y:S02]  /*3f390*/  IMAD.MOV.U32 R18, RZ, RZ, R31 ;  /* 0x000000ffff127224 */ /* 0x000fe400078e001f */
[----:B------:R-:W-:Y:S02]  /*3f3a0*/  IMAD.MOV.U32 R13, RZ, RZ, R16 ;  /* 0x000000ffff0d7224 */ /* 0x000fe400078e0010 */
.L_x_14871:
[----:B------:R-:W-:Y:S05]  /*3f3b0*/  BSYNC B1 ;  /* 0x0000000000017941 */ /* 0x000fea0003800000 */
.L_x_14869:
        /* <DEDUP_REMOVED lines=9> */
.L_x_14873:
[----:B------:R-:W-:Y:S01]  /*3f450*/  MOV R31, R12 ;  /* 0x0000000c001f7202 */ /* 0x000fe20000000f00 */
[----:B------:R-:W-:Y:S02]  /*3f460*/  IMAD.MOV.U32 R16, RZ, RZ, R17 ;  /* 0x000000ffff107224 */ /* 0x000fe400078e0011 */
[----:B------:R-:W-:Y:S02]  /*3f470*/  IMAD.MOV.U32 R12, RZ, RZ, R35 ;  /* 0x000000ffff0c7224 */ /* 0x000fe400078e0023 */
[----:B------:R-:W-:Y:S02]  /*3f480*/  IMAD.MOV.U32 R17, RZ, RZ, R30 ;  /* 0x000000ffff117224 */ /* 0x000fe400078e001e */
.L_x_14874:
[----:B------:R-:W-:Y:S05]  /*3f490*/  BSYNC B1 ;  /* 0x0000000000017941 */ /* 0x000fea0003800000 */
.L_x_14872:
        /* <DEDUP_REMOVED lines=16> */
.L_x_14876:
[----:B------:R-:W-:Y:S02]  /*3f5a0*/  IMAD.MOV.U32 R8, RZ, RZ, R36 ;  /* 0x000000ffff087224 */ /* 0x000fe400078e0024 */
[----:B------:R-:W-:Y:S02]  /*3f5b0*/  IMAD.MOV.U32 R35, RZ, RZ, R56 ;  /* 0x000000ffff237224 */ /* 0x000fe400078e0038 */
[----:B------:R-:W-:Y:S02]  /*3f5c0*/  IMAD.MOV.U32 R56, RZ, RZ, R9 ;  /* 0x000000ffff387224 */ /* 0x000fe400078e0009 */
[----:B------:R-:W-:Y:S02]  /*3f5d0*/  IMAD.MOV.U32 R36, RZ, RZ, R29 ;  /* 0x000000ffff247224 */ /* 0x000fe400078e001d */
.L_x_14877:
[----:B------:R-:W-:Y:S05]  /*3f5e0*/  BSYNC B1 ;  /* 0x0000000000017941 */ /* 0x000fea0003800000 */
.L_x_14875:
        /* <DEDUP_REMOVED lines=9> */
.L_x_14879:
[----:B------:R-:W-:Y:S02]  /*3f680*/  IMAD.MOV.U32 R9, RZ, RZ, R8 ;  /* 0x000000ffff097224 */ /* 0x000fe400078e0008 */
[----:B------:R-:W-:Y:S02]  /*3f690*/  IMAD.MOV.U32 R30, RZ, RZ, R35 ;  /* 0x000000ffff1e7224 */ /* 0x000fe400078e0023 */
[----:B------:R-:W-:Y:S02]  /*3f6a0*/  IMAD.MOV.U32 R8, RZ, RZ, R33 ;  /* 0x000000ffff087224 */ /* 0x000fe400078e0021 */
[----:B------:R-:W-:Y:S02]  /*3f6b0*/  IMAD.MOV.U32 R35, RZ, RZ, R10 ;  /* 0x000000ffff237224 */ /* 0x000fe400078e000a */
.L_x_14880:
[----:B------:R-:W-:Y:S05]  /*3f6c0*/  BSYNC B1 ;  /* 0x0000000000017941 */ /* 0x000fea0003800000 */
.L_x_14878:
        /* <DEDUP_REMOVED lines=9> */
.L_x_14882:
[----:B------:R-:W-:Y:S02]  /*3f760*/  IMAD.MOV.U32 R10, RZ, RZ, R9 ;  /* 0x000000ffff0a7224 */ /* 0x000fe400078e0009 */
[----:B------:R-:W-:Y:S02]  /*3f770*/  IMAD.MOV.U32 R29, RZ, RZ, R30 ;  /* 0x000000ffff1d7224 */ /* 0x000fe400078e001e */
[----:B------:R-:W-:Y:S02]  /*3f780*/  IMAD.MOV.U32 R9, RZ, RZ, R28 ;  /* 0x000000ffff097224 */ /* 0x000fe400078e001c */
[----:B------:R-:W-:Y:S02]  /*3f790*/  IMAD.MOV.U32 R30, RZ, RZ, R11 ;  /* 0x000000ffff1e7224 */ /* 0x000fe400078e000b */
.L_x_14883:
[----:B------:R-:W-:Y:S05]  /*3f7a0*/  BSYNC B1 ;  /* 0x0000000000017941 */ /* 0x000fea0003800000 */
.L_x_14881:
        /* <DEDUP_REMOVED lines=9> */
.L_x_14885:
[----:B------:R-:W-:Y:S02]  /*3f840*/  IMAD.MOV.U32 R11, RZ, RZ, R10 ;  /* 0x000000ffff0b7224 */ /* 0x000fe400078e000a */
[----:B------:R-:W-:Y:S02]  /*3f850*/  IMAD.MOV.U32 R28, RZ, RZ, R29 ;  /* 0x000000ffff1c7224 */ /* 0x000fe400078e001d */
[----:B------:R-:W-:Y:S02]  /*3f860*/  IMAD.MOV.U32 R10, RZ, RZ, R23 ;  /* 0x000000ffff0a7224 */ /* 0x000fe400078e0017 */
[----:B------:R-:W-:Y:S02]  /*3f870*/  IMAD.MOV.U32 R29, RZ, RZ, R22 ;  /* 0x000000ffff1d7224 */ /* 0x000fe400078e0016 */
.L_x_14886:
[----:B------:R-:W-:Y:S05]  /*3f880*/  BSYNC B1 ;  /* 0x0000000000017941 */ /* 0x000fea0003800000 */
.L_x_14884:
        /* <DEDUP_REMOVED lines=9> */
.L_x_14888:
[----:B------:R-:W-:Y:S02]  /*3f920*/  IMAD.MOV.U32 R23, RZ, RZ, R11 ;  /* 0x000000ffff177224 */ /* 0x000fe400078e000b */
[----:B------:R-:W-:Y:S02]  /*3f930*/  IMAD.MOV.U32 R22, RZ, RZ, R28 ;  /* 0x000000ffff167224 */ /* 0x000fe400078e001c */
[----:B------:R-:W-:Y:S02]  /*3f940*/  IMAD.MOV.U32 R11, RZ, RZ, R26 ;  /* 0x000000ffff0b7224 */ /* 0x000fe400078e001a */
[----:B------:R-:W-:Y:S02]  /*3f950*/  IMAD.MOV.U32 R28, RZ, RZ, R21 ;  /* 0x000000ffff1c7224 */ /* 0x000fe400078e0015 */
.L_x_14889:
[----:B------:R-:W-:Y:S05]  /*3f960*/  BSYNC B1 ;  /* 0x0000000000017941 */ /* 0x000fea0003800000 */
.L_x_14887:
        /* <DEDUP_REMOVED lines=9> */
.L_x_14891:
[----:B------:R-:W-:Y:S02]  /*3fa00*/  IMAD.MOV.U32 R26, RZ, RZ, R23 ;  /* 0x000000ffff1a7224 */ /* 0x000fe400078e0017 */
[----:B------:R-:W-:Y:S02]  /*3fa10*/  IMAD.MOV.U32 R21, RZ, RZ, R22 ;  /* 0x000000ffff157224 */ /* 0x000fe400078e0016 */
[----:B------:R-:W-:Y:S02]  /*3fa20*/  IMAD.MOV.U32 R23, RZ, RZ, R20 ;  /* 0x000000ffff177224 */ /* 0x000fe400078e0014 */
[----:B------:R-:W-:Y:S02]  /*3fa30*/  IMAD.MOV.U32 R22, RZ, RZ, R25 ;  /* 0x000000ffff167224 */ /* 0x000fe400078e0019 */
.L_x_14892:
[----:B------:R-:W-:Y:S05]  /*3fa40*/  BSYNC B1 ;  /* 0x0000000000017941 */ /* 0x000fea0003800000 */
.L_x_14890:
        /* <DEDUP_REMOVED lines=9> */
.L_x_14894:
[----:B------:R-:W-:Y:S02]  /*3fae0*/  IMAD.MOV.U32 R25, RZ, RZ, R26 ;  /* 0x000000ffff197224 */ /* 0x000fe400078e001a */
[----:B------:R-:W-:Y:S02]  /*3faf0*/  IMAD.MOV.U32 R20, RZ, RZ, R21 ;  /* 0x000000ffff147224 */ /* 0x000fe400078e0015 */
[----:B------:R-:W-:Y:S02]  /*3fb00*/  IMAD.MOV.U32 R26, RZ, RZ, R27 ;  /* 0x000000ffff1a7224 */ /* 0x000fe400078e001b */
[----:B------:R-:W-:Y:S02]  /*3fb10*/  IMAD.MOV.U32 R21, RZ, RZ, R24 ;  /* 0x000000ffff157224 */ /* 0x000fe400078e0018 */
.L_x_14895:
[----:B------:R-:W-:Y:S05]  /*3fb20*/  BSYNC B1 ;  /* 0x0000000000017941 */ /* 0x000fea0003800000 */
.L_x_14893:
        /* <DEDUP_REMOVED lines=9> */
.L_x_14897:
[----:B------:R-:W-:Y:S02]  /*3fbc0*/  IMAD.MOV.U32 R27, RZ, RZ, R25 ;  /* 0x000000ffff1b7224 */ /* 0x000fe400078e0019 */
[----:B------:R-:W-:Y:S02]  /*3fbd0*/  IMAD.MOV.U32 R24, RZ, RZ, R20 ;  /* 0x000000ffff187224 */ /* 0x000fe400078e0014 */
[----:B------:R-:W-:Y:S02]  /*3fbe0*/  IMAD.MOV.U32 R25, RZ, RZ, R32 ;  /* 0x000000ffff197224 */ /* 0x000fe400078e0020 */
[----:B------:R-:W-:Y:S02]  /*3fbf0*/  IMAD.MOV.U32 R20, RZ, RZ, R39 ;  /* 0x000000ffff147224 */ /* 0x000fe400078e0027 */
.L_x_14898:
[----:B------:R-:W-:Y:S05]  /*3fc00*/  BSYNC B1 ;  /* 0x0000000000017941 */ /* 0x000fea0003800000 */
.L_x_14896:
        /* <DEDUP_REMOVED lines=9> */
.L_x_14900:
[----:B------:R-:W-:Y:S02]  /*3fca0*/  IMAD.MOV.U32 R33, RZ, RZ, R27 ;  /* 0x000000ffff217224 */ /* 0x000fe400078e001b */
[----:B------:R-:W-:Y:S02]  /*3fcb0*/  IMAD.MOV.U32 R32, RZ, RZ, R24 ;  /* 0x000000ffff207224 */ /* 0x000fe400078e0018 */
[----:B------:R-:W-:Y:S02]  /*3fcc0*/  IMAD.MOV.U32 R27, RZ, RZ, R34 ;  /* 0x000000ffff1b7224 */ /* 0x000fe400078e0022 */
[----:B------:R-:W-:Y:S02]  /*3fcd0*/  IMAD.MOV.U32 R24, RZ, RZ, R37 ;  /* 0x000000ffff187224 */ /* 0x000fe400078e0025 */
.L_x_14901:
[----:B------:R-:W-:Y:S05]  /*3fce0*/  BSYNC B1 ;  /* 0x0000000000017941 */ /* 0x000fea0003800000 */
.L_x_14899:
        /* <DEDUP_REMOVED lines=9> */
.L_x_14903:
[----:B------:R-:W-:Y:S02]  /*3fd80*/  IMAD.MOV.U32 R37, RZ, RZ, R33 ;  /* 0x000000ffff257224 */ /* 0x000fe400078e0021 */
[----:B------:R-:W-:Y:S02]  /*3fd90*/  IMAD.MOV.U32 R34, RZ, RZ, R32 ;  /* 0x000000ffff227224 */ /* 0x000fe400078e0020 */
[----:B------:R-:W-:Y:S02]  /*3fda0*/  IMAD.MOV.U32 R33, RZ, RZ, R0 ;  /* 0x000000ffff217224 */ /* 0x000fe400078e0000 */
[----:B------:R-:W-:Y:S02]  /*3fdb0*/  IMAD.MOV.U32 R32, RZ, RZ, R41 ;  /* 0x000000ffff207224 */ /* 0x000fe400078e0029 */
.L_x_14904:
[----:B------:R-:W-:Y:S05]  /*3fdc0*/  BSYNC B1 ;  /* 0x0000000000017941 */ /* 0x000fea0003800000 */
.L_x_14902:
        /* <DEDUP_REMOVED lines=9> */
.L_x_14906:
[----:B------:R-:W-:Y:S02]  /*3fe60*/  IMAD.MOV.U32 R39, RZ, RZ, R37 ;  /* 0x000000ffff277224 */ /* 0x000fe400078e0025 */
[----:B------:R-:W-:Y:S02]  /*3fe70*/  IMAD.MOV.U32 R0, RZ, RZ, R34 ;  /* 0x000000ffff007224 */ /* 0x000fe400078e0022 */
[----:B------:R-:W-:Y:S02]  /*3fe80*/  IMAD.MOV.U32 R37, RZ, RZ, R2 ;  /* 0x000000ffff257224 */ /* 0x000fe400078e0002 */
[----:B------:R-:W-:Y:S02]  /*3fe90*/  IMAD.MOV.U32 R34, RZ, RZ, R15 ;  /* 0x000000ffff227224 */ /* 0x000fe400078e000f */
.L_x_14907:
[----:B------:R-:W-:Y:S05]  /*3fea0*/  BSYNC B1 ;  /* 0x0000000000017941 */ /* 0x000fea0003800000 */
.L_x_14905:
        /* <DEDUP_REMOVED lines=9> */
.L_x_14909:
[----:B------:R-:W-:Y:S02]  /*3ff40*/  IMAD.MOV.U32 R15, RZ, RZ, R39 ;  /* 0x000000ffff0f7224 */ /* 0x000fe400078e0027 */
[----:B------:R-:W-:Y:S02]  /*3ff50*/  IMAD.MOV.U32 R2, RZ, RZ, R0 ;  /* 0x000000ffff027224 */ /* 0x000fe400078e0000 */
[----:B------:R-:W-:Y:S02]  /*3ff60*/  IMAD.MOV.U32 R39, RZ, RZ, R14 ;  /* 0x000000ffff277224 */ /* 0x000fe400078e000e */
[----:B------:R-:W-:Y:S02]  /*3ff70*/  IMAD.MOV.U32 R0, RZ, RZ, R19 ;  /* 0x000000ffff007224 */ /* 0x000fe400078e0013 */
.L_x_14910:
[----:B------:R-:W-:Y:S05]  /*3ff80*/  BSYNC B1 ;  /* 0x0000000000017941 */ /* 0x000fea0003800000 */
.L_x_14908:
        /* <DEDUP_REMOVED lines=9> */
.L_x_14912:
[----:B------:R-:W-:Y:S02]  /*40020*/  IMAD.MOV.U32 R19, RZ, RZ, R15 ;  /* 0x000000ffff137224 */ /* 0x000fe400078e000f */
[----:B------:R-:W-:Y:S02]  /*40030*/  IMAD.MOV.U32 R14, RZ, RZ, R2 ;  /* 0x000000ffff0e7224 */ /* 0x000fe400078e0002 */
[----:B------:R-:W-:Y:S02]  /*40040*/  IMAD.MOV.U32 R15, RZ, RZ, R18 ;  /* 0x000000ffff0f7224 */ /* 0x000fe400078e0012 */
[----:B------:R-:W-:Y:S02]  /*40050*/  IMAD.MOV.U32 R2, RZ, RZ, R13 ;  /* 0x000000ffff027224 */ /* 0x000fe400078e000d */
.L_x_14913:
[----:B------:R-:W-:Y:S05]  /*40060*/  BSYNC B1 ;  /* 0x0000000000017941 */ /* 0x000fea0003800000 */
.L_x_14911:
        /* <DEDUP_REMOVED lines=9> */
.L_x_14915:
[----:B------:R-:W-:Y:S02]  /*40100*/  IMAD.MOV.U32 R18, RZ, RZ, R19 ;  /* 0x000000ffff127224 */ /* 0x000fe400078e0013 */
[----:B------:R-:W-:Y:S02]  /*40110*/  IMAD.MOV.U32 R13, RZ, RZ, R14 ;  /* 0x000000ffff0d7224 */ /* 0x000fe400078e000e */
[----:B------:R-:W-:Y:S02]  /*40120*/  IMAD.MOV.U32 R19, RZ, RZ, R12 ;  /* 0x000000ffff137224 */ /* 0x000fe400078e000c */
[----:B------:R-:W-:Y:S02]  /*40130*/  IMAD.MOV.U32 R14, RZ, RZ, R17 ;  /* 0x000000ffff0e7224 */ /* 0x000fe400078e0011 */
.L_x_14916:
[----:B------:R-:W-:Y:S05]  /*40140*/  BSYNC B1 ;  /* 0x0000000000017941 */ /* 0x000fea0003800000 */
.L_x_14914:
        /* <DEDUP_REMOVED lines=9> */
.L_x_14918:
[----:B------:R-:W-:Y:S02]  /*401e0*/  IMAD.MOV.U32 R17, RZ, RZ, R18 ;  /* 0x000000ffff117224 */ /* 0x000fe400078e0012 */
[----:B------:R-:W-:Y:S02]  /*401f0*/  IMAD.MOV.U32 R12, RZ, RZ, R13 ;  /* 0x000000ffff0c7224 */ /* 0x000fe400078e000d */
[----:B------:R-:W-:Y:S02]  /*40200*/  IMAD.MOV.U32 R18, RZ, RZ, R31 ;  /* 0x000000ffff127224 */ /* 0x000fe400078e001f */
[----:B------:R-:W-:Y:S02]  /*40210*/  IMAD.MOV.U32 R13, RZ, RZ, R16 ;  /* 0x000000ffff0d7224 */ /* 0x000fe400078e0010 */
.L_x_14919:
[----:B------:R-:W-:Y:S05]  /*40220*/  BSYNC B1 ;  /* 0x0000000000017941 */ /* 0x000fea0003800000 */
.L_x_14917:
        /* <DEDUP_REMOVED lines=16> */
.L_x_14921:
[----:B------:R-:W-:Y:S02]  /*40330*/  IMAD.MOV.U32 R16, RZ, RZ, R36 ;  /* 0x000000ffff107224 */ /* 0x000fe400078e0024 */
[----:B------:R-:W-:Y:S01]  /*40340*/  IMAD.MOV.U32 R7, RZ, RZ, R56 ;  /* 0x000000ffff077224 */ /* 0x000fe200078e0038 */
[----:B------:R-:W-:Y:S01]  /*40350*/  MOV R56, R35 ;  /* 0x0000002300387202 */ /* 0x000fe20000000f00 */
[----:B------:R-:W-:Y:S02]  /*40360*/  IMAD.MOV.U32 R36, RZ, RZ, R8 ;  /* 0x000000ffff247224 */ /* 0x000fe400078e0008 */
.L_x_14922:
[----:B------:R-:W-:Y:S05]  /*40370*/  BSYNC B1 ;  /* 0x0000000000017941 */ /* 0x000fea0003800000 */
.L_x_14920:
        /* <DEDUP_REMOVED lines=9> */
.L_x_14924:
[----:B------:R-:W-:Y:S01]  /*40410*/  IMAD.MOV.U32 R31, RZ, RZ, R16 ;  /* 0x000000ffff1f7224 */ /* 0x000fe200078e0010 */
[----:B------:R-:W-:Y:S01]  /*40420*/  MOV R16, R9 ;  /* 0x0000000900107202 */ /* 0x000fe20000000f00 */
[----:B------:R-:W-:Y:S02]  /*40430*/  IMAD.MOV.U32 R8, RZ, RZ, R7 ;  /* 0x000000ffff087224 */ /* 0x000fe400078e0007 */
[----:B------:R-:W-:Y:S02]  /*40440*/  IMAD.MOV.U32 R7, RZ, RZ, R30 ;  /* 0x000000ffff077224 */ /* 0x000fe400078e001e */
.L_x_14925:
[----:B------:R-:W-:Y:S05]  /*40450*/  BSYNC B1 ;  /* 0x0000000000017941 */ /* 0x000fea0003800000 */
.L_x_14923:
        /* <DEDUP_REMOVED lines=9> */
.L_x_14927:
[----:B------:R-:W-:Y:S01]  /*404f0*/  IMAD.MOV.U32 R30, RZ, RZ, R31 ;  /* 0x000000ffff1e7224 */ /* 0x000fe200078e001f */
[----:B------:R-:W-:Y:S01]  /*40500*/  MOV R31, R10 ;  /* 0x0000000a001f7202 */ /* 0x000fe20000000f00 */
[----:B------:R-:W-:Y:S02]  /*40510*/  IMAD.MOV.U32 R9, RZ, RZ, R8 ;  /* 0x000000ffff097224 */ /* 0x000fe400078e0008 */
[----:B------:R-:W-:Y:S02]  /*40520*/  IMAD.MOV.U32 R8, RZ, RZ, R29 ;  /* 0x000000ffff087224 */ /* 0x000fe400078e001d */
.L_x_14928:
[----:B------:R-:W-:Y:S05]  /*40530*/  BSYNC B1 ;  /* 0x0000000000017941 */ /* 0x000fea0003800000 */
.L_x_14926:
        /* <DEDUP_REMOVED lines=9> */
.L_x_14930:
[----:B------:R-:W-:Y:S01]  /*405d0*/  IMAD.MOV.U32 R10, RZ, RZ, R30 ;  /* 0x000000ffff0a7224 */ /* 0x000fe200078e001e */
[----:B------:R-:W-:Y:S01]  /*405e0*/  MOV R30, R11 ;  /* 0x0000000b001e7202 */ /* 0x000fe20000000f00 */
[----:B------:R-:W-:Y:S02]  /*405f0*/  IMAD.MOV.U32 R29, RZ, RZ, R9 ;  /* 0x000000ffff1d7224 */ /* 0x000fe400078e0009 */
[----:B------:R-:W-:Y:S02]  /*40600*/  IMAD.MOV.U32 R9, RZ, RZ, R28 ;  /* 0x000000ffff097224 */ /* 0x000fe400078e001c */
.L_x_14931:
[----:B------:R-:W-:Y:S05]  /*40610*/  BSYNC B1 ;  /* 0x0000000000017941 */ /* 0x000fea0003800000 */
.L_x_14929:
        /* <DEDUP_REMOVED lines=9> */
.L_x_14933:
[----:B------:R-:W-:Y:S01]  /*406b0*/  IMAD.MOV.U32 R11, RZ, RZ, R10 ;  /* 0x000000ffff0b7224 */ /* 0x000fe200078e000a */
[----:B------:R-:W-:Y:S01]  /*406c0*/  MOV R10, R23 ;  /* 0x00000017000a7202 */ /* 0x000fe20000000f00 */
[----:B------:R-:W-:Y:S02]  /*406d0*/  IMAD.MOV.U32 R28, RZ, RZ, R29 ;  /* 0x000000ffff1c7224 */ /* 0x000fe400078e001d */
[----:B------:R-:W-:Y:S02]  /*406e0*/  IMAD.MOV.U32 R29, RZ, RZ, R22 ;  /* 0x000000ffff1d7224 */ /* 0x000fe400078e0016 */
.L_x_14934:
[----:B------:R-:W-:Y:S05]  /*406f0*/  BSYNC B1 ;  /* 0x0000000000017941 */ /* 0x000fea0003800000 */
.L_x_14932:
        /* <DEDUP_REMOVED lines=9> */
.L_x_14936:
[----:B------:R-:W-:Y:S01]  /*40790*/  IMAD.MOV.U32 R22, RZ, RZ, R11 ;  /* 0x000000ffff167224 */ /* 0x000fe200078e000b */
[----:B------:R-:W-:Y:S01]  /*407a0*/  MOV R11, R26 ;  /* 0x0000001a000b7202 */ /* 0x000fe20000000f00 */
[----:B------:R-:W-:Y:S02]  /*407b0*/  IMAD.MOV.U32 R23, RZ, RZ, R28 ;  /* 0x000000ffff177224 */ /* 0x000fe400078e001c */
[----:B------:R-:W-:Y:S02]  /*407c0*/  IMAD.MOV.U32 R28, RZ, RZ, R21 ;  /* 0x000000ffff1c7224 */ /* 0x000fe400078e0015 */
.L_x_14937:
[----:B------:R-:W-:Y:S05]  /*407d0*/  BSYNC B1 ;  /* 0x0000000000017941 */ /* 0x000fea0003800000 */
.L_x_14935:
        /* <DEDUP_REMOVED lines=9> */
.L_x_14939:
[----:B------:R-:W-:Y:S01]  /*40870*/  IMAD.MOV.U32 R26, RZ, RZ, R22 ;  /* 0x000000ffff1a7224 */ /* 0x000fe200078e0016 */
[----:B------:R-:W-:Y:S01]  /*40880*/  MOV R22, R25 ;  /* 0x0000001900167202 */ /* 0x000fe20000000f00 */
[----:B------:R-:W-:Y:S02]  /*40890*/  IMAD.MOV.U32 R21, RZ, RZ, R23 ;  /* 0x000000ffff157224 */ /* 0x000fe400078e0017 */
[----:B------:R-:W-:Y:S02]  /*408a0*/  IMAD.MOV.U32 R23, RZ, RZ, R20 ;  /* 0x000000ffff177224 */ /* 0x000fe400078e0014 */
.L_x_14940:
[----:B------:R-:W-:Y:S05]  /*408b0*/  BSYNC B1 ;  /* 0x0000000000017941 */ /* 0x000fea0003800000 */
.L_x_14938:
        /* <DEDUP_REMOVED lines=9> */
.L_x_14942:
[----:B------:R-:W-:Y:S01]  /*40950*/  IMAD.MOV.U32 R20, RZ, RZ, R26 ;  /* 0x000000ffff147224 */ /* 0x000fe200078e001a */
[----:B------:R-:W-:Y:S01]  /*40960*/  MOV R26, R27 ;  /* 0x0000001b001a7202 */ /* 0x000fe20000000f00 */
[----:B------:R-:W-:Y:S02]  /*40970*/  IMAD.MOV.U32 R25, RZ, RZ, R21 ;  /* 0x000000ffff197224 */ /* 0x000fe400078e0015 */
[----:B------:R-:W-:Y:S02]  /*40980*/  IMAD.MOV.U32 R21, RZ, RZ, R24 ;  /* 0x000000ffff157224 */ /* 0x000fe400078e0018 */
.L_x_14943:
[----:B------:R-:W-:Y:S05]  /*40990*/  BSYNC B1 ;  /* 0x0000000000017941 */ /* 0x000fea0003800000 */
.L_x_14941:
        /* <DEDUP_REMOVED lines=9> */
.L_x_14945:
[----:B------:R-:W-:Y:S01]  /*40a30*/  IMAD.MOV.U32 R24, RZ, RZ, R20 ;  /* 0x000000ffff187224 */ /* 0x000fe200078e0014 */
[----:B------:R-:W-:Y:S01]  /*40a40*/  MOV R20, R33 ;  /* 0x0000002100147202 */ /* 0x000fe20000000f00 */
[----:B------:R-:W-:Y:S02]  /*40a50*/  IMAD.MOV.U32 R27, RZ, RZ, R25 ;  /* 0x000000ffff1b7224 */ /* 0x000fe400078e0019 */
[----:B------:R-:W-:Y:S02]  /*40a60*/  IMAD.MOV.U32 R25, RZ, RZ, R32 ;  /* 0x000000ffff197224 */ /* 0x000fe400078e0020 */
.L_x_14946:
[----:B------:R-:W-:Y:S05]  /*40a70*/  BSYNC B1 ;  /* 0x0000000000017941 */ /* 0x000fea0003800000 */
.L_x_14944:
        /* <DEDUP_REMOVED lines=9> */
.L_x_14948:
[----:B------:R-:W-:Y:S01]  /*40b10*/  IMAD.MOV.U32 R32, RZ, RZ, R24 ;  /* 0x000000ffff207224 */ /* 0x000fe200078e0018 */
[----:B------:R-:W-:Y:S01]  /*40b20*/  MOV R24, R37 ;  /* 0x0000002500187202 */ /* 0x000fe20000000f00 */
[----:B------:R-:W-:Y:S02]  /*40b30*/  IMAD.MOV.U32 R33, RZ, RZ, R27 ;  /* 0x000000ffff217224 */ /* 0x000fe400078e001b */
[----:B------:R-:W-:Y:S02]  /*40b40*/  IMAD.MOV.U32 R27, RZ, RZ, R34 ;  /* 0x000000ffff1b7224 */ /* 0x000fe400078e0022 */
.L_x_14949:
[----:B------:R-:W-:Y:S05]  /*40b50*/  BSYNC B1 ;  /* 0x0000000000017941 */ /* 0x000fea0003800000 */
.L_x_14947:
        /* <DEDUP_REMOVED lines=9> */
.L_x_14951:
[----:B------:R-:W-:Y:S01]  /*40bf0*/  IMAD.MOV.U32 R34, RZ, RZ, R32 ;  /* 0x000000ffff227224 */ /* 0x000fe200078e0020 */
[----:B------:R-:W-:Y:S01]  /*40c00*/  MOV R32, R39 ;  /* 0x0000002700207202 */ /* 0x000fe20000000f00 */
[----:B------:R-:W-:Y:S02]  /*40c10*/  IMAD.MOV.U32 R35, RZ, RZ, R33 ;  /* 0x000000ffff237224 */ /* 0x000fe400078e0021 */
[----:B------:R-:W-:Y:S02]  /*40c20*/  IMAD.MOV.U32 R33, RZ, RZ, R0 ;  /* 0x000000ffff217224 */ /* 0x000fe400078e0000 */
.L_x_14952:
[----:B------:R-:W-:Y:S05]  /*40c30*/  BSYNC B1 ;  /* 0x0000000000017941 */ /* 0x000fea0003800000 */
.L_x_14950:
        /* <DEDUP_REMOVED lines=9> */
.L_x_14954:
[----:B------:R-:W-:Y:S01]  /*40cd0*/  IMAD.MOV.U32 R0, RZ, RZ, R34 ;  /* 0x000000ffff007224 */ /* 0x000fe200078e0022 */
[----:B------:R-:W-:Y:S01]  /*40ce0*/  MOV R34, R15 ;  /* 0x0000000f00227202 */ /* 0x000fe20000000f00 */
[----:B------:R-:W-:Y:S02]  /*40cf0*/  IMAD.MOV.U32 R37, RZ, RZ, R35 ;  /* 0x000000ffff257224 */ /* 0x000fe400078e0023 */
[----:B------:R-:W-:Y:S02]  /*40d00*/  IMAD.MOV.U32 R35, RZ, RZ, R2 ;  /* 0x000000ffff237224 */ /* 0x000fe400078e0002 */
.L_x_14955:
[----:B------:R-:W-:Y:S05]  /*40d10*/  BSYNC B1 ;  /* 0x0000000000017941 */ /* 0x000fea0003800000 */
.L_x_14953:
        /* <DEDUP_REMOVED lines=9> */
.L_x_14957:
[----:B------:R-:W-:Y:S01]  /*40db0*/  IMAD.MOV.U32 R15, RZ, RZ, R0 ;  /* 0x000000ffff0f7224 */ /* 0x000fe200078e0000 */
[----:B------:R-:W-:Y:S01]  /*40dc0*/  MOV R0, R19 ;  /* 0x0000001300007202 */ /* 0x000fe20000000f00 */
[----:B------:R-:W-:Y:S02]  /*40dd0*/  IMAD.MOV.U32 R2, RZ, RZ, R37 ;  /* 0x000000ffff027224 */ /* 0x000fe400078e0025 */
[----:B------:R-:W-:Y:S02]  /*40de0*/  IMAD.MOV.U32 R37, RZ, RZ, R14 ;  /* 0x000000ffff257224 */ /* 0x000fe400078e000e */
.L_x_14958:
[----:B------:R-:W-:Y:S05]  /*40df0*/  BSYNC B1 ;  /* 0x0000000000017941 */ /* 0x000fea0003800000 */
.L_x_14956:
        /* <DEDUP_REMOVED lines=9> */
.L_x_14960:
[----:B------:R-:W-:Y:S01]  /*40e90*/  IMAD.MOV.U32 R14, RZ, RZ, R15 ;  /* 0x000000ffff0e7224 */ /* 0x000fe200078e000f */
[----:B------:R-:W-:Y:S01]  /*40ea0*/  MOV R15, R18 ;  /* 0x00000012000f7202 */ /* 0x000fe20000000f00 */
[----:B------:R-:W-:Y:S02]  /*40eb0*/  IMAD.MOV.U32 R19, RZ, RZ, R2 ;  /* 0x000000ffff137224 */ /* 0x000fe400078e0002 */
[----:B------:R-:W-:Y:S02]  /*40ec0*/  IMAD.MOV.U32 R2, RZ, RZ, R13 ;  /* 0x000000ffff027224 */ /* 0x000fe400078e000d */
.L_x_14961:
[----:B------:R-:W-:Y:S05]  /*40ed0*/  BSYNC B1 ;  /* 0x0000000000017941 */ /* 0x000fea0003800000 */
.L_x_14959:
        /* <DEDUP_REMOVED lines=9> */
.L_x_14963:
[----:B------:R-:W-:Y:S01]  /*40f70*/  IMAD.MOV.U32 R18, RZ, RZ, R14 ;  /* 0x000000ffff127224 */ /* 0x000fe200078e000e */
[----:B------:R-:W-:Y:S01]  /*40f80*/  MOV R14, R17 ;  /* 0x00000011000e7202 */ /* 0x000fe20000000f00 */
[----:B------:R-:W-:Y:S02]  /*40f90*/  IMAD.MOV.U32 R13, RZ, RZ, R19 ;  /* 0x000000ffff0d7224 */ /* 0x000fe400078e0013 */
[----:B------:R-:W-:Y:S02]  /*40fa0*/  IMAD.MOV.U32 R19, RZ, RZ, R12 ;  /* 0x000000ffff137224 */ /* 0x000fe400078e000c */
.L_x_14964:
[----:B------:R-:W-:Y:S05]  /*40fb0*/  BSYNC B1 ;  /* 0x0000000000017941 */ /* 0x000fea0003800000 */
.L_x_14962:
        /* <DEDUP_REMOVED lines=16> */
.L_x_14966:
[----:B------:R-:W-:Y:S01]  /*410c0*/  MOV R6, R36 ;  /* 0x0000002400067202 */ /* 0x000fe20000000f00 */
[----:B------:R-:W-:Y:S02]  /*410d0*/  IMAD.MOV.U32 R17, RZ, RZ, R56 ;  /* 0x000000ffff117224 */ /* 0x000fe400078e0038 */
[----:B------:R-:W-:Y:S02]  /*410e0*/  IMAD.MOV.U32 R56, RZ, RZ, R7 ;  /* 0x000000ffff387224 */ /* 0x000fe400078e0007 */
[----:B------:R-:W-:Y:S02]  /*410f0*/  IMAD.MOV.U32 R36, RZ, RZ, R16 ;  /* 0x000000ffff247224 */ /* 0x000fe400078e0010 */
.L_x_14967:
[----:B------:R-:W-:Y:S05]  /*41100*/  BSYNC B1 ;  /* 0x0000000000017941 */ /* 0x000fea0003800000 */
.L_x_14965:
        /* <DEDUP_REMOVED lines=9> */
.L_x_14969:
[----:B------:R-:W-:Y:S01]  /*411a0*/  MOV R7, R6 ;  /* 0x0000000600077202 */ /* 0x000fe20000000f00 */
[----:B------:R-:W-:Y:S02]  /*411b0*/  IMAD.MOV.U32 R12, RZ, RZ, R17 ;  /* 0x000000ffff0c7224 */ /* 0x000fe400078e0011 */
[----:B------:R-:W-:Y:S02]  /*411c0*/  IMAD.MOV.U32 R6, RZ, RZ, R31 ;  /* 0x000000ffff067224 */ /* 0x000fe400078e001f */
[----:B------:R-:W-:Y:S02]  /*411d0*/  IMAD.MOV.U32 R17, RZ, RZ, R8 ;  /* 0x000000ffff117224 */ /* 0x000fe400078e0008 */
.L_x_14970:
[----:B------:R-:W-:Y:S05]  /*411e0*/  BSYNC B1 ;  /* 0x0000000000017941 */ /* 0x000fea0003800000 */
.L_x_14968:
        /* <DEDUP_REMOVED lines=9> */
.L_x_14972:
[----:B------:R-:W-:Y:S01]  /*41280*/  MOV R31, R7 ;  /* 0x00000007001f7202 */ /* 0x000fe20000000f00 */
[----:B------:R-:W-:Y:S02]  /*41290*/  IMAD.MOV.U32 R8, RZ, RZ, R12 ;  /* 0x000000ffff087224 */ /* 0x000fe400078e000c */
[----:B------:R-:W-:Y:S02]  /*412a0*/  IMAD.MOV.U32 R7, RZ, RZ, R30 ;  /* 0x000000ffff077224 */ /* 0x000fe400078e001e */
[----:B------:R-:W-:Y:S02]  /*412b0*/  IMAD.MOV.U32 R12, RZ, RZ, R9 ;  /* 0x000000ffff0c7224 */ /* 0x000fe400078e0009 */
.L_x_14973:
[----:B------:R-:W-:Y:S05]  /*412c0*/  BSYNC B1 ;  /* 0x0000000000017941 */ /* 0x000fea0003800000 */
.L_x_14971:
        /* <DEDUP_REMOVED lines=9> */
.L_x_14975:
[----:B------:R-:W-:Y:S01]  /*41360*/  MOV R16, R31 ;  /* 0x0000001f00107202 */ /* 0x000fe20000000f00 */
[----:B------:R-:W-:Y:S02]  /*41370*/  IMAD.MOV.U32 R9, RZ, RZ, R8 ;  /* 0x000000ffff097224 */ /* 0x000fe400078e0008 */
[----:B------:R-:W-:Y:S02]  /*41380*/  IMAD.MOV.U32 R31, RZ, RZ, R10 ;  /* 0x000000ffff1f7224 */ /* 0x000fe400078e000a */
[----:B------:R-:W-:Y:S02]  /*41390*/  IMAD.MOV.U32 R8, RZ, RZ, R29 ;  /* 0x000000ffff087224 */ /* 0x000fe400078e001d */
.L_x_14976:
[----:B------:R-:W-:Y:S05]  /*413a0*/  BSYNC B1 ;  /* 0x0000000000017941 */ /* 0x000fea0003800000 */
.L_x_14974:
        /* <DEDUP_REMOVED lines=9> */
.L_x_14978:
[----:B------:R-:W-:Y:S01]  /*41440*/  MOV R29, R16 ;  /* 0x00000010001d7202 */ /* 0x000fe20000000f00 */
[----:B------:R-:W-:Y:S02]  /*41450*/  IMAD.MOV.U32 R10, RZ, RZ, R9 ;  /* 0x000000ffff0a7224 */ /* 0x000fe400078e0009 */
[----:B------:R-:W-:Y:S02]  /*41460*/  IMAD.MOV.U32 R16, RZ, RZ, R11 ;  /* 0x000000ffff107224 */ /* 0x000fe400078e000b */
[----:B------:R-:W-:Y:S02]  /*41470*/  IMAD.MOV.U32 R9, RZ, RZ, R28 ;  /* 0x000000ffff097224 */ /* 0x000fe400078e001c */
.L_x_14979:
[----:B------:R-:W-:Y:S05]  /*41480*/  BSYNC B1 ;  /* 0x0000000000017941 */ /* 0x000fea0003800000 */
.L_x_14977:
        /* <DEDUP_REMOVED lines=9> */
.L_x_14981:
[----:B------:R-:W-:Y:S01]  /*41520*/  MOV R11, R29 ;  /* 0x0000001d000b7202 */ /* 0x000fe20000000f00 */
[----:B------:R-:W-:Y:S02]  /*41530*/  IMAD.MOV.U32 R28, RZ, RZ, R10 ;  /* 0x000000ffff1c7224 */ /* 0x000fe400078e000a */
[----:B------:R-:W-:Y:S02]  /*41540*/  IMAD.MOV.U32 R29, RZ, RZ, R22 ;  /* 0x000000ffff1d7224 */ /* 0x000fe400078e0016 */
[----:B------:R-:W-:Y:S02]  /*41550*/  IMAD.MOV.U32 R10, RZ, RZ, R23 ;  /* 0x000000ffff0a7224 */ /* 0x000fe400078e0017 */
.L_x_14982:
[----:B------:R-:W-:Y:S05]  /*41560*/  BSYNC B1 ;  /* 0x0000000000017941 */ /* 0x000fea0003800000 */
.L_x_14980:
        /* <DEDUP_REMOVED lines=9> */
.L_x_14984:
[----:B------:R-:W-:Y:S01]  /*41600*/  MOV R23, R11 ;  /* 0x0000000b00177202 */ /* 0x000fe20000000f00 */
[----:B------:R-:W-:Y:S02]  /*41610*/  IMAD.MOV.U32 R22, RZ, RZ, R28 ;  /* 0x000000ffff167224 */ /* 0x000fe400078e001c */
[----:B------:R-:W-:Y:S02]  /*41620*/  IMAD.MOV.U32 R11, RZ, RZ, R26 ;  /* 0x000000ffff0b7224 */ /* 0x000fe400078e001a */
[----:B------:R-:W-:Y:S02]  /*41630*/  IMAD.MOV.U32 R28, RZ, RZ, R21 ;  /* 0x000000ffff1c7224 */ /* 0x000fe400078e0015 */
.L_x_14985:
[----:B------:R-:W-:Y:S05]  /*41640*/  BSYNC B1 ;  /* 0x0000000000017941 */ /* 0x000fea0003800000 */
.L_x_14983:
        /* <DEDUP_REMOVED lines=9> */
.L_x_14987:
[----:B------:R-:W-:Y:S01]  /*416e0*/  MOV R21, R23 ;  /* 0x0000001700157202 */ /* 0x000fe20000000f00 */
[----:B------:R-:W-:Y:S02]  /*416f0*/  IMAD.MOV.U32 R26, RZ, RZ, R22 ;  /* 0x000000ffff1a7224 */ /* 0x000fe400078e0016 */
[----:B------:R-:W-:Y:S02]  /*41700*/  IMAD.MOV.U32 R23, RZ, RZ, R20 ;  /* 0x000000ffff177224 */ /* 0x000fe400078e0014 */
[----:B------:R-:W-:Y:S02]  /*41710*/  IMAD.MOV.U32 R22, RZ, RZ, R25 ;  /* 0x000000ffff167224 */ /* 0x000fe400078e0019 */
.L_x_14988:
[----:B------:R-:W-:Y:S05]  /*41720*/  BSYNC B1 ;  /* 0x0000000000017941 */ /* 0x000fea0003800000 */
.L_x_14986:
        /* <DEDUP_REMOVED lines=9> */
.L_x_14990:
[----:B------:R-:W-:Y:S01]  /*417c0*/  MOV R25, R21 ;  /* 0x0000001500197202 */ /* 0x000fe20000000f00 */
[----:B------:R-:W-:Y:S02]  /*417d0*/  IMAD.MOV.U32 R20, RZ, RZ, R26 ;  /* 0x000000ffff147224 */ /* 0x000fe400078e001a */
[----:B------:R-:W-:Y:S02]  /*417e0*/  IMAD.MOV.U32 R21, RZ, RZ, R24 ;  /* 0x000000ffff157224 */ /* 0x000fe400078e0018 */
[----:B------:R-:W-:Y:S02]  /*417f0*/  IMAD.MOV.U32 R26, RZ, RZ, R27 ;  /* 0x000000ffff1a7224 */ /* 0x000fe400078e001b */
.L_x_14991:
[----:B------:R-:W-:Y:S05]  /*41800*/  BSYNC B1 ;  /* 0x0000000000017941 */ /* 0x000fea0003800000 */
.L_x_14989:
        /* <DEDUP_REMOVED lines=9> */
.L_x_14993:
[----:B------:R-:W-:Y:S01]  /*418a0*/  MOV R27, R25 ;  /* 0x00000019001b7202 */ /* 0x000fe20000000f00 */
[----:B------:R-:W-:Y:S02]  /*418b0*/  IMAD.MOV.U32 R24, RZ, RZ, R20 ;  /* 0x000000ffff187224 */ /* 0x000fe400078e0014 */
[----:B------:R-:W-:Y:S02]  /*418c0*/  IMAD.MOV.U32 R25, RZ, RZ, R32 ;  /* 0x000000ffff197224 */ /* 0x000fe400078e0020 */
[----:B------:R-:W-:Y:S02]  /*418d0*/  IMAD.MOV.U32 R20, RZ, RZ, R33 ;  /* 0x000000ffff147224 */ /* 0x000fe400078e0021 */
.L_x_14994:
[----:B------:R-:W-:Y:S05]  /*418e0*/  BSYNC B1 ;  /* 0x0000000000017941 */ /* 0x000fea0003800000 */
.L_x_14992:
        /* <DEDUP_REMOVED lines=9> */
.L_x_14996:
[----:B------:R-:W-:Y:S01]  /*41980*/  MOV R33, R27 ;  /* 0x0000001b00217202 */ /* 0x000fe20000000f00 */
[----:B------:R-:W-:Y:S02]  /*41990*/  IMAD.MOV.U32 R30, RZ, RZ, R24 ;  /* 0x000000ffff1e7224 */ /* 0x000fe400078e0018 */
[----:B------:R-:W-:Y:S02]  /*419a0*/  IMAD.MOV.U32 R27, RZ, RZ, R34 ;  /* 0x000000ffff1b7224 */ /* 0x000fe400078e0022 */
[----:B------:R-:W-:Y:S02]  /*419b0*/  IMAD.MOV.U32 R24, RZ, RZ, R35 ;  /* 0x000000ffff187224 */ /* 0x000fe400078e0023 */
.L_x_14997:
[----:B------:R-:W-:Y:S05]  /*419c0*/  BSYNC B1 ;  /* 0x0000000000017941 */ /* 0x000fea0003800000 */
.L_x_14995:
        /* <DEDUP_REMOVED lines=9> */
.L_x_14999:
[----:B------:R-:W-:Y:S01]  /*41a60*/  MOV R32, R33 ;  /* 0x0000002100207202 */ /* 0x000fe20000000f00 */
[----:B------:R-:W-:Y:S02]  /*41a70*/  IMAD.MOV.U32 R35, RZ, RZ, R30 ;  /* 0x000000ffff237224 */ /* 0x000fe400078e001e */
[----:B------:R-:W-:Y:S02]  /*41a80*/  IMAD.MOV.U32 R33, RZ, RZ, R0 ;  /* 0x000000ffff217224 */ /* 0x000fe400078e0000 */
[----:B------:R-:W-:Y:S02]  /*41a90*/  IMAD.MOV.U32 R30, RZ, RZ, R37 ;  /* 0x000000ffff1e7224 */ /* 0x000fe400078e0025 */
.L_x_15000:
[----:B------:R-:W-:Y:S05]  /*41aa0*/  BSYNC B1 ;  /* 0x0000000000017941 */ /* 0x000fea0003800000 */
.L_x_14998:
        /* <DEDUP_REMOVED lines=9> */
.L_x_15002:
[----:B------:R-:W-:Y:S01]  /*41b40*/  MOV R37, R32 ;  /* 0x0000002000257202 */ /* 0x000fe20000000f00 */
[----:B------:R-:W-:Y:S02]  /*41b50*/  IMAD.MOV.U32 R0, RZ, RZ, R35 ;  /* 0x000000ffff007224 */ /* 0x000fe400078e0023 */
[----:B------:R-:W-:Y:S02]  /*41b60*/  IMAD.MOV.U32 R32, RZ, RZ, R15 ;  /* 0x000000ffff207224 */ /* 0x000fe400078e000f */
[----:B------:R-:W-:Y:S02]  /*41b70*/  IMAD.MOV.U32 R35, RZ, RZ, R2 ;  /* 0x000000ffff237224 */ /* 0x000fe400078e0002 */
.L_x_15003:
[----:B------:R-:W-:Y:S05]  /*41b80*/  BSYNC B1 ;  /* 0x0000000000017941 */ /* 0x000fea0003800000 */
.L_x_15001:
        /* <DEDUP_REMOVED lines=9> */
.L_x_15005:
[----:B------:R-:W-:Y:S01]  /*41c20*/  MOV R15, R37 ;  /* 0x00000025000f7202 */ /* 0x000fe20000000f00 */
[----:B------:R-:W-:Y:S02]  /*41c30*/  IMAD.MOV.U32 R2, RZ, RZ, R0 ;  /* 0x000000ffff027224 */ /* 0x000fe400078e0000 */
[----:B------:R-:W-:Y:S02]  /*41c40*/  IMAD.MOV.U32 R37, RZ, RZ, R14 ;  /* 0x000000ffff257224 */ /* 0x000fe400078e000e */
[----:B------:R-:W-:Y:S02]  /*41c50*/  IMAD.MOV.U32 R0, RZ, RZ, R19 ;  /* 0x000000ffff007224 */ /* 0x000fe400078e0013 */
.L_x_15006:
[----:B------:R-:W-:Y:S05]  /*41c60*/  BSYNC B1 ;  /* 0x0000000000017941 */ /* 0x000fea0003800000 */
.L_x_15004:
        /* <DEDUP_REMOVED lines=9> */
.L_x_15008:
[----:B------:R-:W-:Y:S01]  /*41d00*/  MOV R19, R15 ;  /* 0x0000000f00137202 */ /* 0x000fe20000000f00 */
[----:B------:R-:W-:Y:S02]  /*41d10*/  IMAD.MOV.U32 R14, RZ, RZ, R2 ;  /* 0x000000ffff0e7224 */ /* 0x000fe400078e0002 */
[----:B------:R-:W-:Y:S02]  /*41d20*/  IMAD.MOV.U32 R15, RZ, RZ, R18 ;  /* 0x000000ffff0f7224 */ /* 0x000fe400078e0012 */
[----:B------:R-:W-:Y:S02]  /*41d30*/  IMAD.MOV.U32 R2, RZ, RZ, R13 ;  /* 0x000000ffff027224 */ /* 0x000fe400078e000d */
.L_x_15009:
[----:B------:R-:W-:Y:S05]  /*41d40*/  BSYNC B1 ;  /* 0x0000000000017941 */ /* 0x000fea0003800000 */
.L_x_15007:
        /* <DEDUP_REMOVED lines=16> */
.L_x_15011:
[----:B------:R-:W-:Y:S02]  /*41e50*/  IMAD.MOV.U32 R13, RZ, RZ, R36 ;  /* 0x000000ffff0d7224 */ /* 0x000fe400078e0024 */
[----:B------:R-:W-:Y:S02]  /*41e60*/  IMAD.MOV.U32 R5, RZ, RZ, R56 ;  /* 0x000000ffff057224 */ /* 0x000fe400078e0038 */
[----:B------:R-:W-:Y:S02]  /*41e70*/  IMAD.MOV.U32 R56, RZ, RZ, R17 ;  /* 0x000000ffff387224 */ /* 0x000fe400078e0011 */
[----:B------:R-:W-:Y:S02]  /*41e80*/  IMAD.MOV.U32 R36, RZ, RZ, R6 ;  /* 0x000000ffff247224 */ /* 0x000fe400078e0006 */
.L_x_15012:
[----:B------:R-:W-:Y:S05]  /*41e90*/  BSYNC B1 ;  /* 0x0000000000017941 */ /* 0x000fea0003800000 */
.L_x_15010:
        /* <DEDUP_REMOVED lines=9> */
.L_x_15014:
[----:B------:R-:W-:Y:S02]  /*41f30*/  IMAD.MOV.U32 R6, RZ, RZ, R13 ;  /* 0x000000ffff067224 */ /* 0x000fe400078e000d */
[----:B------:R-:W-:Y:S02]  /*41f40*/  IMAD.MOV.U32 R17, RZ, RZ, R5 ;  /* 0x000000ffff117224 */ /* 0x000fe400078e0005 */
[----:B------:R-:W-:Y:S02]  /*41f50*/  IMAD.MOV.U32 R13, RZ, RZ, R7 ;  /* 0x000000ffff0d7224 */ /* 0x000fe400078e0007 */
[----:B------:R-:W-:Y:S02]  /*41f60*/  IMAD.MOV.U32 R5, RZ, RZ, R12 ;  /* 0x000000ffff057224 */ /* 0x000fe400078e000c */
.L_x_15015:
[----:B------:R-:W-:Y:S05]  /*41f70*/  BSYNC B1 ;  /* 0x0000000000017941 */ /* 0x000fea0003800000 */
.L_x_15013:
        /* <DEDUP_REMOVED lines=9> */
.L_x_15017:
[----:B------:R-:W-:Y:S02]  /*42010*/  IMAD.MOV.U32 R7, RZ, RZ, R6 ;  /* 0x000000ffff077224 */ /* 0x000fe400078e0006 */
[----:B------:R-:W-:Y:S02]  /*42020*/  IMAD.MOV.U32 R12, RZ, RZ, R17 ;  /* 0x000000ffff0c7224 */ /* 0x000fe400078e0011 */
[----:B------:R-:W-:Y:S02]  /*42030*/  IMAD.MOV.U32 R6, RZ, RZ, R31 ;  /* 0x000000ffff067224 */ /* 0x000fe400078e001f */
[----:B------:R-:W-:Y:S02]  /*42040*/  IMAD.MOV.U32 R17, RZ, RZ, R8 ;  /* 0x000000ffff117224 */ /* 0x000fe400078e0008 */
.L_x_15018:
[----:B------:R-:W-:Y:S05]  /*42050*/  BSYNC B1 ;  /* 0x0000000000017941 */ /* 0x000fea0003800000 */
.L_x_15016:
        /* <DEDUP_REMOVED lines=9> */
.L_x_15020:
[----:B------:R-:W-:Y:S02]  /*420f0*/  IMAD.MOV.U32 R8, RZ, RZ, R7 ;  /* 0x000000ffff087224 */ /* 0x000fe400078e0007 */
[----:B------:R-:W-:Y:S02]  /*42100*/  IMAD.MOV.U32 R31, RZ, RZ, R12 ;  /* 0x000000ffff1f7224 */ /* 0x000fe400078e000c */
[----:B------:R-:W-:Y:S02]  /*42110*/  IMAD.MOV.U32 R7, RZ, RZ, R16 ;  /* 0x000000ffff077224 */ /* 0x000fe400078e0010 */
[----:B------:R-:W-:Y:S02]  /*42120*/  IMAD.MOV.U32 R12, RZ, RZ, R9 ;  /* 0x000000ffff0c7224 */ /* 0x000fe400078e0009 */
.L_x_15021:
[----:B------:R-:W-:Y:S05]  /*42130*/  BSYNC B1 ;  /* 0x0000000000017941 */ /* 0x000fea0003800000 */
.L_x_15019:
        /* <DEDUP_REMOVED lines=9> */
.L_x_15023:
[----:B------:R-:W-:Y:S02]  /*421d0*/  IMAD.MOV.U32 R16, RZ, RZ, R8 ;  /* 0x000000ffff107224 */ /* 0x000fe400078e0008 */
[----:B------:R-:W-:Y:S02]  /*421e0*/  IMAD.MOV.U32 R9, RZ, RZ, R31 ;  /* 0x000000ffff097224 */ /* 0x000fe400078e001f */
[----:B------:R-:W-:Y:S02]  /*421f0*/  IMAD.MOV.U32 R8, RZ, RZ, R29 ;  /* 0x000000ffff087224 */ /* 0x000fe400078e001d */
[----:B------:R-:W-:Y:S02]  /*42200*/  IMAD.MOV.U32 R31, RZ, RZ, R10 ;  /* 0x000000ffff1f7224 */ /* 0x000fe400078e000a */
.L_x_15024:
[----:B------:R-:W-:Y:S05]  /*42210*/  BSYNC B1 ;  /* 0x0000000000017941 */ /* 0x000fea0003800000 */
.L_x_15022:
        /* <DEDUP_REMOVED lines=9> */
.L_x_15026:
[----:B------:R-:W-:Y:S02]  /*422b0*/  IMAD.MOV.U32 R10, RZ, RZ, R16 ;  /* 0x000000ffff0a7224 */ /* 0x000fe400078e0010 */
[----:B------:R-:W-:Y:S02]  /*422c0*/  IMAD.MOV.U32 R29, RZ, RZ, R9 ;  /* 0x000000ffff1d7224 */ /* 0x000fe400078e0009 */
[----:B------:R-:W-:Y:S02]  /*422d0*/  IMAD.MOV.U32 R16, RZ, RZ, R11 ;  /* 0x000000ffff107224 */ /* 0x000fe400078e000b */
[----:B------:R-:W-:Y:S02]  /*422e0*/  IMAD.MOV.U32 R9, RZ, RZ, R28 ;  /* 0x000000ffff097224 */ /* 0x000fe400078e001c */
.L_x_15027:
[----:B------:R-:W-:Y:S05]  /*422f0*/  BSYNC B1 ;  /* 0x0000000000017941 */ /* 0x000fea0003800000 */
.L_x_15025:
        /* <DEDUP_REMOVED lines=9> */
.L_x_15029:
[----:B------:R-:W-:Y:S02]  /*42390*/  IMAD.MOV.U32 R18, RZ, RZ, R10 ;  /* 0x000000ffff127224 */ /* 0x000fe400078e000a */
[----:B------:R-:W-:Y:S02]  /*423a0*/  IMAD.MOV.U32 R11, RZ, RZ, R29 ;  /* 0x000000ffff0b7224 */ /* 0x000fe400078e001d */
[----:B------:R-:W-:Y:S02]  /*423b0*/  IMAD.MOV.U32 R10, RZ, RZ, R23 ;  /* 0x000000ffff0a7224 */ /* 0x000fe400078e0017 */
[----:B------:R-:W-:Y:S02]  /*423c0*/  IMAD.MOV.U32 R29, RZ, RZ, R22 ;  /* 0x000000ffff1d7224 */ /* 0x000fe400078e0016 */
.L_x_15030:
[----:B------:R-:W-:Y:S05]  /*423d0*/  BSYNC B1 ;  /* 0x0000000000017941 */ /* 0x000fea0003800000 */
.L_x_15028:
        /* <DEDUP_REMOVED lines=9> */
.L_x_15032:
[----:B------:R-:W-:Y:S02]  /*42470*/  IMAD.MOV.U32 R22, RZ, RZ, R18 ;  /* 0x000000ffff167224 */ /* 0x000fe400078e0012 */
[----:B------:R-:W-:Y:S02]  /*42480*/  IMAD.MOV.U32 R23, RZ, RZ, R11 ;  /* 0x000000ffff177224 */ /* 0x000fe400078e000b */
[----:B------:R-:W-:Y:S02]  /*42490*/  IMAD.MOV.U32 R18, RZ, RZ, R21 ;  /* 0x000000ffff127224 */ /* 0x000fe400078e0015 */
[----:B------:R-:W-:Y:S02]  /*424a0*/  IMAD.MOV.U32 R11, RZ, RZ, R26 ;  /* 0x000000ffff0b7224 */ /* 0x000fe400078e001a */
.L_x_15033:
[----:B------:R-:W-:Y:S05]  /*424b0*/  BSYNC B1 ;  /* 0x0000000000017941 */ /* 0x000fea0003800000 */
.L_x_15031:
        /* <DEDUP_REMOVED lines=9> */
.L_x_15035:
[----:B------:R-:W-:Y:S02]  /*42550*/  IMAD.MOV.U32 R26, RZ, RZ, R22 ;  /* 0x000000ffff1a7224 */ /* 0x000fe400078e0016 */
[----:B------:R-:W-:Y:S02]  /*42560*/  IMAD.MOV.U32 R21, RZ, RZ, R23 ;  /* 0x000000ffff157224 */ /* 0x000fe400078e0017 */
[----:B------:R-:W-:Y:S02]  /*42570*/  IMAD.MOV.U32 R22, RZ, RZ, R25 ;  /* 0x000000ffff167224 */ /* 0x000fe400078e0019 */
[----:B------:R-:W-:Y:S02]  /*42580*/  IMAD.MOV.U32 R23, RZ, RZ, R20 ;  /* 0x000000ffff177224 */ /* 0x000fe400078e0014 */
.L_x_15036:
[----:B------:R-:W-:Y:S05]  /*42590*/  BSYNC B1 ;  /* 0x0000000000017941 */ /* 0x000fea0003800000 */
.L_x_15034:
        /* <DEDUP_REMOVED lines=9> */
.L_x_15038:
[----:B------:R-:W-:Y:S02]  /*42630*/  IMAD.MOV.U32 R20, RZ, RZ, R26 ;  /* 0x000000ffff147224 */ /* 0x000fe400078e001a */
[----:B------:R-:W-:Y:S02]  /*42640*/  IMAD.MOV.U32 R25, RZ, RZ, R21 ;  /* 0x000000ffff197224 */ /* 0x000fe400078e0015 */
[----:B------:R-:W-:Y:S02]  /*42650*/  IMAD.MOV.U32 R26, RZ, RZ, R27 ;  /* 0x000000ffff1a7224 */ /* 0x000fe400078e001b */
[----:B------:R-:W-:Y:S02]  /*42660*/  IMAD.MOV.U32 R21, RZ, RZ, R24 ;  /* 0x000000ffff157224 */ /* 0x000fe400078e0018 */
.L_x_15039:
[----:B------:R-:W-:Y:S05]  /*42670*/  BSYNC B1 ;  /* 0x0000000000017941 */ /* 0x000fea0003800000 */
.L_x_15037:
        /* <DEDUP_REMOVED lines=9> */
.L_x_15041:
[----:B------:R-:W-:Y:S02]  /*42710*/  IMAD.MOV.U32 R27, RZ, RZ, R20 ;  /* 0x000000ffff1b7224 */ /* 0x000fe400078e0014 */
[----:B------:R-:W-:Y:S02]  /*42720*/  IMAD.MOV.U32 R24, RZ, RZ, R25 ;  /* 0x000000ffff187224 */ /* 0x000fe400078e0019 */
[----:B------:R-:W-:Y:S02]  /*42730*/  IMAD.MOV.U32 R20, RZ, RZ, R33 ;  /* 0x000000ffff147224 */ /* 0x000fe400078e0021 */
[----:B------:R-:W-:Y:S02]  /*42740*/  IMAD.MOV.U32 R25, RZ, RZ, R30 ;  /* 0x000000ffff197224 */ /* 0x000fe400078e001e */
.L_x_15042:
[----:B------:R-:W-:Y:S05]  /*42750*/  BSYNC B1 ;  /* 0x0000000000017941 */ /* 0x000fea0003800000 */
.L_x_15040:
        /* <DEDUP_REMOVED lines=9> */
.L_x_15044:
[----:B------:R-:W-:Y:S02]  /*427f0*/  IMAD.MOV.U32 R28, RZ, RZ, R27 ;  /* 0x000000ffff1c7224 */ /* 0x000fe400078e001b */
[----:B------:R-:W-:Y:S02]  /*42800*/  IMAD.MOV.U32 R33, RZ, RZ, R24 ;  /* 0x000000ffff217224 */ /* 0x000fe400078e0018 */
[----:B------:R-:W-:Y:S02]  /*42810*/  IMAD.MOV.U32 R27, RZ, RZ, R32 ;  /* 0x000000ffff1b7224 */ /* 0x000fe400078e0020 */
[----:B------:R-:W-:Y:S02]  /*42820*/  IMAD.MOV.U32 R24, RZ, RZ, R35 ;  /* 0x000000ffff187224 */ /* 0x000fe400078e0023 */
.L_x_15045:
[----:B------:R-:W-:Y:S05]  /*42830*/  BSYNC B1 ;  /* 0x0000000000017941 */ /* 0x000fea0003800000 */
.L_x_15043:
        /* <DEDUP_REMOVED lines=9> */
.L_x_15047:
[----:B------:R-:W-:Y:S02]  /*428d0*/  IMAD.MOV.U32 R30, RZ, RZ, R28 ;  /* 0x000000ffff1e7224 */ /* 0x000fe400078e001c */
[----:B------:R-:W-:Y:S02]  /*428e0*/  IMAD.MOV.U32 R35, RZ, RZ, R33 ;  /* 0x000000ffff237224 */ /* 0x000fe400078e0021 */
[----:B------:R-:W-:Y:S02]  /*428f0*/  IMAD.MOV.U32 R28, RZ, RZ, R37 ;  /* 0x000000ffff1c7224 */ /* 0x000fe400078e0025 */
[----:B------:R-:W-:Y:S02]  /*42900*/  IMAD.MOV.U32 R33, RZ, RZ, R0 ;  /* 0x000000ffff217224 */ /* 0x000fe400078e0000 */
.L_x_15048:
[----:B------:R-:W-:Y:S05]  /*42910*/  BSYNC B1 ;  /* 0x0000000000017941 */ /* 0x000fea0003800000 */
.L_x_15046:
        /* <DEDUP_REMOVED lines=9> */
.L_x_15050:
[----:B------:R-:W-:Y:S02]  /*429b0*/  IMAD.MOV.U32 R0, RZ, RZ, R30 ;  /* 0x000000ffff007224 */ /* 0x000fe400078e001e */
[----:B------:R-:W-:Y:S02]  /*429c0*/  IMAD.MOV.U32 R37, RZ, RZ, R35 ;  /* 0x000000ffff257224 */ /* 0x000fe400078e0023 */
[----:B------:R-:W-:Y:S02]  /*429d0*/  IMAD.MOV.U32 R30, RZ, RZ, R15 ;  /* 0x000000ffff1e7224 */ /* 0x000fe400078e000f */
[----:B------:R-:W-:Y:S02]  /*429e0*/  IMAD.MOV.U32 R35, RZ, RZ, R2 ;  /* 0x000000ffff237224 */ /* 0x000fe400078e0002 */
.L_x_15051:
[----:B------:R-:W-:Y:S05]  /*429f0*/  BSYNC B1 ;  /* 0x0000000000017941 */ /* 0x000fea0003800000 */
.L_x_15049:
        /* <DEDUP_REMOVED lines=9> */
.L_x_15053:
[----:B------:R-:W-:Y:S02]  /*42a90*/  IMAD.MOV.U32 R15, RZ, RZ, R0 ;  /* 0x000000ffff0f7224 */ /* 0x000fe400078e0000 */
[----:B------:R-:W-:Y:S02]  /*42aa0*/  IMAD.MOV.U32 R2, RZ, RZ, R37 ;  /* 0x000000ffff027224 */ /* 0x000fe400078e0025 */
[----:B------:R-:W-:Y:S02]  /*42ab0*/  IMAD.MOV.U32 R0, RZ, RZ, R19 ;  /* 0x000000ffff007224 */ /* 0x000fe400078e0013 */
[----:B------:R-:W-:Y:S02]  /*42ac0*/  IMAD.MOV.U32 R37, RZ, RZ, R14 ;  /* 0x000000ffff257224 */ /* 0x000fe400078e000e */
.L_x_15054:
[----:B------:R-:W-:Y:S05]  /*42ad0*/  BSYNC B1 ;  /* 0x0000000000017941 */ /* 0x000fea0003800000 */
.L_x_15052:
        /* <DEDUP_REMOVED lines=16> */
.L_x_15056:
[----:B------:R-:W-:Y:S02]  /*42be0*/  IMAD.MOV.U32 R51, RZ, RZ, R36 ;  /* 0x000000ffff337224 */ /* 0x000fe400078e0024 */
[----:B------:R-:W-:Y:S01]  /*42bf0*/  IMAD.MOV.U32 R4, RZ, RZ, R56 ;  /* 0x000000ffff047224 */ /* 0x000fe200078e0038 */
[----:B------:R-:W-:Y:S01]  /*42c00*/  MOV R56, R5 ;  /* 0x0000000500387202 */ /* 0x000fe20000000f00 */
[----:B------:R-:W-:Y:S02]  /*42c10*/  IMAD.MOV.U32 R36, RZ, RZ, R13 ;  /* 0x000000ffff247224 */ /* 0x000fe400078e000d */
.L_x_15057:
[----:B------:R-:W-:Y:S05]  /*42c20*/  BSYNC B1 ;  /* 0x0000000000017941 */ /* 0x000fea0003800000 */
.L_x_15055:
        /* <DEDUP_REMOVED lines=9> */
.L_x_15059:
[----:B------:R-:W-:Y:S01]  /*42cc0*/  IMAD.MOV.U32 R32, RZ, RZ, R51 ;  /* 0x000000ffff207224 */ /* 0x000fe200078e0033 */
[----:B------:R-:W-:Y:S01]  /*42cd0*/  MOV R51, R6 ;  /* 0x0000000600337202 */ /* 0x000fe20000000f00 */
[----:B------:R-:W-:Y:S02]  /*42ce0*/  IMAD.MOV.U32 R5, RZ, RZ, R4 ;  /* 0x000000ffff057224 */ /* 0x000fe400078e0004 */
[----:B------:R-:W-:Y:S02]  /*42cf0*/  IMAD.MOV.U32 R4, RZ, RZ, R17 ;  /* 0x000000ffff047224 */ /* 0x000fe400078e0011 */
.L_x_15060:
[----:B------:R-:W-:Y:S05]  /*42d00*/  BSYNC B1 ;  /* 0x0000000000017941 */ /* 0x000fea0003800000 */
.L_x_15058:
        /* <DEDUP_REMOVED lines=9> */
.L_x_15062:
[----:B------:R-:W-:Y:S01]  /*42da0*/  IMAD.MOV.U32 R39, RZ, RZ, R32 ;  /* 0x000000ffff277224 */ /* 0x000fe200078e0020 */
[----:B------:R-:W-:Y:S01]  /*42db0*/  MOV R32, R7 ;  /* 0x0000000700207202 */ /* 0x000fe20000000f00 */
[----:B------:R-:W-:Y:S02]  /*42dc0*/  IMAD.MOV.U32 R6, RZ, RZ, R5 ;  /* 0x000000ffff067224 */ /* 0x000fe400078e0005 */
[----:B------:R-:W-:Y:S02]  /*42dd0*/  IMAD.MOV.U32 R5, RZ, RZ, R12 ;  /* 0x000000ffff057224 */ /* 0x000fe400078e000c */
.L_x_15063:
[----:B------:R-:W-:Y:S05]  /*42de0*/  BSYNC B1 ;  /* 0x0000000000017941 */ /* 0x000fea0003800000 */
.L_x_15061:
        /* <DEDUP_REMOVED lines=9> */
.L_x_15065:
[----:B------:R-:W-:Y:S01]  /*42e80*/  IMAD.MOV.U32 R7, RZ, RZ, R39 ;  /* 0x000000ffff077224 */ /* 0x000fe200078e0027 */
[----:B------:R-:W-:Y:S01]  /*42e90*/  MOV R39, R8 ;  /* 0x0000000800277202 */ /* 0x000fe20000000f00 */
[----:B------:R-:W-:Y:S02]  /*42ea0*/  IMAD.MOV.U32 R34, RZ, RZ, R6 ;  /* 0x000000ffff227224 */ /* 0x000fe400078e0006 */
[----:B------:R-:W-:Y:S02]  /*42eb0*/  IMAD.MOV.U32 R6, RZ, RZ, R31 ;  /* 0x000000ffff067224 */ /* 0x000fe400078e001f */
.L_x_15066:
[----:B------:R-:W-:Y:S05]  /*42ec0*/  BSYNC B1 ;  /* 0x0000000000017941 */ /* 0x000fea0003800000 */
.L_x_15064:
        /* <DEDUP_REMOVED lines=9> */
.L_x_15068:
[----:B------:R-:W-:Y:S01]  /*42f60*/  IMAD.MOV.U32 R41, RZ, RZ, R7 ;  /* 0x000000ffff297224 */ /* 0x000fe200078e0007 */
[----:B------:R-:W-:Y:S01]  /*42f70*/  MOV R7, R16 ;  /* 0x0000001000077202 */ /* 0x000fe20000000f00 */
[----:B------:R-:W-:Y:S02]  /*42f80*/  IMAD.MOV.U32 R8, RZ, RZ, R34 ;  /* 0x000000ffff087224 */ /* 0x000fe400078e0022 */
[----:B------:R-:W-:Y:S02]  /*42f90*/  IMAD.MOV.U32 R34, RZ, RZ, R9 ;  /* 0x000000ffff227224 */ /* 0x000fe400078e0009 */
.L_x_15069:
[----:B------:R-:W-:Y:S05]  /*42fa0*/  BSYNC B1 ;  /* 0x0000000000017941 */ /* 0x000fea0003800000 */
.L_x_15067:
        /* <DEDUP_REMOVED lines=9> */
.L_x_15071:
[----:B------:R-:W-:Y:S01]  /*43040*/  IMAD.MOV.U32 R9, RZ, RZ, R41 ;  /* 0x000000ffff097224 */ /* 0x000fe200078e0029 */
[----:B------:R-:W-:Y:S01]  /*43050*/  MOV R41, R10 ;  /* 0x0000000a00297202 */ /* 0x000fe20000000f00 */
[----:B------:R-:W-:Y:S02]  /*43060*/  IMAD.MOV.U32 R38, RZ, RZ, R8 ;  /* 0x000000ffff267224 */ /* 0x000fe400078e0008 */
[----:B------:R-:W-:Y:S02]  /*43070*/  IMAD.MOV.U32 R8, RZ, RZ, R29 ;  /* 0x000000ffff087224 */ /* 0x000fe400078e001d */
.L_x_15072:
[----:B------:R-:W-:Y:S05]  /*43080*/  BSYNC B1 ;  /* 0x0000000000017941 */ /* 0x000fea0003800000 */
.L_x_15070:
        /* <DEDUP_REMOVED lines=9> */
.L_x_15074:
[----:B------:R-:W-:Y:S01]  /*43120*/  IMAD.MOV.U32 R43, RZ, RZ, R9 ;  /* 0x000000ffff2b7224 */ /* 0x000fe200078e0009 */
[----:B------:R-:W-:Y:S01]  /*43130*/  MOV R9, R18 ;  /* 0x0000001200097202 */ /* 0x000fe20000000f00 */
[----:B------:R-:W-:Y:S02]  /*43140*/  IMAD.MOV.U32 R10, RZ, RZ, R38 ;  /* 0x000000ffff0a7224 */ /* 0x000fe400078e0026 */
[----:B------:R-:W-:Y:S02]  /*43150*/  IMAD.MOV.U32 R38, RZ, RZ, R11 ;  /* 0x000000ffff267224 */ /* 0x000fe400078e000b */
.L_x_15075:
[----:B------:R-:W-:Y:S05]  /*43160*/  BSYNC B1 ;  /* 0x0000000000017941 */ /* 0x000fea0003800000 */
.L_x_15073:
        /* <DEDUP_REMOVED lines=9> */
.L_x_15077:
[----:B------:R-:W-:Y:S01]  /*43200*/  IMAD.MOV.U32 R11, RZ, RZ, R43 ;  /* 0x000000ffff0b7224 */ /* 0x000fe200078e002b */
[----:B------:R-:W-:Y:S01]  /*43210*/  MOV R43, R22 ;  /* 0x00000016002b7202 */ /* 0x000fe20000000f00 */
[----:B------:R-:W-:Y:S02]  /*43220*/  IMAD.MOV.U32 R40, RZ, RZ, R10 ;  /* 0x000000ffff287224 */ /* 0x000fe400078e000a */
[----:B------:R-:W-:Y:S02]  /*43230*/  IMAD.MOV.U32 R10, RZ, RZ, R23 ;  /* 0x000000ffff0a7224 */ /* 0x000fe400078e0017 */
.L_x_15078:
[----:B------:R-:W-:Y:S05]  /*43240*/  BSYNC B1 ;  /* 0x0000000000017941 */ /* 0x000fea0003800000 */
.L_x_15076:
        /* <DEDUP_REMOVED lines=9> */
.L_x_15080:
[----:B------:R-:W-:Y:S01]  /*432e0*/  IMAD.MOV.U32 R45, RZ, RZ, R11 ;  /* 0x000000ffff2d7224 */ /* 0x000fe200078e000b */
[----:B------:R-:W-:Y:S01]  /*432f0*/  MOV R11, R26 ;  /* 0x0000001a000b7202 */ /* 0x000fe20000000f00 */
[----:B------:R-:W-:Y:S02]  /*43300*/  IMAD.MOV.U32 R22, RZ, RZ, R40 ;  /* 0x000000ffff167224 */ /* 0x000fe400078e0028 */
[----:B------:R-:W-:Y:S02]  /*43310*/  IMAD.MOV.U32 R40, RZ, RZ, R21 ;  /* 0x000000ffff287224 */ /* 0x000fe400078e0015 */
.L_x_15081:
[----:B------:R-:W-:Y:S05]  /*43320*/  BSYNC B1 ;  /* 0x0000000000017941 */ /* 0x000fea0003800000 */
.L_x_15079:
        /* <DEDUP_REMOVED lines=9> */
.L_x_15083:
[----:B------:R-:W-:Y:S01]  /*433c0*/  IMAD.MOV.U32 R42, RZ, RZ, R45 ;  /* 0x000000ffff2a7224 */ /* 0x000fe200078e002d */
[----:B------:R-:W-:Y:S01]  /*433d0*/  MOV R45, R20 ;  /* 0x00000014002d7202 */ /* 0x000fe20000000f00 */
[----:B------:R-:W-:Y:S02]  /*433e0*/  IMAD.MOV.U32 R21, RZ, RZ, R22 ;  /* 0x000000ffff157224 */ /* 0x000fe400078e0016 */
[----:B------:R-:W-:Y:S02]  /*433f0*/  IMAD.MOV.U32 R22, RZ, RZ, R25 ;  /* 0x000000ffff167224 */ /* 0x000fe400078e0019 */
.L_x_15084:
[----:B------:R-:W-:Y:S05]  /*43400*/  BSYNC B1 ;  /* 0x0000000000017941 */ /* 0x000fea0003800000 */
.L_x_15082:
        /* <DEDUP_REMOVED lines=9> */
.L_x_15086:
[----:B------:R-:W-:Y:S01]  /*434a0*/  IMAD.MOV.U32 R49, RZ, RZ, R42 ;  /* 0x000000ffff317224 */ /* 0x000fe200078e002a */
[----:B------:R-:W-:Y:S01]  /*434b0*/  MOV R42, R27 ;  /* 0x0000001b002a7202 */ /* 0x000fe20000000f00 */
[----:B------:R-:W-:Y:S02]  /*434c0*/  IMAD.MOV.U32 R20, RZ, RZ, R21 ;  /* 0x000000ffff147224 */ /* 0x000fe400078e0015 */
[----:B------:R-:W-:Y:S02]  /*434d0*/  IMAD.MOV.U32 R21, RZ, RZ, R24 ;  /* 0x000000ffff157224 */ /* 0x000fe400078e0018 */
.L_x_15087:
[----:B------:R-:W-:Y:S05]  /*434e0*/  BSYNC B1 ;  /* 0x0000000000017941 */ /* 0x000fea0003800000 */
.L_x_15085:
        /* <DEDUP_REMOVED lines=9> */
.L_x_15089:
[----:B------:R-:W-:Y:S01]  /*43580*/  IMAD.MOV.U32 R44, RZ, RZ, R49 ;  /* 0x000000ffff2c7224 */ /* 0x000fe200078e0031 */
[----:B------:R-:W-:Y:S01]  /*43590*/  MOV R49, R28 ;  /* 0x0000001c00317202 */ /* 0x000fe20000000f00 */
[----:B------:R-:W-:Y:S02]  /*435a0*/  IMAD.MOV.U32 R46, RZ, RZ, R20 ;  /* 0x000000ffff2e7224 */ /* 0x000fe400078e0014 */
[----:B------:R-:W-:Y:S02]  /*435b0*/  IMAD.MOV.U32 R20, RZ, RZ, R33 ;  /* 0x000000ffff147224 */ /* 0x000fe400078e0021 */
.L_x_15090:
[----:B------:R-:W-:Y:S05]  /*435c0*/  BSYNC B1 ;  /* 0x0000000000017941 */ /* 0x000fea0003800000 */
.L_x_15088:
        /* <DEDUP_REMOVED lines=9> */
.L_x_15092:
[----:B------:R-:W-:Y:S01]  /*43660*/  IMAD.MOV.U32 R53, RZ, RZ, R44 ;  /* 0x000000ffff357224 */ /* 0x000fe200078e002c */
[----:B------:R-:W-:Y:S01]  /*43670*/  MOV R44, R30 ;  /* 0x0000001e002c7202 */ /* 0x000fe20000000f00 */
[----:B------:R-:W-:Y:S02]  /*43680*/  IMAD.MOV.U32 R48, RZ, RZ, R46 ;  /* 0x000000ffff307224 */ /* 0x000fe400078e002e */
[----:B------:R-:W-:Y:S02]  /*43690*/  IMAD.MOV.U32 R46, RZ, RZ, R35 ;  /* 0x000000ffff2e7224 */ /* 0x000fe400078e0023 */
.L_x_15093:
[----:B------:R-:W-:Y:S05]  /*436a0*/  BSYNC B1 ;  /* 0x0000000000017941 */ /* 0x000fea0003800000 */
.L_x_15091:
        /* <DEDUP_REMOVED lines=9> */
.L_x_15095:
[----:B------:R-:W-:Y:S01]  /*43740*/  IMAD.MOV.U32 R52, RZ, RZ, R53 ;  /* 0x000000ffff347224 */ /* 0x000fe200078e0035 */
[----:B------:R-:W-:Y:S01]  /*43750*/  MOV R53, R0 ;  /* 0x0000000000357202 */ /* 0x000fe20000000f00 */
[----:B------:R-:W-:Y:S02]  /*43760*/  IMAD.MOV.U32 R54, RZ, RZ, R48 ;  /* 0x000000ffff367224 */ /* 0x000fe400078e0030 */
[----:B------:R-:W-:Y:S02]  /*43770*/  IMAD.MOV.U32 R48, RZ, RZ, R37 ;  /* 0x000000ffff307224 */ /* 0x000fe400078e0025 */
.L_x_15096:
[----:B------:R-:W-:Y:S05]  /*43780*/  BSYNC B1 ;  /* 0x0000000000017941 */ /* 0x000fea0003800000 */
.L_x_15094:
        /* <DEDUP_REMOVED lines=9> */
.L_x_15098:
[----:B------:R-:W-:Y:S01]  /*43820*/  IMAD.MOV.U32 R55, RZ, RZ, R52 ;  /* 0x000000ffff377224 */ /* 0x000fe200078e0034 */
[----:B------:R-:W-:Y:S01]  /*43830*/  MOV R52, R15 ;  /* 0x0000000f00347202 */ /* 0x000fe20000000f00 */
[----:B------:R-:W-:Y:S02]  /*43840*/  IMAD.MOV.U32 R57, RZ, RZ, R54 ;  /* 0x000000ffff397224 */ /* 0x000fe400078e0036 */
[----:B------:R-:W-:Y:S02]  /*43850*/  IMAD.MOV.U32 R54, RZ, RZ, R2 ;  /* 0x000000ffff367224 */ /* 0x000fe400078e0002 */
.L_x_15099:
[----:B------:R-:W-:Y:S05]  /*43860*/  BSYNC B1 ;  /* 0x0000000000017941 */ /* 0x000fea0003800000 */
.L_x_15097:
        /* <DEDUP_REMOVED lines=16> */
.L_x_15101:
[----:B------:R-:W-:Y:S01]  /*43970*/  MOV R19, R36 ;  /* 0x0000002400137202 */ /* 0x000fe20000000f00 */
[----:B------:R-:W-:Y:S02]  /*43980*/  IMAD.MOV.U32 R15, RZ, RZ, R56 ;  /* 0x000000ffff0f7224 */ /* 0x000fe400078e0038 */
[----:B------:R-:W-:Y:S02]  /*43990*/  IMAD.MOV.U32 R56, RZ, RZ, R4 ;  /* 0x000000ffff387224 */ /* 0x000fe400078e0004 */
[----:B------:R-:W-:Y:S02]  /*439a0*/  IMAD.MOV.U32 R36, RZ, RZ, R51 ;  /* 0x000000ffff247224 */ /* 0x000fe400078e0033 */
.L_x_15102:
[----:B------:R-:W-:Y:S05]  /*439b0*/  BSYNC B1 ;  /* 0x0000000000017941 */ /* 0x000fea0003800000 */
.L_x_15100:
        /* <DEDUP_REMOVED lines=9> */
.L_x_15104:
[----:B------:R-:W-:Y:S01]  /*43a50*/  MOV R18, R19 ;  /* 0x0000001300127202 */ /* 0x000fe20000000f00 */
[----:B------:R-:W-:Y:S02]  /*43a60*/  IMAD.MOV.U32 R14, RZ, RZ, R15 ;  /* 0x000000ffff0e7224 */ /* 0x000fe400078e000f */
[----:B------:R-:W-:Y:S02]  /*43a70*/  IMAD.MOV.U32 R19, RZ, RZ, R32 ;  /* 0x000000ffff137224 */ /* 0x000fe400078e0020 */
[----:B------:R-:W-:Y:S02]  /*43a80*/  IMAD.MOV.U32 R15, RZ, RZ, R5 ;  /* 0x000000ffff0f7224 */ /* 0x000fe400078e0005 */
.L_x_15105:
[----:B------:R-:W-:Y:S05]  /*43a90*/  BSYNC B1 ;  /* 0x0000000000017941 */ /* 0x000fea0003800000 */
.L_x_15103:
        /* <DEDUP_REMOVED lines=9> */
.L_x_15107:
[----:B------:R-:W-:Y:S01]  /*43b30*/  MOV R17, R18 ;  /* 0x0000001200117202 */ /* 0x000fe20000000f00 */
[----:B------:R-:W-:Y:S02]  /*43b40*/  IMAD.MOV.U32 R13, RZ, RZ, R14 ;  /* 0x000000ffff0d7224 */ /* 0x000fe400078e000e */
[----:B------:R-:W-:Y:S02]  /*43b50*/  IMAD.MOV.U32 R18, RZ, RZ, R39 ;  /* 0x000000ffff127224 */ /* 0x000fe400078e0027 */
[----:B------:R-:W-:Y:S02]  /*43b60*/  IMAD.MOV.U32 R14, RZ, RZ, R6 ;  /* 0x000000ffff0e7224 */ /* 0x000fe400078e0006 */
.L_x_15108:
[----:B------:R-:W-:Y:S05]  /*43b70*/  BSYNC B1 ;  /* 0x0000000000017941 */ /* 0x000fea0003800000 */
.L_x_15106:
        /* <DEDUP_REMOVED lines=9> */
.L_x_15110:
[----:B------:R-:W-:Y:S01]  /*43c10*/  MOV R16, R17 ;  /* 0x0000001100107202 */ /* 0x000fe20000000f00 */
[----:B------:R-:W-:Y:S02]  /*43c20*/  IMAD.MOV.U32 R12, RZ, RZ, R13 ;  /* 0x000000ffff0c7224 */ /* 0x000fe400078e000d */
[----:B------:R-:W-:Y:S02]  /*43c30*/  IMAD.MOV.U32 R17, RZ, RZ, R7 ;  /* 0x000000ffff117224 */ /* 0x000fe400078e0007 */
[----:B------:R-:W-:Y:S02]  /*43c40*/  IMAD.MOV.U32 R13, RZ, RZ, R34 ;  /* 0x000000ffff0d7224 */ /* 0x000fe400078e0022 */
.L_x_15111:
[----:B------:R-:W-:Y:S05]  /*43c50*/  BSYNC B1 ;  /* 0x0000000000017941 */ /* 0x000fea0003800000 */
.L_x_15109:
        /* <DEDUP_REMOVED lines=9> */
.L_x_15113:
[----:B------:R-:W-:Y:S01]  /*43cf0*/  MOV R31, R16 ;  /* 0x00000010001f7202 */ /* 0x000fe20000000f00 */
[----:B------:R-:W-:Y:S02]  /*43d00*/  IMAD.MOV.U32 R35, RZ, RZ, R12 ;  /* 0x000000ffff237224 */ /* 0x000fe400078e000c */
[----:B------:R-:W-:Y:S02]  /*43d10*/  IMAD.MOV.U32 R16, RZ, RZ, R41 ;  /* 0x000000ffff107224 */ /* 0x000fe400078e0029 */
[----:B------:R-:W-:Y:S02]  /*43d20*/  IMAD.MOV.U32 R12, RZ, RZ, R8 ;  /* 0x000000ffff0c7224 */ /* 0x000fe400078e0008 */
.L_x_15114:
[----:B------:R-:W-:Y:S05]  /*43d30*/  BSYNC B1 ;  /* 0x0000000000017941 */ /* 0x000fea0003800000 */
.L_x_15112:
        /* <DEDUP_REMOVED lines=9> */
.L_x_15116:
[----:B------:R-:W-:Y:S01]  /*43dd0*/  MOV R30, R31 ;  /* 0x0000001f001e7202 */ /* 0x000fe20000000f00 */
[----:B------:R-:W-:Y:S02]  /*43de0*/  IMAD.MOV.U32 R34, RZ, RZ, R35 ;  /* 0x000000ffff227224 */ /* 0x000fe400078e0023 */
[----:B------:R-:W-:Y:S02]  /*43df0*/  IMAD.MOV.U32 R31, RZ, RZ, R9 ;  /* 0x000000ffff1f7224 */ /* 0x000fe400078e0009 */
[----:B------:R-:W-:Y:S02]  /*43e00*/  IMAD.MOV.U32 R35, RZ, RZ, R38 ;  /* 0x000000ffff237224 */ /* 0x000fe400078e0026 */
.L_x_15117:
[----:B------:R-:W-:Y:S05]  /*43e10*/  BSYNC B1 ;  /* 0x0000000000017941 */ /* 0x000fea0003800000 */
.L_x_15115:
        /* <DEDUP_REMOVED lines=9> */
.L_x_15119:
[----:B------:R-:W-:Y:S01]  /*43eb0*/  MOV R29, R30 ;  /* 0x0000001e001d7202 */ /* 0x000fe20000000f00 */
[----:B------:R-:W-:Y:S02]  /*43ec0*/  IMAD.MOV.U32 R33, RZ, RZ, R34 ;  /* 0x000000ffff217224 */ /* 0x000fe400078e0022 */
[----:B------:R-:W-:Y:S02]  /*43ed0*/  IMAD.MOV.U32 R30, RZ, RZ, R43 ;  /* 0x000000ffff1e7224 */ /* 0x000fe400078e002b */
[----:B------:R-:W-:Y:S02]  /*43ee0*/  IMAD.MOV.U32 R34, RZ, RZ, R10 ;  /* 0x000000ffff227224 */ /* 0x000fe400078e000a */
.L_x_15120:
[----:B------:R-:W-:Y:S05]  /*43ef0*/  BSYNC B1 ;  /* 0x0000000000017941 */ /* 0x000fea0003800000 */
.L_x_15118:
        /* <DEDUP_REMOVED lines=9> */
.L_x_15122:
[----:B------:R-:W-:Y:S01]  /*43f90*/  MOV R28, R29 ;  /* 0x0000001d001c7202 */ /* 0x000fe20000000f00 */
[----:B------:R-:W-:Y:S02]  /*43fa0*/  IMAD.MOV.U32 R32, RZ, RZ, R33 ;  /* 0x000000ffff207224 */ /* 0x000fe400078e0021 */
[----:B------:R-:W-:Y:S02]  /*43fb0*/  IMAD.MOV.U32 R29, RZ, RZ, R11 ;  /* 0x000000ffff1d7224 */ /* 0x000fe400078e000b */
[----:B------:R-:W-:Y:S02]  /*43fc0*/  IMAD.MOV.U32 R33, RZ, RZ, R40 ;  /* 0x000000ffff217224 */ /* 0x000fe400078e0028 */
.L_x_15123:
[----:B------:R-:W-:Y:S05]  /*43fd0*/  BSYNC B1 ;  /* 0x0000000000017941 */ /* 0x000fea0003800000 */
.L_x_15121:
        /* <DEDUP_REMOVED lines=9> */
.L_x_15125:
[----:B------:R-:W-:Y:S01]  /*44070*/  MOV R23, R28 ;  /* 0x0000001c00177202 */ /* 0x000fe20000000f00 */
[----:B------:R-:W-:Y:S02]  /*44080*/  IMAD.MOV.U32 R27, RZ, RZ, R32 ;  /* 0x000000ffff1b7224 */ /* 0x000fe400078e0020 */
[----:B------:R-:W-:Y:S02]  /*44090*/  IMAD.MOV.U32 R28, RZ, RZ, R45 ;  /* 0x000000ffff1c7224 */ /* 0x000fe400078e002d */
[----:B------:R-:W-:Y:S02]  /*440a0*/  IMAD.MOV.U32 R32, RZ, RZ, R22 ;  /* 0x000000ffff207224 */ /* 0x000fe400078e0016 */
.L_x_15126:
[----:B------:R-:W-:Y:S05]  /*440b0*/  BSYNC B1 ;  /* 0x0000000000017941 */ /* 0x000fea0003800000 */
.L_x_15124:
        /* <DEDUP_REMOVED lines=9> */
.L_x_15128:
[----:B------:R-:W-:Y:S01]  /*44150*/  MOV R22, R23 ;  /* 0x0000001700167202 */ /* 0x000fe20000000f00 */
[----:B------:R-:W-:Y:S02]  /*44160*/  IMAD.MOV.U32 R26, RZ, RZ, R27 ;  /* 0x000000ffff1a7224 */ /* 0x000fe400078e001b */
[----:B------:R-:W-:Y:S02]  /*44170*/  IMAD.MOV.U32 R23, RZ, RZ, R42 ;  /* 0x000000ffff177224 */ /* 0x000fe400078e002a */
[----:B------:R-:W-:Y:S02]  /*44180*/  IMAD.MOV.U32 R27, RZ, RZ, R21 ;  /* 0x000000ffff1b7224 */ /* 0x000fe400078e0015 */
.L_x_15129:
[----:B------:R-:W-:Y:S05]  /*44190*/  BSYNC B1 ;  /* 0x0000000000017941 */ /* 0x000fea0003800000 */
.L_x_15127:
        /* <DEDUP_REMOVED lines=9> */
.L_x_15131:
[----:B------:R-:W-:Y:S01]  /*44230*/  MOV R21, R22 ;  /* 0x0000001600157202 */ /* 0x000fe20000000f00 */
[----:B------:R-:W-:Y:S02]  /*44240*/  IMAD.MOV.U32 R25, RZ, RZ, R26 ;  /* 0x000000ffff197224 */ /* 0x000fe400078e001a */
[----:B------:R-:W-:Y:S02]  /*44250*/  IMAD.MOV.U32 R22, RZ, RZ, R49 ;  /* 0x000000ffff167224 */ /* 0x000fe400078e0031 */
[----:B------:R-:W-:Y:S02]  /*44260*/  IMAD.MOV.U32 R26, RZ, RZ, R20 ;  /* 0x000000ffff1a7224 */ /* 0x000fe400078e0014 */
.L_x_15132:
[----:B------:R-:W-:Y:S05]  /*44270*/  BSYNC B1 ;  /* 0x0000000000017941 */ /* 0x000fea0003800000 */
.L_x_15130:
        /* <DEDUP_REMOVED lines=9> */
.L_x_15134:
[----:B------:R-:W-:Y:S01]  /*44310*/  MOV R20, R21 ;  /* 0x0000001500147202 */ /* 0x000fe20000000f00 */
[----:B------:R-:W-:Y:S02]  /*44320*/  IMAD.MOV.U32 R24, RZ, RZ, R25 ;  /* 0x000000ffff187224 */ /* 0x000fe400078e0019 */
[----:B------:R-:W-:Y:S02]  /*44330*/  IMAD.MOV.U32 R21, RZ, RZ, R44 ;  /* 0x000000ffff157224 */ /* 0x000fe400078e002c */
[----:B------:R-:W-:Y:S02]  /*44340*/  IMAD.MOV.U32 R25, RZ, RZ, R46 ;  /* 0x000000ffff197224 */ /* 0x000fe400078e002e */
.L_x_15135:
[----:B------:R-:W-:Y:S05]  /*44350*/  BSYNC B1 ;  /* 0x0000000000017941 */ /* 0x000fea0003800000 */
.L_x_15133:
        /* <DEDUP_REMOVED lines=9> */
.L_x_15137:
[----:B------:R-:W-:Y:S01]  /*443f0*/  MOV R51, R20 ;  /* 0x0000001400337202 */ /* 0x000fe20000000f00 */
[----:B------:R-:W-:Y:S02]  /*44400*/  IMAD.MOV.U32 R39, RZ, RZ, R24 ;  /* 0x000000ffff277224 */ /* 0x000fe400078e0018 */
[----:B------:R-:W-:Y:S02]  /*44410*/  IMAD.MOV.U32 R20, RZ, RZ, R53 ;  /* 0x000000ffff147224 */ /* 0x000fe400078e0035 */
[----:B------:R-:W-:Y:S02]  /*44420*/  IMAD.MOV.U32 R24, RZ, RZ, R48 ;  /* 0x000000ffff187224 */ /* 0x000fe400078e0030 */
.L_x_15138:
[----:B------:R-:W-:Y:S05]  /*44430*/  BSYNC B1 ;  /* 0x0000000000017941 */ /* 0x000fea0003800000 */
.L_x_15136:
        /* <DEDUP_REMOVED lines=9> */
.L_x_15140:
[----:B------:R-:W-:Y:S01]  /*444d0*/  MOV R50, R51 ;  /* 0x0000003300327202 */ /* 0x000fe20000000f00 */
[----:B------:R-:W-:Y:S02]  /*444e0*/  IMAD.MOV.U32 R38, RZ, RZ, R39 ;  /* 0x000000ffff267224 */ /* 0x000fe400078e0027 */
[----:B------:R-:W-:Y:S02]  /*444f0*/  IMAD.MOV.U32 R51, RZ, RZ, R52 ;  /* 0x000000ffff337224 */ /* 0x000fe400078e0034 */
[----:B------:R-:W-:Y:S02]  /*44500*/  IMAD.MOV.U32 R39, RZ, RZ, R54 ;  /* 0x000000ffff277224 */ /* 0x000fe400078e0036 */
.L_x_15141:
[----:B------:R-:W-:Y:S05]  /*44510*/  BSYNC B1 ;  /* 0x0000000000017941 */ /* 0x000fea0003800000 */
.L_x_15139:
        /* <DEDUP_REMOVED lines=8> */
.L_x_15142:
[----:B------:R-:W-:Y:S01]  /*445a0*/  MOV R60, R50 ;  /* 0x00000032003c7202 */ /* 0x000fe20000000f00 */
[----:B------:R-:W-:Y:S02]  /*445b0*/  IMAD.MOV.U32 R37, RZ, RZ, R38 ;  /* 0x000000ffff257224 */ /* 0x000fe400078e0026 */
[----:B------:R-:W-:Y:S02]  /*445c0*/  IMAD.MOV.U32 R50, RZ, RZ, R55 ;  /* 0x000000ffff327224 */ /* 0x000fe400078e0037 */
[----:B------:R-:W-:Y:S02]  /*445d0*/  IMAD.MOV.U32 R38, RZ, RZ, R57 ;  /* 0x000000ffff267224 */ /* 0x000fe400078e0039 */
.L_x_14424:
[----:B-1234-:R-:W-:Y:S05]  /*445e0*/  BSYNC B0 ;  /* 0x0000000000007941 */ /* 0x01efea0003800000 */
.L_x_14423:
[----:B------:R-:W-:Y:S01]  /*445f0*/  ISETP.NE.AND P0, PT, R58, RZ, PT ;  /* 0x000000ff3a00720c */ /* 0x000fe20003f05270 */
[----:B------:R-:W-:Y:S01]  /*44600*/  BSSY B0, `(.L_x_15143) ;  /* 0x000000d000007945 */ /* 0x000fe20003800000 */
[----:B------:R-:W-:-:S11]  /*44610*/  ISETP.NE.AND P1, PT, R64, RZ, PT ;  /* 0x000000ff4000720c */ /* 0x000fd60003f25270 */
[----:B------:R-:W-:Y:S05]  /*44620*/  @P0 BRA `(.L_x_15144) ;  /* 0x000000a000000947 */ /* 0x000fea0003800000 */
        /* <DEDUP_REMOVED lines=9> */
[----:B------:R1:W-:Y:S02]  /*446c0*/  STS.128 [0x30], R16 ;  /* 0x00003010ff007388 */ /* 0x0003e40000000c00 */
.L_x_15144:
[----:B------:R-:W-:Y:S05]  /*446d0*/  BSYNC B0 ;  /* 0x0000000000007941 */ /* 0x000fea0003800000 */
.L_x_15143:
[----:B------:R-:W-:Y:S06]  /*446e0*/  BAR.SYNC.DEFER_BLOCKING 0x0 ;  /* 0x0000000000007b1d */ /* 0x000fec0000010000 */
[----:B------:R-:W-:Y:S05]  /*446f0*/  @P1 EXIT ;  /* 0x000000000000194d */ /* 0x000fea0003800000 */
        /* <DEDUP_REMOVED lines=19> */
.L_x_15145:
        /* <DEDUP_REMOVED lines=13> */
.L_x_20582:


//--------------------- .text._ZN17fastertransformer17batch_topK_kernelIfLi16ELi256EEEvPiPT_S1_ --------------------------
	.section	.text._ZN17fastertransformer17batch_topK_kernelIfLi16ELi256EEEvPiPT_S1_,"ax",@progbits
	.sectioninfo	@"SHI_REGISTERS=32"
	.align	128
        .global         _ZN17fastertransformer17batch_topK_kernelIfLi16ELi256EEEvPiPT_S1_
        .type           _ZN17fastertransformer17batch_topK_kernelIfLi16ELi256EEEvPiPT_S1_,@function
        .size           _ZN17fastertransformer17batch_topK_kernelIfLi16ELi256EEEvPiPT_S1_,(.L_x_20583 - _ZN17fastertransformer17batch_topK_kernelIfLi16ELi256EEEvPiPT_S1_)
        .other          _ZN17fastertransformer17batch_topK_kernelIfLi16ELi256EEEvPiPT_S1_,@"STO_CUDA_ENTRY STV_DEFAULT"
_ZN17fastertransformer17batch_topK_kernelIfLi16ELi256EEEvPiPT_S1_:
.text._ZN17fastertransformer17batch_topK_kernelIfLi16ELi256EEEvPiPT_S1_:
[----:B------:R-:W-:Y:S02]  /*0000*/  IMAD.MOV.U32 R1, RZ, RZ, c[0x0][0x28] ;  /* 0x00000a00ff017624 */ /* 0x000fe400078e00ff */
[----:B------:R-:W0:Y:S02]  /*0010*/  S2R R0, SR_TID.X ;  /* 0x0000000000007919 */ /* 0x000e240000002100 */
[----:B0-----:R-:W-:-:S13]  /*0020*/  ISETP.NE.AND P0, PT, R0, RZ, PT ;  /* 0x000000ff0000720c */ /* 0x001fda0003f05270 */
[----:B------:R-:W-:Y:S05]  /*0030*/  @P0 EXIT ;  /* 0x000000000000094d */ /* 0x000fea0003800000 */
[----:B------:R-:W0:Y:S01]  /*0040*/  S2UR UR25, SR_CTAID.X ;  /* 0x00000000001979c3 */ /* 0x000e220000002500 */
[----:B------:R-:W-:Y:S01]  /*0050*/  UMOV UR28, 0x4 ;  /* 0x00000004001c7882 */ /* 0x000fe20000000000 */
[----:B------:R-:W-:Y:S01]  /*0060*/  IMAD.MOV.U32 R6, RZ, RZ, RZ ;  /* 0x000000ffff067224 */ /* 0x000fe200078e00ff */
[----:B------:R-:W-:Y:S01]  /*0070*/  ULDC.64 UR4, c[0x0][0x160] ;  /* 0x0000580000047ab9 */ /* 0x000fe20000000a00 */
[----:B------:R-:W-:Y:S01]  /*0080*/  IMAD.MOV.U32 R0, RZ, RZ, -0x1 ;  /* 0xffffffffff007424 */ /* 0x000fe200078e00ff */
[----:B------:R-:W-:Y:S01]  /*0090*/  ULDC.64 UR6, c[0x0][0x168] ;  /* 0x00005a0000067ab9 */ /* 0x000fe20000000a00 */
        /* <DEDUP_REMOVED lines=19> */
[----:B0-----:R-:W-:Y:S01]  /*01d0*/  USHF.L.U32 UR8, UR25, 0x8, URZ ;  /* 0x0000000819087899 */ /* 0x001fe2000800063f */
[----:B------:R-:W-:Y:S01]  /*01e0*/  IMAD.MOV.U32 R7, RZ, RZ, -0x1 ;  /* 0xffffffffff077424 */ /* 0x000fe200078e00ff */
[----:B------:R-:W-:-:S02]  /*01f0*/  UMOV UR14, 0xff7fffff ;  /* 0xff7fffff000e7882 */ /* 0x000fc40000000000 */
[----:B------:R-:W-:Y:S02]  /*0200*/  UIMAD.WIDE UR4, UR8, UR28, UR4 ;  /* 0x0000001c080472a5 */ /* 0x000fe4000f8e0204 */
[----:B------:R-:W-:Y:S02]  /*0210*/  UIMAD.WIDE UR6, UR8, UR28, UR6 ;  /* 0x0000001c080672a5 */ /* 0x000fe4000f8e0206 */
[----:B------:R-:W-:Y:S02]  /*0220*/  UMOV UR15, 0xff7fffff ;  /* 0xff7fffff000f7882 */ /* 0x000fe40000000000 */
[----:B------:R-:W-:Y:S02]  /*0230*/  UMOV UR16, 0xff7fffff ;  /* 0xff7fffff00107882 */ /* 0x000fe40000000000 */
[----:B------:R-:W-:Y:S02]  /*0240*/  UMOV UR17, 0xff7fffff ;  /* 0xff7fffff00117882 */ /* 0x000fe40000000000 */
[----:B------:R-:W-:-:S02]  /*0250*/  UMOV UR18, 0xff7fffff ;  /* 0xff7fffff00127882 */ /* 0x000fc40000000000 */
[----:B------:R-:W-:Y:S02]  /*0260*/  UMOV UR19, 0xff7fffff ;  /* 0xff7fffff00137882 */ /* 0x000fe40000000000 */
[----:B------:R-:W-:Y:S02]  /*0270*/  UMOV UR20, 0xff7fffff ;  /* 0xff7fffff00147882 */ /* 0x000fe40000000000 */
[----:B------:R-:W-:Y:S02]  /*0280*/  UMOV UR21, 0xff7fffff ;  /* 0xff7fffff00157882 */ /* 0x000fe40000000000 */
[----:B------:R-:W-:Y:S02]  /*0290*/  UMOV UR22, 0xff7fffff ;  /* 0xff7fffff00167882 */ /* 0x000fe40000000000 */
[----:B------:R-:W-:Y:S02]  /*02a0*/  UMOV UR23, 0xff7fffff ;  /* 0xff7fffff00177882 */ /* 0x000fe40000000000 */
[----:B------:R-:W-:-:S02]  /*02b0*/  UMOV UR24, 0xff7fffff ;  /* 0xff7fffff00187882 */ /* 0x000fc40000000000 */
[----:B------:R-:W-:Y:S02]  /*02c0*/  ULDC.64 UR26, c[0x0][0x118] ;  /* 0x00004600001a7ab9 */ /* 0x000fe40000000a00 */
[----:B------:R-:W-:Y:S02]  /*02d0*/  UMOV UR8, UR4 ;  /* 0x0000000400087c82 */ /* 0x000fe40008000000 */
[----:B------:R-:W-:Y:S02]  /*02e0*/  UMOV UR28, UR5 ;  /* 0x00000005001c7c82 */ /* 0x000fe40008000000 */
.L_x_15179:
[----:B------:R-:W-:Y:S02]  /*02f0*/  IMAD.U32 R2, RZ, RZ, UR6 ;  /* 0x00000006ff027e24 */ /* 0x000fe4000f8e00ff */
[----:B------:R-:W-:-:S05]  /*0300*/  IMAD.U32 R3, RZ, RZ, UR7 ;  /* 0x00000007ff037e24 */ /* 0x000fca000f8e00ff */
[----:B------:R-:W2:Y:S01]  /*0310*/  LDG.E R2, [R2.64] ;  /* 0x0000001a02027981 */ /* 0x000ea2000c1e1900 */
[----:B------:R-:W-:Y:S01]  /*0320*/  IMAD.U32 R5, RZ, RZ, UR28 ;  /* 0x0000001cff057e24 */ /* 0x000fe2000f8e00ff */
[----:B------:R-:W-:Y:S02]  /*0330*/  MOV R4, UR8 ;  /* 0x0000000800047c02 */ /* 0x000fe40008000f00 */
[----:B------:R-:W-:-:S03]  /*0340*/  IADD3 R6, R6, 0x1, RZ ;  /* 0x0000000106067810 */ /* 0x000fc60007ffe0ff */
[----:B------:R0:W5:Y:S01]  /*0350*/  LDG.E R5, [R4.64] ;  /* 0x0000001a04057981 */ /* 0x000162000c1e1900 */
[----:B------:R-:W-:Y:S02]  /*0360*/  ISETP.NE.AND P1, PT, R6, 0x100, PT ;  /* 0x000001000600780c */ /* 0x000fe40003f25270 */
[----:B--2---:R-:W-:-:S04]  /*0370*/  FSETP.LEU.FTZ.AND P0, PT, R2, UR9, PT ;  /* 0x0000000902007c0b */ /* 0x004fc8000bf1b000 */
[----:B------:R-:W-:-:S13]  /*0380*/  ISETP.EQ.OR P0, PT, R0, -0x1, !P0 ;  /* 0xffffffff0000780c */ /* 0x000fda0004702670 */
[----:B------:R-:W-:Y:S05]  /*0390*/  @P0 BRA `(.L_x_15146) ;  /* 0x0000005000000947 */ /* 0x000fea0003800000 */
[----:B0-----:R-:W-:Y:S01]  /*03a0*/  FSETP.NEU.FTZ.AND P0, PT, R2, UR9, PT ;  /* 0x0000000902007c0b */ /* 0x001fe2000bf1d000 */
[----:B------:R-:W-:Y:S01]  /*03b0*/  UMOV UR4, UR9 ;  /* 0x0000000900047c82 */ /* 0x000fe20008000000 */
[----:B------:R-:W-:Y:S02]  /*03c0*/  IMAD.MOV.U32 R3, RZ, RZ, R0 ;  /* 0x000000ffff037224 */ /* 0x000fe400078e0000 */
[----:B-----5:R-:W-:-:S13]  /*03d0*/  ISETP.LE.OR P0, PT, R0, R5, P0 ;  /* 0x000000050000720c */ /* 0x020fda0000703670 */
[----:B------:R-:W-:Y:S05]  /*03e0*/  @P0 BRA `(.L_x_15147) ;  /* 0x0000002000000947 */ /* 0x000fea0003800000 */
.L_x_15146:
[----:B0-----:R0:W1:Y:S02]  /*03f0*/  R2UR UR4, R2 ;  /* 0x00000000020473c2 */ /* 0x00106400000e0000 */
[----:B01---5:R-:W-:-:S06]  /*0400*/  IMAD.MOV.U32 R3, RZ, RZ, R5 ;  /* 0x000000ffff037224 */ /* 0x023fcc00078e0005 */
.L_x_15147:
[----:B------:R-:W-:-:S04]  /*0410*/  MOV R0, UR4 ;  /* 0x0000000400007c02 */ /* 0x000fc80008000f00 */
[----:B------:R-:W-:-:S04]  /*0420*/  FSETP.GT.FTZ.AND P0, PT, R0, UR10, PT ;  /* 0x0000000a00007c0b */ /* 0x000fc8000bf14000 */
[----:B------:R-:W-:-:S13]  /*0430*/  ISETP.EQ.OR P0, PT, R16, -0x1, P0 ;  /* 0xffffffff1000780c */ /* 0x000fda0000702670 */
[----:B------:R-:W-:Y:S05]  /*0440*/  @P0 BRA `(.L_x_15148) ;  /* 0x0000008000000947 */ /* 0x000fea0003800000 */
[----:B------:R-:W-:Y:S01]  /*0450*/  IMAD.U32 R0, RZ, RZ, UR4 ;  /* 0x00000004ff007e24 */ /* 0x000fe2000f8e00ff */
[----:B------:R-:W-:Y:S01]  /*0460*/  UMOV UR9, UR4 ;  /* 0x0000000400097c82 */ /* 0x000fe20008000000 */
[----:B------:R-:W-:Y:S01]  /*0470*/  IMAD.MOV.U32 R2, RZ, RZ, R16 ;  /* 0x000000ffff027224 */ /* 0x000fe200078e0010 */
[----:B------:R-:W-:Y:S02]  /*0480*/  UMOV UR5, UR10 ;  /* 0x0000000a00057c82 */ /* 0x000fe40008000000 */
[----:B------:R-:W-:Y:S01]  /*0490*/  FSETP.NEU.FTZ.AND P0, PT, R0, UR10, PT ;  /* 0x0000000a00007c0b */ /* 0x000fe2000bf1d000 */
[----:B------:R-:W-:-:S03]  /*04a0*/  IMAD.MOV.U32 R0, RZ, RZ, R3 ;  /* 0x000000ffff007224 */ /* 0x000fc600078e0003 */
[----:B------:R-:W-:-:S13]  /*04b0*/  ISETP.GE.OR P0, PT, R3, R16, P0 ;  /* 0x000000100300720c */ /* 0x000fda0000706670 */
[----:B------:R-:W-:Y:S05]  /*04c0*/  @P0 BRA `(.L_x_15149) ;  /* 0x0000004000000947 */ /* 0x000fea0003800000 */
.L_x_15148:
[----:B------:R-:W-:Y:S01]  /*04d0*/  MOV R0, R16 ;  /* 0x0000001000007202 */ /* 0x000fe20000000f00 */
[----:B------:R-:W-:Y:S01]  /*04e0*/  IMAD.MOV.U32 R2, RZ, RZ, R3 ;  /* 0x000000ffff027224 */ /* 0x000fe200078e0003 */
[----:B------:R-:W-:Y:S02]  /*04f0*/  UMOV UR9, UR10 ;  /* 0x0000000a00097c82 */ /* 0x000fe40008000000 */
[----:B------:R-:W-:Y:S02]  /*0500*/  UMOV UR5, UR4 ;  /* 0x0000000400057c82 */ /* 0x000fe40008000000 */
.L_x_15149:
[----:B------:R-:W-:-:S05]  /*0510*/  IMAD.U32 R3, RZ, RZ, UR5 ;  /* 0x00000005ff037e24 */ /* 0x000fca000f8e00ff */
[----:B------:R-:W-:-:S04]  /*0520*/  FSETP.GT.FTZ.AND P0, PT, R3, UR11, PT ;  /* 0x0000000b03007c0b */ /* 0x000fc8000bf14000 */
[----:B------:R-:W-:-:S13]  /*0530*/  ISETP.EQ.OR P0, PT, R17, -0x1, P0 ;  /* 0xffffffff1100780c */ /* 0x000fda0000702670 */
[----:B------:R-:W-:Y:S05]  /*0540*/  @P0 BRA `(.L_x_15150) ;  /* 0x0000008000000947 */ /* 0x000fea0003800000 */
[----:B------:R-:W-:Y:S01]  /*0550*/  IMAD.U32 R3, RZ, RZ, UR5 ;  /* 0x00000005ff037e24 */ /* 0x000fe2000f8e00ff */
[----:B------:R-:W-:Y:S01]  /*0560*/  UMOV UR10, UR5 ;  /* 0x00000005000a7c82 */ /* 0x000fe20008000000 */
[----:B------:R-:W-:Y:S01]  /*0570*/  MOV R16, R2 ;  /* 0x0000000200107202 */ /* 0x000fe20000000f00 */
[----:B------:R-:W-:Y:S02]  /*0580*/  UMOV UR4, UR11 ;  /* 0x0000000b00047c82 */ /* 0x000fe40008000000 */
[----:B------:R-:W-:Y:S01]  /*0590*/  FSETP.NEU.FTZ.AND P0, PT, R3, UR11, PT ;  /* 0x0000000b03007c0b */ /* 0x000fe2000bf1d000 */
[----:B------:R-:W-:-:S03]  /*05a0*/  IMAD.MOV.U32 R3, RZ, RZ, R17 ;  /* 0x000000ffff037224 */ /* 0x000fc600078e0011 */
[----:B------:R-:W-:-:S13]  /*05b0*/  ISETP.GE.OR P0, PT, R2, R17, P0 ;  /* 0x000000110200720c */ /* 0x000fda0000706670 */
[----:B------:R-:W-:Y:S05]  /*05c0*/  @P0 BRA `(.L_x_15151) ;  /* 0x0000004000000947 */ /* 0x000fea0003800000 */
.L_x_15150:
[----:B------:R-:W-:Y:S01]  /*05d0*/  IMAD.MOV.U32 R16, RZ, RZ, R17 ;  /* 0x000000ffff107224 */ /* 0x000fe200078e0011 */
[----:B------:R-:W-:Y:S01]  /*05e0*/  UMOV UR10, UR11 ;  /* 0x0000000b000a7c82 */ /* 0x000fe20008000000 */
[----:B------:R-:W-:Y:S01]  /*05f0*/  IMAD.MOV.U32 R3, RZ, RZ, R2 ;  /* 0x000000ffff037224 */ /* 0x000fe200078e0002 */
[----:B------:R-:W-:Y:S02]  /*0600*/  UMOV UR4, UR5 ;  /* 0x0000000500047c82 */ /* 0x000fe40008000000 */
.L_x_15151:
        /* <DEDUP_REMOVED lines=12> */
.L_x_15152:
[----:B------:R-:W-:Y:S01]  /*06d0*/  MOV R17, R18 ;  /* 0x0000001200117202 */ /* 0x000fe20000000f00 */
[----:B------:R-:W-:Y:S01]  /*06e0*/  IMAD.MOV.U32 R2, RZ, RZ, R3 ;  /* 0x000000ffff027224 */ /* 0x000fe200078e0003 */
[----:B------:R-:W-:Y:S02]  /*06f0*/  UMOV UR11, UR12 ;  /* 0x0000000c000b7c82 */ /* 0x000fe40008000000 */
[----:B------:R-:W-:Y:S02]  /*0700*/  UMOV UR5, UR4 ;  /* 0x0000000400057c82 */ /* 0x000fe40008000000 */
.L_x_15153:
        /* <DEDUP_REMOVED lines=12> */
.L_x_15154:
[----:B------:R-:W-:Y:S01]  /*07d0*/  IMAD.MOV.U32 R18, RZ, RZ, R19 ;  /* 0x000000ffff127224 */ /* 0x000fe200078e0013 */
[----:B------:R-:W-:Y:S01]  /*07e0*/  UMOV UR12, UR13 ;  /* 0x0000000d000c7c82 */ /* 0x000fe20008000000 */
[----:B------:R-:W-:Y:S01]  /*07f0*/  IMAD.MOV.U32 R3, RZ, RZ, R2 ;  /* 0x000000ffff037224 */ /* 0x000fe200078e0002 */
[----:B------:R-:W-:Y:S02]  /*0800*/  UMOV UR4, UR5 ;  /* 0x0000000500047c82 */ /* 0x000fe40008000000 */
.L_x_15155:
        /* <DEDUP_REMOVED lines=12> */
.L_x_15156:
[----:B------:R-:W-:Y:S01]  /*08d0*/  MOV R19, R20 ;  /* 0x0000001400137202 */ /* 0x000fe20000000f00 */
[----:B------:R-:W-:Y:S01]  /*08e0*/  IMAD.MOV.U32 R2, RZ, RZ, R3 ;  /* 0x000000ffff027224 */ /* 0x000fe200078e0003 */
[----:B------:R-:W-:Y:S02]  /*08f0*/  UMOV UR13, UR14 ;  /* 0x0000000e000d7c82 */ /* 0x000fe40008000000 */
[----:B------:R-:W-:Y:S02]  /*0900*/  UMOV UR5, UR4 ;  /* 0x0000000400057c82 */ /* 0x000fe40008000000 */
.L_x_15157:
        /* <DEDUP_REMOVED lines=12> */
.L_x_15158:
[----:B------:R-:W-:Y:S01]  /*09d0*/  IMAD.MOV.U32 R20, RZ, RZ, R21 ;  /* 0x000000ffff147224 */ /* 0x000fe200078e0015 */
[----:B------:R-:W-:Y:S01]  /*09e0*/  UMOV UR14, UR15 ;  /* 0x0000000f000e7c82 */ /* 0x000fe20008000000 */
[----:B------:R-:W-:Y:S01]  /*09f0*/  IMAD.MOV.U32 R3, RZ, RZ, R2 ;  /* 0x000000ffff037224 */ /* 0x000fe200078e0002 */
[----:B------:R-:W-:Y:S02]  /*0a00*/  UMOV UR4, UR5 ;  /* 0x0000000500047c82 */ /* 0x000fe40008000000 */
.L_x_15159:
        /* <DEDUP_REMOVED lines=12> */
.L_x_15160:
[----:B------:R-:W-:Y:S01]  /*0ad0*/  MOV R21, R22 ;  /* 0x0000001600157202 */ /* 0x000fe20000000f00 */
[----:B------:R-:W-:Y:S01]  /*0ae0*/  IMAD.MOV.U32 R2, RZ, RZ, R3 ;  /* 0x000000ffff027224 */ /* 0x000fe200078e0003 */
[----:B------:R-:W-:Y:S02]  /*0af0*/  UMOV UR15, UR16 ;  /* 0x00000010000f7c82 */ /* 0x000fe40008000000 */
[----:B------:R-:W-:Y:S02]  /*0b00*/  UMOV UR5, UR4 ;  /* 0x0000000400057c82 */ /* 0x000fe40008000000 */
.L_x_15161:
[----:B------:R-:W-:-:S05]  /*0b10*/  IMAD.U32 R3, RZ, RZ, UR5 ;  /* 0x00000005ff037e24 */ /* 0x000fca000f8e00ff */
[----:B------:R-:W-:-:S04]  /*0b20*/  FSETP.GT.FTZ.AND P0, PT, R3, UR17, PT ;  /* 0x0000001103007c0b */ /* 0x000fc8000bf14000 */
[----:B------:R-:W-:-:S13]  /*0b30*/  ISETP.EQ.OR P0, PT, R23, -0x1, P0 ;  /* 0xffffffff1700780c */ /* 0x000fda0000702670 */
[----:B------:R-:W-:Y:S05]  /*0b40*/  @P0 BRA `(.L_x_15162) ;  /* 0x0000008000000947 */ /* 0x000fea0003800000 */
[----:B------:R-:W-:Y:S01]  /*0b50*/  IMAD.U32 R3, RZ, RZ, UR5 ;  /* 0x00000005ff037e24 */ /* 0x000fe2000f8e00ff */
[----:B------:R-:W-:Y:S01]  /*0b60*/  UMOV UR16, UR5 ;  /* 0x0000000500107c82 */ /* 0x000fe20008000000 */
[----:B------:R-:W-:Y:S01]  /*0b70*/  MOV R22, R2 ;  /* 0x0000000200167202 */ /* 0x000fe20000000f00 */
[----:B------:R-:W-:Y:S01]  /*0b80*/  UMOV UR4, UR17 ;  /* 0x0000001100047c82 */ /* 0x000fe20008000000 */
[----:B------:R-:W-:Y:S01]  /*0b90*/  IMAD.MOV.U32 R4, RZ, RZ, R23 ;  /* 0x000000ffff047224 */ /* 0x000fe200078e0017 */
[----:B------:R-:W-:-:S04]  /*0ba0*/  FSETP.NEU.FTZ.AND P0, PT, R3, UR17, PT ;  /* 0x0000001103007c0b */ /* 0x000fc8000bf1d000 */
[----:B------:R-:W-:-:S13]  /*0bb0*/  ISETP.GE.OR P0, PT, R2, R23, P0 ;  /* 0x000000170200720c */ /* 0x000fda0000706670 */
[----:B------:R-:W-:Y:S05]  /*0bc0*/  @P0 BRA `(.L_x_15163) ;  /* 0x0000004000000947 */ /* 0x000fea0003800000 */
.L_x_15162:
[----:B------:R-:W-:Y:S01]  /*0bd0*/  IMAD.MOV.U32 R22, RZ, RZ, R23 ;  /* 0x000000ffff167224 */ /* 0x000fe200078e0017 */
[----:B------:R-:W-:Y:S01]  /*0be0*/  UMOV UR16, UR17 ;  /* 0x0000001100107c82 */ /* 0x000fe20008000000 */
[----:B------:R-:W-:Y:S01]  /*0bf0*/  IMAD.MOV.U32 R4, RZ, RZ, R2 ;  /* 0x000000ffff047224 */ /* 0x000fe200078e0002 */
[----:B------:R-:W-:Y:S02]  /*0c00*/  UMOV UR4, UR5 ;  /* 0x0000000500047c82 */ /* 0x000fe40008000000 */
.L_x_15163:
        /* <DEDUP_REMOVED lines=12> */
.L_x_15164:
[----:B------:R-:W-:Y:S01]  /*0cd0*/  MOV R23, R25 ;  /* 0x0000001900177202 */ /* 0x000fe20000000f00 */
[----:B------:R-:W-:Y:S01]  /*0ce0*/  IMAD.MOV.U32 R2, RZ, RZ, R4 ;  /* 0x000000ffff027224 */ /* 0x000fe200078e0004 */
[----:B------:R-:W-:Y:S02]  /*0cf0*/  UMOV UR17, UR18 ;  /* 0x0000001200117c82 */ /* 0x000fe40008000000 */
[----:B------:R-:W-:Y:S02]  /*0d00*/  UMOV UR5, UR4 ;  /* 0x0000000400057c82 */ /* 0x000fe40008000000 */
.L_x_15165:
        /* <DEDUP_REMOVED lines=12> */
.L_x_15166:
[----:B------:R-:W-:Y:S01]  /*0dd0*/  IMAD.MOV.U32 R25, RZ, RZ, R27 ;  /* 0x000000ffff197224 */ /* 0x000fe200078e001b */
[----:B------:R-:W-:Y:S01]  /*0de0*/  UMOV UR18, UR19 ;  /* 0x0000001300127c82 */ /* 0x000fe20008000000 */
[----:B------:R-:W-:Y:S01]  /*0df0*/  IMAD.MOV.U32 R4, RZ, RZ, R2 ;  /* 0x000000ffff047224 */ /* 0x000fe200078e0002 */
[----:B------:R-:W-:Y:S02]  /*0e00*/  UMOV UR4, UR5 ;  /* 0x0000000500047c82 */ /* 0x000fe40008000000 */
.L_x_15167:
[----:B------:R-:W-:-:S04]  /*0e10*/  MOV R2, UR4 ;  /* 0x0000000400027c02 */ /* 0x000fc80008000f00 */
[----:B------:R-:W-:-:S04]  /*0e20*/  FSETP.GT.FTZ.AND P0, PT, R2, UR20, PT ;  /* 0x0000001402007c0b */ /* 0x000fc8000bf14000 */
[----:B------:R-:W-:-:S13]  /*0e30*/  ISETP.EQ.OR P0, PT, R29, -0x1, P0 ;  /* 0xffffffff1d00780c */ /* 0x000fda0000702670 */
[----:B------:R-:W-:Y:S05]  /*0e40*/  @P0 BRA `(.L_x_15168) ;  /* 0x0000008000000947 */ /* 0x000fea0003800000 */
[----:B------:R-:W-:Y:S01]  /*0e50*/  IMAD.U32 R2, RZ, RZ, UR4 ;  /* 0x00000004ff027e24 */ /* 0x000fe2000f8e00ff */
[----:B------:R-:W-:Y:S01]  /*0e60*/  UMOV UR19, UR4 ;  /* 0x0000000400137c82 */ /* 0x000fe20008000000 */
[----:B------:R-:W-:Y:S01]  /*0e70*/  IMAD.MOV.U32 R27, RZ, RZ, R4 ;  /* 0x000000ffff1b7224 */ /* 0x000fe200078e0004 */
[----:B------:R-:W-:Y:S01]  /*0e80*/  UMOV UR5, UR20 ;  /* 0x0000001400057c82 */ /* 0x000fe20008000000 */
[----:B------:R-:W-:Y:S01]  /*0e90*/  IMAD.MOV.U32 R3, RZ, RZ, R29 ;  /* 0x000000ffff037224 */ /* 0x000fe200078e001d */
[----:B------:R-:W-:-:S04]  /*0ea0*/  FSETP.NEU.FTZ.AND P0, PT, R2, UR20, PT ;  /* 0x0000001402007c0b */ /* 0x000fc8000bf1d000 */
[----:B------:R-:W-:-:S13]  /*0eb0*/  ISETP.GE.OR P0, PT, R4, R29, P0 ;  /* 0x0000001d0400720c */ /* 0x000fda0000706670 */
[----:B------:R-:W-:Y:S05]  /*0ec0*/  @P0 BRA `(.L_x_15169) ;  /* 0x0000004000000947 */ /* 0x000fea0003800000 */
.L_x_15168:
[----:B------:R-:W-:Y:S01]  /*0ed0*/  MOV R27, R29 ;  /* 0x0000001d001b7202 */ /* 0x000fe20000000f00 */
[----:B------:R-:W-:Y:S01]  /*0ee0*/  IMAD.MOV.U32 R3, RZ, RZ, R4 ;  /* 0x000000ffff037224 */ /* 0x000fe200078e0004 */
[----:B------:R-:W-:Y:S02]  /*0ef0*/  UMOV UR19, UR20 ;  /* 0x0000001400137c82 */ /* 0x000fe40008000000 */
[----:B------:R-:W-:Y:S02]  /*0f00*/  UMOV UR5, UR4 ;  /* 0x0000000400057c82 */ /* 0x000fe40008000000 */
.L_x_15169:
        /* <DEDUP_REMOVED lines=12> */
.L_x_15170:
[----:B------:R-:W-:Y:S01]  /*0fd0*/  IMAD.MOV.U32 R29, RZ, RZ, R24 ;  /* 0x000000ffff1d7224 */ /* 0x000fe200078e0018 */
[----:B------:R-:W-:Y:S01]  /*0fe0*/  UMOV UR20, UR21 ;  /* 0x0000001500147c82 */ /* 0x000fe20008000000 */
[----:B------:R-:W-:Y:S01]  /*0ff0*/  IMAD.MOV.U32 R5, RZ, RZ, R3 ;  /* 0x000000ffff057224 */ /* 0x000fe200078e0003 */
[----:B------:R-:W-:Y:S02]  /*1000*/  UMOV UR4, UR5 ;  /* 0x0000000500047c82 */ /* 0x000fe40008000000 */
.L_x_15171:
        /* <DEDUP_REMOVED lines=12> */
.L_x_15172:
[----:B------:R-:W-:Y:S01]  /*10d0*/  MOV R24, R26 ;  /* 0x0000001a00187202 */ /* 0x000fe20000000f00 */
[----:B------:R-:W-:Y:S01]  /*10e0*/  IMAD.MOV.U32 R3, RZ, RZ, R5 ;  /* 0x000000ffff037224 */ /* 0x000fe200078e0005 */
[----:B------:R-:W-:Y:S02]  /*10f0*/  UMOV UR21, UR22 ;  /* 0x0000001600157c82 */ /* 0x000fe40008000000 */
[----:B------:R-:W-:Y:S02]  /*1100*/  UMOV UR5, UR4 ;  /* 0x0000000400057c82 */ /* 0x000fe40008000000 */
.L_x_15173:
        /* <DEDUP_REMOVED lines=12> */
.L_x_15174:
[----:B------:R-:W-:Y:S01]  /*11d0*/  IMAD.MOV.U32 R26, RZ, RZ, R28 ;  /* 0x000000ffff1a7224 */ /* 0x000fe200078e001c */
[----:B------:R-:W-:Y:S01]  /*11e0*/  UMOV UR22, UR23 ;  /* 0x0000001700167c82 */ /* 0x000fe20008000000 */
[----:B------:R-:W-:Y:S01]  /*11f0*/  IMAD.MOV.U32 R2, RZ, RZ, R3 ;  /* 0x000000ffff027224 */ /* 0x000fe200078e0003 */
[----:B------:R-:W-:Y:S02]  /*1200*/  UMOV UR4, UR5 ;  /* 0x0000000500047c82 */ /* 0x000fe40008000000 */
.L_x_15175:
[----:B------:R-:W-:-:S04]  /*1210*/  MOV R3, UR4 ;  /* 0x0000000400037c02 */ /* 0x000fc80008000f00 */
[----:B------:R-:W-:-:S04]  /*1220*/  FSETP.GT.FTZ.AND P0, PT, R3, UR24, PT ;  /* 0x0000001803007c0b */ /* 0x000fc8000bf14000 */
[----:B------:R-:W-:-:S13]  /*1230*/  ISETP.EQ.OR P0, PT, R7, -0x1, P0 ;  /* 0xffffffff0700780c */ /* 0x000fda0000702670 */
[----:B------:R-:W-:Y:S05]  /*1240*/  @P0 BRA `(.L_x_15176) ;  /* 0x0000006000000947 */ /* 0x000fea0003800000 */
[----:B------:R-:W-:Y:S01]  /*1250*/  IMAD.U32 R3, RZ, RZ, UR4 ;  /* 0x00000004ff037e24 */ /* 0x000fe2000f8e00ff */
[----:B------:R-:W-:Y:S01]  /*1260*/  UMOV UR23, UR4 ;  /* 0x0000000400177c82 */ /* 0x000fe20008000000 */
[----:B------:R-:W-:-:S03]  /*1270*/  IMAD.MOV.U32 R28, RZ, RZ, R2 ;  /* 0x000000ffff1c7224 */ /* 0x000fc600078e0002 */
[----:B------:R-:W-:-:S04]  /*1280*/  FSETP.NEU.FTZ.AND P0, PT, R3, UR24, PT ;  /* 0x0000001803007c0b */ /* 0x000fc8000bf1d000 */
[----:B------:R-:W-:-:S13]  /*1290*/  ISETP.GE.OR P0, PT, R2, R7, P0 ;  /* 0x000000070200720c */ /* 0x000fda0000706670 */
[----:B------:R-:W-:Y:S05]  /*12a0*/  @P0 BRA `(.L_x_15177) ;  /* 0x0000004000000947 */ /* 0x000fea0003800000 */
.L_x_15176:
[----:B------:R-:W-:Y:S01]  /*12b0*/  IMAD.MOV.U32 R28, RZ, RZ, R7 ;  /* 0x000000ffff1c7224 */ /* 0x000fe200078e0007 */
[----:B------:R-:W-:Y:S01]  /*12c0*/  MOV R7, R2 ;  /* 0x0000000200077202 */ /* 0x000fe20000000f00 */
[----:B------:R-:W-:Y:S02]  /*12d0*/  UMOV UR23, UR24 ;  /* 0x0000001800177c82 */ /* 0x000fe40008000000 */
[----:B------:R-:W-:Y:S02]  /*12e0*/  UMOV UR24, UR4 ;  /* 0x0000000400187c82 */ /* 0x000fe40008000000 */
.L_x_15177:
[----:B------:R-:W-:Y:S02]  /*12f0*/  UIADD3 UR8, UP0, UR8, 0x4, URZ ;  /* 0x0000000408087890 */ /* 0x000fe4000ff1e03f */
[----:B------:R-:W-:Y:S02]  /*1300*/  UIADD3 UR6, UP1, UR6, 0x4, URZ ;  /* 0x0000000406067890 */ /* 0x000fe4000ff3e03f */
[----:B------:R-:W-:Y:S02]  /*1310*/  UIADD3.X UR28, URZ, UR28, URZ, UP0, !UPT ;  /* 0x0000001c3f1c7290 */ /* 0x000fe400087fe43f */
[----:B------:R-:W-:Y:S01]  /*1320*/  UIADD3.X UR7, URZ, UR7, URZ, UP1, !UPT ;  /* 0x000000073f077290 */ /* 0x000fe20008ffe43f */
[----:B------:R-:W-:Y:S01]  /*1330*/  @!P1 CALL.REL.NOINC `(.L_x_15178) ;  /* 0x0000001000009944 */ /* 0x000fe20003c00000 */
[----:B------:R-:W-:Y:S05]  /*1340*/  BRA `(.L_x_15179) ;  /* 0xffffefa000007947 */ /* 0x000fea000383ffff */
.L_x_15178:
[----:B------:R-:W-:-:S03]  /*1350*/  NOP ;  /* 0x0000000000007918 */ /* 0x000fc60000000000 */
[----:B------:R-:W-:Y:S02]  /*1360*/  USHF.L.U32 UR6, UR25, 0x4, URZ ;  /* 0x0000000419067899 */ /* 0x000fe4000800063f */
[----:B------:R-:W-:-:S02]  /*1370*/  UMOV UR7, 0x4 ;  /* 0x0000000400077882 */ /* 0x000fc40000000000 */
[----:B------:R-:W-:Y:S02]  /*1380*/  ULDC.64 UR4, c[0x0][0x170] ;  /* 0x00005c0000047ab9 */ /* 0x000fe40000000a00 */
[----:B------:R-:W-:-:S06]  /*1390*/  UIMAD.WIDE UR4, UR6, UR7, UR4 ;  /* 0x00000007060472a5 */ /* 0x000fcc000f8e0204 */
[----:B------:R-:W-:Y:S01]  /*13a0*/  IMAD.U32 R12, RZ, RZ, UR4 ;  /* 0x00000004ff0c7e24 */ /* 0x000fe2000f8e00ff */
[----:B------:R-:W-:Y:S01]  /*13b0*/  MOV R9, UR5 ;  /* 0x0000000500097c02 */ /* 0x000fe20008000f00 */
[----:B------:R-:W-:Y:S01]  /*13c0*/  IMAD.U32 R13, RZ, RZ, UR5 ;  /* 0x00000005ff0d7e24 */ /* 0x000fe2000f8e00ff */
[----:B------:R-:W-:Y:S01]  /*13d0*/  MOV R5, UR5 ;  /* 0x0000000500057c02 */ /* 0x000fe20008000f00 */
[----:B------:R-:W-:Y:S01]  /*13e0*/  IMAD.U32 R8, RZ, RZ, UR4 ;  /* 0x00000004ff087e24 */ /* 0x000fe2000f8e00ff */
[----:B------:R-:W-:Y:S01]  /*13f0*/  MOV R11, UR5 ;  /* 0x00000005000b7c02 */ /* 0x000fe20008000f00 */
[----:B------:R-:W-:Y:S01]  /*1400*/  IMAD.U32 R2, RZ, RZ, UR4 ;  /* 0x00000004ff027e24 */ /* 0x000fe2000f8e00ff */
[----:B------:R0:W-:Y:S01]  /*1410*/  STG.E [R12.64], R7 ;  /* 0x000000070c007986 */ /* 0x0001e2000c10191a */
[----:B------:R-:W-:Y:S02]  /*1420*/  IMAD.U32 R3, RZ, RZ, UR5 ;  /* 0x00000005ff037e24 */ /* 0x000fe4000f8e00ff */
[----:B------:R-:W-:Y:S01]  /*1430*/  IMAD.U32 R4, RZ, RZ, UR4 ;  /* 0x00000004ff047e24 */ /* 0x000fe2000f8e00ff */
[----:B------:R-:W-:Y:S01]  /*1440*/  STG.E [R8.64+0x4], R28 ;  /* 0x0000041c08007986 */ /* 0x000fe2000c10191a */
[----:B------:R-:W-:-:S02]  /*1450*/  IMAD.U32 R6, RZ, RZ, UR4 ;  /* 0x00000004ff067e24 */ /* 0x000fc4000f8e00ff */
[----:B------:R-:W-:Y:S01]  /*1460*/  IMAD.U32 R10, RZ, RZ, UR4 ;  /* 0x00000004ff0a7e24 */ /* 0x000fe2000f8e00ff */
[----:B------:R1:W-:Y:S01]  /*1470*/  STG.E [R2.64+0x8], R26 ;  /* 0x0000081a02007986 */ /* 0x0003e2000c10191a */
[----:B------:R-:W-:Y:S02]  /*1480*/  IMAD.U32 R14, RZ, RZ, UR4 ;  /* 0x00000004ff0e7e24 */ /* 0x000fe4000f8e00ff */
[----:B------:R-:W-:Y:S01]  /*1490*/  IMAD.U32 R15, RZ, RZ, UR5 ;  /* 0x00000005ff0f7e24 */ /* 0x000fe2000f8e00ff */
[----:B------:R-:W-:Y:S01]  /*14a0*/  STG.E [R4.64+0xc], R24 ;  /* 0x00000c1804007986 */ /* 0x000fe2000c10191a */
[----:B0-----:R-:W-:-:S05]  /*14b0*/  IMAD.U32 R7, RZ, RZ, UR5 ;  /* 0x00000005ff077e24 */ /* 0x001fca000f8e00ff */
[----:B------:R-:W-:Y:S01]  /*14c0*/  STG.E [R6.64+0x10], R29 ;  /* 0x0000101d06007986 */ /* 0x000fe2000c10191a */
[----:B-1----:R-:W-:-:S03]  /*14d0*/  MOV R26, UR4 ;  /* 0x00000004001a7c02 */ /* 0x002fc60008000f00 */
[----:B------:R0:W-:Y:S04]  /*14e0*/  STG.E [R10.64+0x14], R27 ;  /* 0x0000141b0a007986 */ /* 0x0001e8000c10191a */
[----:B------:R-:W-:Y:S04]  /*14f0*/  STG.E [R14.64+0x18], R25 ;  /* 0x000018190e007986 */ /* 0x000fe8000c10191a */
[----:B------:R-:W-:Y:S04]  /*1500*/  STG.E [R2.64+0x1c], R23 ;  /* 0x00001c1702007986 */ /* 0x000fe8000c10191a */
[----:B------:R-:W-:Y:S01]  /*1510*/  STG.E [R12.64+0x20], R22 ;  /* 0x000020160c007986 */ /* 0x000fe2000c10191a */
[----:B0-----:R-:W-:-:S03]  /*1520*/  IMAD.U32 R27, RZ, RZ, UR5 ;  /* 0x00000005ff1b7e24 */ /* 0x001fc6000f8e00ff */
        /* <DEDUP_REMOVED lines=8> */
.L_x_15180:
        /* <DEDUP_REMOVED lines=13> */
.L_x_20583:


//--------------------- .text._ZN17fastertransformer16beam_topK_kernelIfLi16ELi64EEEvPKT_PiPS1_PKbPKiiS1_f --------------------------
	.section	.text._ZN17fastertransformer16beam_topK_kernelIfLi16ELi64EEEvPKT_PiPS1_PKbPKiiS1_f,"ax",@progbits
	.sectioninfo	@"SHI_REGISTERS=72"
	.align	128
        .global         _ZN17fastertransformer16beam_topK_kernelIfLi16ELi64EEEvPKT_PiPS1_PKbPKiiS1_f
        .type           _ZN17fastertransformer16beam_topK_kernelIfLi16ELi64EEEvPKT_PiPS1_PKbPKiiS1_f,@function
        .size           _ZN17fastertransformer16beam_topK_kernelIfLi16ELi64EEEvPKT_PiPS1_PKbPKiiS1_f,(.L_x_20584 - _ZN17fastertransformer16beam_topK_kernelIfLi16ELi64EEEvPKT_PiPS1_PKbPKiiS1_f)
        .other          _ZN17fastertransformer16beam_topK_kernelIfLi16ELi64EEEvPKT_PiPS1_PKbPKiiS1_f,@"STO_CUDA_ENTRY STV_DEFAULT"
_ZN17fastertransformer16beam_topK_kernelIfLi16ELi64EEEvPKT_PiPS1_PKbPKiiS1_f:
.text._ZN17fastertransformer16beam_topK_kernelIfLi16ELi64EEEvPKT_PiPS1_PKbPKiiS1_f:
[----:B------:R-:W-:Y:S02]  /*0000*/  IMAD.MOV.U32 R1, RZ, RZ, c[0x0][0x28] ;  /* 0x00000a00ff017624 */ /* 0x000fe400078e00ff */
[----:B------:R-:W0:Y:S01]  /*0010*/  S2R R32, SR_TID.X ;  /* 0x0000000000207919 */ /* 0x000e220000002100 */
[----:B------:R-:W-:Y:S01]  /*0020*/  ULDC.64 UR4, c[0x0][0x118] ;  /* 0x0000460000047ab9 */ /* 0x000fe20000000a00 */
[----:B------:R-:W-:Y:S01]  /*0030*/  BSSY B0, `(.L_x_15181) ;  /* 0x000027c000007945 */ /* 0x000fe20003800000 */
        /* <DEDUP_REMOVED lines=14> */
[----:B------:R-:W-:Y:S01]  /*0120*/  IMAD.MOV.U32 R9, RZ, RZ, -0x800001 ;  /* 0xff7fffffff097424 */ /* 0x000fe200078e00ff */
[----:B0-----:R-:W-:Y:S01]  /*0130*/  ISETP.GE.AND P0, PT, R32, c[0x0][0x188], PT ;  /* 0x0000620020007a0c */ /* 0x001fe20003f06270 */
        /* <DEDUP_REMOVED lines=26> */
[----:B------:R1:W3:Y:S01]  /*02e0*/  LDG.E R2, [R2.64] ;  /* 0x0000000402027981 */ /* 0x0002e2000c1e1900 */
[----:B------:R-:W-:Y:S01]  /*02f0*/  IMAD R35, R35, c[0x0][0x188], R32 ;  /* 0x0000620023237a24 */ /* 0x000fe200078e0220 */
[----:B------:R-:W-:Y:S01]  /*0300*/  MOV R7, 0xff7fffff ;  /* 0xff7fffff00077802 */ /* 0x000fe20000000f00 */
[----:B------:R-:W-:Y:S01]  /*0310*/  IMAD.MOV.U32 R64, RZ, RZ, -0x800001 ;  /* 0xff7fffffff407424 */ /* 0x000fe200078e00ff */
[----:B------:R-:W-:Y:S01]  /*0320*/  MOV R8, 0xff7fffff ;  /* 0xff7fffff00087802 */ /* 0x000fe20000000f00 */
[----:B------:R-:W-:Y:S01]  /*0330*/  IMAD.WIDE R36, R35, R36, c[0x0][0x160] ;  /* 0x0000580023247625 */ /* 0x000fe200078e0224 */
[----:B------:R-:W-:Y:S02]  /*0340*/  MOV R17, 0xff7fffff ;  /* 0xff7fffff00117802 */ /* 0x000fe40000000f00 */
[----:B------:R-:W-:Y:S01]  /*0350*/  MOV R25, 0xffffffff ;  /* 0xffffffff00197802 */ /* 0x000fe20000000f00 */
[----:B------:R-:W-:Y:S02]  /*0360*/  IMAD.MOV.U32 R34, RZ, RZ, R36 ;  /* 0x000000ffff227224 */ /* 0x000fe400078e0024 */
[----:B------:R-:W-:-:S02]  /*0370*/  IMAD.MOV.U32 R0, RZ, RZ, -0x1 ;  /* 0xffffffffff007424 */ /* 0x000fc400078e00ff */
[----:B-1----:R-:W-:Y:S02]  /*0380*/  IMAD.MOV.U32 R3, RZ, RZ, -0x1 ;  /* 0xffffffffff037424 */ /* 0x002fe400078e00ff */
[----:B------:R-:W-:Y:S02]  /*0390*/  IMAD.MOV.U32 R16, RZ, RZ, -0x1 ;  /* 0xffffffffff107424 */ /* 0x000fe400078e00ff */
[----:B------:R-:W-:Y:S02]  /*03a0*/  IMAD.MOV.U32 R6, RZ, RZ, -0x800001 ;  /* 0xff7fffffff067424 */ /* 0x000fe400078e00ff */
[----:B0-----:R-:W-:Y:S02]  /*03b0*/  IMAD.MOV.U32 R5, RZ, RZ, -0x800001 ;  /* 0xff7fffffff057424 */ /* 0x001fe400078e00ff */
        /* <DEDUP_REMOVED lines=18> */
[----:B--2---:R-:W-:Y:S01]  /*04e0*/  ISETP.NE.AND P0, PT, R4, RZ, PT ;  /* 0x000000ff0400720c */ /* 0x004fe20003f05270 */
[----:B------:R-:W-:Y:S01]  /*04f0*/  IMAD.MOV.U32 R4, RZ, RZ, -0x800001 ;  /* 0xff7fffffff047424 */ /* 0x000fe200078e00ff */
[----:B---3--:R-:W-:-:S11]  /*0500*/  IADD3 R33, R2, 0x1, RZ ;  /* 0x0000000102217810 */ /* 0x008fd60007ffe0ff */
[----:B------:R-:W-:Y:S01]  /*0510*/  @P0 IADD3 R33, R2, RZ, RZ ;  /* 0x000000ff02210210 */ /* 0x000fe20007ffe0ff */
[----:B------:R-:W-:-:S03]  /*0520*/  IMAD.MOV.U32 R2, RZ, RZ, -0x1 ;  /* 0xffffffffff027424 */ /* 0x000fc600078e00ff */
[----:B------:R-:W0:Y:S08]  /*0530*/  I2F R12, R33 ;  /* 0x00000021000c7306 */ /* 0x000e300000201400 */
[----:B0-----:R0:W1:Y:S02]  /*0540*/  MUFU.LG2 R20, R12 ;  /* 0x0000000c00147308 */ /* 0x0010640000000c00 */
[----:B0-----:R-:W-:-:S02]  /*0550*/  IMAD.MOV.U32 R12, RZ, RZ, -0x800001 ;  /* 0xff7fffffff0c7424 */ /* 0x001fc400078e00ff */
[----:B-1----:R-:W-:Y:S02]  /*0560*/  FMUL.FTZ R36, R20, c[0x0][0x190] ;  /* 0x0000640014247a20 */ /* 0x002fe40000410000 */
[----:B------:R-:W-:-:S04]  /*0570*/  IMAD.MOV.U32 R20, RZ, RZ, -0x1 ;  /* 0xffffffffff147424 */ /* 0x000fc800078e00ff */
[----:B------:R-:W0:Y:S03]  /*0580*/  MUFU.EX2 R36, -R36 ;  /* 0x8000002400247308 */ /* 0x000e260000000800 */
.L_x_15233:
[----:B------:R-:W-:Y:S01]  /*0590*/  IMAD.MOV.U32 R38, RZ, RZ, R34 ;  /* 0x000000ffff267224 */ /* 0x000fe200078e0022 */
[----:B------:R-:W-:-:S05]  /*05a0*/  MOV R39, R37 ;  /* 0x0000002500277202 */ /* 0x000fca0000000f00 */
        /* <DEDUP_REMOVED lines=11> */
.L_x_15185:
[----:B------:R-:W-:Y:S02]  /*0660*/  IMAD.MOV.U32 R38, RZ, RZ, R41 ;  /* 0x000000ffff267224 */ /* 0x000fe400078e0029 */
[----:B------:R-:W-:Y:S02]  /*0670*/  IMAD.MOV.U32 R16, RZ, RZ, R35 ;  /* 0x000000ffff107224 */ /* 0x000fe400078e0023 */
.L_x_15186:
[----:B------:R-:W-:Y:S05]  /*0680*/  BSYNC B1 ;  /* 0x0000000000017941 */ /* 0x000fea0003800000 */
.L_x_15184:
        /* <DEDUP_REMOVED lines=9> */
.L_x_15188:
[----:B------:R-:W-:Y:S01]  /*0720*/  IMAD.MOV.U32 R64, RZ, RZ, R7 ;  /* 0x000000ffff407224 */ /* 0x000fe200078e0007 */
[----:B------:R-:W-:Y:S01]  /*0730*/  MOV R7, R38 ;  /* 0x0000002600077202 */ /* 0x000fe20000000f00 */
[----:B------:R-:W-:Y:S02]  /*0740*/  IMAD.MOV.U32 R39, RZ, RZ, R16 ;  /* 0x000000ffff277224 */ /* 0x000fe400078e0010 */
[----:B------:R-:W-:Y:S02]  /*0750*/  IMAD.MOV.U32 R16, RZ, RZ, R23 ;  /* 0x000000ffff107224 */ /* 0x000fe400078e0017 */
.L_x_15189:
[----:B------:R-:W-:Y:S05]  /*0760*/  BSYNC B1 ;  /* 0x0000000000017941 */ /* 0x000fea0003800000 */
.L_x_15187:
        /* <DEDUP_REMOVED lines=10> */
.L_x_15191:
[----:B------:R-:W-:Y:S01]  /*0810*/  IMAD.MOV.U32 R38, RZ, RZ, R7 ;  /* 0x000000ffff267224 */ /* 0x000fe200078e0007 */
[----:B------:R-:W-:Y:S01]  /*0820*/  MOV R40, R39 ;  /* 0x0000002700287202 */ /* 0x000fe20000000f00 */
[----:B------:R-:W-:Y:S02]  /*0830*/  IMAD.MOV.U32 R7, RZ, RZ, R6 ;  /* 0x000000ffff077224 */ /* 0x000fe400078e0006 */
[----:B------:R-:W-:Y:S02]  /*0840*/  IMAD.MOV.U32 R23, RZ, RZ, R22 ;  /* 0x000000ffff177224 */ /* 0x000fe400078e0016 */
.L_x_15192:
[----:B------:R-:W-:Y:S05]  /*0850*/  BSYNC B1 ;  /* 0x0000000000017941 */ /* 0x000fea0003800000 */
.L_x_15190:
        /* <DEDUP_REMOVED lines=11> */
.L_x_15194:
[----:B------:R-:W-:Y:S01]  /*0910*/  MOV R39, R38 ;  /* 0x0000002600277202 */ /* 0x000fe20000000f00 */
[----:B------:R-:W-:Y:S02]  /*0920*/  IMAD.MOV.U32 R41, RZ, RZ, R40 ;  /* 0x000000ffff297224 */ /* 0x000fe400078e0028 */
[----:B------:R-:W-:Y:S02]  /*0930*/  IMAD.MOV.U32 R6, RZ, RZ, R5 ;  /* 0x000000ffff067224 */ /* 0x000fe400078e0005 */
[----:B------:R-:W-:Y:S02]  /*0940*/  IMAD.MOV.U32 R22, RZ, RZ, R21 ;  /* 0x000000ffff167224 */ /* 0x000fe400078e0015 */
.L_x_15195:
[----:B------:R-:W-:Y:S05]  /*0950*/  BSYNC B1 ;  /* 0x0000000000017941 */ /* 0x000fea0003800000 */
.L_x_15193:
        /* <DEDUP_REMOVED lines=11> */
.L_x_15197:
[----:B------:R-:W-:Y:S02]  /*0a10*/  IMAD.MOV.U32 R38, RZ, RZ, R39 ;  /* 0x000000ffff267224 */ /* 0x000fe400078e0027 */
[----:B------:R-:W-:Y:S02]  /*0a20*/  IMAD.MOV.U32 R40, RZ, RZ, R41 ;  /* 0x000000ffff287224 */ /* 0x000fe400078e0029 */
[----:B------:R-:W-:Y:S02]  /*0a30*/  IMAD.MOV.U32 R5, RZ, RZ, R4 ;  /* 0x000000ffff057224 */ /* 0x000fe400078e0004 */
[----:B------:R-:W-:Y:S02]  /*0a40*/  IMAD.MOV.U32 R21, RZ, RZ, R20 ;  /* 0x000000ffff157224 */ /* 0x000fe400078e0014 */
.L_x_15198:
[----:B------:R-:W-:Y:S05]  /*0a50*/  BSYNC B1 ;  /* 0x0000000000017941 */ /* 0x000fea0003800000 */
.L_x_15196:
        /* <DEDUP_REMOVED lines=11> */
.L_x_15200:
[----:B------:R-:W-:Y:S02]  /*0b10*/  IMAD.MOV.U32 R39, RZ, RZ, R38 ;  /* 0x000000ffff277224 */ /* 0x000fe400078e0026 */
[----:B------:R-:W-:Y:S02]  /*0b20*/  IMAD.MOV.U32 R41, RZ, RZ, R40 ;  /* 0x000000ffff297224 */ /* 0x000fe400078e0028 */
[----:B------:R-:W-:Y:S02]  /*0b30*/  IMAD.MOV.U32 R4, RZ, RZ, R11 ;  /* 0x000000ffff047224 */ /* 0x000fe400078e000b */
[----:B------:R-:W-:Y:S02]  /*0b40*/  IMAD.MOV.U32 R20, RZ, RZ, R27 ;  /* 0x000000ffff147224 */ /* 0x000fe400078e001b */
.L_x_15201:
[----:B------:R-:W-:Y:S05]  /*0b50*/  BSYNC B1 ;  /* 0x0000000000017941 */ /* 0x000fea0003800000 */
.L_x_15199:
        /* <DEDUP_REMOVED lines=11> */
.L_x_15203:
[----:B------:R-:W-:Y:S02]  /*0c10*/  IMAD.MOV.U32 R38, RZ, RZ, R39 ;  /* 0x000000ffff267224 */ /* 0x000fe400078e0027 */
[----:B------:R-:W-:Y:S02]  /*0c20*/  IMAD.MOV.U32 R40, RZ, RZ, R41 ;  /* 0x000000ffff287224 */ /* 0x000fe400078e0029 */
[----:B------:R-:W-:Y:S02]  /*0c30*/  IMAD.MOV.U32 R11, RZ, RZ, R10 ;  /* 0x000000ffff0b7224 */ /* 0x000fe400078e000a */
[----:B------:R-:W-:Y:S02]  /*0c40*/  IMAD.MOV.U32 R27, RZ, RZ, R26 ;  /* 0x000000ffff1b7224 */ /* 0x000fe400078e001a */
.L_x_15204:
[----:B------:R-:W-:Y:S05]  /*0c50*/  BSYNC B1 ;  /* 0x0000000000017941 */ /* 0x000fea0003800000 */
.L_x_15202:
        /* <DEDUP_REMOVED lines=11> */
.L_x_15206:
[----:B------:R-:W-:Y:S01]  /*0d10*/  IMAD.MOV.U32 R39, RZ, RZ, R38 ;  /* 0x000000ffff277224 */ /* 0x000fe200078e0026 */
[----:B------:R-:W-:Y:S01]  /*0d20*/  MOV R26, R25 ;  /* 0x00000019001a7202 */ /* 0x000fe20000000f00 */
[----:B------:R-:W-:Y:S02]  /*0d30*/  IMAD.MOV.U32 R41, RZ, RZ, R40 ;  /* 0x000000ffff297224 */ /* 0x000fe400078e0028 */
[----:B------:R-:W-:Y:S02]  /*0d40*/  IMAD.MOV.U32 R10, RZ, RZ, R9 ;  /* 0x000000ffff0a7224 */ /* 0x000fe400078e0009 */
.L_x_15207:
[----:B------:R-:W-:Y:S05]  /*0d50*/  BSYNC B1 ;  /* 0x0000000000017941 */ /* 0x000fea0003800000 */
.L_x_15205:
        /* <DEDUP_REMOVED lines=11> */
.L_x_15209:
[----:B------:R-:W-:Y:S01]  /*0e10*/  IMAD.MOV.U32 R38, RZ, RZ, R39 ;  /* 0x000000ffff267224 */ /* 0x000fe200078e0027 */
[----:B------:R-:W-:Y:S01]  /*0e20*/  MOV R9, R8 ;  /* 0x0000000800097202 */ /* 0x000fe20000000f00 */
[----:B------:R-:W-:Y:S02]  /*0e30*/  IMAD.MOV.U32 R40, RZ, RZ, R41 ;  /* 0x000000ffff287224 */ /* 0x000fe400078e0029 */
[----:B------:R-:W-:Y:S02]  /*0e40*/  IMAD.MOV.U32 R25, RZ, RZ, R24 ;  /* 0x000000ffff197224 */ /* 0x000fe400078e0018 */
.L_x_15210:
[----:B------:R-:W-:Y:S05]  /*0e50*/  BSYNC B1 ;  /* 0x0000000000017941 */ /* 0x000fea0003800000 */
.L_x_15208:
        /* <DEDUP_REMOVED lines=11> */
.L_x_15212:
[----:B------:R-:W-:Y:S01]  /*0f10*/  IMAD.MOV.U32 R39, RZ, RZ, R38 ;  /* 0x000000ffff277224 */ /* 0x000fe200078e0026 */
[----:B------:R-:W-:Y:S01]  /*0f20*/  MOV R41, R40 ;  /* 0x0000002800297202 */ /* 0x000fe20000000f00 */
[----:B------:R-:W-:Y:S02]  /*0f30*/  IMAD.MOV.U32 R8, RZ, RZ, R15 ;  /* 0x000000ffff087224 */ /* 0x000fe400078e000f */
[----:B------:R-:W-:Y:S02]  /*0f40*/  IMAD.MOV.U32 R24, RZ, RZ, R31 ;  /* 0x000000ffff187224 */ /* 0x000fe400078e001f */
.L_x_15213:
[----:B------:R-:W-:Y:S05]  /*0f50*/  BSYNC B1 ;  /* 0x0000000000017941 */ /* 0x000fea0003800000 */
.L_x_15211:
        /* <DEDUP_REMOVED lines=11> */
.L_x_15215:
[----:B------:R-:W-:Y:S01]  /*1010*/  MOV R38, R39 ;  /* 0x0000002700267202 */ /* 0x000fe20000000f00 */
[----:B------:R-:W-:Y:S02]  /*1020*/  IMAD.MOV.U32 R40, RZ, RZ, R41 ;  /* 0x000000ffff287224 */ /* 0x000fe400078e0029 */
[----:B------:R-:W-:Y:S02]  /*1030*/  IMAD.MOV.U32 R15, RZ, RZ, R14 ;  /* 0x000000ffff0f7224 */ /* 0x000fe400078e000e */
[----:B------:R-:W-:Y:S02]  /*1040*/  IMAD.MOV.U32 R31, RZ, RZ, R30 ;  /* 0x000000ffff1f7224 */ /* 0x000fe400078e001e */
.L_x_15216:
[----:B------:R-:W-:Y:S05]  /*1050*/  BSYNC B1 ;  /* 0x0000000000017941 */ /* 0x000fea0003800000 */
.L_x_15214:
        /* <DEDUP_REMOVED lines=11> */
.L_x_15218:
[----:B------:R-:W-:Y:S02]  /*1110*/  IMAD.MOV.U32 R39, RZ, RZ, R38 ;  /* 0x000000ffff277224 */ /* 0x000fe400078e0026 */
[----:B------:R-:W-:Y:S02]  /*1120*/  IMAD.MOV.U32 R41, RZ, RZ, R40 ;  /* 0x000000ffff297224 */ /* 0x000fe400078e0028 */
[----:B------:R-:W-:Y:S02]  /*1130*/  IMAD.MOV.U32 R14, RZ, RZ, R13 ;  /* 0x000000ffff0e7224 */ /* 0x000fe400078e000d */
[----:B------:R-:W-:Y:S02]  /*1140*/  IMAD.MOV.U32 R30, RZ, RZ, R29 ;  /* 0x000000ffff1e7224 */ /* 0x000fe400078e001d */
.L_x_15219:
[----:B------:R-:W-:Y:S05]  /*1150*/  BSYNC B1 ;  /* 0x0000000000017941 */ /* 0x000fea0003800000 */
.L_x_15217:
        /* <DEDUP_REMOVED lines=11> */
.L_x_15221:
[----:B------:R-:W-:Y:S02]  /*1210*/  IMAD.MOV.U32 R38, RZ, RZ, R39 ;  /* 0x000000ffff267224 */ /* 0x000fe400078e0027 */
[----:B------:R-:W-:Y:S02]  /*1220*/  IMAD.MOV.U32 R40, RZ, RZ, R41 ;  /* 0x000000ffff287224 */ /* 0x000fe400078e0029 */
[----:B------:R-:W-:Y:S02]  /*1230*/  IMAD.MOV.U32 R13, RZ, RZ, R12 ;  /* 0x000000ffff0d7224 */ /* 0x000fe400078e000c */
[----:B------:R-:W-:Y:S02]  /*1240*/  IMAD.MOV.U32 R29, RZ, RZ, R28 ;  /* 0x000000ffff1d7224 */ /* 0x000fe400078e001c */
.L_x_15222:
[----:B------:R-:W-:Y:S05]  /*1250*/  BSYNC B1 ;  /* 0x0000000000017941 */ /* 0x000fea0003800000 */
.L_x_15220:
        /* <DEDUP_REMOVED lines=11> */
.L_x_15224:
[----:B------:R-:W-:Y:S02]  /*1310*/  IMAD.MOV.U32 R39, RZ, RZ, R38 ;  /* 0x000000ffff277224 */ /* 0x000fe400078e0026 */
[----:B------:R-:W-:Y:S02]  /*1320*/  IMAD.MOV.U32 R41, RZ, RZ, R40 ;  /* 0x000000ffff297224 */ /* 0x000fe400078e0028 */
[----:B------:R-:W-:Y:S02]  /*1330*/  IMAD.MOV.U32 R12, RZ, RZ, R19 ;  /* 0x000000ffff0c7224 */ /* 0x000fe400078e0013 */
[----:B------:R-:W-:Y:S02]  /*1340*/  IMAD.MOV.U32 R28, RZ, RZ, R3 ;  /* 0x000000ffff1c7224 */ /* 0x000fe400078e0003 */
.L_x_15225:
[----:B------:R-:W-:Y:S05]  /*1350*/  BSYNC B1 ;  /* 0x0000000000017941 */ /* 0x000fea0003800000 */
.L_x_15223:
        /* <DEDUP_REMOVED lines=11> */
.L_x_15227:
[----:B------:R-:W-:Y:S01]  /*1410*/  IMAD.MOV.U32 R38, RZ, RZ, R39 ;  /* 0x000000ffff267224 */ /* 0x000fe200078e0027 */
[----:B------:R-:W-:Y:S01]  /*1420*/  MOV R19, R18 ;  /* 0x0000001200137202 */ /* 0x000fe20000000f00 */
[----:B------:R-:W-:Y:S02]  /*1430*/  IMAD.MOV.U32 R43, RZ, RZ, R41 ;  /* 0x000000ffff2b7224 */ /* 0x000fe400078e0029 */
[----:B------:R-:W-:Y:S02]  /*1440*/  IMAD.MOV.U32 R3, RZ, RZ, R2 ;  /* 0x000000ffff037224 */ /* 0x000fe400078e0002 */
.L_x_15228:
[----:B------:R-:W-:Y:S05]  /*1450*/  BSYNC B1 ;  /* 0x0000000000017941 */ /* 0x000fea0003800000 */
.L_x_15226:
        /* <DEDUP_REMOVED lines=9> */
.L_x_15230:
[----:B------:R-:W-:Y:S02]  /*14f0*/  IMAD.MOV.U32 R2, RZ, RZ, R0 ;  /* 0x000000ffff027224 */ /* 0x000fe400078e0000 */
[----:B------:R-:W-:Y:S02]  /*1500*/  IMAD.MOV.U32 R18, RZ, RZ, R17 ;  /* 0x000000ffff127224 */ /* 0x000fe400078e0011 */
[----:B------:R-:W-:Y:S02]  /*1510*/  IMAD.MOV.U32 R0, RZ, RZ, R43 ;  /* 0x000000ffff007224 */ /* 0x000fe400078e002b */
[----:B------:R-:W-:Y:S02]  /*1520*/  IMAD.MOV.U32 R17, RZ, RZ, R38 ;  /* 0x000000ffff117224 */ /* 0x000fe400078e0026 */
.L_x_15231:
[----:B------:R-:W-:Y:S05]  /*1530*/  BSYNC B1 ;  /* 0x0000000000017941 */ /* 0x000fea0003800000 */
.L_x_15229:
[----:B------:R-:W-:Y:S02]  /*1540*/  IADD3 R32, R32, 0x40, RZ ;  /* 0x0000004020207810 */ /* 0x000fe40007ffe0ff */
[----:B------:R-:W-:Y:S02]  /*1550*/  IADD3 R34, P1, R34, 0x100, RZ ;  /* 0x0000010022227810 */ /* 0x000fe40007f3e0ff */
[----:B------:R-:W-:-:S02]  /*1560*/  ISETP.GE.AND P0, PT, R32, c[0x0][0x188], PT ;  /* 0x0000620020007a0c */ /* 0x000fc40003f06270 */
[----:B------:R-:W-:Y:S02]  /*1570*/  IADD3 R35, R35, 0x40, RZ ;  /* 0x0000004023237810 */ /* 0x000fe40007ffe0ff */
[----:B------:R-:W-:-:S09]  /*1580*/  IADD3.X R37, RZ, R37, RZ, P1, !PT ;  /* 0x00000025ff257210 */ /* 0x000fd20000ffe4ff */
[----:B------:R-:W-:Y:S01]  /*1590*/  @P0 CALL.REL.NOINC `(.L_x_15232) ;  /* 0x0000001000000944 */ /* 0x000fe20003c00000 */
[----:B------:R-:W-:Y:S05]  /*15a0*/  BRA `(.L_x_15233) ;  /* 0xffffefe000007947 */ /* 0x000fea000383ffff */
.L_x_15232:
[----:B------:R-:W-:Y:S05]  /*15b0*/  BRA `(.L_x_15182) ;  /* 0x0000123000007947 */ /* 0x000fea0003800000 */
.L_x_15183:
[----:B------:R-:W-:Y:S01]  /*15c0*/  IMAD.MOV.U32 R34, RZ, RZ, 0x4 ;  /* 0x00000004ff227424 */ /* 0x000fe200078e00ff */
[----:B------:R-:W-:Y:S01]  /*15d0*/  MOV R16, 0xffffffff ;  /* 0xffffffff00107802 */ /* 0x000fe20000000f00 */
[----:B0-----:R-:W-:Y:S01]  /*15e0*/  IMAD R33, R35, c[0x0][0x188], R32 ;  /* 0x0000620023217a24 */ /* 0x001fe200078e0220 */
[----:B------:R-:W-:Y:S01]  /*15f0*/  MOV R9, 0xff7fffff ;  /* 0xff7fffff00097802 */ /* 0x000fe20000000f00 */
[----:B------:R-:W-:Y:S01]  /*1600*/  IMAD.MOV.U32 R64, RZ, RZ, -0x800001 ;  /* 0xff7fffffff407424 */ /* 0x000fe200078e00ff */
[----:B------:R-:W-:Y:S01]  /*1610*/  MOV R18, 0xff7fffff ;  /* 0xff7fffff00127802 */ /* 0x000fe20000000f00 */
[----:B------:R-:W-:Y:S01]  /*1620*/  IMAD.WIDE R34, R33, R34, c[0x0][0x160] ;  /* 0x0000580021227625 */ /* 0x000fe200078e0222 */
[----:B------:R-:W-:-:S03]  /*1630*/  MOV R26, 0xffffffff ;  /* 0xffffffff001a7802 */ /* 0x000fc60000000f00 */
[----:B------:R-:W-:Y:S02]  /*1640*/  IMAD.MOV.U32 R41, RZ, RZ, R35 ;  /* 0x000000ffff297224 */ /* 0x000fe400078e0023 */
        /* <DEDUP_REMOVED lines=27> */
.L_x_15282:
[----:B------:R-:W-:-:S06]  /*1800*/  MOV R35, R41 ;  /* 0x0000002900237202 */ /* 0x000fcc0000000f00 */
        /* <DEDUP_REMOVED lines=9> */
.L_x_15235:
[----:B------:R-:W-:Y:S02]  /*18a0*/  IMAD.MOV.U32 R36, RZ, RZ, R35 ;  /* 0x000000ffff247224 */ /* 0x000fe400078e0023 */
[----:B------:R-:W-:Y:S02]  /*18b0*/  IMAD.MOV.U32 R16, RZ, RZ, R33 ;  /* 0x000000ffff107224 */ /* 0x000fe400078e0021 */
.L_x_15236:
[----:B------:R-:W-:Y:S05]  /*18c0*/  BSYNC B1 ;  /* 0x0000000000017941 */ /* 0x000fea0003800000 */
.L_x_15234:
        /* <DEDUP_REMOVED lines=9> */
.L_x_15238:
[----:B------:R-:W-:Y:S01]  /*1960*/  IMAD.MOV.U32 R64, RZ, RZ, R7 ;  /* 0x000000ffff407224 */ /* 0x000fe200078e0007 */
[----:B------:R-:W-:Y:S01]  /*1970*/  MOV R7, R36 ;  /* 0x0000002400077202 */ /* 0x000fe20000000f00 */
[----:B------:R-:W-:Y:S02]  /*1980*/  IMAD.MOV.U32 R35, RZ, RZ, R16 ;  /* 0x000000ffff237224 */ /* 0x000fe400078e0010 */
[----:B------:R-:W-:Y:S02]  /*1990*/  IMAD.MOV.U32 R16, RZ, RZ, R23 ;  /* 0x000000ffff107224 */ /* 0x000fe400078e0017 */
.L_x_15239:
[----:B------:R-:W-:Y:S05]  /*19a0*/  BSYNC B1 ;  /* 0x0000000000017941 */ /* 0x000fea0003800000 */
.L_x_15237:
        /* <DEDUP_REMOVED lines=10> */
.L_x_15241:
[----:B------:R-:W-:Y:S01]  /*1a50*/  IMAD.MOV.U32 R36, RZ, RZ, R7 ;  /* 0x000000ffff247224 */ /* 0x000fe200078e0007 */
[----:B------:R-:W-:Y:S01]  /*1a60*/  MOV R38, R35 ;  /* 0x0000002300267202 */ /* 0x000fe20000000f00 */
[----:B------:R-:W-:Y:S02]  /*1a70*/  IMAD.MOV.U32 R7, RZ, RZ, R6 ;  /* 0x000000ffff077224 */ /* 0x000fe400078e0006 */
[----:B------:R-:W-:Y:S02]  /*1a80*/  IMAD.MOV.U32 R23, RZ, RZ, R22 ;  /* 0x000000ffff177224 */ /* 0x000fe400078e0016 */
.L_x_15242:
[----:B------:R-:W-:Y:S05]  /*1a90*/  BSYNC B1 ;  /* 0x0000000000017941 */ /* 0x000fea0003800000 */
.L_x_15240:
        /* <DEDUP_REMOVED lines=11> */
.L_x_15244:
[----:B------:R-:W-:Y:S01]  /*1b50*/  MOV R35, R36 ;  /* 0x0000002400237202 */ /* 0x000fe20000000f00 */
[----:B------:R-:W-:Y:S02]  /*1b60*/  IMAD.MOV.U32 R37, RZ, RZ, R38 ;  /* 0x000000ffff257224 */ /* 0x000fe400078e0026 */
[----:B------:R-:W-:Y:S02]  /*1b70*/  IMAD.MOV.U32 R6, RZ, RZ, R5 ;  /* 0x000000ffff067224 */ /* 0x000fe400078e0005 */
[----:B------:R-:W-:Y:S02]  /*1b80*/  IMAD.MOV.U32 R22, RZ, RZ, R21 ;  /* 0x000000ffff167224 */ /* 0x000fe400078e0015 */
.L_x_15245:
[----:B------:R-:W-:Y:S05]  /*1b90*/  BSYNC B1 ;  /* 0x0000000000017941 */ /* 0x000fea0003800000 */
.L_x_15243:
        /* <DEDUP_REMOVED lines=11> */
.L_x_15247:
[----:B------:R-:W-:Y:S02]  /*1c50*/  IMAD.MOV.U32 R36, RZ, RZ, R35 ;  /* 0x000000ffff247224 */ /* 0x000fe400078e0023 */
[----:B------:R-:W-:Y:S02]  /*1c60*/  IMAD.MOV.U32 R38, RZ, RZ, R37 ;  /* 0x000000ffff267224 */ /* 0x000fe400078e0025 */
[----:B------:R-:W-:Y:S02]  /*1c70*/  IMAD.MOV.U32 R5, RZ, RZ, R4 ;  /* 0x000000ffff057224 */ /* 0x000fe400078e0004 */
[----:B------:R-:W-:Y:S02]  /*1c80*/  IMAD.MOV.U32 R21, RZ, RZ, R20 ;  /* 0x000000ffff157224 */ /* 0x000fe400078e0014 */
.L_x_15248:
[----:B------:R-:W-:Y:S05]  /*1c90*/  BSYNC B1 ;  /* 0x0000000000017941 */ /* 0x000fea0003800000 */
.L_x_15246:
        /* <DEDUP_REMOVED lines=11> */
.L_x_15250:
[----:B------:R-:W-:Y:S02]  /*1d50*/  IMAD.MOV.U32 R35, RZ, RZ, R36 ;  /* 0x000000ffff237224 */ /* 0x000fe400078e0024 */
[----:B------:R-:W-:Y:S02]  /*1d60*/  IMAD.MOV.U32 R37, RZ, RZ, R38 ;  /* 0x000000ffff257224 */ /* 0x000fe400078e0026 */
[----:B------:R-:W-:Y:S02]  /*1d70*/  IMAD.MOV.U32 R4, RZ, RZ, R11 ;  /* 0x000000ffff047224 */ /* 0x000fe400078e000b */
[----:B------:R-:W-:Y:S02]  /*1d80*/  IMAD.MOV.U32 R20, RZ, RZ, R27 ;  /* 0x000000ffff147224 */ /* 0x000fe400078e001b */
.L_x_15251:
[----:B------:R-:W-:Y:S05]  /*1d90*/  BSYNC B1 ;  /* 0x0000000000017941 */ /* 0x000fea0003800000 */
.L_x_15249:
        /* <DEDUP_REMOVED lines=11> */
.L_x_15253:
[----:B------:R-:W-:Y:S02]  /*1e50*/  IMAD.MOV.U32 R36, RZ, RZ, R35 ;  /* 0x000000ffff247224 */ /* 0x000fe400078e0023 */
[----:B------:R-:W-:Y:S02]  /*1e60*/  IMAD.MOV.U32 R38, RZ, RZ, R37 ;  /* 0x000000ffff267224 */ /* 0x000fe400078e0025 */
[----:B------:R-:W-:Y:S02]  /*1e70*/  IMAD.MOV.U32 R11, RZ, RZ, R10 ;  /* 0x000000ffff0b7224 */ /* 0x000fe400078e000a */
[----:B------:R-:W-:Y:S02]  /*1e80*/  IMAD.MOV.U32 R27, RZ, RZ, R26 ;  /* 0x000000ffff1b7224 */ /* 0x000fe400078e001a */
.L_x_15254:
[----:B------:R-:W-:Y:S05]  /*1e90*/  BSYNC B1 ;  /* 0x0000000000017941 */ /* 0x000fea0003800000 */
.L_x_15252:
        /* <DEDUP_REMOVED lines=11> */
.L_x_15256:
[----:B------:R-:W-:Y:S01]  /*1f50*/  IMAD.MOV.U32 R35, RZ, RZ, R36 ;  /* 0x000000ffff237224 */ /* 0x000fe200078e0024 */
[----:B------:R-:W-:Y:S01]  /*1f60*/  MOV R26, R25 ;  /* 0x00000019001a7202 */ /* 0x000fe20000000f00 */
[----:B------:R-:W-:Y:S02]  /*1f70*/  IMAD.MOV.U32 R37, RZ, RZ, R38 ;  /* 0x000000ffff257224 */ /* 0x000fe400078e0026 */
[----:B------:R-:W-:Y:S02]  /*1f80*/  IMAD.MOV.U32 R10, RZ, RZ, R9 ;  /* 0x000000ffff0a7224 */ /* 0x000fe400078e0009 */
.L_x_15257:
[----:B------:R-:W-:Y:S05]  /*1f90*/  BSYNC B1 ;  /* 0x0000000000017941 */ /* 0x000fea0003800000 */
.L_x_15255:
        /* <DEDUP_REMOVED lines=11> */
.L_x_15259:
[----:B------:R-:W-:Y:S01]  /*2050*/  IMAD.MOV.U32 R36, RZ, RZ, R35 ;  /* 0x000000ffff247224 */ /* 0x000fe200078e0023 */
[----:B------:R-:W-:Y:S01]  /*2060*/  MOV R9, R8 ;  /* 0x0000000800097202 */ /* 0x000fe20000000f00 */
[----:B------:R-:W-:Y:S02]  /*2070*/  IMAD.MOV.U32 R38, RZ, RZ, R37 ;  /* 0x000000ffff267224 */ /* 0x000fe400078e0025 */
[----:B------:R-:W-:Y:S02]  /*2080*/  IMAD.MOV.U32 R25, RZ, RZ, R24 ;  /* 0x000000ffff197224 */ /* 0x000fe400078e0018 */
.L_x_15260:
[----:B------:R-:W-:Y:S05]  /*2090*/  BSYNC B1 ;  /* 0x0000000000017941 */ /* 0x000fea0003800000 */
.L_x_15258:
        /* <DEDUP_REMOVED lines=11> */
.L_x_15262:
[----:B------:R-:W-:Y:S01]  /*2150*/  IMAD.MOV.U32 R35, RZ, RZ, R36 ;  /* 0x000000ffff237224 */ /* 0x000fe200078e0024 */
[----:B------:R-:W-:Y:S01]  /*2160*/  MOV R37, R38 ;  /* 0x0000002600257202 */ /* 0x000fe20000000f00 */
[----:B------:R-:W-:Y:S02]  /*2170*/  IMAD.MOV.U32 R8, RZ, RZ, R15 ;  /* 0x000000ffff087224 */ /* 0x000fe400078e000f */
[----:B------:R-:W-:Y:S02]  /*2180*/  IMAD.MOV.U32 R24, RZ, RZ, R31 ;  /* 0x000000ffff187224 */ /* 0x000fe400078e001f */
.L_x_15263:
[----:B------:R-:W-:Y:S05]  /*2190*/  BSYNC B1 ;  /* 0x0000000000017941 */ /* 0x000fea0003800000 */
.L_x_15261:
        /* <DEDUP_REMOVED lines=11> */
.L_x_15265:
[----:B------:R-:W-:Y:S01]  /*2250*/  MOV R36, R35 ;  /* 0x0000002300247202 */ /* 0x000fe20000000f00 */
[----:B------:R-:W-:Y:S02]  /*2260*/  IMAD.MOV.U32 R38, RZ, RZ, R37 ;  /* 0x000000ffff267224 */ /* 0x000fe400078e0025 */
[----:B------:R-:W-:Y:S02]  /*2270*/  IMAD.MOV.U32 R15, RZ, RZ, R14 ;  /* 0x000000ffff0f7224 */ /* 0x000fe400078e000e */
[----:B------:R-:W-:Y:S02]  /*2280*/  IMAD.MOV.U32 R31, RZ, RZ, R30 ;  /* 0x000000ffff1f7224 */ /* 0x000fe400078e001e */
.L_x_15266:
[----:B------:R-:W-:Y:S05]  /*2290*/  BSYNC B1 ;  /* 0x0000000000017941 */ /* 0x000fea0003800000 */
.L_x_15264:
        /* <DEDUP_REMOVED lines=11> */
.L_x_15268:
[----:B------:R-:W-:Y:S02]  /*2350*/  IMAD.MOV.U32 R35, RZ, RZ, R36 ;  /* 0x000000ffff237224 */ /* 0x000fe400078e0024 */
[----:B------:R-:W-:Y:S02]  /*2360*/  IMAD.MOV.U32 R37, RZ, RZ, R38 ;  /* 0x000000ffff257224 */ /* 0x000fe400078e0026 */
[----:B------:R-:W-:Y:S02]  /*2370*/  IMAD.MOV.U32 R14, RZ, RZ, R13 ;  /* 0x000000ffff0e7224 */ /* 0x000fe400078e000d */
[----:B------:R-:W-:Y:S02]  /*2380*/  IMAD.MOV.U32 R30, RZ, RZ, R29 ;  /* 0x000000ffff1e7224 */ /* 0x000fe400078e001d */
.L_x_15269:
[----:B------:R-:W-:Y:S05]  /*2390*/  BSYNC B1 ;  /* 0x0000000000017941 */ /* 0x000fea0003800000 */
.L_x_15267:
        /* <DEDUP_REMOVED lines=11> */
.L_x_15271:
[----:B------:R-:W-:Y:S02]  /*2450*/  IMAD.MOV.U32 R36, RZ, RZ, R35 ;  /* 0x000000ffff247224 */ /* 0x000fe400078e0023 */
[----:B------:R-:W-:Y:S02]  /*2460*/  IMAD.MOV.U32 R38, RZ, RZ, R37 ;  /* 0x000000ffff267224 */ /* 0x000fe400078e0025 */
[----:B------:R-:W-:Y:S02]  /*2470*/  IMAD.MOV.U32 R13, RZ, RZ, R12 ;  /* 0x000000ffff0d7224 */ /* 0x000fe400078e000c */
[----:B------:R-:W-:Y:S02]  /*2480*/  IMAD.MOV.U32 R29, RZ, RZ, R28 ;  /* 0x000000ffff1d7224 */ /* 0x000fe400078e001c */
.L_x_15272:
[----:B------:R-:W-:Y:S05]  /*2490*/  BSYNC B1 ;  /* 0x0000000000017941 */ /* 0x000fea0003800000 */
.L_x_15270:
        /* <DEDUP_REMOVED lines=11> */
.L_x_15274:
[----:B------:R-:W-:Y:S02]  /*2550*/  IMAD.MOV.U32 R35, RZ, RZ, R36 ;  /* 0x000000ffff237224 */ /* 0x000fe400078e0024 */
[----:B------:R-:W-:Y:S02]  /*2560*/  IMAD.MOV.U32 R37, RZ, RZ, R38 ;  /* 0x000000ffff257224 */ /* 0x000fe400078e0026 */
[----:B------:R-:W-:Y:S02]  /*2570*/  IMAD.MOV.U32 R12, RZ, RZ, R19 ;  /* 0x000000ffff0c7224 */ /* 0x000fe400078e0013 */
[----:B------:R-:W-:Y:S02]  /*2580*/  IMAD.MOV.U32 R28, RZ, RZ, R3 ;  /* 0x000000ffff1c7224 */ /* 0x000fe400078e0003 */
.L_x_15275:
[----:B------:R-:W-:Y:S05]  /*2590*/  BSYNC B1 ;  /* 0x0000000000017941 */ /* 0x000fea0003800000 */
.L_x_15273:
        /* <DEDUP_REMOVED lines=11> */
.L_x_15277:
[----:B------:R-:W-:Y:S01]  /*2650*/  IMAD.MOV.U32 R36, RZ, RZ, R35 ;  /* 0x000000ffff247224 */ /* 0x000fe200078e0023 */
[----:B------:R-:W-:Y:S01]  /*2660*/  MOV R19, R18 ;  /* 0x0000001200137202 */ /* 0x000fe20000000f00 */
[----:B------:R-:W-:Y:S02]  /*2670*/  IMAD.MOV.U32 R39, RZ, RZ, R37 ;  /* 0x000000ffff277224 */ /* 0x000fe400078e0025 */
[----:B------:R-:W-:Y:S02]  /*2680*/  IMAD.MOV.U32 R3, RZ, RZ, R2 ;  /* 0x000000ffff037224 */ /* 0x000fe400078e0002 */
.L_x_15278:
[----:B------:R-:W-:Y:S05]  /*2690*/  BSYNC B1 ;  /* 0x0000000000017941 */ /* 0x000fea0003800000 */
.L_x_15276:
        /* <DEDUP_REMOVED lines=9> */
.L_x_15280:
[----:B------:R-:W-:Y:S02]  /*2730*/  IMAD.MOV.U32 R2, RZ, RZ, R0 ;  /* 0x000000ffff027224 */ /* 0x000fe400078e0000 */
[----:B------:R-:W-:Y:S02]  /*2740*/  IMAD.MOV.U32 R18, RZ, RZ, R17 ;  /* 0x000000ffff127224 */ /* 0x000fe400078e0011 */
[----:B------:R-:W-:Y:S02]  /*2750*/  IMAD.MOV.U32 R0, RZ, RZ, R39 ;  /* 0x000000ffff007224 */ /* 0x000fe400078e0027 */
[----:B------:R-:W-:Y:S02]  /*2760*/  IMAD.MOV.U32 R17, RZ, RZ, R36 ;  /* 0x000000ffff117224 */ /* 0x000fe400078e0024 */
.L_x_15281:
[----:B------:R-:W-:Y:S05]  /*2770*/  BSYNC B1 ;  /* 0x0000000000017941 */ /* 0x000fea0003800000 */
.L_x_15279:
[----:B------:R-:W-:Y:S02]  /*2780*/  IADD3 R32, R32, 0x40, RZ ;  /* 0x0000004020207810 */ /* 0x000fe40007ffe0ff */
[----:B------:R-:W-:Y:S02]  /*2790*/  IADD3 R34, P1, R34, 0x100, RZ ;  /* 0x0000010022227810 */ /* 0x000fe40007f3e0ff */
[----:B------:R-:W-:-:S02]  /*27a0*/  ISETP.GE.AND P0, PT, R32, c[0x0][0x188], PT ;  /* 0x0000620020007a0c */ /* 0x000fc40003f06270 */
[----:B------:R-:W-:Y:S02]  /*27b0*/  IADD3 R33, R33, 0x40, RZ ;  /* 0x0000004021217810 */ /* 0x000fe40007ffe0ff */
[----:B------:R-:W-:-:S09]  /*27c0*/  IADD3.X R41, RZ, R41, RZ, P1, !PT ;  /* 0x00000029ff297210 */ /* 0x000fd20000ffe4ff */
[----:B------:R-:W-:Y:S01]  /*27d0*/  @P0 CALL.REL.NOINC `(.L_x_15182) ;  /* 0x0000001000000944 */ /* 0x000fe20003c00000 */
[----:B------:R-:W-:Y:S05]  /*27e0*/  BRA `(.L_x_15282) ;  /* 0xfffff01000007947 */ /* 0x000fea000383ffff */
.L_x_15182:
[----:B------:R-:W-:Y:S05]  /*27f0*/  BSYNC B0 ;  /* 0x0000000000007941 */ /* 0x000fea0003800000 */
.L_x_15181:
[----:B------:R-:W0:Y:S01]  /*2800*/  S2R R62, SR_LANEID ;  /* 0x00000000003e7919 */ /* 0x000e220000000000 */
[----:B------:R-:W-:Y:S03]  /*2810*/  BSSY B0, `(.L_x_15283) ;  /* 0x0000db1000007945 */ /* 0x000fe60003800000 */
[----:B------:R1:W2:Y:S04]  /*2820*/  SHFL.DOWN PT, R33, R0, 0x1, 0x1f ;  /* 0x08201f0000217f89 */ /* 0x0002a800000e0000 */
[----:B------:R1:W3:Y:S04]  /*2830*/  SHFL.DOWN PT, R56, R2, 0x1, 0x1f ;  /* 0x08201f0002387f89 */ /* 0x0002e800000e0000 */
[----:B------:R1:W4:Y:S04]  /*2840*/  SHFL.DOWN PT, R54, R3, 0x1, 0x1f ;  /* 0x08201f0003367f89 */ /* 0x00032800000e0000 */
[----:B------:R1:W1:Y:S04]  /*2850*/  SHFL.DOWN PT, R52, R28, 0x1, 0x1f ;  /* 0x08201f001c347f89 */ /* 0x00026800000e0000 */
[----:B------:R1:W1:Y:S01]  /*2860*/  SHFL.DOWN PT, R50, R29, 0x1, 0x1f ;  /* 0x08201f001d327f89 */ /* 0x00026200000e0000 */
[----:B0-----:R-:W-:-:S03]  /*2870*/  ISETP.GT.AND P0, PT, R62, 0x1e, PT ;  /* 0x0000001e3e00780c */ /* 0x001fc60003f04270 */
        /* <DEDUP_REMOVED lines=44> */
.L_x_15286:
[----:B------:R-:W-:Y:S02]  /*2b40*/  IMAD.MOV.U32 R35, RZ, RZ, R16 ;  /* 0x000000ffff237224 */ /* 0x000fe400078e0010 */
[----:B------:R-:W-:Y:S01]  /*2b50*/  IMAD.MOV.U32 R33, RZ, RZ, R64 ;  /* 0x000000ffff217224 */ /* 0x000fe200078e0040 */
[----:B------:R-:W-:Y:S01]  /*2b60*/  MOV R64, R7 ;  /* 0x0000000700407202 */ /* 0x000fe20000000f00 */
[----:B------:R-:W-:Y:S02]  /*2b70*/  IMAD.MOV.U32 R16, RZ, RZ, R23 ;  /* 0x000000ffff107224 */ /* 0x000fe400078e0017 */
.L_x_15287:
[----:B------:R-:W-:Y:S05]  /*2b80*/  BSYNC B1 ;  /* 0x0000000000017941 */ /* 0x000fea0003800000 */
.L_x_15285:
        /* <DEDUP_REMOVED lines=9> */
.L_x_15289:
[----:B------:R-:W-:Y:S02]  /*2c20*/  IMAD.MOV.U32 R60, RZ, RZ, R35 ;  /* 0x000000ffff3c7224 */ /* 0x000fe400078e0023 */
[----:B------:R-:W-:Y:S01]  /*2c30*/  IMAD.MOV.U32 R58, RZ, RZ, R33 ;  /* 0x000000ffff3a7224 */ /* 0x000fe200078e0021 */
[----:B------:R-:W-:Y:S01]  /*2c40*/  MOV R33, R6 ;  /* 0x0000000600217202 */ /* 0x000fe20000000f00 */
[----:B------:R-:W-:Y:S02]  /*2c50*/  IMAD.MOV.U32 R35, RZ, RZ, R22 ;  /* 0x000000ffff237224 */ /* 0x000fe400078e0016 */
.L_x_15290:
[----:B------:R-:W-:Y:S05]  /*2c60*/  BSYNC B1 ;  /* 0x0000000000017941 */ /* 0x000fea0003800000 */
.L_x_15288:
        /* <DEDUP_REMOVED lines=9> */
.L_x_15292:
[----:B------:R-:W-:Y:S02]  /*2d00*/  IMAD.MOV.U32 R23, RZ, RZ, R60 ;  /* 0x000000ffff177224 */ /* 0x000fe400078e003c */
[----:B------:R-:W-:Y:S02]  /*2d10*/  IMAD.MOV.U32 R7, RZ, RZ, R58 ;  /* 0x000000ffff077224 */ /* 0x000fe400078e003a */
[----:B------:R-:W-:Y:S02]  /*2d20*/  IMAD.MOV.U32 R60, RZ, RZ, R21 ;  /* 0x000000ffff3c7224 */ /* 0x000fe400078e0015 */
[----:B------:R-:W-:Y:S02]  /*2d30*/  IMAD.MOV.U32 R58, RZ, RZ, R5 ;  /* 0x000000ffff3a7224 */ /* 0x000fe400078e0005 */
.L_x_15293:
[----:B------:R-:W-:Y:S05]  /*2d40*/  BSYNC B1 ;  /* 0x0000000000017941 */ /* 0x000fea0003800000 */
.L_x_15291:
        /* <DEDUP_REMOVED lines=9> */
.L_x_15295:
[----:B------:R-:W-:Y:S02]  /*2de0*/  IMAD.MOV.U32 R22, RZ, RZ, R23 ;  /* 0x000000ffff167224 */ /* 0x000fe400078e0017 */
[----:B------:R-:W-:Y:S02]  /*2df0*/  IMAD.MOV.U32 R6, RZ, RZ, R7 ;  /* 0x000000ffff067224 */ /* 0x000fe400078e0007 */
[----:B------:R-:W-:Y:S02]  /*2e00*/  IMAD.MOV.U32 R23, RZ, RZ, R20 ;  /* 0x000000ffff177224 */ /* 0x000fe400078e0014 */
[----:B------:R-:W-:Y:S02]  /*2e10*/  IMAD.MOV.U32 R7, RZ, RZ, R4 ;  /* 0x000000ffff077224 */ /* 0x000fe400078e0004 */
.L_x_15296:
[----:B------:R-:W-:Y:S05]  /*2e20*/  BSYNC B1 ;  /* 0x0000000000017941 */ /* 0x000fea0003800000 */
.L_x_15294:
        /* <DEDUP_REMOVED lines=9> */
.L_x_15298:
[----:B------:R-:W-:Y:S02]  /*2ec0*/  IMAD.MOV.U32 R21, RZ, RZ, R22 ;  /* 0x000000ffff157224 */ /* 0x000fe400078e0016 */
[----:B------:R-:W-:Y:S02]  /*2ed0*/  IMAD.MOV.U32 R5, RZ, RZ, R6 ;  /* 0x000000ffff057224 */ /* 0x000fe400078e0006 */
[----:B------:R-:W-:Y:S02]  /*2ee0*/  IMAD.MOV.U32 R22, RZ, RZ, R27 ;  /* 0x000000ffff167224 */ /* 0x000fe400078e001b */
[----:B------:R-:W-:Y:S02]  /*2ef0*/  IMAD.MOV.U32 R6, RZ, RZ, R11 ;  /* 0x000000ffff067224 */ /* 0x000fe400078e000b */
.L_x_15299:
[----:B------:R-:W-:Y:S05]  /*2f00*/  BSYNC B1 ;  /* 0x0000000000017941 */ /* 0x000fea0003800000 */
.L_x_15297:
        /* <DEDUP_REMOVED lines=9> */
.L_x_15301:
[----:B------:R-:W-:Y:S01]  /*2fa0*/  MOV R20, R21 ;  /* 0x0000001500147202 */ /* 0x000fe20000000f00 */
[----:B------:R-:W-:Y:S02]  /*2fb0*/  IMAD.MOV.U32 R4, RZ, RZ, R5 ;  /* 0x000000ffff047224 */ /* 0x000fe400078e0005 */
[----:B------:R-:W-:Y:S02]  /*2fc0*/  IMAD.MOV.U32 R21, RZ, RZ, R26 ;  /* 0x000000ffff157224 */ /* 0x000fe400078e001a */
[----:B------:R-:W-:Y:S02]  /*2fd0*/  IMAD.MOV.U32 R5, RZ, RZ, R10 ;  /* 0x000000ffff057224 */ /* 0x000fe400078e000a */
.L_x_15302:
[----:B------:R-:W-:Y:S05]  /*2fe0*/  BSYNC B1 ;  /* 0x0000000000017941 */ /* 0x000fea0003800000 */
.L_x_15300:
        /* <DEDUP_REMOVED lines=9> */
.L_x_15304:
[----:B------:R-:W-:Y:S01]  /*3080*/  IMAD.MOV.U32 R27, RZ, RZ, R20 ;  /* 0x000000ffff1b7224 */ /* 0x000fe200078e0014 */
[----:B------:R-:W-:Y:S01]  /*3090*/  MOV R11, R4 ;  /* 0x00000004000b7202 */ /* 0x000fe20000000f00 */
[----:B------:R-:W-:Y:S02]  /*30a0*/  IMAD.MOV.U32 R20, RZ, RZ, R25 ;  /* 0x000000ffff147224 */ /* 0x000fe400078e0019 */
[----:B------:R-:W-:Y:S02]  /*30b0*/  IMAD.MOV.U32 R4, RZ, RZ, R9 ;  /* 0x000000ffff047224 */ /* 0x000fe400078e0009 */
.L_x_15305:
[----:B------:R-:W-:Y:S05]  /*30c0*/  BSYNC B1 ;  /* 0x0000000000017941 */ /* 0x000fea0003800000 */
.L_x_15303:
        /* <DEDUP_REMOVED lines=9> */
.L_x_15307:
[----:B------:R-:W-:Y:S01]  /*3160*/  IMAD.MOV.U32 R26, RZ, RZ, R27 ;  /* 0x000000ffff1a7224 */ /* 0x000fe200078e001b */
[----:B------:R-:W-:Y:S01]  /*3170*/  MOV R27, R24 ;  /* 0x00000018001b7202 */ /* 0x000fe20000000f00 */
[----:B------:R-:W-:Y:S02]  /*3180*/  IMAD.MOV.U32 R10, RZ, RZ, R11 ;  /* 0x000000ffff0a7224 */ /* 0x000fe400078e000b */
[----:B------:R-:W-:Y:S02]  /*3190*/  IMAD.MOV.U32 R11, RZ, RZ, R8 ;  /* 0x000000ffff0b7224 */ /* 0x000fe400078e0008 */
.L_x_15308:
[----:B------:R-:W-:Y:S05]  /*31a0*/  BSYNC B1 ;  /* 0x0000000000017941 */ /* 0x000fea0003800000 */
.L_x_15306:
        /* <DEDUP_REMOVED lines=9> */
.L_x_15310:
[----:B------:R-:W-:Y:S02]  /*3240*/  IMAD.MOV.U32 R25, RZ, RZ, R26 ;  /* 0x000000ffff197224 */ /* 0x000fe400078e001a */
[----:B------:R-:W-:Y:S01]  /*3250*/  IMAD.MOV.U32 R9, RZ, RZ, R10 ;  /* 0x000000ffff097224 */ /* 0x000fe200078e000a */
[----:B------:R-:W-:Y:S01]  /*3260*/  MOV R10, R15 ;  /* 0x0000000f000a7202 */ /* 0x000fe20000000f00 */
[----:B------:R-:W-:Y:S02]  /*3270*/  IMAD.MOV.U32 R26, RZ, RZ, R31 ;  /* 0x000000ffff1a7224 */ /* 0x000fe400078e001f */
.L_x_15311:
[----:B------:R-:W-:Y:S05]  /*3280*/  BSYNC B1 ;  /* 0x0000000000017941 */ /* 0x000fea0003800000 */
.L_x_15309:
        /* <DEDUP_REMOVED lines=9> */
.L_x_15313:
[----:B------:R-:W-:Y:S02]  /*3320*/  IMAD.MOV.U32 R24, RZ, RZ, R25 ;  /* 0x000000ffff187224 */ /* 0x000fe400078e0019 */
[----:B------:R-:W-:Y:S02]  /*3330*/  IMAD.MOV.U32 R8, RZ, RZ, R9 ;  /* 0x000000ffff087224 */ /* 0x000fe400078e0009 */
[----:B------:R-:W-:Y:S02]  /*3340*/  IMAD.MOV.U32 R25, RZ, RZ, R30 ;  /* 0x000000ffff197224 */ /* 0x000fe400078e001e */
[----:B------:R-:W-:Y:S02]  /*3350*/  IMAD.MOV.U32 R9, RZ, RZ, R14 ;  /* 0x000000ffff097224 */ /* 0x000fe400078e000e */
.L_x_15314:
[----:B------:R-:W-:Y:S05]  /*3360*/  BSYNC B1 ;  /* 0x0000000000017941 */ /* 0x000fea0003800000 */
.L_x_15312:
        /* <DEDUP_REMOVED lines=9> */
.L_x_15316:
[----:B------:R-:W-:Y:S02]  /*3400*/  IMAD.MOV.U32 R31, RZ, RZ, R24 ;  /* 0x000000ffff1f7224 */ /* 0x000fe400078e0018 */
[----:B------:R-:W-:Y:S02]  /*3410*/  IMAD.MOV.U32 R15, RZ, RZ, R8 ;  /* 0x000000ffff0f7224 */ /* 0x000fe400078e0008 */
[----:B------:R-:W-:Y:S02]  /*3420*/  IMAD.MOV.U32 R24, RZ, RZ, R29 ;  /* 0x000000ffff187224 */ /* 0x000fe400078e001d */
[----:B------:R-:W-:Y:S02]  /*3430*/  IMAD.MOV.U32 R8, RZ, RZ, R13 ;  /* 0x000000ffff087224 */ /* 0x000fe400078e000d */
.L_x_15317:
[----:B------:R-:W-:Y:S05]  /*3440*/  BSYNC B1 ;  /* 0x0000000000017941 */ /* 0x000fea0003800000 */
.L_x_15315:
        /* <DEDUP_REMOVED lines=9> */
.L_x_15319:
[----:B------:R-:W-:Y:S02]  /*34e0*/  IMAD.MOV.U32 R30, RZ, RZ, R31 ;  /* 0x000000ffff1e7224 */ /* 0x000fe400078e001f */
[----:B------:R-:W-:Y:S02]  /*34f0*/  IMAD.MOV.U32 R14, RZ, RZ, R15 ;  /* 0x000000ffff0e7224 */ /* 0x000fe400078e000f */
[----:B------:R-:W-:Y:S02]  /*3500*/  IMAD.MOV.U32 R31, RZ, RZ, R28 ;  /* 0x000000ffff1f7224 */ /* 0x000fe400078e001c */
[----:B------:R-:W-:Y:S02]  /*3510*/  IMAD.MOV.U32 R15, RZ, RZ, R12 ;  /* 0x000000ffff0f7224 */ /* 0x000fe400078e000c */
.L_x_15320:
[----:B------:R-:W-:Y:S05]  /*3520*/  BSYNC B1 ;  /* 0x0000000000017941 */ /* 0x000fea0003800000 */
.L_x_15318:
        /* <DEDUP_REMOVED lines=9> */
.L_x_15322:
[----:B------:R-:W-:Y:S01]  /*35c0*/  MOV R29, R30 ;  /* 0x0000001e001d7202 */ /* 0x000fe20000000f00 */
[----:B------:R-:W-:Y:S02]  /*35d0*/  IMAD.MOV.U32 R13, RZ, RZ, R14 ;  /* 0x000000ffff0d7224 */ /* 0x000fe400078e000e */
[----:B------:R-:W-:Y:S02]  /*35e0*/  IMAD.MOV.U32 R14, RZ, RZ, R19 ;  /* 0x000000ffff0e7224 */ /* 0x000fe400078e0013 */
[----:B------:R-:W-:Y:S02]  /*35f0*/  IMAD.MOV.U32 R30, RZ, RZ, R3 ;  /* 0x000000ffff1e7224 */ /* 0x000fe400078e0003 */
.L_x_15323:
[----:B------:R-:W-:Y:S05]  /*3600*/  BSYNC B1 ;  /* 0x0000000000017941 */ /* 0x000fea0003800000 */
.L_x_15321:
        /* <DEDUP_REMOVED lines=9> */
.L_x_15325:
[----:B------:R-:W-:Y:S01]  /*36a0*/  IMAD.MOV.U32 R3, RZ, RZ, R29 ;  /* 0x000000ffff037224 */ /* 0x000fe200078e001d */
[----:B------:R-:W-:Y:S01]  /*36b0*/  MOV R12, R13 ;  /* 0x0000000d000c7202 */ /* 0x000fe20000000f00 */
[----:B------:R-:W-:Y:S02]  /*36c0*/  IMAD.MOV.U32 R29, RZ, RZ, R2 ;  /* 0x000000ffff1d7224 */ /* 0x000fe400078e0002 */
[----:B------:R-:W-:Y:S02]  /*36d0*/  IMAD.MOV.U32 R13, RZ, RZ, R18 ;  /* 0x000000ffff0d7224 */ /* 0x000fe400078e0012 */
.L_x_15326:
[----:B------:R-:W-:Y:S05]  /*36e0*/  BSYNC B1 ;  /* 0x0000000000017941 */ /* 0x000fea0003800000 */
.L_x_15324:
        /* <DEDUP_REMOVED lines=9> */
.L_x_15328:
[----:B------:R-:W-:Y:S02]  /*3780*/  IMAD.MOV.U32 R18, RZ, RZ, R3 ;  /* 0x000000ffff127224 */ /* 0x000fe400078e0003 */
[----:B------:R-:W-:Y:S01]  /*3790*/  IMAD.MOV.U32 R2, RZ, RZ, R12 ;  /* 0x000000ffff027224 */ /* 0x000fe200078e000c */
[----:B------:R-:W-:Y:S01]  /*37a0*/  MOV R12, R17 ;  /* 0x00000011000c7202 */ /* 0x000fe20000000f00 */
[----:B------:R-:W-:Y:S02]  /*37b0*/  IMAD.MOV.U32 R3, RZ, RZ, R0 ;  /* 0x000000ffff037224 */ /* 0x000fe400078e0000 */
.L_x_15329:
[----:B------:R-:W-:Y:S05]  /*37c0*/  BSYNC B1 ;  /* 0x0000000000017941 */ /* 0x000fea0003800000 */
.L_x_15327:
        /* <DEDUP_REMOVED lines=16> */
.L_x_15331:
[----:B------:R-:W-:Y:S01]  /*38d0*/  IMAD.MOV.U32 R19, RZ, RZ, R16 ;  /* 0x000000ffff137224 */ /* 0x000fe200078e0010 */
[----:B------:R-:W-:Y:S01]  /*38e0*/  MOV R17, R64 ;  /* 0x0000004000117202 */ /* 0x000fe20000000f00 */
[----:B------:R-:W-:Y:S02]  /*38f0*/  IMAD.MOV.U32 R64, RZ, RZ, R33 ;  /* 0x000000ffff407224 */ /* 0x000fe400078e0021 */
[----:B------:R-:W-:Y:S02]  /*3900*/  IMAD.MOV.U32 R16, RZ, RZ, R35 ;  /* 0x000000ffff107224 */ /* 0x000fe400078e0023 */
.L_x_15332:
[----:B------:R-:W-:Y:S05]  /*3910*/  BSYNC B1 ;  /* 0x0000000000017941 */ /* 0x000fea0003800000 */
.L_x_15330:
        /* <DEDUP_REMOVED lines=9> */
.L_x_15334:
[----:B------:R-:W-:Y:S01]  /*39b0*/  IMAD.MOV.U32 R28, RZ, RZ, R19 ;  /* 0x000000ffff1c7224 */ /* 0x000fe200078e0013 */
[----:B------:R-:W-:Y:S01]  /*39c0*/  MOV R19, R60 ;  /* 0x0000003c00137202 */ /* 0x000fe20000000f00 */
[----:B------:R-:W-:Y:S02]  /*39d0*/  IMAD.MOV.U32 R0, RZ, RZ, R17 ;  /* 0x000000ffff007224 */ /* 0x000fe400078e0011 */
[----:B------:R-:W-:Y:S02]  /*39e0*/  IMAD.MOV.U32 R17, RZ, RZ, R58 ;  /* 0x000000ffff117224 */ /* 0x000fe400078e003a */
.L_x_15335:
[----:B------:R-:W-:Y:S05]  /*39f0*/  BSYNC B1 ;  /* 0x0000000000017941 */ /* 0x000fea0003800000 */
.L_x_15333:
        /* <DEDUP_REMOVED lines=9> */
.L_x_15337:
[----:B------:R-:W-:Y:S02]  /*3a90*/  IMAD.MOV.U32 R35, RZ, RZ, R28 ;  /* 0x000000ffff237224 */ /* 0x000fe400078e001c */
[----:B------:R-:W-:Y:S01]  /*3aa0*/  IMAD.MOV.U32 R33, RZ, RZ, R0 ;  /* 0x000000ffff217224 */ /* 0x000fe200078e0000 */
[----:B------:R-:W-:Y:S01]  /*3ab0*/  MOV R0, R7 ;  /* 0x0000000700007202 */ /* 0x000fe20000000f00 */
[----:B------:R-:W-:Y:S02]  /*3ac0*/  IMAD.MOV.U32 R28, RZ, RZ, R23 ;  /* 0x000000ffff1c7224 */ /* 0x000fe400078e0017 */
.L_x_15338:
[----:B------:R-:W-:Y:S05]  /*3ad0*/  BSYNC B1 ;  /* 0x0000000000017941 */ /* 0x000fea0003800000 */
.L_x_15336:
        /* <DEDUP_REMOVED lines=9> */
.L_x_15340:
[----:B------:R-:W-:Y:S02]  /*3b70*/  IMAD.MOV.U32 R58, RZ, RZ, R35 ;  /* 0x000000ffff3a7224 */ /* 0x000fe400078e0023 */
[----:B------:R-:W-:Y:S02]  /*3b80*/  IMAD.MOV.U32 R56, RZ, RZ, R33 ;  /* 0x000000ffff387224 */ /* 0x000fe400078e0021 */
[----:B------:R-:W-:Y:S02]  /*3b90*/  IMAD.MOV.U32 R35, RZ, RZ, R22 ;  /* 0x000000ffff237224 */ /* 0x000fe400078e0016 */
[----:B------:R-:W-:Y:S02]  /*3ba0*/  IMAD.MOV.U32 R33, RZ, RZ, R6 ;  /* 0x000000ffff217224 */ /* 0x000fe400078e0006 */
.L_x_15341:
[----:B------:R-:W-:Y:S05]  /*3bb0*/  BSYNC B1 ;  /* 0x0000000000017941 */ /* 0x000fea0003800000 */
.L_x_15339:
        /* <DEDUP_REMOVED lines=9> */
.L_x_15343:
[----:B------:R-:W-:Y:S02]  /*3c50*/  IMAD.MOV.U32 R23, RZ, RZ, R58 ;  /* 0x000000ffff177224 */ /* 0x000fe400078e003a */
[----:B------:R-:W-:Y:S02]  /*3c60*/  IMAD.MOV.U32 R7, RZ, RZ, R56 ;  /* 0x000000ffff077224 */ /* 0x000fe400078e0038 */
[----:B------:R-:W-:Y:S02]  /*3c70*/  IMAD.MOV.U32 R58, RZ, RZ, R21 ;  /* 0x000000ffff3a7224 */ /* 0x000fe400078e0015 */
[----:B------:R-:W-:Y:S02]  /*3c80*/  IMAD.MOV.U32 R56, RZ, RZ, R5 ;  /* 0x000000ffff387224 */ /* 0x000fe400078e0005 */
.L_x_15344:
[----:B------:R-:W-:Y:S05]  /*3c90*/  BSYNC B1 ;  /* 0x0000000000017941 */ /* 0x000fea0003800000 */
.L_x_15342:
        /* <DEDUP_REMOVED lines=9> */
.L_x_15346:
[----:B------:R-:W-:Y:S02]  /*3d30*/  IMAD.MOV.U32 R22, RZ, RZ, R23 ;  /* 0x000000ffff167224 */ /* 0x000fe400078e0017 */
[----:B------:R-:W-:Y:S02]  /*3d40*/  IMAD.MOV.U32 R6, RZ, RZ, R7 ;  /* 0x000000ffff067224 */ /* 0x000fe400078e0007 */
[----:B------:R-:W-:Y:S02]  /*3d50*/  IMAD.MOV.U32 R23, RZ, RZ, R20 ;  /* 0x000000ffff177224 */ /* 0x000fe400078e0014 */
[----:B------:R-:W-:Y:S02]  /*3d60*/  IMAD.MOV.U32 R7, RZ, RZ, R4 ;  /* 0x000000ffff077224 */ /* 0x000fe400078e0004 */
.L_x_15347:
[----:B------:R-:W-:Y:S05]  /*3d70*/  BSYNC B1 ;  /* 0x0000000000017941 */ /* 0x000fea0003800000 */
.L_x_15345:
        /* <DEDUP_REMOVED lines=9> */
.L_x_15349:
[----:B------:R-:W-:Y:S01]  /*3e10*/  MOV R21, R22 ;  /* 0x0000001600157202 */ /* 0x000fe20000000f00 */
[----:B------:R-:W-:Y:S02]  /*3e20*/  IMAD.MOV.U32 R5, RZ, RZ, R6 ;  /* 0x000000ffff057224 */ /* 0x000fe400078e0006 */
[----:B------:R-:W-:Y:S02]  /*3e30*/  IMAD.MOV.U32 R22, RZ, RZ, R27 ;  /* 0x000000ffff167224 */ /* 0x000fe400078e001b */
[----:B------:R-:W-:Y:S02]  /*3e40*/  IMAD.MOV.U32 R6, RZ, RZ, R11 ;  /* 0x000000ffff067224 */ /* 0x000fe400078e000b */
.L_x_15350:
[----:B------:R-:W-:Y:S05]  /*3e50*/  BSYNC B1 ;  /* 0x0000000000017941 */ /* 0x000fea0003800000 */
.L_x_15348:
        /* <DEDUP_REMOVED lines=9> */
.L_x_15352:
[----:B------:R-:W-:Y:S01]  /*3ef0*/  IMAD.MOV.U32 R20, RZ, RZ, R21 ;  /* 0x000000ffff147224 */ /* 0x000fe200078e0015 */
[----:B------:R-:W-:Y:S01]  /*3f00*/  MOV R4, R5 ;  /* 0x0000000500047202 */ /* 0x000fe20000000f00 */
[----:B------:R-:W-:Y:S02]  /*3f10*/  IMAD.MOV.U32 R21, RZ, RZ, R26 ;  /* 0x000000ffff157224 */ /* 0x000fe400078e001a */
[----:B------:R-:W-:Y:S02]  /*3f20*/  IMAD.MOV.U32 R5, RZ, RZ, R10 ;  /* 0x000000ffff057224 */ /* 0x000fe400078e000a */
.L_x_15353:
[----:B------:R-:W-:Y:S05]  /*3f30*/  BSYNC B1 ;  /* 0x0000000000017941 */ /* 0x000fea0003800000 */
.L_x_15351:
        /* <DEDUP_REMOVED lines=9> */
.L_x_15355:
[----:B------:R-:W-:Y:S01]  /*3fd0*/  IMAD.MOV.U32 R27, RZ, RZ, R20 ;  /* 0x000000ffff1b7224 */ /* 0x000fe200078e0014 */
[----:B------:R-:W-:Y:S01]  /*3fe0*/  MOV R20, R25 ;  /* 0x0000001900147202 */ /* 0x000fe20000000f00 */
[----:B------:R-:W-:Y:S02]  /*3ff0*/  IMAD.MOV.U32 R11, RZ, RZ, R4 ;  /* 0x000000ffff0b7224 */ /* 0x000fe400078e0004 */
[----:B------:R-:W-:Y:S02]  /*4000*/  IMAD.MOV.U32 R4, RZ, RZ, R9 ;  /* 0x000000ffff047224 */ /* 0x000fe400078e0009 */
.L_x_15356:
[----:B------:R-:W-:Y:S05]  /*4010*/  BSYNC B1 ;  /* 0x0000000000017941 */ /* 0x000fea0003800000 */
.L_x_15354:
        /* <DEDUP_REMOVED lines=9> */
.L_x_15358:
[----:B------:R-:W-:Y:S02]  /*40b0*/  IMAD.MOV.U32 R26, RZ, RZ, R27 ;  /* 0x000000ffff1a7224 */ /* 0x000fe400078e001b */
[----:B------:R-:W-:Y:S01]  /*40c0*/  IMAD.MOV.U32 R10, RZ, RZ, R11 ;  /* 0x000000ffff0a7224 */ /* 0x000fe200078e000b */
[----:B------:R-:W-:Y:S01]  /*40d0*/  MOV R11, R8 ;  /* 0x00000008000b7202 */ /* 0x000fe20000000f00 */
[----:B------:R-:W-:Y:S02]  /*40e0*/  IMAD.MOV.U32 R27, RZ, RZ, R24 ;  /* 0x000000ffff1b7224 */ /* 0x000fe400078e0018 */
.L_x_15359:
[----:B------:R-:W-:Y:S05]  /*40f0*/  BSYNC B1 ;  /* 0x0000000000017941 */ /* 0x000fea0003800000 */
.L_x_15357:
        /* <DEDUP_REMOVED lines=9> */
.L_x_15361:
[----:B------:R-:W-:Y:S02]  /*4190*/  IMAD.MOV.U32 R25, RZ, RZ, R26 ;  /* 0x000000ffff197224 */ /* 0x000fe400078e001a */
[----:B------:R-:W-:Y:S02]  /*41a0*/  IMAD.MOV.U32 R9, RZ, RZ, R10 ;  /* 0x000000ffff097224 */ /* 0x000fe400078e000a */
[----:B------:R-:W-:Y:S02]  /*41b0*/  IMAD.MOV.U32 R26, RZ, RZ, R31 ;  /* 0x000000ffff1a7224 */ /* 0x000fe400078e001f */
[----:B------:R-:W-:Y:S02]  /*41c0*/  IMAD.MOV.U32 R10, RZ, RZ, R15 ;  /* 0x000000ffff0a7224 */ /* 0x000fe400078e000f */
.L_x_15362:
[----:B------:R-:W-:Y:S05]  /*41d0*/  BSYNC B1 ;  /* 0x0000000000017941 */ /* 0x000fea0003800000 */
.L_x_15360:
        /* <DEDUP_REMOVED lines=9> */
.L_x_15364:
[----:B------:R-:W-:Y:S02]  /*4270*/  IMAD.MOV.U32 R24, RZ, RZ, R25 ;  /* 0x000000ffff187224 */ /* 0x000fe400078e0019 */
[----:B------:R-:W-:Y:S02]  /*4280*/  IMAD.MOV.U32 R8, RZ, RZ, R9 ;  /* 0x000000ffff087224 */ /* 0x000fe400078e0009 */
[----:B------:R-:W-:Y:S02]  /*4290*/  IMAD.MOV.U32 R25, RZ, RZ, R30 ;  /* 0x000000ffff197224 */ /* 0x000fe400078e001e */
[----:B------:R-:W-:Y:S02]  /*42a0*/  IMAD.MOV.U32 R9, RZ, RZ, R14 ;  /* 0x000000ffff097224 */ /* 0x000fe400078e000e */
.L_x_15365:
[----:B------:R-:W-:Y:S05]  /*42b0*/  BSYNC B1 ;  /* 0x0000000000017941 */ /* 0x000fea0003800000 */
.L_x_15363:
        /* <DEDUP_REMOVED lines=9> */
.L_x_15367:
[----:B------:R-:W-:Y:S02]  /*4350*/  IMAD.MOV.U32 R14, RZ, RZ, R24 ;  /* 0x000000ffff0e7224 */ /* 0x000fe400078e0018 */
[----:B------:R-:W-:Y:S02]  /*4360*/  IMAD.MOV.U32 R15, RZ, RZ, R8 ;  /* 0x000000ffff0f7224 */ /* 0x000fe400078e0008 */
[----:B------:R-:W-:Y:S02]  /*4370*/  IMAD.MOV.U32 R24, RZ, RZ, R29 ;  /* 0x000000ffff187224 */ /* 0x000fe400078e001d */
[----:B------:R-:W-:Y:S02]  /*4380*/  IMAD.MOV.U32 R8, RZ, RZ, R13 ;  /* 0x000000ffff087224 */ /* 0x000fe400078e000d */
.L_x_15368:
[----:B------:R-:W-:Y:S05]  /*4390*/  BSYNC B1 ;  /* 0x0000000000017941 */ /* 0x000fea0003800000 */
.L_x_15366:
        /* <DEDUP_REMOVED lines=9> */
.L_x_15370:
[----:B------:R-:W-:Y:S01]  /*4430*/  MOV R29, R14 ;  /* 0x0000000e001d7202 */ /* 0x000fe20000000f00 */
[----:B------:R-:W-:Y:S02]  /*4440*/  IMAD.MOV.U32 R13, RZ, RZ, R15 ;  /* 0x000000ffff0d7224 */ /* 0x000fe400078e000f */
[----:B------:R-:W-:Y:S02]  /*4450*/  IMAD.MOV.U32 R14, RZ, RZ, R3 ;  /* 0x000000ffff0e7224 */ /* 0x000fe400078e0003 */
[----:B------:R-:W-:Y:S02]  /*4460*/  IMAD.MOV.U32 R15, RZ, RZ, R12 ;  /* 0x000000ffff0f7224 */ /* 0x000fe400078e000c */
.L_x_15371:
[----:B------:R-:W-:Y:S05]  /*4470*/  BSYNC B1 ;  /* 0x0000000000017941 */ /* 0x000fea0003800000 */
.L_x_15369:
        /* <DEDUP_REMOVED lines=9> */
.L_x_15373:
[----:B------:R-:W-:Y:S01]  /*4510*/  IMAD.MOV.U32 R12, RZ, RZ, R29 ;  /* 0x000000ffff0c7224 */ /* 0x000fe200078e001d */
[----:B------:R-:W-:Y:S01]  /*4520*/  MOV R3, R13 ;  /* 0x0000000d00037202 */ /* 0x000fe20000000f00 */
[----:B------:R-:W-:Y:S02]  /*4530*/  IMAD.MOV.U32 R29, RZ, RZ, R18 ;  /* 0x000000ffff1d7224 */ /* 0x000fe400078e0012 */
[----:B------:R-:W-:Y:S02]  /*4540*/  IMAD.MOV.U32 R13, RZ, RZ, R2 ;  /* 0x000000ffff0d7224 */ /* 0x000fe400078e0002 */
.L_x_15374:
[----:B------:R-:W-:Y:S05]  /*4550*/  BSYNC B1 ;  /* 0x0000000000017941 */ /* 0x000fea0003800000 */
.L_x_15372:
        /* <DEDUP_REMOVED lines=16> */
.L_x_15376:
[----:B------:R-:W-:Y:S01]  /*4660*/  MOV R63, R16 ;  /* 0x00000010003f7202 */ /* 0x000fe20000000f00 */
[----:B------:R-:W-:Y:S02]  /*4670*/  IMAD.MOV.U32 R31, RZ, RZ, R64 ;  /* 0x000000ffff1f7224 */ /* 0x000fe400078e0040 */
[----:B------:R-:W-:Y:S02]  /*4680*/  IMAD.MOV.U32 R64, RZ, RZ, R17 ;  /* 0x000000ffff407224 */ /* 0x000fe400078e0011 */
[----:B------:R-:W-:Y:S02]  /*4690*/  IMAD.MOV.U32 R16, RZ, RZ, R19 ;  /* 0x000000ffff107224 */ /* 0x000fe400078e0013 */
.L_x_15377:
[----:B------:R-:W-:Y:S05]  /*46a0*/  BSYNC B1 ;  /* 0x0000000000017941 */ /* 0x000fea0003800000 */
.L_x_15375:
        /* <DEDUP_REMOVED lines=9> */
.L_x_15379:
[----:B------:R-:W-:Y:S01]  /*4740*/  IMAD.MOV.U32 R18, RZ, RZ, R63 ;  /* 0x000000ffff127224 */ /* 0x000fe200078e003f */
[----:B------:R-:W-:Y:S01]  /*4750*/  MOV R2, R31 ;  /* 0x0000001f00027202 */ /* 0x000fe20000000f00 */
[----:B------:R-:W-:Y:S02]  /*4760*/  IMAD.MOV.U32 R63, RZ, RZ, R28 ;  /* 0x000000ffff3f7224 */ /* 0x000fe400078e001c */
[----:B------:R-:W-:Y:S02]  /*4770*/  IMAD.MOV.U32 R31, RZ, RZ, R0 ;  /* 0x000000ffff1f7224 */ /* 0x000fe400078e0000 */
.L_x_15380:
[----:B------:R-:W-:Y:S05]  /*4780*/  BSYNC B1 ;  /* 0x0000000000017941 */ /* 0x000fea0003800000 */
.L_x_15378:
        /* <DEDUP_REMOVED lines=9> */
.L_x_15382:
[----:B------:R-:W-:Y:S01]  /*4820*/  IMAD.MOV.U32 R19, RZ, RZ, R18 ;  /* 0x000000ffff137224 */ /* 0x000fe200078e0012 */
[----:B------:R-:W-:Y:S01]  /*4830*/  MOV R18, R35 ;  /* 0x0000002300127202 */ /* 0x000fe20000000f00 */
[----:B------:R-:W-:Y:S02]  /*4840*/  IMAD.MOV.U32 R17, RZ, RZ, R2 ;  /* 0x000000ffff117224 */ /* 0x000fe400078e0002 */
[----:B------:R-:W-:Y:S02]  /*4850*/  IMAD.MOV.U32 R2, RZ, RZ, R33 ;  /* 0x000000ffff027224 */ /* 0x000fe400078e0021 */
.L_x_15383:
[----:B------:R-:W-:Y:S05]  /*4860*/  BSYNC B1 ;  /* 0x0000000000017941 */ /* 0x000fea0003800000 */
.L_x_15381:
        /* <DEDUP_REMOVED lines=9> */
.L_x_15385:
[----:B------:R-:W-:Y:S02]  /*4900*/  IMAD.MOV.U32 R28, RZ, RZ, R19 ;  /* 0x000000ffff1c7224 */ /* 0x000fe400078e0013 */
[----:B------:R-:W-:Y:S01]  /*4910*/  IMAD.MOV.U32 R0, RZ, RZ, R17 ;  /* 0x000000ffff007224 */ /* 0x000fe200078e0011 */
[----:B------:R-:W-:Y:S01]  /*4920*/  MOV R17, R56 ;  /* 0x0000003800117202 */ /* 0x000fe20000000f00 */
[----:B------:R-:W-:Y:S02]  /*4930*/  IMAD.MOV.U32 R19, RZ, RZ, R58 ;  /* 0x000000ffff137224 */ /* 0x000fe400078e003a */
.L_x_15386:
[----:B------:R-:W-:Y:S05]  /*4940*/  BSYNC B1 ;  /* 0x0000000000017941 */ /* 0x000fea0003800000 */
.L_x_15384:
        /* <DEDUP_REMOVED lines=9> */
.L_x_15388:
[----:B------:R-:W-:Y:S02]  /*49e0*/  IMAD.MOV.U32 R35, RZ, RZ, R28 ;  /* 0x000000ffff237224 */ /* 0x000fe400078e001c */
[----:B------:R-:W-:Y:S02]  /*49f0*/  IMAD.MOV.U32 R33, RZ, RZ, R0 ;  /* 0x000000ffff217224 */ /* 0x000fe400078e0000 */
[----:B------:R-:W-:Y:S02]  /*4a00*/  IMAD.MOV.U32 R28, RZ, RZ, R23 ;  /* 0x000000ffff1c7224 */ /* 0x000fe400078e0017 */
[----:B------:R-:W-:Y:S02]  /*4a10*/  IMAD.MOV.U32 R0, RZ, RZ, R7 ;  /* 0x000000ffff007224 */ /* 0x000fe400078e0007 */
.L_x_15389:
[----:B------:R-:W-:Y:S05]  /*4a20*/  BSYNC B1 ;  /* 0x0000000000017941 */ /* 0x000fea0003800000 */
.L_x_15387:
        /* <DEDUP_REMOVED lines=9> */
.L_x_15391:
[----:B------:R-:W-:Y:S02]  /*4ac0*/  IMAD.MOV.U32 R54, RZ, RZ, R35 ;  /* 0x000000ffff367224 */ /* 0x000fe400078e0023 */
[----:B------:R-:W-:Y:S02]  /*4ad0*/  IMAD.MOV.U32 R30, RZ, RZ, R33 ;  /* 0x000000ffff1e7224 */ /* 0x000fe400078e0021 */
[----:B------:R-:W-:Y:S02]  /*4ae0*/  IMAD.MOV.U32 R35, RZ, RZ, R22 ;  /* 0x000000ffff237224 */ /* 0x000fe400078e0016 */
[----:B------:R-:W-:Y:S02]  /*4af0*/  IMAD.MOV.U32 R33, RZ, RZ, R6 ;  /* 0x000000ffff217224 */ /* 0x000fe400078e0006 */
.L_x_15392:
[----:B------:R-:W-:Y:S05]  /*4b00*/  BSYNC B1 ;  /* 0x0000000000017941 */ /* 0x000fea0003800000 */
.L_x_15390:
        /* <DEDUP_REMOVED lines=9> */
.L_x_15394:
[----:B------:R-:W-:Y:S02]  /*4ba0*/  IMAD.MOV.U32 R23, RZ, RZ, R54 ;  /* 0x000000ffff177224 */ /* 0x000fe400078e0036 */
[----:B------:R-:W-:Y:S02]  /*4bb0*/  IMAD.MOV.U32 R7, RZ, RZ, R30 ;  /* 0x000000ffff077224 */ /* 0x000fe400078e001e */
[----:B------:R-:W-:Y:S02]  /*4bc0*/  IMAD.MOV.U32 R54, RZ, RZ, R21 ;  /* 0x000000ffff367224 */ /* 0x000fe400078e0015 */
[----:B------:R-:W-:Y:S02]  /*4bd0*/  IMAD.MOV.U32 R30, RZ, RZ, R5 ;  /* 0x000000ffff1e7224 */ /* 0x000fe400078e0005 */
.L_x_15395:
[----:B------:R-:W-:Y:S05]  /*4be0*/  BSYNC B1 ;  /* 0x0000000000017941 */ /* 0x000fea0003800000 */
.L_x_15393:
        /* <DEDUP_REMOVED lines=9> */
.L_x_15397:
[----:B------:R-:W-:Y:S01]  /*4c80*/  MOV R22, R23 ;  /* 0x0000001700167202 */ /* 0x000fe20000000f00 */
[----:B------:R-:W-:Y:S02]  /*4c90*/  IMAD.MOV.U32 R6, RZ, RZ, R7 ;  /* 0x000000ffff067224 */ /* 0x000fe400078e0007 */
[----:B------:R-:W-:Y:S02]  /*4ca0*/  IMAD.MOV.U32 R23, RZ, RZ, R20 ;  /* 0x000000ffff177224 */ /* 0x000fe400078e0014 */
[----:B------:R-:W-:Y:S02]  /*4cb0*/  IMAD.MOV.U32 R7, RZ, RZ, R4 ;  /* 0x000000ffff077224 */ /* 0x000fe400078e0004 */
.L_x_15398:
[----:B------:R-:W-:Y:S05]  /*4cc0*/  BSYNC B1 ;  /* 0x0000000000017941 */ /* 0x000fea0003800000 */
.L_x_15396:
        /* <DEDUP_REMOVED lines=9> */
.L_x_15400:
[----:B------:R-:W-:Y:S01]  /*4d60*/  IMAD.MOV.U32 R21, RZ, RZ, R22 ;  /* 0x000000ffff157224 */ /* 0x000fe200078e0016 */
[----:B------:R-:W-:Y:S01]  /*4d70*/  MOV R5, R6 ;  /* 0x0000000600057202 */ /* 0x000fe20000000f00 */
[----:B------:R-:W-:Y:S02]  /*4d80*/  IMAD.MOV.U32 R22, RZ, RZ, R27 ;  /* 0x000000ffff167224 */ /* 0x000fe400078e001b */
[----:B------:R-:W-:Y:S02]  /*4d90*/  IMAD.MOV.U32 R6, RZ, RZ, R11 ;  /* 0x000000ffff067224 */ /* 0x000fe400078e000b */
.L_x_15401:
[----:B------:R-:W-:Y:S05]  /*4da0*/  BSYNC B1 ;  /* 0x0000000000017941 */ /* 0x000fea0003800000 */
.L_x_15399:
        /* <DEDUP_REMOVED lines=9> */
.L_x_15403:
[----:B------:R-:W-:Y:S01]  /*4e40*/  IMAD.MOV.U32 R20, RZ, RZ, R21 ;  /* 0x000000ffff147224 */ /* 0x000fe200078e0015 */
[----:B------:R-:W-:Y:S01]  /*4e50*/  MOV R21, R26 ;  /* 0x0000001a00157202 */ /* 0x000fe20000000f00 */
[----:B------:R-:W-:Y:S02]  /*4e60*/  IMAD.MOV.U32 R4, RZ, RZ, R5 ;  /* 0x000000ffff047224 */ /* 0x000fe400078e0005 */
[----:B------:R-:W-:Y:S02]  /*4e70*/  IMAD.MOV.U32 R5, RZ, RZ, R10 ;  /* 0x000000ffff057224 */ /* 0x000fe400078e000a */
.L_x_15404:
[----:B------:R-:W-:Y:S05]  /*4e80*/  BSYNC B1 ;  /* 0x0000000000017941 */ /* 0x000fea0003800000 */
.L_x_15402:
        /* <DEDUP_REMOVED lines=9> */
.L_x_15406:
[----:B------:R-:W-:Y:S02]  /*4f20*/  IMAD.MOV.U32 R27, RZ, RZ, R20 ;  /* 0x000000ffff1b7224 */ /* 0x000fe400078e0014 */
[----:B------:R-:W-:Y:S01]  /*4f30*/  IMAD.MOV.U32 R11, RZ, RZ, R4 ;  /* 0x000000ffff0b7224 */ /* 0x000fe200078e0004 */
[----:B------:R-:W-:Y:S01]  /*4f40*/  MOV R4, R9 ;  /* 0x0000000900047202 */ /* 0x000fe20000000f00 */
[----:B------:R-:W-:Y:S02]  /*4f50*/  IMAD.MOV.U32 R20, RZ, RZ, R25 ;  /* 0x000000ffff147224 */ /* 0x000fe400078e0019 */
.L_x_15407:
[----:B------:R-:W-:Y:S05]  /*4f60*/  BSYNC B1 ;  /* 0x0000000000017941 */ /* 0x000fea0003800000 */
.L_x_15405:
        /* <DEDUP_REMOVED lines=9> */
.L_x_15409:
[----:B------:R-:W-:Y:S02]  /*5000*/  IMAD.MOV.U32 R9, RZ, RZ, R27 ;  /* 0x000000ffff097224 */ /* 0x000fe400078e001b */
[----:B------:R-:W-:Y:S02]  /*5010*/  IMAD.MOV.U32 R10, RZ, RZ, R11 ;  /* 0x000000ffff0a7224 */ /* 0x000fe400078e000b */
[----:B------:R-:W-:Y:S02]  /*5020*/  IMAD.MOV.U32 R27, RZ, RZ, R24 ;  /* 0x000000ffff1b7224 */ /* 0x000fe400078e0018 */
[----:B------:R-:W-:Y:S02]  /*5030*/  IMAD.MOV.U32 R11, RZ, RZ, R8 ;  /* 0x000000ffff0b7224 */ /* 0x000fe400078e0008 */
.L_x_15410:
[----:B------:R-:W-:Y:S05]  /*5040*/  BSYNC B1 ;  /* 0x0000000000017941 */ /* 0x000fea0003800000 */
.L_x_15408:
        /* <DEDUP_REMOVED lines=9> */
.L_x_15412:
[----:B------:R-:W-:Y:S02]  /*50e0*/  IMAD.MOV.U32 R24, RZ, RZ, R9 ;  /* 0x000000ffff187224 */ /* 0x000fe400078e0009 */
[----:B------:R-:W-:Y:S02]  /*50f0*/  IMAD.MOV.U32 R8, RZ, RZ, R10 ;  /* 0x000000ffff087224 */ /* 0x000fe400078e000a */
[----:B------:R-:W-:Y:S02]  /*5100*/  IMAD.MOV.U32 R9, RZ, RZ, R14 ;  /* 0x000000ffff097224 */ /* 0x000fe400078e000e */
[----:B------:R-:W-:Y:S02]  /*5110*/  IMAD.MOV.U32 R10, RZ, RZ, R15 ;  /* 0x000000ffff0a7224 */ /* 0x000fe400078e000f */
.L_x_15413:
[----:B------:R-:W-:Y:S05]  /*5120*/  BSYNC B1 ;  /* 0x0000000000017941 */ /* 0x000fea0003800000 */
.L_x_15411:
        /* <DEDUP_REMOVED lines=9> */
.L_x_15415:
[----:B------:R-:W-:Y:S02]  /*51c0*/  IMAD.MOV.U32 R15, RZ, RZ, R24 ;  /* 0x000000ffff0f7224 */ /* 0x000fe400078e0018 */
[----:B------:R-:W-:Y:S02]  /*51d0*/  IMAD.MOV.U32 R14, RZ, RZ, R8 ;  /* 0x000000ffff0e7224 */ /* 0x000fe400078e0008 */
[----:B------:R-:W-:Y:S02]  /*51e0*/  IMAD.MOV.U32 R24, RZ, RZ, R29 ;  /* 0x000000ffff187224 */ /* 0x000fe400078e001d */
[----:B------:R-:W-:Y:S02]  /*51f0*/  IMAD.MOV.U32 R8, RZ, RZ, R13 ;  /* 0x000000ffff087224 */ /* 0x000fe400078e000d */
.L_x_15416:
[----:B------:R-:W-:Y:S05]  /*5200*/  BSYNC B1 ;  /* 0x0000000000017941 */ /* 0x000fea0003800000 */
.L_x_15414:
        /* <DEDUP_REMOVED lines=9> */
.L_x_15418:
[----:B------:R-:W-:Y:S01]  /*52a0*/  MOV R25, R15 ;  /* 0x0000000f00197202 */ /* 0x000fe20000000f00 */
[----:B------:R-:W-:Y:S02]  /*52b0*/  IMAD.MOV.U32 R13, RZ, RZ, R14 ;  /* 0x000000ffff0d7224 */ /* 0x000fe400078e000e */
[----:B------:R-:W-:Y:S02]  /*52c0*/  IMAD.MOV.U32 R15, RZ, RZ, R12 ;  /* 0x000000ffff0f7224 */ /* 0x000fe400078e000c */
[----:B------:R-:W-:Y:S02]  /*52d0*/  IMAD.MOV.U32 R14, RZ, RZ, R3 ;  /* 0x000000ffff0e7224 */ /* 0x000fe400078e0003 */
.L_x_15419:
[----:B------:R-:W-:Y:S05]  /*52e0*/  BSYNC B1 ;  /* 0x0000000000017941 */ /* 0x000fea0003800000 */
.L_x_15417:
        /* <DEDUP_REMOVED lines=16> */
.L_x_15421:
[----:B------:R-:W-:Y:S02]  /*53f0*/  IMAD.MOV.U32 R29, RZ, RZ, R16 ;  /* 0x000000ffff1d7224 */ /* 0x000fe400078e0010 */
[----:B------:R-:W-:Y:S02]  /*5400*/  IMAD.MOV.U32 R3, RZ, RZ, R64 ;  /* 0x000000ffff037224 */ /* 0x000fe400078e0040 */
[----:B------:R-:W-:Y:S02]  /*5410*/  IMAD.MOV.U32 R64, RZ, RZ, R31 ;  /* 0x000000ffff407224 */ /* 0x000fe400078e001f */
[----:B------:R-:W-:Y:S02]  /*5420*/  IMAD.MOV.U32 R16, RZ, RZ, R63 ;  /* 0x000000ffff107224 */ /* 0x000fe400078e003f */
.L_x_15422:
[----:B------:R-:W-:Y:S05]  /*5430*/  BSYNC B1 ;  /* 0x0000000000017941 */ /* 0x000fea0003800000 */
.L_x_15420:
        /* <DEDUP_REMOVED lines=9> */
.L_x_15424:
[----:B------:R-:W-:Y:S01]  /*54d0*/  MOV R26, R29 ;  /* 0x0000001d001a7202 */ /* 0x000fe20000000f00 */
[----:B------:R-:W-:Y:S02]  /*54e0*/  IMAD.MOV.U32 R12, RZ, RZ, R3 ;  /* 0x000000ffff0c7224 */ /* 0x000fe400078e0003 */
[----:B------:R-:W-:Y:S02]  /*54f0*/  IMAD.MOV.U32 R29, RZ, RZ, R18 ;  /* 0x000000ffff1d7224 */ /* 0x000fe400078e0012 */
[----:B------:R-:W-:Y:S02]  /*5500*/  IMAD.MOV.U32 R3, RZ, RZ, R2 ;  /* 0x000000ffff037224 */ /* 0x000fe400078e0002 */
.L_x_15425:
[----:B------:R-:W-:Y:S05]  /*5510*/  BSYNC B1 ;  /* 0x0000000000017941 */ /* 0x000fea0003800000 */
.L_x_15423:
        /* <DEDUP_REMOVED lines=9> */
.L_x_15427:
[----:B------:R-:W-:Y:S01]  /*55b0*/  IMAD.MOV.U32 R61, RZ, RZ, R26 ;  /* 0x000000ffff3d7224 */ /* 0x000fe200078e001a */
[----:B------:R-:W-:Y:S01]  /*55c0*/  MOV R31, R12 ;  /* 0x0000000c001f7202 */ /* 0x000fe20000000f00 */
[----:B------:R-:W-:Y:S02]  /*55d0*/  IMAD.MOV.U32 R26, RZ, RZ, R19 ;  /* 0x000000ffff1a7224 */ /* 0x000fe400078e0013 */
[----:B------:R-:W-:Y:S02]  /*55e0*/  IMAD.MOV.U32 R12, RZ, RZ, R17 ;  /* 0x000000ffff0c7224 */ /* 0x000fe400078e0011 */
.L_x_15428:
[----:B------:R-:W-:Y:S05]  /*55f0*/  BSYNC B1 ;  /* 0x0000000000017941 */ /* 0x000fea0003800000 */
.L_x_15426:
        /* <DEDUP_REMOVED lines=9> */
.L_x_15430:
[----:B------:R-:W-:Y:S01]  /*5690*/  IMAD.MOV.U32 R18, RZ, RZ, R61 ;  /* 0x000000ffff127224 */ /* 0x000fe200078e003d */
[----:B------:R-:W-:Y:S01]  /*56a0*/  MOV R61, R28 ;  /* 0x0000001c003d7202 */ /* 0x000fe20000000f00 */
[----:B------:R-:W-:Y:S02]  /*56b0*/  IMAD.MOV.U32 R2, RZ, RZ, R31 ;  /* 0x000000ffff027224 */ /* 0x000fe400078e001f */
[----:B------:R-:W-:Y:S02]  /*56c0*/  IMAD.MOV.U32 R31, RZ, RZ, R0 ;  /* 0x000000ffff1f7224 */ /* 0x000fe400078e0000 */
.L_x_15431:
[----:B------:R-:W-:Y:S05]  /*56d0*/  BSYNC B1 ;  /* 0x0000000000017941 */ /* 0x000fea0003800000 */
.L_x_15429:
        /* <DEDUP_REMOVED lines=9> */
.L_x_15433:
[----:B------:R-:W-:Y:S02]  /*5770*/  IMAD.MOV.U32 R19, RZ, RZ, R18 ;  /* 0x000000ffff137224 */ /* 0x000fe400078e0012 */
[----:B------:R-:W-:Y:S01]  /*5780*/  IMAD.MOV.U32 R17, RZ, RZ, R2 ;  /* 0x000000ffff117224 */ /* 0x000fe200078e0002 */
[----:B------:R-:W-:Y:S01]  /*5790*/  MOV R2, R33 ;  /* 0x0000002100027202 */ /* 0x000fe20000000f00 */
[----:B------:R-:W-:Y:S02]  /*57a0*/  IMAD.MOV.U32 R18, RZ, RZ, R35 ;  /* 0x000000ffff127224 */ /* 0x000fe400078e0023 */
.L_x_15434:
[----:B------:R-:W-:Y:S05]  /*57b0*/  BSYNC B1 ;  /* 0x0000000000017941 */ /* 0x000fea0003800000 */
.L_x_15432:
        /* <DEDUP_REMOVED lines=9> */
.L_x_15436:
[----:B------:R-:W-:Y:S02]  /*5850*/  IMAD.MOV.U32 R28, RZ, RZ, R19 ;  /* 0x000000ffff1c7224 */ /* 0x000fe400078e0013 */
[----:B------:R-:W-:Y:S02]  /*5860*/  IMAD.MOV.U32 R0, RZ, RZ, R17 ;  /* 0x000000ffff007224 */ /* 0x000fe400078e0011 */
[----:B------:R-:W-:Y:S02]  /*5870*/  IMAD.MOV.U32 R19, RZ, RZ, R54 ;  /* 0x000000ffff137224 */ /* 0x000fe400078e0036 */
[----:B------:R-:W-:Y:S02]  /*5880*/  IMAD.MOV.U32 R17, RZ, RZ, R30 ;  /* 0x000000ffff117224 */ /* 0x000fe400078e001e */
.L_x_15437:
[----:B------:R-:W-:Y:S05]  /*5890*/  BSYNC B1 ;  /* 0x0000000000017941 */ /* 0x000fea0003800000 */
.L_x_15435:
        /* <DEDUP_REMOVED lines=9> */
.L_x_15439:
[----:B------:R-:W-:Y:S02]  /*5930*/  IMAD.MOV.U32 R35, RZ, RZ, R28 ;  /* 0x000000ffff237224 */ /* 0x000fe400078e001c */
[----:B------:R-:W-:Y:S02]  /*5940*/  IMAD.MOV.U32 R33, RZ, RZ, R0 ;  /* 0x000000ffff217224 */ /* 0x000fe400078e0000 */
[----:B------:R-:W-:Y:S02]  /*5950*/  IMAD.MOV.U32 R28, RZ, RZ, R23 ;  /* 0x000000ffff1c7224 */ /* 0x000fe400078e0017 */
[----:B------:R-:W-:Y:S02]  /*5960*/  IMAD.MOV.U32 R0, RZ, RZ, R7 ;  /* 0x000000ffff007224 */ /* 0x000fe400078e0007 */
.L_x_15440:
[----:B------:R-:W-:Y:S05]  /*5970*/  BSYNC B1 ;  /* 0x0000000000017941 */ /* 0x000fea0003800000 */
.L_x_15438:
        /* <DEDUP_REMOVED lines=9> */
.L_x_15442:
[----:B------:R-:W-:Y:S02]  /*5a10*/  IMAD.MOV.U32 R52, RZ, RZ, R35 ;  /* 0x000000ffff347224 */ /* 0x000fe400078e0023 */
[----:B------:R-:W-:Y:S02]  /*5a20*/  IMAD.MOV.U32 R30, RZ, RZ, R33 ;  /* 0x000000ffff1e7224 */ /* 0x000fe400078e0021 */
[----:B------:R-:W-:Y:S02]  /*5a30*/  IMAD.MOV.U32 R35, RZ, RZ, R22 ;  /* 0x000000ffff237224 */ /* 0x000fe400078e0016 */
[----:B------:R-:W-:Y:S02]  /*5a40*/  IMAD.MOV.U32 R33, RZ, RZ, R6 ;  /* 0x000000ffff217224 */ /* 0x000fe400078e0006 */
.L_x_15443:
[----:B------:R-:W-:Y:S05]  /*5a50*/  BSYNC B1 ;  /* 0x0000000000017941 */ /* 0x000fea0003800000 */
.L_x_15441:
        /* <DEDUP_REMOVED lines=9> */
.L_x_15445:
[----:B------:R-:W-:Y:S01]  /*5af0*/  MOV R23, R52 ;  /* 0x0000003400177202 */ /* 0x000fe20000000f00 */
[----:B------:R-:W-:Y:S02]  /*5b00*/  IMAD.MOV.U32 R7, RZ, RZ, R30 ;  /* 0x000000ffff077224 */ /* 0x000fe400078e001e */
[----:B------:R-:W-:Y:S02]  /*5b10*/  IMAD.MOV.U32 R52, RZ, RZ, R21 ;  /* 0x000000ffff347224 */ /* 0x000fe400078e0015 */
[----:B------:R-:W-:Y:S02]  /*5b20*/  IMAD.MOV.U32 R30, RZ, RZ, R5 ;  /* 0x000000ffff1e7224 */ /* 0x000fe400078e0005 */
.L_x_15446:
[----:B------:R-:W-:Y:S05]  /*5b30*/  BSYNC B1 ;  /* 0x0000000000017941 */ /* 0x000fea0003800000 */
.L_x_15444:
        /* <DEDUP_REMOVED lines=9> */
.L_x_15448:
[----:B------:R-:W-:Y:S01]  /*5bd0*/  IMAD.MOV.U32 R22, RZ, RZ, R23 ;  /* 0x000000ffff167224 */ /* 0x000fe200078e0017 */
[----:B------:R-:W-:Y:S01]  /*5be0*/  MOV R6, R7 ;  /* 0x0000000700067202 */ /* 0x000fe20000000f00 */
[----:B------:R-:W-:Y:S02]  /*5bf0*/  IMAD.MOV.U32 R23, RZ, RZ, R20 ;  /* 0x000000ffff177224 */ /* 0x000fe400078e0014 */
[----:B------:R-:W-:Y:S02]  /*5c00*/  IMAD.MOV.U32 R7, RZ, RZ, R4 ;  /* 0x000000ffff077224 */ /* 0x000fe400078e0004 */
.L_x_15449:
[----:B------:R-:W-:Y:S05]  /*5c10*/  BSYNC B1 ;  /* 0x0000000000017941 */ /* 0x000fea0003800000 */
.L_x_15447:
        /* <DEDUP_REMOVED lines=9> */
.L_x_15451:
[----:B------:R-:W-:Y:S01]  /*5cb0*/  IMAD.MOV.U32 R4, RZ, RZ, R22 ;  /* 0x000000ffff047224 */ /* 0x000fe200078e0016 */
[----:B------:R-:W-:Y:S01]  /*5cc0*/  MOV R22, R27 ;  /* 0x0000001b00167202 */ /* 0x000fe20000000f00 */
[----:B------:R-:W-:Y:S02]  /*5cd0*/  IMAD.MOV.U32 R5, RZ, RZ, R6 ;  /* 0x000000ffff057224 */ /* 0x000fe400078e0006 */
[----:B------:R-:W-:Y:S02]  /*5ce0*/  IMAD.MOV.U32 R6, RZ, RZ, R11 ;  /* 0x000000ffff067224 */ /* 0x000fe400078e000b */
.L_x_15452:
[----:B------:R-:W-:Y:S05]  /*5cf0*/  BSYNC B1 ;  /* 0x0000000000017941 */ /* 0x000fea0003800000 */
.L_x_15450:
        /* <DEDUP_REMOVED lines=9> */
.L_x_15454:
[----:B------:R-:W-:Y:S02]  /*5d90*/  IMAD.MOV.U32 R21, RZ, RZ, R4 ;  /* 0x000000ffff157224 */ /* 0x000fe400078e0004 */
[----:B------:R-:W-:Y:S01]  /*5da0*/  IMAD.MOV.U32 R11, RZ, RZ, R5 ;  /* 0x000000ffff0b7224 */ /* 0x000fe200078e0005 */
[----:B------:R-:W-:Y:S01]  /*5db0*/  MOV R5, R10 ;  /* 0x0000000a00057202 */ /* 0x000fe20000000f00 */
[----:B------:R-:W-:Y:S02]  /*5dc0*/  IMAD.MOV.U32 R4, RZ, RZ, R9 ;  /* 0x000000ffff047224 */ /* 0x000fe400078e0009 */
.L_x_15455:
[----:B------:R-:W-:Y:S05]  /*5dd0*/  BSYNC B1 ;  /* 0x0000000000017941 */ /* 0x000fea0003800000 */
.L_x_15453:
        /* <DEDUP_REMOVED lines=9> */
.L_x_15457:
[----:B------:R-:W-:Y:S02]  /*5e70*/  IMAD.MOV.U32 R10, RZ, RZ, R21 ;  /* 0x000000ffff0a7224 */ /* 0x000fe400078e0015 */
[----:B------:R-:W-:Y:S02]  /*5e80*/  IMAD.MOV.U32 R9, RZ, RZ, R11 ;  /* 0x000000ffff097224 */ /* 0x000fe400078e000b */
[----:B------:R-:W-:Y:S02]  /*5e90*/  IMAD.MOV.U32 R21, RZ, RZ, R24 ;  /* 0x000000ffff157224 */ /* 0x000fe400078e0018 */
[----:B------:R-:W-:Y:S02]  /*5ea0*/  IMAD.MOV.U32 R11, RZ, RZ, R8 ;  /* 0x000000ffff0b7224 */ /* 0x000fe400078e0008 */
.L_x_15458:
[----:B------:R-:W-:Y:S05]  /*5eb0*/  BSYNC B1 ;  /* 0x0000000000017941 */ /* 0x000fea0003800000 */
.L_x_15456:
        /* <DEDUP_REMOVED lines=9> */
.L_x_15460:
[----:B------:R-:W-:Y:S02]  /*5f50*/  IMAD.MOV.U32 R20, RZ, RZ, R10 ;  /* 0x000000ffff147224 */ /* 0x000fe400078e000a */
[----:B------:R-:W-:Y:S02]  /*5f60*/  IMAD.MOV.U32 R8, RZ, RZ, R9 ;  /* 0x000000ffff087224 */ /* 0x000fe400078e0009 */
[----:B------:R-:W-:Y:S02]  /*5f70*/  IMAD.MOV.U32 R10, RZ, RZ, R15 ;  /* 0x000000ffff0a7224 */ /* 0x000fe400078e000f */
[----:B------:R-:W-:Y:S02]  /*5f80*/  IMAD.MOV.U32 R9, RZ, RZ, R14 ;  /* 0x000000ffff097224 */ /* 0x000fe400078e000e */
.L_x_15461:
[----:B------:R-:W-:Y:S05]  /*5f90*/  BSYNC B1 ;  /* 0x0000000000017941 */ /* 0x000fea0003800000 */
.L_x_15459:
        /* <DEDUP_REMOVED lines=9> */
.L_x_15463:
[----:B------:R-:W-:Y:S02]  /*6030*/  IMAD.MOV.U32 R15, RZ, RZ, R20 ;  /* 0x000000ffff0f7224 */ /* 0x000fe400078e0014 */
[----:B------:R-:W-:Y:S02]  /*6040*/  IMAD.MOV.U32 R14, RZ, RZ, R8 ;  /* 0x000000ffff0e7224 */ /* 0x000fe400078e0008 */
[----:B------:R-:W-:Y:S02]  /*6050*/  IMAD.MOV.U32 R20, RZ, RZ, R25 ;  /* 0x000000ffff147224 */ /* 0x000fe400078e0019 */
[----:B------:R-:W-:Y:S02]  /*6060*/  IMAD.MOV.U32 R8, RZ, RZ, R13 ;  /* 0x000000ffff087224 */ /* 0x000fe400078e000d */
.L_x_15464:
[----:B------:R-:W-:Y:S05]  /*6070*/  BSYNC B1 ;  /* 0x0000000000017941 */ /* 0x000fea0003800000 */
.L_x_15462:
        /* <DEDUP_REMOVED lines=16> */
.L_x_15466:
[----:B------:R-:W-:Y:S02]  /*6180*/  IMAD.MOV.U32 R25, RZ, RZ, R16 ;  /* 0x000000ffff197224 */ /* 0x000fe400078e0010 */
[----:B------:R-:W-:Y:S02]  /*6190*/  IMAD.MOV.U32 R13, RZ, RZ, R64 ;  /* 0x000000ffff0d7224 */ /* 0x000fe400078e0040 */
[----:B------:R-:W-:Y:S02]  /*61a0*/  IMAD.MOV.U32 R64, RZ, RZ, R3 ;  /* 0x000000ffff407224 */ /* 0x000fe400078e0003 */
[----:B------:R-:W-:Y:S02]  /*61b0*/  IMAD.MOV.U32 R16, RZ, RZ, R29 ;  /* 0x000000ffff107224 */ /* 0x000fe400078e001d */
.L_x_15467:
[----:B------:R-:W-:Y:S05]  /*61c0*/  BSYNC B1 ;  /* 0x0000000000017941 */ /* 0x000fea0003800000 */
.L_x_15465:
        /* <DEDUP_REMOVED lines=9> */
.L_x_15469:
[----:B------:R-:W-:Y:S02]  /*6260*/  IMAD.MOV.U32 R50, RZ, RZ, R25 ;  /* 0x000000ffff327224 */ /* 0x000fe400078e0019 */
[----:B------:R-:W-:Y:S02]  /*6270*/  IMAD.MOV.U32 R24, RZ, RZ, R13 ;  /* 0x000000ffff187224 */ /* 0x000fe400078e000d */
[----:B------:R-:W-:Y:S02]  /*6280*/  IMAD.MOV.U32 R25, RZ, RZ, R26 ;  /* 0x000000ffff197224 */ /* 0x000fe400078e001a */
[----:B------:R-:W-:Y:S02]  /*6290*/  IMAD.MOV.U32 R13, RZ, RZ, R12 ;  /* 0x000000ffff0d7224 */ /* 0x000fe400078e000c */
.L_x_15470:
[----:B------:R-:W-:Y:S05]  /*62a0*/  BSYNC B1 ;  /* 0x0000000000017941 */ /* 0x000fea0003800000 */
.L_x_15468:
        /* <DEDUP_REMOVED lines=9> */
.L_x_15472:
[----:B------:R-:W-:Y:S01]  /*6340*/  MOV R27, R50 ;  /* 0x00000032001b7202 */ /* 0x000fe20000000f00 */
[----:B------:R-:W-:Y:S02]  /*6350*/  IMAD.MOV.U32 R3, RZ, RZ, R24 ;  /* 0x000000ffff037224 */ /* 0x000fe400078e0018 */
[----:B------:R-:W-:Y:S02]  /*6360*/  IMAD.MOV.U32 R50, RZ, RZ, R61 ;  /* 0x000000ffff327224 */ /* 0x000fe400078e003d */
[----:B------:R-:W-:Y:S02]  /*6370*/  IMAD.MOV.U32 R24, RZ, RZ, R31 ;  /* 0x000000ffff187224 */ /* 0x000fe400078e001f */
.L_x_15473:
[----:B------:R-:W-:Y:S05]  /*6380*/  BSYNC B1 ;  /* 0x0000000000017941 */ /* 0x000fea0003800000 */
.L_x_15471:
        /* <DEDUP_REMOVED lines=9> */
.L_x_15475:
[----:B------:R-:W-:Y:S01]  /*6420*/  IMAD.MOV.U32 R26, RZ, RZ, R27 ;  /* 0x000000ffff1a7224 */ /* 0x000fe200078e001b */
[----:B------:R-:W-:Y:S01]  /*6430*/  MOV R12, R3 ;  /* 0x00000003000c7202 */ /* 0x000fe20000000f00 */
[----:B------:R-:W-:Y:S02]  /*6440*/  IMAD.MOV.U32 R27, RZ, RZ, R18 ;  /* 0x000000ffff1b7224 */ /* 0x000fe400078e0012 */
[----:B------:R-:W-:Y:S02]  /*6450*/  IMAD.MOV.U32 R3, RZ, RZ, R2 ;  /* 0x000000ffff037224 */ /* 0x000fe400078e0002 */
.L_x_15476:
[----:B------:R-:W-:Y:S05]  /*6460*/  BSYNC B1 ;  /* 0x0000000000017941 */ /* 0x000fea0003800000 */
.L_x_15474:
        /* <DEDUP_REMOVED lines=9> */
.L_x_15478:
[----:B------:R-:W-:Y:S01]  /*6500*/  IMAD.MOV.U32 R31, RZ, RZ, R26 ;  /* 0x000000ffff1f7224 */ /* 0x000fe200078e001a */
[----:B------:R-:W-:Y:S01]  /*6510*/  MOV R26, R19 ;  /* 0x00000013001a7202 */ /* 0x000fe20000000f00 */
[----:B------:R-:W-:Y:S02]  /*6520*/  IMAD.MOV.U32 R29, RZ, RZ, R12 ;  /* 0x000000ffff1d7224 */ /* 0x000fe400078e000c */
[----:B------:R-:W-:Y:S02]  /*6530*/  IMAD.MOV.U32 R12, RZ, RZ, R17 ;  /* 0x000000ffff0c7224 */ /* 0x000fe400078e0011 */
.L_x_15479:
[----:B------:R-:W-:Y:S05]  /*6540*/  BSYNC B1 ;  /* 0x0000000000017941 */ /* 0x000fea0003800000 */
.L_x_15477:
        /* <DEDUP_REMOVED lines=9> */
.L_x_15481:
[----:B------:R-:W-:Y:S02]  /*65e0*/  IMAD.MOV.U32 R18, RZ, RZ, R31 ;  /* 0x000000ffff127224 */ /* 0x000fe400078e001f */
[----:B------:R-:W-:Y:S01]  /*65f0*/  IMAD.MOV.U32 R2, RZ, RZ, R29 ;  /* 0x000000ffff027224 */ /* 0x000fe200078e001d */
[----:B------:R-:W-:Y:S01]  /*6600*/  MOV R29, R0 ;  /* 0x00000000001d7202 */ /* 0x000fe20000000f00 */
[----:B------:R-:W-:Y:S02]  /*6610*/  IMAD.MOV.U32 R31, RZ, RZ, R28 ;  /* 0x000000ffff1f7224 */ /* 0x000fe400078e001c */
.L_x_15482:
[----:B------:R-:W-:Y:S05]  /*6620*/  BSYNC B1 ;  /* 0x0000000000017941 */ /* 0x000fea0003800000 */
.L_x_15480:
        /* <DEDUP_REMOVED lines=9> */
.L_x_15484:
[----:B------:R-:W-:Y:S02]  /*66c0*/  IMAD.MOV.U32 R19, RZ, RZ, R18 ;  /* 0x000000ffff137224 */ /* 0x000fe400078e0012 */
[----:B------:R-:W-:Y:S02]  /*66d0*/  IMAD.MOV.U32 R17, RZ, RZ, R2 ;  /* 0x000000ffff117224 */ /* 0x000fe400078e0002 */
[----:B------:R-:W-:Y:S02]  /*66e0*/  IMAD.MOV.U32 R18, RZ, RZ, R35 ;  /* 0x000000ffff127224 */ /* 0x000fe400078e0023 */
[----:B------:R-:W-:Y:S02]  /*66f0*/  IMAD.MOV.U32 R2, RZ, RZ, R33 ;  /* 0x000000ffff027224 */ /* 0x000fe400078e0021 */
.L_x_15485:
[----:B------:R-:W-:Y:S05]  /*6700*/  BSYNC B1 ;  /* 0x0000000000017941 */ /* 0x000fea0003800000 */
.L_x_15483:
        /* <DEDUP_REMOVED lines=9> */
.L_x_15487:
[----:B------:R-:W-:Y:S02]  /*67a0*/  IMAD.MOV.U32 R28, RZ, RZ, R19 ;  /* 0x000000ffff1c7224 */ /* 0x000fe400078e0013 */
[----:B------:R-:W-:Y:S02]  /*67b0*/  IMAD.MOV.U32 R0, RZ, RZ, R17 ;  /* 0x000000ffff007224 */ /* 0x000fe400078e0011 */
[----:B------:R-:W-:Y:S02]  /*67c0*/  IMAD.MOV.U32 R19, RZ, RZ, R52 ;  /* 0x000000ffff137224 */ /* 0x000fe400078e0034 */
[----:B------:R-:W-:Y:S02]  /*67d0*/  IMAD.MOV.U32 R17, RZ, RZ, R30 ;  /* 0x000000ffff117224 */ /* 0x000fe400078e001e */
.L_x_15488:
[----:B------:R-:W-:Y:S05]  /*67e0*/  BSYNC B1 ;  /* 0x0000000000017941 */ /* 0x000fea0003800000 */
.L_x_15486:
        /* <DEDUP_REMOVED lines=9> */
.L_x_15490:
[----:B------:R-:W-:Y:S02]  /*6880*/  IMAD.MOV.U32 R35, RZ, RZ, R28 ;  /* 0x000000ffff237224 */ /* 0x000fe400078e001c */
[----:B------:R-:W-:Y:S02]  /*6890*/  IMAD.MOV.U32 R33, RZ, RZ, R0 ;  /* 0x000000ffff217224 */ /* 0x000fe400078e0000 */
[----:B------:R-:W-:Y:S02]  /*68a0*/  IMAD.MOV.U32 R28, RZ, RZ, R23 ;  /* 0x000000ffff1c7224 */ /* 0x000fe400078e0017 */
[----:B------:R-:W-:Y:S02]  /*68b0*/  IMAD.MOV.U32 R0, RZ, RZ, R7 ;  /* 0x000000ffff007224 */ /* 0x000fe400078e0007 */
.L_x_15491:
[----:B------:R-:W-:Y:S05]  /*68c0*/  BSYNC B1 ;  /* 0x0000000000017941 */ /* 0x000fea0003800000 */
.L_x_15489:
        /* <DEDUP_REMOVED lines=9> */
.L_x_15493:
[----:B------:R-:W-:Y:S01]  /*6960*/  MOV R7, R35 ;  /* 0x0000002300077202 */ /* 0x000fe20000000f00 */
[----:B------:R-:W-:Y:S02]  /*6970*/  IMAD.MOV.U32 R30, RZ, RZ, R33 ;  /* 0x000000ffff1e7224 */ /* 0x000fe400078e0021 */
[----:B------:R-:W-:Y:S02]  /*6980*/  IMAD.MOV.U32 R35, RZ, RZ, R22 ;  /* 0x000000ffff237224 */ /* 0x000fe400078e0016 */
[----:B------:R-:W-:Y:S02]  /*6990*/  IMAD.MOV.U32 R33, RZ, RZ, R6 ;  /* 0x000000ffff217224 */ /* 0x000fe400078e0006 */
.L_x_15494:
[----:B------:R-:W-:Y:S05]  /*69a0*/  BSYNC B1 ;  /* 0x0000000000017941 */ /* 0x000fea0003800000 */
.L_x_15492:
        /* <DEDUP_REMOVED lines=9> */
.L_x_15496:
[----:B------:R-:W-:Y:S01]  /*6a40*/  IMAD.MOV.U32 R22, RZ, RZ, R7 ;  /* 0x000000ffff167224 */ /* 0x000fe200078e0007 */
[----:B------:R-:W-:Y:S01]  /*6a50*/  MOV R6, R30 ;  /* 0x0000001e00067202 */ /* 0x000fe20000000f00 */
[----:B------:R-:W-:Y:S02]  /*6a60*/  IMAD.MOV.U32 R7, RZ, RZ, R4 ;  /* 0x000000ffff077224 */ /* 0x000fe400078e0004 */
[----:B------:R-:W-:Y:S02]  /*6a70*/  IMAD.MOV.U32 R30, RZ, RZ, R5 ;  /* 0x000000ffff1e7224 */ /* 0x000fe400078e0005 */
.L_x_15497:
[----:B------:R-:W-:Y:S05]  /*6a80*/  BSYNC B1 ;  /* 0x0000000000017941 */ /* 0x000fea0003800000 */
.L_x_15495:
        /* <DEDUP_REMOVED lines=9> */
.L_x_15499:
[----:B------:R-:W-:Y:S01]  /*6b20*/  IMAD.MOV.U32 R5, RZ, RZ, R22 ;  /* 0x000000ffff057224 */ /* 0x000fe200078e0016 */
[----:B------:R-:W-:Y:S01]  /*6b30*/  MOV R22, R21 ;  /* 0x0000001500167202 */ /* 0x000fe20000000f00 */
[----:B------:R-:W-:Y:S02]  /*6b40*/  IMAD.MOV.U32 R4, RZ, RZ, R6 ;  /* 0x000000ffff047224 */ /* 0x000fe400078e0006 */
[----:B------:R-:W-:Y:S02]  /*6b50*/  IMAD.MOV.U32 R6, RZ, RZ, R11 ;  /* 0x000000ffff067224 */ /* 0x000fe400078e000b */
.L_x_15500:
[----:B------:R-:W-:Y:S05]  /*6b60*/  BSYNC B1 ;  /* 0x0000000000017941 */ /* 0x000fea0003800000 */
.L_x_15498:
        /* <DEDUP_REMOVED lines=9> */
.L_x_15502:
[----:B------:R-:W-:Y:S02]  /*6c00*/  IMAD.MOV.U32 R21, RZ, RZ, R5 ;  /* 0x000000ffff157224 */ /* 0x000fe400078e0005 */
[----:B------:R-:W-:Y:S01]  /*6c10*/  IMAD.MOV.U32 R11, RZ, RZ, R4 ;  /* 0x000000ffff0b7224 */ /* 0x000fe200078e0004 */
[----:B------:R-:W-:Y:S01]  /*6c20*/  MOV R4, R9 ;  /* 0x0000000900047202 */ /* 0x000fe20000000f00 */
[----:B------:R-:W-:Y:S02]  /*6c30*/  IMAD.MOV.U32 R5, RZ, RZ, R10 ;  /* 0x000000ffff057224 */ /* 0x000fe400078e000a */
.L_x_15503:
[----:B------:R-:W-:Y:S05]  /*6c40*/  BSYNC B1 ;  /* 0x0000000000017941 */ /* 0x000fea0003800000 */
.L_x_15501:
        /* <DEDUP_REMOVED lines=9> */
.L_x_15505:
[----:B------:R-:W-:Y:S02]  /*6ce0*/  IMAD.MOV.U32 R10, RZ, RZ, R21 ;  /* 0x000000ffff0a7224 */ /* 0x000fe400078e0015 */
[----:B------:R-:W-:Y:S02]  /*6cf0*/  IMAD.MOV.U32 R9, RZ, RZ, R11 ;  /* 0x000000ffff097224 */ /* 0x000fe400078e000b */
[----:B------:R-:W-:Y:S02]  /*6d00*/  IMAD.MOV.U32 R21, RZ, RZ, R20 ;  /* 0x000000ffff157224 */ /* 0x000fe400078e0014 */
[----:B------:R-:W-:Y:S02]  /*6d10*/  IMAD.MOV.U32 R11, RZ, RZ, R8 ;  /* 0x000000ffff0b7224 */ /* 0x000fe400078e0008 */
.L_x_15506:
[----:B------:R-:W-:Y:S05]  /*6d20*/  BSYNC B1 ;  /* 0x0000000000017941 */ /* 0x000fea0003800000 */
.L_x_15504:
        /* <DEDUP_REMOVED lines=9> */
.L_x_15508:
[----:B------:R-:W-:Y:S02]  /*6dc0*/  IMAD.MOV.U32 R20, RZ, RZ, R10 ;  /* 0x000000ffff147224 */ /* 0x000fe400078e000a */
[----:B------:R-:W-:Y:S02]  /*6dd0*/  IMAD.MOV.U32 R8, RZ, RZ, R9 ;  /* 0x000000ffff087224 */ /* 0x000fe400078e0009 */
[----:B------:R-:W-:Y:S02]  /*6de0*/  IMAD.MOV.U32 R10, RZ, RZ, R15 ;  /* 0x000000ffff0a7224 */ /* 0x000fe400078e000f */
[----:B------:R-:W-:Y:S02]  /*6df0*/  IMAD.MOV.U32 R9, RZ, RZ, R14 ;  /* 0x000000ffff097224 */ /* 0x000fe400078e000e */
.L_x_15509:
[----:B------:R-:W-:Y:S05]  /*6e00*/  BSYNC B1 ;  /* 0x0000000000017941 */ /* 0x000fea0003800000 */
.L_x_15507:
        /* <DEDUP_REMOVED lines=16> */
.L_x_15511:
[----:B------:R-:W-:Y:S02]  /*6f10*/  IMAD.MOV.U32 R23, RZ, RZ, R16 ;  /* 0x000000ffff177224 */ /* 0x000fe400078e0010 */
[----:B------:R-:W-:Y:S02]  /*6f20*/  IMAD.MOV.U32 R15, RZ, RZ, R64 ;  /* 0x000000ffff0f7224 */ /* 0x000fe400078e0040 */
[----:B------:R-:W-:Y:S02]  /*6f30*/  IMAD.MOV.U32 R64, RZ, RZ, R13 ;  /* 0x000000ffff407224 */ /* 0x000fe400078e000d */
[----:B------:R-:W-:Y:S02]  /*6f40*/  IMAD.MOV.U32 R16, RZ, RZ, R25 ;  /* 0x000000ffff107224 */ /* 0x000fe400078e0019 */
.L_x_15512:
[----:B------:R-:W-:Y:S05]  /*6f50*/  BSYNC B1 ;  /* 0x0000000000017941 */ /* 0x000fea0003800000 */
.L_x_15510:
        /* <DEDUP_REMOVED lines=9> */
.L_x_15514:
[----:B------:R-:W-:Y:S02]  /*6ff0*/  IMAD.MOV.U32 R48, RZ, RZ, R23 ;  /* 0x000000ffff307224 */ /* 0x000fe400078e0017 */
[----:B------:R-:W-:Y:S02]  /*7000*/  IMAD.MOV.U32 R14, RZ, RZ, R15 ;  /* 0x000000ffff0e7224 */ /* 0x000fe400078e000f */
[----:B------:R-:W-:Y:S02]  /*7010*/  IMAD.MOV.U32 R23, RZ, RZ, R50 ;  /* 0x000000ffff177224 */ /* 0x000fe400078e0032 */
[----:B------:R-:W-:Y:S02]  /*7020*/  IMAD.MOV.U32 R15, RZ, RZ, R24 ;  /* 0x000000ffff0f7224 */ /* 0x000fe400078e0018 */
.L_x_15515:
[----:B------:R-:W-:Y:S05]  /*7030*/  BSYNC B1 ;  /* 0x0000000000017941 */ /* 0x000fea0003800000 */
.L_x_15513:
        /* <DEDUP_REMOVED lines=9> */
.L_x_15517:
[----:B------:R-:W-:Y:S02]  /*70d0*/  IMAD.MOV.U32 R25, RZ, RZ, R48 ;  /* 0x000000ffff197224 */ /* 0x000fe400078e0030 */
[----:B------:R-:W-:Y:S02]  /*70e0*/  IMAD.MOV.U32 R13, RZ, RZ, R14 ;  /* 0x000000ffff0d7224 */ /* 0x000fe400078e000e */
[----:B------:R-:W-:Y:S02]  /*70f0*/  IMAD.MOV.U32 R48, RZ, RZ, R27 ;  /* 0x000000ffff307224 */ /* 0x000fe400078e001b */
[----:B------:R-:W-:Y:S02]  /*7100*/  IMAD.MOV.U32 R14, RZ, RZ, R3 ;  /* 0x000000ffff0e7224 */ /* 0x000fe400078e0003 */
.L_x_15518:
[----:B------:R-:W-:Y:S05]  /*7110*/  BSYNC B1 ;  /* 0x0000000000017941 */ /* 0x000fea0003800000 */
.L_x_15516:
        /* <DEDUP_REMOVED lines=9> */
.L_x_15520:
[----:B------:R-:W-:Y:S01]  /*71b0*/  MOV R50, R25 ;  /* 0x0000001900327202 */ /* 0x000fe20000000f00 */
[----:B------:R-:W-:Y:S02]  /*71c0*/  IMAD.MOV.U32 R24, RZ, RZ, R13 ;  /* 0x000000ffff187224 */ /* 0x000fe400078e000d */
[----:B------:R-:W-:Y:S02]  /*71d0*/  IMAD.MOV.U32 R25, RZ, RZ, R26 ;  /* 0x000000ffff197224 */ /* 0x000fe400078e001a */
[----:B------:R-:W-:Y:S02]  /*71e0*/  IMAD.MOV.U32 R13, RZ, RZ, R12 ;  /* 0x000000ffff0d7224 */ /* 0x000fe400078e000c */
.L_x_15521:
[----:B------:R-:W-:Y:S05]  /*71f0*/  BSYNC B1 ;  /* 0x0000000000017941 */ /* 0x000fea0003800000 */
.L_x_15519:
        /* <DEDUP_REMOVED lines=9> */
.L_x_15523:
[----:B------:R-:W-:Y:S01]  /*7290*/  IMAD.MOV.U32 R27, RZ, RZ, R50 ;  /* 0x000000ffff1b7224 */ /* 0x000fe200078e0032 */
[----:B------:R-:W-:Y:S01]  /*72a0*/  MOV R3, R24 ;  /* 0x0000001800037202 */ /* 0x000fe20000000f00 */
[----:B------:R-:W-:Y:S02]  /*72b0*/  IMAD.MOV.U32 R50, RZ, RZ, R31 ;  /* 0x000000ffff327224 */ /* 0x000fe400078e001f */
[----:B------:R-:W-:Y:S02]  /*72c0*/  IMAD.MOV.U32 R24, RZ, RZ, R29 ;  /* 0x000000ffff187224 */ /* 0x000fe400078e001d */
.L_x_15524:
[----:B------:R-:W-:Y:S05]  /*72d0*/  BSYNC B1 ;  /* 0x0000000000017941 */ /* 0x000fea0003800000 */
.L_x_15522:
        /* <DEDUP_REMOVED lines=9> */
.L_x_15526:
[----:B------:R-:W-:Y:S01]  /*7370*/  IMAD.MOV.U32 R26, RZ, RZ, R27 ;  /* 0x000000ffff1a7224 */ /* 0x000fe200078e001b */
[----:B------:R-:W-:Y:S01]  /*7380*/  MOV R27, R18 ;  /* 0x00000012001b7202 */ /* 0x000fe20000000f00 */
[----:B------:R-:W-:Y:S02]  /*7390*/  IMAD.MOV.U32 R12, RZ, RZ, R3 ;  /* 0x000000ffff0c7224 */ /* 0x000fe400078e0003 */
[----:B------:R-:W-:Y:S02]  /*73a0*/  IMAD.MOV.U32 R3, RZ, RZ, R2 ;  /* 0x000000ffff037224 */ /* 0x000fe400078e0002 */
.L_x_15527:
[----:B------:R-:W-:Y:S05]  /*73b0*/  BSYNC B1 ;  /* 0x0000000000017941 */ /* 0x000fea0003800000 */
.L_x_15525:
        /* <DEDUP_REMOVED lines=9> */
.L_x_15529:
[----:B------:R-:W-:Y:S02]  /*7450*/  IMAD.MOV.U32 R31, RZ, RZ, R26 ;  /* 0x000000ffff1f7224 */ /* 0x000fe400078e001a */
[----:B------:R-:W-:Y:S01]  /*7460*/  IMAD.MOV.U32 R29, RZ, RZ, R12 ;  /* 0x000000ffff1d7224 */ /* 0x000fe200078e000c */
[----:B------:R-:W-:Y:S01]  /*7470*/  MOV R12, R17 ;  /* 0x00000011000c7202 */ /* 0x000fe20000000f00 */
[----:B------:R-:W-:Y:S02]  /*7480*/  IMAD.MOV.U32 R26, RZ, RZ, R19 ;  /* 0x000000ffff1a7224 */ /* 0x000fe400078e0013 */
.L_x_15530:
[----:B------:R-:W-:Y:S05]  /*7490*/  BSYNC B1 ;  /* 0x0000000000017941 */ /* 0x000fea0003800000 */
.L_x_15528:
        /* <DEDUP_REMOVED lines=9> */
.L_x_15532:
[----:B------:R-:W-:Y:S02]  /*7530*/  IMAD.MOV.U32 R18, RZ, RZ, R31 ;  /* 0x000000ffff127224 */ /* 0x000fe400078e001f */
[----:B------:R-:W-:Y:S02]  /*7540*/  IMAD.MOV.U32 R2, RZ, RZ, R29 ;  /* 0x000000ffff027224 */ /* 0x000fe400078e001d */
[----:B------:R-:W-:Y:S02]  /*7550*/  IMAD.MOV.U32 R31, RZ, RZ, R28 ;  /* 0x000000ffff1f7224 */ /* 0x000fe400078e001c */
[----:B------:R-:W-:Y:S02]  /*7560*/  IMAD.MOV.U32 R29, RZ, RZ, R0 ;  /* 0x000000ffff1d7224 */ /* 0x000fe400078e0000 */
.L_x_15533:
[----:B------:R-:W-:Y:S05]  /*7570*/  BSYNC B1 ;  /* 0x0000000000017941 */ /* 0x000fea0003800000 */
.L_x_15531:
        /* <DEDUP_REMOVED lines=9> */
.L_x_15535:
[----:B------:R-:W-:Y:S02]  /*7610*/  IMAD.MOV.U32 R0, RZ, RZ, R18 ;  /* 0x000000ffff007224 */ /* 0x000fe400078e0012 */
[----:B------:R-:W-:Y:S02]  /*7620*/  IMAD.MOV.U32 R17, RZ, RZ, R2 ;  /* 0x000000ffff117224 */ /* 0x000fe400078e0002 */
[----:B------:R-:W-:Y:S02]  /*7630*/  IMAD.MOV.U32 R18, RZ, RZ, R35 ;  /* 0x000000ffff127224 */ /* 0x000fe400078e0023 */
[----:B------:R-:W-:Y:S02]  /*7640*/  IMAD.MOV.U32 R2, RZ, RZ, R33 ;  /* 0x000000ffff027224 */ /* 0x000fe400078e0021 */
.L_x_15536:
[----:B------:R-:W-:Y:S05]  /*7650*/  BSYNC B1 ;  /* 0x0000000000017941 */ /* 0x000fea0003800000 */
.L_x_15534:
        /* <DEDUP_REMOVED lines=9> */
.L_x_15538:
[----:B------:R-:W-:Y:S02]  /*76f0*/  IMAD.MOV.U32 R33, RZ, RZ, R0 ;  /* 0x000000ffff217224 */ /* 0x000fe400078e0000 */
[----:B------:R-:W-:Y:S02]  /*7700*/  IMAD.MOV.U32 R19, RZ, RZ, R17 ;  /* 0x000000ffff137224 */ /* 0x000fe400078e0011 */
[----:B------:R-:W-:Y:S02]  /*7710*/  IMAD.MOV.U32 R0, RZ, RZ, R7 ;  /* 0x000000ffff007224 */ /* 0x000fe400078e0007 */
[----:B------:R-:W-:Y:S02]  /*7720*/  IMAD.MOV.U32 R17, RZ, RZ, R30 ;  /* 0x000000ffff117224 */ /* 0x000fe400078e001e */
.L_x_15539:
[----:B------:R-:W-:Y:S05]  /*7730*/  BSYNC B1 ;  /* 0x0000000000017941 */ /* 0x000fea0003800000 */
.L_x_15537:
        /* <DEDUP_REMOVED lines=9> */
.L_x_15541:
[----:B------:R-:W-:Y:S01]  /*77d0*/  MOV R28, R33 ;  /* 0x00000021001c7202 */ /* 0x000fe20000000f00 */
[----:B------:R-:W-:Y:S02]  /*77e0*/  IMAD.MOV.U32 R7, RZ, RZ, R19 ;  /* 0x000000ffff077224 */ /* 0x000fe400078e0013 */
[----:B------:R-:W-:Y:S02]  /*77f0*/  IMAD.MOV.U32 R33, RZ, RZ, R22 ;  /* 0x000000ffff217224 */ /* 0x000fe400078e0016 */
[----:B------:R-:W-:Y:S02]  /*7800*/  IMAD.MOV.U32 R19, RZ, RZ, R6 ;  /* 0x000000ffff137224 */ /* 0x000fe400078e0006 */
.L_x_15542:
[----:B------:R-:W-:Y:S05]  /*7810*/  BSYNC B1 ;  /* 0x0000000000017941 */ /* 0x000fea0003800000 */
.L_x_15540:
        /* <DEDUP_REMOVED lines=9> */
.L_x_15544:
[----:B------:R-:W-:Y:S01]  /*78b0*/  IMAD.MOV.U32 R22, RZ, RZ, R28 ;  /* 0x000000ffff167224 */ /* 0x000fe200078e001c */
[----:B------:R-:W-:Y:S01]  /*78c0*/  MOV R6, R7 ;  /* 0x0000000700067202 */ /* 0x000fe20000000f00 */
[----:B------:R-:W-:Y:S02]  /*78d0*/  IMAD.MOV.U32 R28, RZ, RZ, R5 ;  /* 0x000000ffff1c7224 */ /* 0x000fe400078e0005 */
[----:B------:R-:W-:Y:S02]  /*78e0*/  IMAD.MOV.U32 R7, RZ, RZ, R4 ;  /* 0x000000ffff077224 */ /* 0x000fe400078e0004 */
.L_x_15545:
[----:B------:R-:W-:Y:S05]  /*78f0*/  BSYNC B1 ;  /* 0x0000000000017941 */ /* 0x000fea0003800000 */
.L_x_15543:
        /* <DEDUP_REMOVED lines=9> */
.L_x_15547:
[----:B------:R-:W-:Y:S01]  /*7990*/  IMAD.MOV.U32 R5, RZ, RZ, R22 ;  /* 0x000000ffff057224 */ /* 0x000fe200078e0016 */
[----:B------:R-:W-:Y:S01]  /*79a0*/  MOV R22, R21 ;  /* 0x0000001500167202 */ /* 0x000fe20000000f00 */
[----:B------:R-:W-:Y:S02]  /*79b0*/  IMAD.MOV.U32 R4, RZ, RZ, R6 ;  /* 0x000000ffff047224 */ /* 0x000fe400078e0006 */
[----:B------:R-:W-:Y:S02]  /*79c0*/  IMAD.MOV.U32 R6, RZ, RZ, R11 ;  /* 0x000000ffff067224 */ /* 0x000fe400078e000b */
.L_x_15548:
[----:B------:R-:W-:Y:S05]  /*79d0*/  BSYNC B1 ;  /* 0x0000000000017941 */ /* 0x000fea0003800000 */
.L_x_15546:
        /* <DEDUP_REMOVED lines=9> */
.L_x_15550:
[----:B------:R-:W-:Y:S02]  /*7a70*/  IMAD.MOV.U32 R21, RZ, RZ, R5 ;  /* 0x000000ffff157224 */ /* 0x000fe400078e0005 */
[----:B------:R-:W-:Y:S01]  /*7a80*/  IMAD.MOV.U32 R11, RZ, RZ, R4 ;  /* 0x000000ffff0b7224 */ /* 0x000fe200078e0004 */
[----:B------:R-:W-:Y:S01]  /*7a90*/  MOV R4, R9 ;  /* 0x0000000900047202 */ /* 0x000fe20000000f00 */
[----:B------:R-:W-:Y:S02]  /*7aa0*/  IMAD.MOV.U32 R5, RZ, RZ, R10 ;  /* 0x000000ffff057224 */ /* 0x000fe400078e000a */
.L_x_15551:
[----:B------:R-:W-:Y:S05]  /*7ab0*/  BSYNC B1 ;  /* 0x0000000000017941 */ /* 0x000fea0003800000 */
.L_x_15549:
        /* <DEDUP_REMOVED lines=9> */
.L_x_15553:
[----:B------:R-:W-:Y:S02]  /*7b50*/  IMAD.MOV.U32 R10, RZ, RZ, R21 ;  /* 0x000000ffff0a7224 */ /* 0x000fe400078e0015 */
[----:B------:R-:W-:Y:S02]  /*7b60*/  IMAD.MOV.U32 R9, RZ, RZ, R11 ;  /* 0x000000ffff097224 */ /* 0x000fe400078e000b */
[----:B------:R-:W-:Y:S02]  /*7b70*/  IMAD.MOV.U32 R21, RZ, RZ, R20 ;  /* 0x000000ffff157224 */ /* 0x000fe400078e0014 */
[----:B------:R-:W-:Y:S02]  /*7b80*/  IMAD.MOV.U32 R11, RZ, RZ, R8 ;  /* 0x000000ffff0b7224 */ /* 0x000fe400078e0008 */
.L_x_15554:
[----:B------:R-:W-:Y:S05]  /*7b90*/  BSYNC B1 ;  /* 0x0000000000017941 */ /* 0x000fea0003800000 */
.L_x_15552:
        /* <DEDUP_REMOVED lines=16> */
.L_x_15556:
[----:B------:R-:W-:Y:S01]  /*7ca0*/  IMAD.MOV.U32 R55, RZ, RZ, R16 ;  /* 0x000000ffff377224 */ /* 0x000fe200078e0010 */
[----:B------:R-:W-:Y:S01]  /*7cb0*/  MOV R16, R23 ;  /* 0x0000001700107202 */ /* 0x000fe20000000f00 */
[----:B------:R-:W-:Y:S02]  /*7cc0*/  IMAD.MOV.U32 R35, RZ, RZ, R64 ;  /* 0x000000ffff237224 */ /* 0x000fe400078e0040 */
[----:B------:R-:W-:Y:S02]  /*7cd0*/  IMAD.MOV.U32 R64, RZ, RZ, R15 ;  /* 0x000000ffff407224 */ /* 0x000fe400078e000f */
.L_x_15557:
[----:B------:R-:W-:Y:S05]  /*7ce0*/  BSYNC B1 ;  /* 0x0000000000017941 */ /* 0x000fea0003800000 */
.L_x_15555:
        /* <DEDUP_REMOVED lines=9> */
.L_x_15559:
[----:B------:R-:W-:Y:S02]  /*7d80*/  IMAD.MOV.U32 R20, RZ, RZ, R55 ;  /* 0x000000ffff147224 */ /* 0x000fe400078e0037 */
[----:B------:R-:W-:Y:S02]  /*7d90*/  IMAD.MOV.U32 R8, RZ, RZ, R35 ;  /* 0x000000ffff087224 */ /* 0x000fe400078e0023 */
[----:B------:R-:W-:Y:S02]  /*7da0*/  IMAD.MOV.U32 R55, RZ, RZ, R48 ;  /* 0x000000ffff377224 */ /* 0x000fe400078e0030 */
[----:B------:R-:W-:Y:S02]  /*7db0*/  IMAD.MOV.U32 R35, RZ, RZ, R14 ;  /* 0x000000ffff237224 */ /* 0x000fe400078e000e */
.L_x_15560:
[----:B------:R-:W-:Y:S05]  /*7dc0*/  BSYNC B1 ;  /* 0x0000000000017941 */ /* 0x000fea0003800000 */
.L_x_15558:
        /* <DEDUP_REMOVED lines=9> */
.L_x_15562:
[----:B------:R-:W-:Y:S02]  /*7e60*/  IMAD.MOV.U32 R23, RZ, RZ, R20 ;  /* 0x000000ffff177224 */ /* 0x000fe400078e0014 */
[----:B------:R-:W-:Y:S02]  /*7e70*/  IMAD.MOV.U32 R15, RZ, RZ, R8 ;  /* 0x000000ffff0f7224 */ /* 0x000fe400078e0008 */
[----:B------:R-:W-:Y:S02]  /*7e80*/  IMAD.MOV.U32 R20, RZ, RZ, R25 ;  /* 0x000000ffff147224 */ /* 0x000fe400078e0019 */
[----:B------:R-:W-:Y:S02]  /*7e90*/  IMAD.MOV.U32 R8, RZ, RZ, R13 ;  /* 0x000000ffff087224 */ /* 0x000fe400078e000d */
.L_x_15563:
[----:B------:R-:W-:Y:S05]  /*7ea0*/  BSYNC B1 ;  /* 0x0000000000017941 */ /* 0x000fea0003800000 */
.L_x_15561:
        /* <DEDUP_REMOVED lines=9> */
.L_x_15565:
[----:B------:R-:W-:Y:S02]  /*7f40*/  IMAD.MOV.U32 R30, RZ, RZ, R23 ;  /* 0x000000ffff1e7224 */ /* 0x000fe400078e0017 */
[----:B------:R-:W-:Y:S02]  /*7f50*/  IMAD.MOV.U32 R14, RZ, RZ, R15 ;  /* 0x000000ffff0e7224 */ /* 0x000fe400078e000f */
[----:B------:R-:W-:Y:S02]  /*7f60*/  IMAD.MOV.U32 R23, RZ, RZ, R50 ;  /* 0x000000ffff177224 */ /* 0x000fe400078e0032 */
[----:B------:R-:W-:Y:S02]  /*7f70*/  IMAD.MOV.U32 R15, RZ, RZ, R24 ;  /* 0x000000ffff0f7224 */ /* 0x000fe400078e0018 */
.L_x_15566:
[----:B------:R-:W-:Y:S05]  /*7f80*/  BSYNC B1 ;  /* 0x0000000000017941 */ /* 0x000fea0003800000 */
.L_x_15564:
        /* <DEDUP_REMOVED lines=9> */
.L_x_15568:
[----:B------:R-:W-:Y:S01]  /*8020*/  MOV R25, R30 ;  /* 0x0000001e00197202 */ /* 0x000fe20000000f00 */
[----:B------:R-:W-:Y:S02]  /*8030*/  IMAD.MOV.U32 R13, RZ, RZ, R14 ;  /* 0x000000ffff0d7224 */ /* 0x000fe400078e000e */
[----:B------:R-:W-:Y:S02]  /*8040*/  IMAD.MOV.U32 R30, RZ, RZ, R27 ;  /* 0x000000ffff1e7224 */ /* 0x000fe400078e001b */
[----:B------:R-:W-:Y:S02]  /*8050*/  IMAD.MOV.U32 R14, RZ, RZ, R3 ;  /* 0x000000ffff0e7224 */ /* 0x000fe400078e0003 */
.L_x_15569:
[----:B------:R-:W-:Y:S05]  /*8060*/  BSYNC B1 ;  /* 0x0000000000017941 */ /* 0x000fea0003800000 */
.L_x_15567:
        /* <DEDUP_REMOVED lines=9> */
.L_x_15571:
[----:B------:R-:W-:Y:S01]  /*8100*/  IMAD.MOV.U32 R46, RZ, RZ, R25 ;  /* 0x000000ffff2e7224 */ /* 0x000fe200078e0019 */
[----:B------:R-:W-:Y:S01]  /*8110*/  MOV R24, R13 ;  /* 0x0000000d00187202 */ /* 0x000fe20000000f00 */
[----:B------:R-:W-:Y:S02]  /*8120*/  IMAD.MOV.U32 R25, RZ, RZ, R26 ;  /* 0x000000ffff197224 */ /* 0x000fe400078e001a */
[----:B------:R-:W-:Y:S02]  /*8130*/  IMAD.MOV.U32 R13, RZ, RZ, R12 ;  /* 0x000000ffff0d7224 */ /* 0x000fe400078e000c */
.L_x_15572:
[----:B------:R-:W-:Y:S05]  /*8140*/  BSYNC B1 ;  /* 0x0000000000017941 */ /* 0x000fea0003800000 */
.L_x_15570:
        /* <DEDUP_REMOVED lines=9> */
.L_x_15574:
[----:B------:R-:W-:Y:S01]  /*81e0*/  IMAD.MOV.U32 R27, RZ, RZ, R46 ;  /* 0x000000ffff1b7224 */ /* 0x000fe200078e002e */
[----:B------:R-:W-:Y:S01]  /*81f0*/  MOV R46, R31 ;  /* 0x0000001f002e7202 */ /* 0x000fe20000000f00 */
[----:B------:R-:W-:Y:S02]  /*8200*/  IMAD.MOV.U32 R3, RZ, RZ, R24 ;  /* 0x000000ffff037224 */ /* 0x000fe400078e0018 */
[----:B------:R-:W-:Y:S02]  /*8210*/  IMAD.MOV.U32 R24, RZ, RZ, R29 ;  /* 0x000000ffff187224 */ /* 0x000fe400078e001d */
.L_x_15575:
[----:B------:R-:W-:Y:S05]  /*8220*/  BSYNC B1 ;  /* 0x0000000000017941 */ /* 0x000fea0003800000 */
.L_x_15573:
        /* <DEDUP_REMOVED lines=9> */
.L_x_15577:
[----:B------:R-:W-:Y:S02]  /*82c0*/  IMAD.MOV.U32 R29, RZ, RZ, R27 ;  /* 0x000000ffff1d7224 */ /* 0x000fe400078e001b */
[----:B------:R-:W-:Y:S01]  /*82d0*/  IMAD.MOV.U32 R12, RZ, RZ, R3 ;  /* 0x000000ffff0c7224 */ /* 0x000fe200078e0003 */
[----:B------:R-:W-:Y:S01]  /*82e0*/  MOV R3, R2 ;  /* 0x0000000200037202 */ /* 0x000fe20000000f00 */
[----:B------:R-:W-:Y:S02]  /*82f0*/  IMAD.MOV.U32 R27, RZ, RZ, R18 ;  /* 0x000000ffff1b7224 */ /* 0x000fe400078e0012 */
.L_x_15578:
[----:B------:R-:W-:Y:S05]  /*8300*/  BSYNC B1 ;  /* 0x0000000000017941 */ /* 0x000fea0003800000 */
.L_x_15576:
        /* <DEDUP_REMOVED lines=9> */
.L_x_15580:
[----:B------:R-:W-:Y:S02]  /*83a0*/  IMAD.MOV.U32 R18, RZ, RZ, R29 ;  /* 0x000000ffff127224 */ /* 0x000fe400078e001d */
[----:B------:R-:W-:Y:S02]  /*83b0*/  IMAD.MOV.U32 R2, RZ, RZ, R12 ;  /* 0x000000ffff027224 */ /* 0x000fe400078e000c */
[----:B------:R-:W-:Y:S02]  /*83c0*/  IMAD.MOV.U32 R29, RZ, RZ, R0 ;  /* 0x000000ffff1d7224 */ /* 0x000fe400078e0000 */
[----:B------:R-:W-:Y:S02]  /*83d0*/  IMAD.MOV.U32 R12, RZ, RZ, R17 ;  /* 0x000000ffff0c7224 */ /* 0x000fe400078e0011 */
.L_x_15581:
[----:B------:R-:W-:Y:S05]  /*83e0*/  BSYNC B1 ;  /* 0x0000000000017941 */ /* 0x000fea0003800000 */
.L_x_15579:
        /* <DEDUP_REMOVED lines=9> */
.L_x_15583:
[----:B------:R-:W-:Y:S02]  /*8480*/  IMAD.MOV.U32 R17, RZ, RZ, R18 ;  /* 0x000000ffff117224 */ /* 0x000fe400078e0012 */
[----:B------:R-:W-:Y:S02]  /*8490*/  IMAD.MOV.U32 R0, RZ, RZ, R2 ;  /* 0x000000ffff007224 */ /* 0x000fe400078e0002 */
[----:B------:R-:W-:Y:S02]  /*84a0*/  IMAD.MOV.U32 R18, RZ, RZ, R33 ;  /* 0x000000ffff127224 */ /* 0x000fe400078e0021 */
[----:B------:R-:W-:Y:S02]  /*84b0*/  IMAD.MOV.U32 R2, RZ, RZ, R19 ;  /* 0x000000ffff027224 */ /* 0x000fe400078e0013 */
.L_x_15584:
[----:B------:R-:W-:Y:S05]  /*84c0*/  BSYNC B1 ;  /* 0x0000000000017941 */ /* 0x000fea0003800000 */
.L_x_15582:
        /* <DEDUP_REMOVED lines=9> */
.L_x_15586:
[----:B------:R-:W-:Y:S02]  /*8560*/  IMAD.MOV.U32 R31, RZ, RZ, R17 ;  /* 0x000000ffff1f7224 */ /* 0x000fe400078e0011 */
[----:B------:R-:W-:Y:S02]  /*8570*/  IMAD.MOV.U32 R19, RZ, RZ, R0 ;  /* 0x000000ffff137224 */ /* 0x000fe400078e0000 */
[----:B------:R-:W-:Y:S02]  /*8580*/  IMAD.MOV.U32 R17, RZ, RZ, R28 ;  /* 0x000000ffff117224 */ /* 0x000fe400078e001c */
[----:B------:R-:W-:Y:S02]  /*8590*/  IMAD.MOV.U32 R0, RZ, RZ, R7 ;  /* 0x000000ffff007224 */ /* 0x000fe400078e0007 */
.L_x_15587:
[----:B------:R-:W-:Y:S05]  /*85a0*/  BSYNC B1 ;  /* 0x0000000000017941 */ /* 0x000fea0003800000 */
.L_x_15585:
        /* <DEDUP_REMOVED lines=9> */
.L_x_15589:
[----:B------:R-:W-:Y:S01]  /*8640*/  MOV R26, R31 ;  /* 0x0000001f001a7202 */ /* 0x000fe20000000f00 */
[----:B------:R-:W-:Y:S02]  /*8650*/  IMAD.MOV.U32 R7, RZ, RZ, R19 ;  /* 0x000000ffff077224 */ /* 0x000fe400078e0013 */
[----:B------:R-:W-:Y:S02]  /*8660*/  IMAD.MOV.U32 R31, RZ, RZ, R22 ;  /* 0x000000ffff1f7224 */ /* 0x000fe400078e0016 */
[----:B------:R-:W-:Y:S02]  /*8670*/  IMAD.MOV.U32 R19, RZ, RZ, R6 ;  /* 0x000000ffff137224 */ /* 0x000fe400078e0006 */
.L_x_15590:
[----:B------:R-:W-:Y:S05]  /*8680*/  BSYNC B1 ;  /* 0x0000000000017941 */ /* 0x000fea0003800000 */
.L_x_15588:
        /* <DEDUP_REMOVED lines=9> */
.L_x_15592:
[----:B------:R-:W-:Y:S01]  /*8720*/  IMAD.MOV.U32 R22, RZ, RZ, R26 ;  /* 0x000000ffff167224 */ /* 0x000fe200078e001a */
[----:B------:R-:W-:Y:S01]  /*8730*/  MOV R6, R7 ;  /* 0x0000000700067202 */ /* 0x000fe20000000f00 */
[----:B------:R-:W-:Y:S02]  /*8740*/  IMAD.MOV.U32 R26, RZ, RZ, R5 ;  /* 0x000000ffff1a7224 */ /* 0x000fe400078e0005 */
[----:B------:R-:W-:Y:S02]  /*8750*/  IMAD.MOV.U32 R7, RZ, RZ, R4 ;  /* 0x000000ffff077224 */ /* 0x000fe400078e0004 */
.L_x_15593:
[----:B------:R-:W-:Y:S05]  /*8760*/  BSYNC B1 ;  /* 0x0000000000017941 */ /* 0x000fea0003800000 */
.L_x_15591:
        /* <DEDUP_REMOVED lines=9> */
.L_x_15595:
[----:B------:R-:W-:Y:S01]  /*8800*/  IMAD.MOV.U32 R5, RZ, RZ, R22 ;  /* 0x000000ffff057224 */ /* 0x000fe200078e0016 */
[----:B------:R-:W-:Y:S01]  /*8810*/  MOV R22, R21 ;  /* 0x0000001500167202 */ /* 0x000fe20000000f00 */
[----:B------:R-:W-:Y:S02]  /*8820*/  IMAD.MOV.U32 R4, RZ, RZ, R6 ;  /* 0x000000ffff047224 */ /* 0x000fe400078e0006 */
[----:B------:R-:W-:Y:S02]  /*8830*/  IMAD.MOV.U32 R6, RZ, RZ, R11 ;  /* 0x000000ffff067224 */ /* 0x000fe400078e000b */
.L_x_15596:
[----:B------:R-:W-:Y:S05]  /*8840*/  BSYNC B1 ;  /* 0x0000000000017941 */ /* 0x000fea0003800000 */
.L_x_15594:
        /* <DEDUP_REMOVED lines=9> */
.L_x_15598:
[----:B------:R-:W-:Y:S02]  /*88e0*/  IMAD.MOV.U32 R21, RZ, RZ, R5 ;  /* 0x000000ffff157224 */ /* 0x000fe400078e0005 */
[----:B------:R-:W-:Y:S01]  /*88f0*/  IMAD.MOV.U32 R11, RZ, RZ, R4 ;  /* 0x000000ffff0b7224 */ /* 0x000fe200078e0004 */
[----:B------:R-:W-:Y:S01]  /*8900*/  MOV R4, R9 ;  /* 0x0000000900047202 */ /* 0x000fe20000000f00 */
[----:B------:R-:W-:Y:S02]  /*8910*/  IMAD.MOV.U32 R5, RZ, RZ, R10 ;  /* 0x000000ffff057224 */ /* 0x000fe400078e000a */
.L_x_15599:
[----:B------:R-:W-:Y:S05]  /*8920*/  BSYNC B1 ;  /* 0x0000000000017941 */ /* 0x000fea0003800000 */
.L_x_15597:
        /* <DEDUP_REMOVED lines=16> */
.L_x_15601:
[----:B------:R-:W-:Y:S02]  /*8a30*/  IMAD.MOV.U32 R33, RZ, RZ, R16 ;  /* 0x000000ffff217224 */ /* 0x000fe400078e0010 */
[----:B------:R-:W-:Y:S01]  /*8a40*/  IMAD.MOV.U32 R9, RZ, RZ, R64 ;  /* 0x000000ffff097224 */ /* 0x000fe200078e0040 */
[----:B------:R-:W-:Y:S01]  /*8a50*/  MOV R64, R35 ;  /* 0x0000002300407202 */ /* 0x000fe20000000f00 */
[----:B------:R-:W-:Y:S02]  /*8a60*/  IMAD.MOV.U32 R16, RZ, RZ, R55 ;  /* 0x000000ffff107224 */ /* 0x000fe400078e0037 */
.L_x_15602:
[----:B------:R-:W-:Y:S05]  /*8a70*/  BSYNC B1 ;  /* 0x0000000000017941 */ /* 0x000fea0003800000 */
.L_x_15600:
        /* <DEDUP_REMOVED lines=9> */
.L_x_15604:
[----:B------:R-:W-:Y:S02]  /*8b10*/  IMAD.MOV.U32 R28, RZ, RZ, R33 ;  /* 0x000000ffff1c7224 */ /* 0x000fe400078e0021 */
[----:B------:R-:W-:Y:S01]  /*8b20*/  IMAD.MOV.U32 R10, RZ, RZ, R9 ;  /* 0x000000ffff0a7224 */ /* 0x000fe200078e0009 */
[----:B------:R-:W-:Y:S01]  /*8b30*/  MOV R9, R8 ;  /* 0x0000000800097202 */ /* 0x000fe20000000f00 */
[----:B------:R-:W-:Y:S02]  /*8b40*/  IMAD.MOV.U32 R33, RZ, RZ, R20 ;  /* 0x000000ffff217224 */ /* 0x000fe400078e0014 */
.L_x_15605:
[----:B------:R-:W-:Y:S05]  /*8b50*/  BSYNC B1 ;  /* 0x0000000000017941 */ /* 0x000fea0003800000 */
.L_x_15603:
        /* <DEDUP_REMOVED lines=9> */
.L_x_15607:
[----:B------:R-:W-:Y:S02]  /*8bf0*/  IMAD.MOV.U32 R53, RZ, RZ, R28 ;  /* 0x000000ffff357224 */ /* 0x000fe400078e001c */
[----:B------:R-:W-:Y:S02]  /*8c00*/  IMAD.MOV.U32 R35, RZ, RZ, R10 ;  /* 0x000000ffff237224 */ /* 0x000fe400078e000a */
[----:B------:R-:W-:Y:S02]  /*8c10*/  IMAD.MOV.U32 R28, RZ, RZ, R23 ;  /* 0x000000ffff1c7224 */ /* 0x000fe400078e0017 */
[----:B------:R-:W-:Y:S02]  /*8c20*/  IMAD.MOV.U32 R10, RZ, RZ, R15 ;  /* 0x000000ffff0a7224 */ /* 0x000fe400078e000f */
.L_x_15608:
[----:B------:R-:W-:Y:S05]  /*8c30*/  BSYNC B1 ;  /* 0x0000000000017941 */ /* 0x000fea0003800000 */
.L_x_15606:
        /* <DEDUP_REMOVED lines=9> */
.L_x_15610:
[----:B------:R-:W-:Y:S02]  /*8cd0*/  IMAD.MOV.U32 R20, RZ, RZ, R53 ;  /* 0x000000ffff147224 */ /* 0x000fe400078e0035 */
[----:B------:R-:W-:Y:S02]  /*8ce0*/  IMAD.MOV.U32 R8, RZ, RZ, R35 ;  /* 0x000000ffff087224 */ /* 0x000fe400078e0023 */
[----:B------:R-:W-:Y:S02]  /*8cf0*/  IMAD.MOV.U32 R53, RZ, RZ, R30 ;  /* 0x000000ffff357224 */ /* 0x000fe400078e001e */
[----:B------:R-:W-:Y:S02]  /*8d00*/  IMAD.MOV.U32 R35, RZ, RZ, R14 ;  /* 0x000000ffff237224 */ /* 0x000fe400078e000e */
.L_x_15611:
[----:B------:R-:W-:Y:S05]  /*8d10*/  BSYNC B1 ;  /* 0x0000000000017941 */ /* 0x000fea0003800000 */
.L_x_15609:
        /* <DEDUP_REMOVED lines=9> */
.L_x_15613:
[----:B------:R-:W-:Y:S02]  /*8db0*/  IMAD.MOV.U32 R23, RZ, RZ, R20 ;  /* 0x000000ffff177224 */ /* 0x000fe400078e0014 */
[----:B------:R-:W-:Y:S02]  /*8dc0*/  IMAD.MOV.U32 R15, RZ, RZ, R8 ;  /* 0x000000ffff0f7224 */ /* 0x000fe400078e0008 */
[----:B------:R-:W-:Y:S02]  /*8dd0*/  IMAD.MOV.U32 R20, RZ, RZ, R25 ;  /* 0x000000ffff147224 */ /* 0x000fe400078e0019 */
[----:B------:R-:W-:Y:S02]  /*8de0*/  IMAD.MOV.U32 R8, RZ, RZ, R13 ;  /* 0x000000ffff087224 */ /* 0x000fe400078e000d */
.L_x_15614:
[----:B------:R-:W-:Y:S05]  /*8df0*/  BSYNC B1 ;  /* 0x0000000000017941 */ /* 0x000fea0003800000 */
.L_x_15612:
        /* <DEDUP_REMOVED lines=9> */
.L_x_15616:
[----:B------:R-:W-:Y:S01]  /*8e90*/  MOV R30, R23 ;  /* 0x00000017001e7202 */ /* 0x000fe20000000f00 */
[----:B------:R-:W-:Y:S02]  /*8ea0*/  IMAD.MOV.U32 R14, RZ, RZ, R15 ;  /* 0x000000ffff0e7224 */ /* 0x000fe400078e000f */
[----:B------:R-:W-:Y:S02]  /*8eb0*/  IMAD.MOV.U32 R23, RZ, RZ, R46 ;  /* 0x000000ffff177224 */ /* 0x000fe400078e002e */
[----:B------:R-:W-:Y:S02]  /*8ec0*/  IMAD.MOV.U32 R15, RZ, RZ, R24 ;  /* 0x000000ffff0f7224 */ /* 0x000fe400078e0018 */
.L_x_15617:
[----:B------:R-:W-:Y:S05]  /*8ed0*/  BSYNC B1 ;  /* 0x0000000000017941 */ /* 0x000fea0003800000 */
.L_x_15615:
        /* <DEDUP_REMOVED lines=9> */
.L_x_15619:
[----:B------:R-:W-:Y:S01]  /*8f70*/  IMAD.MOV.U32 R24, RZ, RZ, R30 ;  /* 0x000000ffff187224 */ /* 0x000fe200078e001e */
[----:B------:R-:W-:Y:S01]  /*8f80*/  MOV R13, R14 ;  /* 0x0000000e000d7202 */ /* 0x000fe20000000f00 */
[----:B------:R-:W-:Y:S02]  /*8f90*/  IMAD.MOV.U32 R30, RZ, RZ, R27 ;  /* 0x000000ffff1e7224 */ /* 0x000fe400078e001b */
[----:B------:R-:W-:Y:S02]  /*8fa0*/  IMAD.MOV.U32 R14, RZ, RZ, R3 ;  /* 0x000000ffff0e7224 */ /* 0x000fe400078e0003 */
.L_x_15620:
[----:B------:R-:W-:Y:S05]  /*8fb0*/  BSYNC B1 ;  /* 0x0000000000017941 */ /* 0x000fea0003800000 */
.L_x_15618:
        /* <DEDUP_REMOVED lines=9> */
.L_x_15622:
[----:B------:R-:W-:Y:S01]  /*9050*/  IMAD.MOV.U32 R25, RZ, RZ, R24 ;  /* 0x000000ffff197224 */ /* 0x000fe200078e0018 */
[----:B------:R-:W-:Y:S01]  /*9060*/  MOV R24, R29 ;  /* 0x0000001d00187202 */ /* 0x000fe20000000f00 */
[----:B------:R-:W-:Y:S02]  /*9070*/  IMAD.MOV.U32 R3, RZ, RZ, R13 ;  /* 0x000000ffff037224 */ /* 0x000fe400078e000d */
[----:B------:R-:W-:Y:S02]  /*9080*/  IMAD.MOV.U32 R13, RZ, RZ, R12 ;  /* 0x000000ffff0d7224 */ /* 0x000fe400078e000c */
.L_x_15623:
[----:B------:R-:W-:Y:S05]  /*9090*/  BSYNC B1 ;  /* 0x0000000000017941 */ /* 0x000fea0003800000 */
.L_x_15621:
        /* <DEDUP_REMOVED lines=9> */
.L_x_15625:
[----:B------:R-:W-:Y:S02]  /*9130*/  IMAD.MOV.U32 R12, RZ, RZ, R25 ;  /* 0x000000ffff0c7224 */ /* 0x000fe400078e0019 */
[----:B------:R-:W-:Y:S01]  /*9140*/  IMAD.MOV.U32 R27, RZ, RZ, R3 ;  /* 0x000000ffff1b7224 */ /* 0x000fe200078e0003 */
[----:B------:R-:W-:Y:S01]  /*9150*/  MOV R3, R2 ;  /* 0x0000000200037202 */ /* 0x000fe20000000f00 */
[----:B------:R-:W-:Y:S02]  /*9160*/  IMAD.MOV.U32 R25, RZ, RZ, R18 ;  /* 0x000000ffff197224 */ /* 0x000fe400078e0012 */
.L_x_15626:
[----:B------:R-:W-:Y:S05]  /*9170*/  BSYNC B1 ;  /* 0x0000000000017941 */ /* 0x000fea0003800000 */
.L_x_15624:
        /* <DEDUP_REMOVED lines=9> */
.L_x_15628:
[----:B------:R-:W-:Y:S02]  /*9210*/  IMAD.MOV.U32 R18, RZ, RZ, R12 ;  /* 0x000000ffff127224 */ /* 0x000fe400078e000c */
[----:B------:R-:W-:Y:S02]  /*9220*/  IMAD.MOV.U32 R2, RZ, RZ, R27 ;  /* 0x000000ffff027224 */ /* 0x000fe400078e001b */
[----:B------:R-:W-:Y:S02]  /*9230*/  IMAD.MOV.U32 R12, RZ, RZ, R17 ;  /* 0x000000ffff0c7224 */ /* 0x000fe400078e0011 */
[----:B------:R-:W-:Y:S02]  /*9240*/  IMAD.MOV.U32 R27, RZ, RZ, R0 ;  /* 0x000000ffff1b7224 */ /* 0x000fe400078e0000 */
.L_x_15629:
[----:B------:R-:W-:Y:S05]  /*9250*/  BSYNC B1 ;  /* 0x0000000000017941 */ /* 0x000fea0003800000 */
.L_x_15627:
        /* <DEDUP_REMOVED lines=9> */
.L_x_15631:
[----:B------:R-:W-:Y:S02]  /*92f0*/  IMAD.MOV.U32 R17, RZ, RZ, R18 ;  /* 0x000000ffff117224 */ /* 0x000fe400078e0012 */
[----:B------:R-:W-:Y:S02]  /*9300*/  IMAD.MOV.U32 R0, RZ, RZ, R2 ;  /* 0x000000ffff007224 */ /* 0x000fe400078e0002 */
[----:B------:R-:W-:Y:S02]  /*9310*/  IMAD.MOV.U32 R18, RZ, RZ, R31 ;  /* 0x000000ffff127224 */ /* 0x000fe400078e001f */
[----:B------:R-:W-:Y:S02]  /*9320*/  IMAD.MOV.U32 R2, RZ, RZ, R19 ;  /* 0x000000ffff027224 */ /* 0x000fe400078e0013 */
.L_x_15632:
[----:B------:R-:W-:Y:S05]  /*9330*/  BSYNC B1 ;  /* 0x0000000000017941 */ /* 0x000fea0003800000 */
.L_x_15630:
        /* <DEDUP_REMOVED lines=9> */
.L_x_15634:
[----:B------:R-:W-:Y:S02]  /*93d0*/  IMAD.MOV.U32 R29, RZ, RZ, R17 ;  /* 0x000000ffff1d7224 */ /* 0x000fe400078e0011 */
[----:B------:R-:W-:Y:S02]  /*93e0*/  IMAD.MOV.U32 R19, RZ, RZ, R0 ;  /* 0x000000ffff137224 */ /* 0x000fe400078e0000 */
[----:B------:R-:W-:Y:S02]  /*93f0*/  IMAD.MOV.U32 R17, RZ, RZ, R26 ;  /* 0x000000ffff117224 */ /* 0x000fe400078e001a */
[----:B------:R-:W-:Y:S02]  /*9400*/  IMAD.MOV.U32 R0, RZ, RZ, R7 ;  /* 0x000000ffff007224 */ /* 0x000fe400078e0007 */
.L_x_15635:
[----:B------:R-:W-:Y:S05]  /*9410*/  BSYNC B1 ;  /* 0x0000000000017941 */ /* 0x000fea0003800000 */
.L_x_15633:
        /* <DEDUP_REMOVED lines=9> */
.L_x_15637:
[----:B------:R-:W-:Y:S01]  /*94b0*/  MOV R26, R29 ;  /* 0x0000001d001a7202 */ /* 0x000fe20000000f00 */
[----:B------:R-:W-:Y:S02]  /*94c0*/  IMAD.MOV.U32 R7, RZ, RZ, R19 ;  /* 0x000000ffff077224 */ /* 0x000fe400078e0013 */
[----:B------:R-:W-:Y:S02]  /*94d0*/  IMAD.MOV.U32 R29, RZ, RZ, R22 ;  /* 0x000000ffff1d7224 */ /* 0x000fe400078e0016 */
[----:B------:R-:W-:Y:S02]  /*94e0*/  IMAD.MOV.U32 R19, RZ, RZ, R6 ;  /* 0x000000ffff137224 */ /* 0x000fe400078e0006 */
.L_x_15638:
[----:B------:R-:W-:Y:S05]  /*94f0*/  BSYNC B1 ;  /* 0x0000000000017941 */ /* 0x000fea0003800000 */
.L_x_15636:
        /* <DEDUP_REMOVED lines=9> */
.L_x_15640:
[----:B------:R-:W-:Y:S01]  /*9590*/  IMAD.MOV.U32 R22, RZ, RZ, R26 ;  /* 0x000000ffff167224 */ /* 0x000fe200078e001a */
[----:B------:R-:W-:Y:S01]  /*95a0*/  MOV R6, R7 ;  /* 0x0000000700067202 */ /* 0x000fe20000000f00 */
[----:B------:R-:W-:Y:S02]  /*95b0*/  IMAD.MOV.U32 R26, RZ, RZ, R5 ;  /* 0x000000ffff1a7224 */ /* 0x000fe400078e0005 */
[----:B------:R-:W-:Y:S02]  /*95c0*/  IMAD.MOV.U32 R7, RZ, RZ, R4 ;  /* 0x000000ffff077224 */ /* 0x000fe400078e0004 */
.L_x_15641:
[----:B------:R-:W-:Y:S05]  /*95d0*/  BSYNC B1 ;  /* 0x0000000000017941 */ /* 0x000fea0003800000 */
.L_x_15639:
        /* <DEDUP_REMOVED lines=9> */
.L_x_15643:
[----:B------:R-:W-:Y:S01]  /*9670*/  IMAD.MOV.U32 R5, RZ, RZ, R22 ;  /* 0x000000ffff057224 */ /* 0x000fe200078e0016 */
[----:B------:R-:W-:Y:S01]  /*9680*/  MOV R22, R21 ;  /* 0x0000001500167202 */ /* 0x000fe20000000f00 */
[----:B------:R-:W-:Y:S02]  /*9690*/  IMAD.MOV.U32 R4, RZ, RZ, R6 ;  /* 0x000000ffff047224 */ /* 0x000fe400078e0006 */
[----:B------:R-:W-:Y:S02]  /*96a0*/  IMAD.MOV.U32 R6, RZ, RZ, R11 ;  /* 0x000000ffff067224 */ /* 0x000fe400078e000b */
.L_x_15644:
[----:B------:R-:W-:Y:S05]  /*96b0*/  BSYNC B1 ;  /* 0x0000000000017941 */ /* 0x000fea0003800000 */
.L_x_15642:
        /* <DEDUP_REMOVED lines=16> */
.L_x_15646:
[----:B------:R-:W-:Y:S01]  /*97c0*/  IMAD.MOV.U32 R21, RZ, RZ, R16 ;  /* 0x000000ffff157224 */ /* 0x000fe200078e0010 */
[----:B------:R-:W-:Y:S01]  /*97d0*/  MOV R11, R64 ;  /* 0x00000040000b7202 */ /* 0x000fe20000000f00 */
[----:B------:R-:W-:Y:S02]  /*97e0*/  IMAD.MOV.U32 R64, RZ, RZ, R9 ;  /* 0x000000ffff407224 */ /* 0x000fe400078e0009 */
[----:B------:R-:W-:Y:S02]  /*97f0*/  IMAD.MOV.U32 R16, RZ, RZ, R33 ;  /* 0x000000ffff107224 */ /* 0x000fe400078e0021 */
.L_x_15647:
[----:B------:R-:W-:Y:S05]  /*9800*/  BSYNC B1 ;  /* 0x0000000000017941 */ /* 0x000fea0003800000 */
.L_x_15645:
        /* <DEDUP_REMOVED lines=9> */
.L_x_15649:
[----:B------:R-:W-:Y:S01]  /*98a0*/  IMAD.MOV.U32 R44, RZ, RZ, R21 ;  /* 0x000000ffff2c7224 */ /* 0x000fe200078e0015 */
[----:B------:R-:W-:Y:S01]  /*98b0*/  MOV R21, R28 ;  /* 0x0000001c00157202 */ /* 0x000fe20000000f00 */
[----:B------:R-:W-:Y:S02]  /*98c0*/  IMAD.MOV.U32 R42, RZ, RZ, R11 ;  /* 0x000000ffff2a7224 */ /* 0x000fe400078e000b */
[----:B------:R-:W-:Y:S02]  /*98d0*/  IMAD.MOV.U32 R11, RZ, RZ, R10 ;  /* 0x000000ffff0b7224 */ /* 0x000fe400078e000a */
.L_x_15650:
[----:B------:R-:W-:Y:S05]  /*98e0*/  BSYNC B1 ;  /* 0x0000000000017941 */ /* 0x000fea0003800000 */
.L_x_15648:
        /* <DEDUP_REMOVED lines=9> */
.L_x_15652:
[----:B------:R-:W-:Y:S02]  /*9980*/  IMAD.MOV.U32 R31, RZ, RZ, R44 ;  /* 0x000000ffff1f7224 */ /* 0x000fe400078e002c */
[----:B------:R-:W-:Y:S01]  /*9990*/  IMAD.MOV.U32 R9, RZ, RZ, R42 ;  /* 0x000000ffff097224 */ /* 0x000fe200078e002a */
[----:B------:R-:W-:Y:S01]  /*99a0*/  MOV R42, R35 ;  /* 0x00000023002a7202 */ /* 0x000fe20000000f00 */
[----:B------:R-:W-:Y:S02]  /*99b0*/  IMAD.MOV.U32 R44, RZ, RZ, R53 ;  /* 0x000000ffff2c7224 */ /* 0x000fe400078e0035 */
.L_x_15653:
[----:B------:R-:W-:Y:S05]  /*99c0*/  BSYNC B1 ;  /* 0x0000000000017941 */ /* 0x000fea0003800000 */
.L_x_15651:
        /* <DEDUP_REMOVED lines=9> */
.L_x_15655:
[----:B------:R-:W-:Y:S02]  /*9a60*/  IMAD.MOV.U32 R28, RZ, RZ, R31 ;  /* 0x000000ffff1c7224 */ /* 0x000fe400078e001f */
[----:B------:R-:W-:Y:S02]  /*9a70*/  IMAD.MOV.U32 R10, RZ, RZ, R9 ;  /* 0x000000ffff0a7224 */ /* 0x000fe400078e0009 */
[----:B------:R-:W-:Y:S02]  /*9a80*/  IMAD.MOV.U32 R31, RZ, RZ, R20 ;  /* 0x000000ffff1f7224 */ /* 0x000fe400078e0014 */
[----:B------:R-:W-:Y:S02]  /*9a90*/  IMAD.MOV.U32 R9, RZ, RZ, R8 ;  /* 0x000000ffff097224 */ /* 0x000fe400078e0008 */
.L_x_15656:
[----:B------:R-:W-:Y:S05]  /*9aa0*/  BSYNC B1 ;  /* 0x0000000000017941 */ /* 0x000fea0003800000 */
.L_x_15654:
        /* <DEDUP_REMOVED lines=9> */
.L_x_15658:
[----:B------:R-:W-:Y:S02]  /*9b40*/  IMAD.MOV.U32 R35, RZ, RZ, R28 ;  /* 0x000000ffff237224 */ /* 0x000fe400078e001c */
[----:B------:R-:W-:Y:S02]  /*9b50*/  IMAD.MOV.U32 R33, RZ, RZ, R10 ;  /* 0x000000ffff217224 */ /* 0x000fe400078e000a */
[----:B------:R-:W-:Y:S02]  /*9b60*/  IMAD.MOV.U32 R28, RZ, RZ, R23 ;  /* 0x000000ffff1c7224 */ /* 0x000fe400078e0017 */
[----:B------:R-:W-:Y:S02]  /*9b70*/  IMAD.MOV.U32 R10, RZ, RZ, R15 ;  /* 0x000000ffff0a7224 */ /* 0x000fe400078e000f */
.L_x_15659:
[----:B------:R-:W-:Y:S05]  /*9b80*/  BSYNC B1 ;  /* 0x0000000000017941 */ /* 0x000fea0003800000 */
.L_x_15657:
        /* <DEDUP_REMOVED lines=9> */
.L_x_15661:
[----:B------:R-:W-:Y:S02]  /*9c20*/  IMAD.MOV.U32 R15, RZ, RZ, R35 ;  /* 0x000000ffff0f7224 */ /* 0x000fe400078e0023 */
[----:B------:R-:W-:Y:S02]  /*9c30*/  IMAD.MOV.U32 R8, RZ, RZ, R33 ;  /* 0x000000ffff087224 */ /* 0x000fe400078e0021 */
[----:B------:R-:W-:Y:S02]  /*9c40*/  IMAD.MOV.U32 R35, RZ, RZ, R30 ;  /* 0x000000ffff237224 */ /* 0x000fe400078e001e */
[----:B------:R-:W-:Y:S02]  /*9c50*/  IMAD.MOV.U32 R33, RZ, RZ, R14 ;  /* 0x000000ffff217224 */ /* 0x000fe400078e000e */
.L_x_15662:
[----:B------:R-:W-:Y:S05]  /*9c60*/  BSYNC B1 ;  /* 0x0000000000017941 */ /* 0x000fea0003800000 */
.L_x_15660:
        /* <DEDUP_REMOVED lines=9> */
.L_x_15664:
[----:B------:R-:W-:Y:S01]  /*9d00*/  MOV R20, R15 ;  /* 0x0000000f00147202 */ /* 0x000fe20000000f00 */
[----:B------:R-:W-:Y:S02]  /*9d10*/  IMAD.MOV.U32 R14, RZ, RZ, R8 ;  /* 0x000000ffff0e7224 */ /* 0x000fe400078e0008 */
[----:B------:R-:W-:Y:S02]  /*9d20*/  IMAD.MOV.U32 R15, RZ, RZ, R24 ;  /* 0x000000ffff0f7224 */ /* 0x000fe400078e0018 */
[----:B------:R-:W-:Y:S02]  /*9d30*/  IMAD.MOV.U32 R8, RZ, RZ, R13 ;  /* 0x000000ffff087224 */ /* 0x000fe400078e000d */
.L_x_15665:
[----:B------:R-:W-:Y:S05]  /*9d40*/  BSYNC B1 ;  /* 0x0000000000017941 */ /* 0x000fea0003800000 */
.L_x_15663:
        /* <DEDUP_REMOVED lines=9> */
.L_x_15667:
[----:B------:R-:W-:Y:S01]  /*9de0*/  IMAD.MOV.U32 R13, RZ, RZ, R20 ;  /* 0x000000ffff0d7224 */ /* 0x000fe200078e0014 */
[----:B------:R-:W-:Y:S01]  /*9df0*/  MOV R24, R14 ;  /* 0x0000000e00187202 */ /* 0x000fe20000000f00 */
[----:B------:R-:W-:Y:S02]  /*9e00*/  IMAD.MOV.U32 R20, RZ, RZ, R25 ;  /* 0x000000ffff147224 */ /* 0x000fe400078e0019 */
[----:B------:R-:W-:Y:S02]  /*9e10*/  IMAD.MOV.U32 R14, RZ, RZ, R3 ;  /* 0x000000ffff0e7224 */ /* 0x000fe400078e0003 */
.L_x_15668:
[----:B------:R-:W-:Y:S05]  /*9e20*/  BSYNC B1 ;  /* 0x0000000000017941 */ /* 0x000fea0003800000 */
.L_x_15666:
        /* <DEDUP_REMOVED lines=9> */
.L_x_15670:
[----:B------:R-:W-:Y:S01]  /*9ec0*/  IMAD.MOV.U32 R23, RZ, RZ, R13 ;  /* 0x000000ffff177224 */ /* 0x000fe200078e000d */
[----:B------:R-:W-:Y:S01]  /*9ed0*/  MOV R13, R12 ;  /* 0x0000000c000d7202 */ /* 0x000fe20000000f00 */
[----:B------:R-:W-:Y:S02]  /*9ee0*/  IMAD.MOV.U32 R3, RZ, RZ, R24 ;  /* 0x000000ffff037224 */ /* 0x000fe400078e0018 */
[----:B------:R-:W-:Y:S02]  /*9ef0*/  IMAD.MOV.U32 R24, RZ, RZ, R27 ;  /* 0x000000ffff187224 */ /* 0x000fe400078e001b */
.L_x_15671:
[----:B------:R-:W-:Y:S05]  /*9f00*/  BSYNC B1 ;  /* 0x0000000000017941 */ /* 0x000fea0003800000 */
.L_x_15669:
        /* <DEDUP_REMOVED lines=9> */
.L_x_15673:
[----:B------:R-:W-:Y:S02]  /*9fa0*/  IMAD.MOV.U32 R12, RZ, RZ, R23 ;  /* 0x000000ffff0c7224 */ /* 0x000fe400078e0017 */
[----:B------:R-:W-:Y:S01]  /*9fb0*/  IMAD.MOV.U32 R25, RZ, RZ, R3 ;  /* 0x000000ffff197224 */ /* 0x000fe200078e0003 */
[----:B------:R-:W-:Y:S01]  /*9fc0*/  MOV R3, R2 ;  /* 0x0000000200037202 */ /* 0x000fe20000000f00 */
[----:B------:R-:W-:Y:S02]  /*9fd0*/  IMAD.MOV.U32 R23, RZ, RZ, R18 ;  /* 0x000000ffff177224 */ /* 0x000fe400078e0012 */
.L_x_15674:
[----:B------:R-:W-:Y:S05]  /*9fe0*/  BSYNC B1 ;  /* 0x0000000000017941 */ /* 0x000fea0003800000 */
.L_x_15672:
        /* <DEDUP_REMOVED lines=9> */
.L_x_15676:
[----:B------:R-:W-:Y:S02]  /*a080*/  IMAD.MOV.U32 R18, RZ, RZ, R12 ;  /* 0x000000ffff127224 */ /* 0x000fe400078e000c */
[----:B------:R-:W-:Y:S02]  /*a090*/  IMAD.MOV.U32 R2, RZ, RZ, R25 ;  /* 0x000000ffff027224 */ /* 0x000fe400078e0019 */
[----:B------:R-:W-:Y:S02]  /*a0a0*/  IMAD.MOV.U32 R12, RZ, RZ, R17 ;  /* 0x000000ffff0c7224 */ /* 0x000fe400078e0011 */
[----:B------:R-:W-:Y:S02]  /*a0b0*/  IMAD.MOV.U32 R25, RZ, RZ, R0 ;  /* 0x000000ffff197224 */ /* 0x000fe400078e0000 */
.L_x_15677:
[----:B------:R-:W-:Y:S05]  /*a0c0*/  BSYNC B1 ;  /* 0x0000000000017941 */ /* 0x000fea0003800000 */
.L_x_15675:
        /* <DEDUP_REMOVED lines=9> */
.L_x_15679:
[----:B------:R-:W-:Y:S02]  /*a160*/  IMAD.MOV.U32 R17, RZ, RZ, R18 ;  /* 0x000000ffff117224 */ /* 0x000fe400078e0012 */
[----:B------:R-:W-:Y:S02]  /*a170*/  IMAD.MOV.U32 R0, RZ, RZ, R2 ;  /* 0x000000ffff007224 */ /* 0x000fe400078e0002 */
[----:B------:R-:W-:Y:S02]  /*a180*/  IMAD.MOV.U32 R18, RZ, RZ, R29 ;  /* 0x000000ffff127224 */ /* 0x000fe400078e001d */
[----:B------:R-:W-:Y:S02]  /*a190*/  IMAD.MOV.U32 R2, RZ, RZ, R19 ;  /* 0x000000ffff027224 */ /* 0x000fe400078e0013 */
.L_x_15680:
[----:B------:R-:W-:Y:S05]  /*a1a0*/  BSYNC B1 ;  /* 0x0000000000017941 */ /* 0x000fea0003800000 */
.L_x_15678:
        /* <DEDUP_REMOVED lines=9> */
.L_x_15682:
[----:B------:R-:W-:Y:S02]  /*a240*/  IMAD.MOV.U32 R27, RZ, RZ, R17 ;  /* 0x000000ffff1b7224 */ /* 0x000fe400078e0011 */
[----:B------:R-:W-:Y:S02]  /*a250*/  IMAD.MOV.U32 R19, RZ, RZ, R0 ;  /* 0x000000ffff137224 */ /* 0x000fe400078e0000 */
[----:B------:R-:W-:Y:S02]  /*a260*/  IMAD.MOV.U32 R17, RZ, RZ, R26 ;  /* 0x000000ffff117224 */ /* 0x000fe400078e001a */
[----:B------:R-:W-:Y:S02]  /*a270*/  IMAD.MOV.U32 R0, RZ, RZ, R7 ;  /* 0x000000ffff007224 */ /* 0x000fe400078e0007 */
.L_x_15683:
[----:B------:R-:W-:Y:S05]  /*a280*/  BSYNC B1 ;  /* 0x0000000000017941 */ /* 0x000fea0003800000 */
.L_x_15681:
        /* <DEDUP_REMOVED lines=9> */
.L_x_15685:
[----:B------:R-:W-:Y:S01]  /*a320*/  MOV R26, R27 ;  /* 0x0000001b001a7202 */ /* 0x000fe20000000f00 */
[----:B------:R-:W-:Y:S02]  /*a330*/  IMAD.MOV.U32 R7, RZ, RZ, R19 ;  /* 0x000000ffff077224 */ /* 0x000fe400078e0013 */
[----:B------:R-:W-:Y:S02]  /*a340*/  IMAD.MOV.U32 R27, RZ, RZ, R22 ;  /* 0x000000ffff1b7224 */ /* 0x000fe400078e0016 */
[----:B------:R-:W-:Y:S02]  /*a350*/  IMAD.MOV.U32 R19, RZ, RZ, R6 ;  /* 0x000000ffff137224 */ /* 0x000fe400078e0006 */
.L_x_15686:
[----:B------:R-:W-:Y:S05]  /*a360*/  BSYNC B1 ;  /* 0x0000000000017941 */ /* 0x000fea0003800000 */
.L_x_15684:
        /* <DEDUP_REMOVED lines=9> */
.L_x_15688:
[----:B------:R-:W-:Y:S01]  /*a400*/  IMAD.MOV.U32 R22, RZ, RZ, R26 ;  /* 0x000000ffff167224 */ /* 0x000fe200078e001a */
[----:B------:R-:W-:Y:S01]  /*a410*/  MOV R6, R7 ;  /* 0x0000000700067202 */ /* 0x000fe20000000f00 */
[----:B------:R-:W-:Y:S02]  /*a420*/  IMAD.MOV.U32 R26, RZ, RZ, R5 ;  /* 0x000000ffff1a7224 */ /* 0x000fe400078e0005 */
[----:B------:R-:W-:Y:S02]  /*a430*/  IMAD.MOV.U32 R7, RZ, RZ, R4 ;  /* 0x000000ffff077224 */ /* 0x000fe400078e0004 */
.L_x_15689:
[----:B------:R-:W-:Y:S05]  /*a440*/  BSYNC B1 ;  /* 0x0000000000017941 */ /* 0x000fea0003800000 */
.L_x_15687:
        /* <DEDUP_REMOVED lines=16> */
.L_x_15691:
[----:B------:R-:W-:Y:S01]  /*a550*/  MOV R29, R16 ;  /* 0x00000010001d7202 */ /* 0x000fe20000000f00 */
[----:B------:R-:W-:Y:S02]  /*a560*/  IMAD.MOV.U32 R5, RZ, RZ, R64 ;  /* 0x000000ffff057224 */ /* 0x000fe400078e0040 */
[----:B------:R-:W-:Y:S02]  /*a570*/  IMAD.MOV.U32 R64, RZ, RZ, R11 ;  /* 0x000000ffff407224 */ /* 0x000fe400078e000b */
[----:B------:R-:W-:Y:S02]  /*a580*/  IMAD.MOV.U32 R16, RZ, RZ, R21 ;  /* 0x000000ffff107224 */ /* 0x000fe400078e0015 */
.L_x_15692:
[----:B------:R-:W-:Y:S05]  /*a590*/  BSYNC B1 ;  /* 0x0000000000017941 */ /* 0x000fea0003800000 */
.L_x_15690:
        /* <DEDUP_REMOVED lines=9> */
.L_x_15694:
[----:B------:R-:W-:Y:S01]  /*a630*/  IMAD.MOV.U32 R30, RZ, RZ, R29 ;  /* 0x000000ffff1e7224 */ /* 0x000fe200078e001d */
[----:B------:R-:W-:Y:S01]  /*a640*/  MOV R4, R5 ;  /* 0x0000000500047202 */ /* 0x000fe20000000f00 */
[----:B------:R-:W-:Y:S02]  /*a650*/  IMAD.MOV.U32 R29, RZ, RZ, R44 ;  /* 0x000000ffff1d7224 */ /* 0x000fe400078e002c */
[----:B------:R-:W-:Y:S02]  /*a660*/  IMAD.MOV.U32 R5, RZ, RZ, R42 ;  /* 0x000000ffff057224 */ /* 0x000fe400078e002a */
.L_x_15695:
[----:B------:R-:W-:Y:S05]  /*a670*/  BSYNC B1 ;  /* 0x0000000000017941 */ /* 0x000fea0003800000 */
.L_x_15693:
        /* <DEDUP_REMOVED lines=9> */
.L_x_15697:
[----:B------:R-:W-:Y:S01]  /*a710*/  IMAD.MOV.U32 R21, RZ, RZ, R30 ;  /* 0x000000ffff157224 */ /* 0x000fe200078e001e */
[----:B------:R-:W-:Y:S01]  /*a720*/  MOV R30, R31 ;  /* 0x0000001f001e7202 */ /* 0x000fe20000000f00 */
[----:B------:R-:W-:Y:S02]  /*a730*/  IMAD.MOV.U32 R11, RZ, RZ, R4 ;  /* 0x000000ffff0b7224 */ /* 0x000fe400078e0004 */
[----:B------:R-:W-:Y:S02]  /*a740*/  IMAD.MOV.U32 R4, RZ, RZ, R9 ;  /* 0x000000ffff047224 */ /* 0x000fe400078e0009 */
.L_x_15698:
[----:B------:R-:W-:Y:S05]  /*a750*/  BSYNC B1 ;  /* 0x0000000000017941 */ /* 0x000fea0003800000 */
.L_x_15696:
        /* <DEDUP_REMOVED lines=9> */
.L_x_15700:
[----:B------:R-:W-:Y:S02]  /*a7f0*/  IMAD.MOV.U32 R42, RZ, RZ, R21 ;  /* 0x000000ffff2a7224 */ /* 0x000fe400078e0015 */
[----:B------:R-:W-:Y:S01]  /*a800*/  IMAD.MOV.U32 R40, RZ, RZ, R11 ;  /* 0x000000ffff287224 */ /* 0x000fe200078e000b */
[----:B------:R-:W-:Y:S01]  /*a810*/  MOV R11, R10 ;  /* 0x0000000a000b7202 */ /* 0x000fe20000000f00 */
[----:B------:R-:W-:Y:S02]  /*a820*/  IMAD.MOV.U32 R21, RZ, RZ, R28 ;  /* 0x000000ffff157224 */ /* 0x000fe400078e001c */
.L_x_15701:
[----:B------:R-:W-:Y:S05]  /*a830*/  BSYNC B1 ;  /* 0x0000000000017941 */ /* 0x000fea0003800000 */
.L_x_15699:
        /* <DEDUP_REMOVED lines=9> */
.L_x_15703:
[----:B------:R-:W-:Y:S02]  /*a8d0*/  IMAD.MOV.U32 R10, RZ, RZ, R42 ;  /* 0x000000ffff0a7224 */ /* 0x000fe400078e002a */
[----:B------:R-:W-:Y:S02]  /*a8e0*/  IMAD.MOV.U32 R9, RZ, RZ, R40 ;  /* 0x000000ffff097224 */ /* 0x000fe400078e0028 */
[----:B------:R-:W-:Y:S02]  /*a8f0*/  IMAD.MOV.U32 R42, RZ, RZ, R35 ;  /* 0x000000ffff2a7224 */ /* 0x000fe400078e0023 */
[----:B------:R-:W-:Y:S02]  /*a900*/  IMAD.MOV.U32 R40, RZ, RZ, R33 ;  /* 0x000000ffff287224 */ /* 0x000fe400078e0021 */
.L_x_15704:
[----:B------:R-:W-:Y:S05]  /*a910*/  BSYNC B1 ;  /* 0x0000000000017941 */ /* 0x000fea0003800000 */
.L_x_15702:
        /* <DEDUP_REMOVED lines=9> */
.L_x_15706:
[----:B------:R-:W-:Y:S02]  /*a9b0*/  IMAD.MOV.U32 R33, RZ, RZ, R10 ;  /* 0x000000ffff217224 */ /* 0x000fe400078e000a */
[----:B------:R-:W-:Y:S02]  /*a9c0*/  IMAD.MOV.U32 R31, RZ, RZ, R9 ;  /* 0x000000ffff1f7224 */ /* 0x000fe400078e0009 */
[----:B------:R-:W-:Y:S02]  /*a9d0*/  IMAD.MOV.U32 R10, RZ, RZ, R15 ;  /* 0x000000ffff0a7224 */ /* 0x000fe400078e000f */
[----:B------:R-:W-:Y:S02]  /*a9e0*/  IMAD.MOV.U32 R9, RZ, RZ, R8 ;  /* 0x000000ffff097224 */ /* 0x000fe400078e0008 */
.L_x_15707:
[----:B------:R-:W-:Y:S05]  /*a9f0*/  BSYNC B1 ;  /* 0x0000000000017941 */ /* 0x000fea0003800000 */
.L_x_15705:
        /* <DEDUP_REMOVED lines=9> */
.L_x_15709:
[----:B------:R-:W-:Y:S02]  /*aa90*/  IMAD.MOV.U32 R8, RZ, RZ, R33 ;  /* 0x000000ffff087224 */ /* 0x000fe400078e0021 */
[----:B------:R-:W-:Y:S02]  /*aaa0*/  IMAD.MOV.U32 R15, RZ, RZ, R31 ;  /* 0x000000ffff0f7224 */ /* 0x000fe400078e001f */
[----:B------:R-:W-:Y:S02]  /*aab0*/  IMAD.MOV.U32 R33, RZ, RZ, R20 ;  /* 0x000000ffff217224 */ /* 0x000fe400078e0014 */
[----:B------:R-:W-:Y:S02]  /*aac0*/  IMAD.MOV.U32 R31, RZ, RZ, R14 ;  /* 0x000000ffff1f7224 */ /* 0x000fe400078e000e */
.L_x_15710:
[----:B------:R-:W-:Y:S05]  /*aad0*/  BSYNC B1 ;  /* 0x0000000000017941 */ /* 0x000fea0003800000 */
.L_x_15708:
        /* <DEDUP_REMOVED lines=9> */
.L_x_15712:
[----:B------:R-:W-:Y:S01]  /*ab70*/  MOV R20, R8 ;  /* 0x0000000800147202 */ /* 0x000fe20000000f00 */
[----:B------:R-:W-:Y:S02]  /*ab80*/  IMAD.MOV.U32 R14, RZ, RZ, R15 ;  /* 0x000000ffff0e7224 */ /* 0x000fe400078e000f */
[----:B------:R-:W-:Y:S02]  /*ab90*/  IMAD.MOV.U32 R8, RZ, RZ, R13 ;  /* 0x000000ffff087224 */ /* 0x000fe400078e000d */
[----:B------:R-:W-:Y:S02]  /*aba0*/  IMAD.MOV.U32 R15, RZ, RZ, R24 ;  /* 0x000000ffff0f7224 */ /* 0x000fe400078e0018 */
.L_x_15713:
[----:B------:R-:W-:Y:S05]  /*abb0*/  BSYNC B1 ;  /* 0x0000000000017941 */ /* 0x000fea0003800000 */
.L_x_15711:
        /* <DEDUP_REMOVED lines=9> */
.L_x_15715:
[----:B------:R-:W-:Y:S01]  /*ac50*/  IMAD.MOV.U32 R13, RZ, RZ, R20 ;  /* 0x000000ffff0d7224 */ /* 0x000fe200078e0014 */
[----:B------:R-:W-:Y:S01]  /*ac60*/  MOV R24, R14 ;  /* 0x0000000e00187202 */ /* 0x000fe20000000f00 */
[----:B------:R-:W-:Y:S02]  /*ac70*/  IMAD.MOV.U32 R20, RZ, RZ, R23 ;  /* 0x000000ffff147224 */ /* 0x000fe400078e0017 */
[----:B------:R-:W-:Y:S02]  /*ac80*/  IMAD.MOV.U32 R14, RZ, RZ, R3 ;  /* 0x000000ffff0e7224 */ /* 0x000fe400078e0003 */
.L_x_15716:
[----:B------:R-:W-:Y:S05]  /*ac90*/  BSYNC B1 ;  /* 0x0000000000017941 */ /* 0x000fea0003800000 */
.L_x_15714:
        /* <DEDUP_REMOVED lines=9> */
.L_x_15718:
[----:B------:R-:W-:Y:S01]  /*ad30*/  IMAD.MOV.U32 R23, RZ, RZ, R13 ;  /* 0x000000ffff177224 */ /* 0x000fe200078e000d */
[----:B------:R-:W-:Y:S01]  /*ad40*/  MOV R13, R12 ;  /* 0x0000000c000d7202 */ /* 0x000fe20000000f00 */
[----:B------:R-:W-:Y:S02]  /*ad50*/  IMAD.MOV.U32 R3, RZ, RZ, R24 ;  /* 0x000000ffff037224 */ /* 0x000fe400078e0018 */
[----:B------:R-:W-:Y:S02]  /*ad60*/  IMAD.MOV.U32 R24, RZ, RZ, R25 ;  /* 0x000000ffff187224 */ /* 0x000fe400078e0019 */
.L_x_15719:
[----:B------:R-:W-:Y:S05]  /*ad70*/  BSYNC B1 ;  /* 0x0000000000017941 */ /* 0x000fea0003800000 */
.L_x_15717:
        /* <DEDUP_REMOVED lines=9> */
.L_x_15721:
[----:B------:R-:W-:Y:S02]  /*ae10*/  IMAD.MOV.U32 R12, RZ, RZ, R23 ;  /* 0x000000ffff0c7224 */ /* 0x000fe400078e0017 */
[----:B------:R-:W-:Y:S01]  /*ae20*/  IMAD.MOV.U32 R25, RZ, RZ, R3 ;  /* 0x000000ffff197224 */ /* 0x000fe200078e0003 */
[----:B------:R-:W-:Y:S01]  /*ae30*/  MOV R3, R2 ;  /* 0x0000000200037202 */ /* 0x000fe20000000f00 */
[----:B------:R-:W-:Y:S02]  /*ae40*/  IMAD.MOV.U32 R23, RZ, RZ, R18 ;  /* 0x000000ffff177224 */ /* 0x000fe400078e0012 */
.L_x_15722:
[----:B------:R-:W-:Y:S05]  /*ae50*/  BSYNC B1 ;  /* 0x0000000000017941 */ /* 0x000fea0003800000 */
.L_x_15720:
        /* <DEDUP_REMOVED lines=9> */
.L_x_15724:
[----:B------:R-:W-:Y:S02]  /*aef0*/  IMAD.MOV.U32 R18, RZ, RZ, R12 ;  /* 0x000000ffff127224 */ /* 0x000fe400078e000c */
[----:B------:R-:W-:Y:S02]  /*af00*/  IMAD.MOV.U32 R2, RZ, RZ, R25 ;  /* 0x000000ffff027224 */ /* 0x000fe400078e0019 */
[----:B------:R-:W-:Y:S02]  /*af10*/  IMAD.MOV.U32 R12, RZ, RZ, R17 ;  /* 0x000000ffff0c7224 */ /* 0x000fe400078e0011 */
[----:B------:R-:W-:Y:S02]  /*af20*/  IMAD.MOV.U32 R25, RZ, RZ, R0 ;  /* 0x000000ffff197224 */ /* 0x000fe400078e0000 */
.L_x_15725:
[----:B------:R-:W-:Y:S05]  /*af30*/  BSYNC B1 ;  /* 0x0000000000017941 */ /* 0x000fea0003800000 */
.L_x_15723:
        /* <DEDUP_REMOVED lines=9> */
.L_x_15727:
[----:B------:R-:W-:Y:S02]  /*afd0*/  IMAD.MOV.U32 R17, RZ, RZ, R18 ;  /* 0x000000ffff117224 */ /* 0x000fe400078e0012 */
[----:B------:R-:W-:Y:S02]  /*afe0*/  IMAD.MOV.U32 R0, RZ, RZ, R2 ;  /* 0x000000ffff007224 */ /* 0x000fe400078e0002 */
[----:B------:R-:W-:Y:S02]  /*aff0*/  IMAD.MOV.U32 R18, RZ, RZ, R27 ;  /* 0x000000ffff127224 */ /* 0x000fe400078e001b */
[----:B------:R-:W-:Y:S02]  /*b000*/  IMAD.MOV.U32 R2, RZ, RZ, R19 ;  /* 0x000000ffff027224 */ /* 0x000fe400078e0013 */
.L_x_15728:
[----:B------:R-:W-:Y:S05]  /*b010*/  BSYNC B1 ;  /* 0x0000000000017941 */ /* 0x000fea0003800000 */
.L_x_15726:
        /* <DEDUP_REMOVED lines=9> */
.L_x_15730:
[----:B------:R-:W-:Y:S02]  /*b0b0*/  IMAD.MOV.U32 R27, RZ, RZ, R17 ;  /* 0x000000ffff1b7224 */ /* 0x000fe400078e0011 */
[----:B------:R-:W-:Y:S02]  /*b0c0*/  IMAD.MOV.U32 R19, RZ, RZ, R0 ;  /* 0x000000ffff137224 */ /* 0x000fe400078e0000 */
[----:B------:R-:W-:Y:S02]  /*b0d0*/  IMAD.MOV.U32 R17, RZ, RZ, R26 ;  /* 0x000000ffff117224 */ /* 0x000fe400078e001a */
[----:B------:R-:W-:Y:S02]  /*b0e0*/  IMAD.MOV.U32 R0, RZ, RZ, R7 ;  /* 0x000000ffff007224 */ /* 0x000fe400078e0007 */
.L_x_15731:
[----:B------:R-:W-:Y:S05]  /*b0f0*/  BSYNC B1 ;  /* 0x0000000000017941 */ /* 0x000fea0003800000 */
.L_x_15729:
        /* <DEDUP_REMOVED lines=9> */
.L_x_15733:
[----:B------:R-:W-:Y:S01]  /*b190*/  MOV R26, R27 ;  /* 0x0000001b001a7202 */ /* 0x000fe20000000f00 */
[----:B------:R-:W-:Y:S02]  /*b1a0*/  IMAD.MOV.U32 R7, RZ, RZ, R19 ;  /* 0x000000ffff077224 */ /* 0x000fe400078e0013 */
[----:B------:R-:W-:Y:S02]  /*b1b0*/  IMAD.MOV.U32 R27, RZ, RZ, R22 ;  /* 0x000000ffff1b7224 */ /* 0x000fe400078e0016 */
[----:B------:R-:W-:Y:S02]  /*b1c0*/  IMAD.MOV.U32 R19, RZ, RZ, R6 ;  /* 0x000000ffff137224 */ /* 0x000fe400078e0006 */
.L_x_15734:
[----:B------:R-:W-:Y:S05]  /*b1d0*/  BSYNC B1 ;  /* 0x0000000000017941 */ /* 0x000fea0003800000 */
.L_x_15732:
        /* <DEDUP_REMOVED lines=16> */
.L_x_15736:
[----:B------:R-:W-:Y:S02]  /*b2e0*/  IMAD.MOV.U32 R47, RZ, RZ, R16 ;  /* 0x000000ffff2f7224 */ /* 0x000fe400078e0010 */
[----:B------:R-:W-:Y:S02]  /*b2f0*/  IMAD.MOV.U32 R35, RZ, RZ, R64 ;  /* 0x000000ffff237224 */ /* 0x000fe400078e0040 */
[----:B------:R-:W-:Y:S02]  /*b300*/  IMAD.MOV.U32 R64, RZ, RZ, R5 ;  /* 0x000000ffff407224 */ /* 0x000fe400078e0005 */
[----:B------:R-:W-:Y:S02]  /*b310*/  IMAD.MOV.U32 R16, RZ, RZ, R29 ;  /* 0x000000ffff107224 */ /* 0x000fe400078e001d */
.L_x_15737:
[----:B------:R-:W-:Y:S05]  /*b320*/  BSYNC B1 ;  /* 0x0000000000017941 */ /* 0x000fea0003800000 */
.L_x_15735:
        /* <DEDUP_REMOVED lines=9> */
.L_x_15739:
[----:B------:R-:W-:Y:S01]  /*b3c0*/  MOV R22, R47 ;  /* 0x0000002f00167202 */ /* 0x000fe20000000f00 */
[----:B------:R-:W-:Y:S02]  /*b3d0*/  IMAD.MOV.U32 R6, RZ, RZ, R35 ;  /* 0x000000ffff067224 */ /* 0x000fe400078e0023 */
[----:B------:R-:W-:Y:S02]  /*b3e0*/  IMAD.MOV.U32 R47, RZ, RZ, R30 ;  /* 0x000000ffff2f7224 */ /* 0x000fe400078e001e */
[----:B------:R-:W-:Y:S02]  /*b3f0*/  IMAD.MOV.U32 R35, RZ, RZ, R4 ;  /* 0x000000ffff237224 */ /* 0x000fe400078e0004 */
.L_x_15740:
[----:B------:R-:W-:Y:S05]  /*b400*/  BSYNC B1 ;  /* 0x0000000000017941 */ /* 0x000fea0003800000 */
.L_x_15738:
        /* <DEDUP_REMOVED lines=9> */
.L_x_15742:
[----:B------:R-:W-:Y:S01]  /*b4a0*/  IMAD.MOV.U32 R29, RZ, RZ, R22 ;  /* 0x000000ffff1d7224 */ /* 0x000fe200078e0016 */
[----:B------:R-:W-:Y:S01]  /*b4b0*/  MOV R5, R6 ;  /* 0x0000000600057202 */ /* 0x000fe20000000f00 */
[----:B------:R-:W-:Y:S02]  /*b4c0*/  IMAD.MOV.U32 R22, RZ, RZ, R21 ;  /* 0x000000ffff167224 */ /* 0x000fe400078e0015 */
[----:B------:R-:W-:Y:S02]  /*b4d0*/  IMAD.MOV.U32 R6, RZ, RZ, R11 ;  /* 0x000000ffff067224 */ /* 0x000fe400078e000b */
.L_x_15743:
[----:B------:R-:W-:Y:S05]  /*b4e0*/  BSYNC B1 ;  /* 0x0000000000017941 */ /* 0x000fea0003800000 */
.L_x_15741:
        /* <DEDUP_REMOVED lines=9> */
.L_x_15745:
[----:B------:R-:W-:Y:S01]  /*b580*/  IMAD.MOV.U32 R11, RZ, RZ, R29 ;  /* 0x000000ffff0b7224 */ /* 0x000fe200078e001d */
[----:B------:R-:W-:Y:S01]  /*b590*/  MOV R29, R42 ;  /* 0x0000002a001d7202 */ /* 0x000fe20000000f00 */
[----:B------:R-:W-:Y:S02]  /*b5a0*/  IMAD.MOV.U32 R4, RZ, RZ, R5 ;  /* 0x000000ffff047224 */ /* 0x000fe400078e0005 */
[----:B------:R-:W-:Y:S02]  /*b5b0*/  IMAD.MOV.U32 R5, RZ, RZ, R40 ;  /* 0x000000ffff057224 */ /* 0x000fe400078e0028 */
.L_x_15746:
[----:B------:R-:W-:Y:S05]  /*b5c0*/  BSYNC B1 ;  /* 0x0000000000017941 */ /* 0x000fea0003800000 */
.L_x_15744:
        /* <DEDUP_REMOVED lines=9> */
.L_x_15748:
[----:B------:R-:W-:Y:S02]  /*b660*/  IMAD.MOV.U32 R30, RZ, RZ, R11 ;  /* 0x000000ffff1e7224 */ /* 0x000fe400078e000b */
[----:B------:R-:W-:Y:S01]  /*b670*/  IMAD.MOV.U32 R28, RZ, RZ, R4 ;  /* 0x000000ffff1c7224 */ /* 0x000fe200078e0004 */
[----:B------:R-:W-:Y:S01]  /*b680*/  MOV R4, R9 ;  /* 0x0000000900047202 */ /* 0x000fe20000000f00 */
[----:B------:R-:W-:Y:S02]  /*b690*/  IMAD.MOV.U32 R11, RZ, RZ, R10 ;  /* 0x000000ffff0b7224 */ /* 0x000fe400078e000a */
.L_x_15749:
[----:B------:R-:W-:Y:S05]  /*b6a0*/  BSYNC B1 ;  /* 0x0000000000017941 */ /* 0x000fea0003800000 */
.L_x_15747:
        /* <DEDUP_REMOVED lines=9> */
.L_x_15751:
[----:B------:R-:W-:Y:S02]  /*b740*/  IMAD.MOV.U32 R9, RZ, RZ, R30 ;  /* 0x000000ffff097224 */ /* 0x000fe400078e001e */
[----:B------:R-:W-:Y:S02]  /*b750*/  IMAD.MOV.U32 R10, RZ, RZ, R28 ;  /* 0x000000ffff0a7224 */ /* 0x000fe400078e001c */
[----:B------:R-:W-:Y:S02]  /*b760*/  IMAD.MOV.U32 R30, RZ, RZ, R33 ;  /* 0x000000ffff1e7224 */ /* 0x000fe400078e0021 */
[----:B------:R-:W-:Y:S02]  /*b770*/  IMAD.MOV.U32 R28, RZ, RZ, R31 ;  /* 0x000000ffff1c7224 */ /* 0x000fe400078e001f */
.L_x_15752:
[----:B------:R-:W-:Y:S05]  /*b780*/  BSYNC B1 ;  /* 0x0000000000017941 */ /* 0x000fea0003800000 */
.L_x_15750:
        /* <DEDUP_REMOVED lines=9> */
.L_x_15754:
[----:B------:R-:W-:Y:S02]  /*b820*/  IMAD.MOV.U32 R31, RZ, RZ, R9 ;  /* 0x000000ffff1f7224 */ /* 0x000fe400078e0009 */
[----:B------:R-:W-:Y:S02]  /*b830*/  IMAD.MOV.U32 R21, RZ, RZ, R10 ;  /* 0x000000ffff157224 */ /* 0x000fe400078e000a */
[----:B------:R-:W-:Y:S02]  /*b840*/  IMAD.MOV.U32 R9, RZ, RZ, R8 ;  /* 0x000000ffff097224 */ /* 0x000fe400078e0008 */
[----:B------:R-:W-:Y:S02]  /*b850*/  IMAD.MOV.U32 R10, RZ, RZ, R15 ;  /* 0x000000ffff0a7224 */ /* 0x000fe400078e000f */
.L_x_15755:
[----:B------:R-:W-:Y:S05]  /*b860*/  BSYNC B1 ;  /* 0x0000000000017941 */ /* 0x000fea0003800000 */
.L_x_15753:
        /* <DEDUP_REMOVED lines=9> */
.L_x_15757:
[----:B------:R-:W-:Y:S02]  /*b900*/  IMAD.MOV.U32 R8, RZ, RZ, R31 ;  /* 0x000000ffff087224 */ /* 0x000fe400078e001f */
[----:B------:R-:W-:Y:S02]  /*b910*/  IMAD.MOV.U32 R15, RZ, RZ, R21 ;  /* 0x000000ffff0f7224 */ /* 0x000fe400078e0015 */
[----:B------:R-:W-:Y:S02]  /*b920*/  IMAD.MOV.U32 R31, RZ, RZ, R20 ;  /* 0x000000ffff1f7224 */ /* 0x000fe400078e0014 */
[----:B------:R-:W-:Y:S02]  /*b930*/  IMAD.MOV.U32 R21, RZ, RZ, R14 ;  /* 0x000000ffff157224 */ /* 0x000fe400078e000e */
.L_x_15758:
[----:B------:R-:W-:Y:S05]  /*b940*/  BSYNC B1 ;  /* 0x0000000000017941 */ /* 0x000fea0003800000 */
.L_x_15756:
        /* <DEDUP_REMOVED lines=9> */
.L_x_15760:
[----:B------:R-:W-:Y:S01]  /*b9e0*/  MOV R20, R8 ;  /* 0x0000000800147202 */ /* 0x000fe20000000f00 */
[----:B------:R-:W-:Y:S02]  /*b9f0*/  IMAD.MOV.U32 R14, RZ, RZ, R15 ;  /* 0x000000ffff0e7224 */ /* 0x000fe400078e000f */
[----:B------:R-:W-:Y:S02]  /*ba00*/  IMAD.MOV.U32 R8, RZ, RZ, R13 ;  /* 0x000000ffff087224 */ /* 0x000fe400078e000d */
[----:B------:R-:W-:Y:S02]  /*ba10*/  IMAD.MOV.U32 R15, RZ, RZ, R24 ;  /* 0x000000ffff0f7224 */ /* 0x000fe400078e0018 */
.L_x_15761:
[----:B------:R-:W-:Y:S05]  /*ba20*/  BSYNC B1 ;  /* 0x0000000000017941 */ /* 0x000fea0003800000 */
.L_x_15759:
        /* <DEDUP_REMOVED lines=9> */
.L_x_15763:
[----:B------:R-:W-:Y:S01]  /*bac0*/  IMAD.MOV.U32 R13, RZ, RZ, R20 ;  /* 0x000000ffff0d7224 */ /* 0x000fe200078e0014 */
[----:B------:R-:W-:Y:S01]  /*bad0*/  MOV R24, R14 ;  /* 0x0000000e00187202 */ /* 0x000fe20000000f00 */
[----:B------:R-:W-:Y:S02]  /*bae0*/  IMAD.MOV.U32 R20, RZ, RZ, R23 ;  /* 0x000000ffff147224 */ /* 0x000fe400078e0017 */
[----:B------:R-:W-:Y:S02]  /*baf0*/  IMAD.MOV.U32 R14, RZ, RZ, R3 ;  /* 0x000000ffff0e7224 */ /* 0x000fe400078e0003 */
.L_x_15764:
[----:B------:R-:W-:Y:S05]  /*bb00*/  BSYNC B1 ;  /* 0x0000000000017941 */ /* 0x000fea0003800000 */
.L_x_15762:
        /* <DEDUP_REMOVED lines=9> */
.L_x_15766:
[----:B------:R-:W-:Y:S01]  /*bba0*/  IMAD.MOV.U32 R23, RZ, RZ, R13 ;  /* 0x000000ffff177224 */ /* 0x000fe200078e000d */
[----:B------:R-:W-:Y:S01]  /*bbb0*/  MOV R13, R12 ;  /* 0x0000000c000d7202 */ /* 0x000fe20000000f00 */
[----:B------:R-:W-:Y:S02]  /*bbc0*/  IMAD.MOV.U32 R3, RZ, RZ, R24 ;  /* 0x000000ffff037224 */ /* 0x000fe400078e0018 */
[----:B------:R-:W-:Y:S02]  /*bbd0*/  IMAD.MOV.U32 R24, RZ, RZ, R25 ;  /* 0x000000ffff187224 */ /* 0x000fe400078e0019 */
.L_x_15767:
[----:B------:R-:W-:Y:S05]  /*bbe0*/  BSYNC B1 ;  /* 0x0000000000017941 */ /* 0x000fea0003800000 */
.L_x_15765:
        /* <DEDUP_REMOVED lines=9> */
.L_x_15769:
[----:B------:R-:W-:Y:S02]  /*bc80*/  IMAD.MOV.U32 R12, RZ, RZ, R23 ;  /* 0x000000ffff0c7224 */ /* 0x000fe400078e0017 */
[----:B------:R-:W-:Y:S01]  /*bc90*/  IMAD.MOV.U32 R25, RZ, RZ, R3 ;  /* 0x000000ffff197224 */ /* 0x000fe200078e0003 */
[----:B------:R-:W-:Y:S01]  /*bca0*/  MOV R3, R2 ;  /* 0x0000000200037202 */ /* 0x000fe20000000f00 */
[----:B------:R-:W-:Y:S02]  /*bcb0*/  IMAD.MOV.U32 R23, RZ, RZ, R18 ;  /* 0x000000ffff177224 */ /* 0x000fe400078e0012 */
.L_x_15770:
[----:B------:R-:W-:Y:S05]  /*bcc0*/  BSYNC B1 ;  /* 0x0000000000017941 */ /* 0x000fea0003800000 */
.L_x_15768:
        /* <DEDUP_REMOVED lines=9> */
.L_x_15772:
[----:B------:R-:W-:Y:S02]  /*bd60*/  IMAD.MOV.U32 R18, RZ, RZ, R12 ;  /* 0x000000ffff127224 */ /* 0x000fe400078e000c */
[----:B------:R-:W-:Y:S02]  /*bd70*/  IMAD.MOV.U32 R2, RZ, RZ, R25 ;  /* 0x000000ffff027224 */ /* 0x000fe400078e0019 */
[----:B------:R-:W-:Y:S02]  /*bd80*/  IMAD.MOV.U32 R12, RZ, RZ, R17 ;  /* 0x000000ffff0c7224 */ /* 0x000fe400078e0011 */
[----:B------:R-:W-:Y:S02]  /*bd90*/  IMAD.MOV.U32 R25, RZ, RZ, R0 ;  /* 0x000000ffff197224 */ /* 0x000fe400078e0000 */
.L_x_15773:
[----:B------:R-:W-:Y:S05]  /*bda0*/  BSYNC B1 ;  /* 0x0000000000017941 */ /* 0x000fea0003800000 */
.L_x_15771:
        /* <DEDUP_REMOVED lines=9> */
.L_x_15775:
[----:B------:R-:W-:Y:S02]  /*be40*/  IMAD.MOV.U32 R17, RZ, RZ, R18 ;  /* 0x000000ffff117224 */ /* 0x000fe400078e0012 */
[----:B------:R-:W-:Y:S02]  /*be50*/  IMAD.MOV.U32 R0, RZ, RZ, R2 ;  /* 0x000000ffff007224 */ /* 0x000fe400078e0002 */
[----:B------:R-:W-:Y:S02]  /*be60*/  IMAD.MOV.U32 R18, RZ, RZ, R27 ;  /* 0x000000ffff127224 */ /* 0x000fe400078e001b */
[----:B------:R-:W-:Y:S02]  /*be70*/  IMAD.MOV.U32 R2, RZ, RZ, R19 ;  /* 0x000000ffff027224 */ /* 0x000fe400078e0013 */
.L_x_15776:
[----:B------:R-:W-:Y:S05]  /*be80*/  BSYNC B1 ;  /* 0x0000000000017941 */ /* 0x000fea0003800000 */
.L_x_15774:
        /* <DEDUP_REMOVED lines=9> */
.L_x_15778:
[----:B------:R-:W-:Y:S02]  /*bf20*/  IMAD.MOV.U32 R27, RZ, RZ, R17 ;  /* 0x000000ffff1b7224 */ /* 0x000fe400078e0011 */
[----:B------:R-:W-:Y:S02]  /*bf30*/  IMAD.MOV.U32 R19, RZ, RZ, R0 ;  /* 0x000000ffff137224 */ /* 0x000fe400078e0000 */
[----:B------:R-:W-:Y:S02]  /*bf40*/  IMAD.MOV.U32 R17, RZ, RZ, R26 ;  /* 0x000000ffff117224 */ /* 0x000fe400078e001a */
[----:B------:R-:W-:Y:S02]  /*bf50*/  IMAD.MOV.U32 R0, RZ, RZ, R7 ;  /* 0x000000ffff007224 */ /* 0x000fe400078e0007 */
.L_x_15779:
[----:B------:R-:W-:Y:S05]  /*bf60*/  BSYNC B1 ;  /* 0x0000000000017941 */ /* 0x000fea0003800000 */
.L_x_15777:
        /* <DEDUP_REMOVED lines=16> */
.L_x_15781:
[----:B------:R-:W-:Y:S02]  /*c070*/  IMAD.MOV.U32 R33, RZ, RZ, R16 ;  /* 0x000000ffff217224 */ /* 0x000fe400078e0010 */
[----:B------:R-:W-:Y:S02]  /*c080*/  IMAD.MOV.U32 R7, RZ, RZ, R64 ;  /* 0x000000ffff077224 */ /* 0x000fe400078e0040 */
[----:B------:R-:W-:Y:S02]  /*c090*/  IMAD.MOV.U32 R64, RZ, RZ, R35 ;  /* 0x000000ffff407224 */ /* 0x000fe400078e0023 */
[----:B------:R-:W-:Y:S02]  /*c0a0*/  IMAD.MOV.U32 R16, RZ, RZ, R47 ;  /* 0x000000ffff107224 */ /* 0x000fe400078e002f */
.L_x_15782:
[----:B------:R-:W-:Y:S05]  /*c0b0*/  BSYNC B1 ;  /* 0x0000000000017941 */ /* 0x000fea0003800000 */
.L_x_15780:
        /* <DEDUP_REMOVED lines=9> */
.L_x_15784:
[----:B------:R-:W-:Y:S02]  /*c150*/  IMAD.MOV.U32 R36, RZ, RZ, R33 ;  /* 0x000000ffff247224 */ /* 0x000fe400078e0021 */
[----:B------:R-:W-:Y:S02]  /*c160*/  IMAD.MOV.U32 R26, RZ, RZ, R7 ;  /* 0x000000ffff1a7224 */ /* 0x000fe400078e0007 */
[----:B------:R-:W-:Y:S02]  /*c170*/  IMAD.MOV.U32 R33, RZ, RZ, R22 ;  /* 0x000000ffff217224 */ /* 0x000fe400078e0016 */
[----:B------:R-:W-:Y:S02]  /*c180*/  IMAD.MOV.U32 R7, RZ, RZ, R6 ;  /* 0x000000ffff077224 */ /* 0x000fe400078e0006 */
.L_x_15785:
[----:B------:R-:W-:Y:S05]  /*c190*/  BSYNC B1 ;  /* 0x0000000000017941 */ /* 0x000fea0003800000 */
.L_x_15783:
        /* <DEDUP_REMOVED lines=9> */
.L_x_15787:
[----:B------:R-:W-:Y:S01]  /*c230*/  MOV R6, R36 ;  /* 0x0000002400067202 */ /* 0x000fe20000000f00 */
[----:B------:R-:W-:Y:S02]  /*c240*/  IMAD.MOV.U32 R35, RZ, RZ, R26 ;  /* 0x000000ffff237224 */ /* 0x000fe400078e001a */
[----:B------:R-:W-:Y:S02]  /*c250*/  IMAD.MOV.U32 R36, RZ, RZ, R29 ;  /* 0x000000ffff247224 */ /* 0x000fe400078e001d */
[----:B------:R-:W-:Y:S02]  /*c260*/  IMAD.MOV.U32 R26, RZ, RZ, R5 ;  /* 0x000000ffff1a7224 */ /* 0x000fe400078e0005 */
.L_x_15788:
[----:B------:R-:W-:Y:S05]  /*c270*/  BSYNC B1 ;  /* 0x0000000000017941 */ /* 0x000fea0003800000 */
.L_x_15786:
        /* <DEDUP_REMOVED lines=9> */
.L_x_15790:
[----:B------:R-:W-:Y:S01]  /*c310*/  IMAD.MOV.U32 R29, RZ, RZ, R6 ;  /* 0x000000ffff1d7224 */ /* 0x000fe200078e0006 */
[----:B------:R-:W-:Y:S01]  /*c320*/  MOV R5, R35 ;  /* 0x0000002300057202 */ /* 0x000fe20000000f00 */
[----:B------:R-:W-:Y:S02]  /*c330*/  IMAD.MOV.U32 R6, RZ, RZ, R11 ;  /* 0x000000ffff067224 */ /* 0x000fe400078e000b */
[----:B------:R-:W-:Y:S02]  /*c340*/  IMAD.MOV.U32 R35, RZ, RZ, R4 ;  /* 0x000000ffff237224 */ /* 0x000fe400078e0004 */
.L_x_15791:
[----:B------:R-:W-:Y:S05]  /*c350*/  BSYNC B1 ;  /* 0x0000000000017941 */ /* 0x000fea0003800000 */
.L_x_15789:
        /* <DEDUP_REMOVED lines=9> */
.L_x_15793:
[----:B------:R-:W-:Y:S01]  /*c3f0*/  IMAD.MOV.U32 R4, RZ, RZ, R29 ;  /* 0x000000ffff047224 */ /* 0x000fe200078e001d */
[----:B------:R-:W-:Y:S01]  /*c400*/  MOV R29, R30 ;  /* 0x0000001e001d7202 */ /* 0x000fe20000000f00 */
[----:B------:R-:W-:Y:S02]  /*c410*/  IMAD.MOV.U32 R11, RZ, RZ, R5 ;  /* 0x000000ffff0b7224 */ /* 0x000fe400078e0005 */
[----:B------:R-:W-:Y:S02]  /*c420*/  IMAD.MOV.U32 R5, RZ, RZ, R28 ;  /* 0x000000ffff057224 */ /* 0x000fe400078e001c */
.L_x_15794:
[----:B------:R-:W-:Y:S05]  /*c430*/  BSYNC B1 ;  /* 0x0000000000017941 */ /* 0x000fea0003800000 */
.L_x_15792:
        /* <DEDUP_REMOVED lines=9> */
.L_x_15796:
[----:B------:R-:W-:Y:S02]  /*c4d0*/  IMAD.MOV.U32 R28, RZ, RZ, R4 ;  /* 0x000000ffff1c7224 */ /* 0x000fe400078e0004 */
[----:B------:R-:W-:Y:S01]  /*c4e0*/  IMAD.MOV.U32 R22, RZ, RZ, R11 ;  /* 0x000000ffff167224 */ /* 0x000fe200078e000b */
[----:B------:R-:W-:Y:S01]  /*c4f0*/  MOV R11, R10 ;  /* 0x0000000a000b7202 */ /* 0x000fe20000000f00 */
[----:B------:R-:W-:Y:S02]  /*c500*/  IMAD.MOV.U32 R4, RZ, RZ, R9 ;  /* 0x000000ffff047224 */ /* 0x000fe400078e0009 */
.L_x_15797:
[----:B------:R-:W-:Y:S05]  /*c510*/  BSYNC B1 ;  /* 0x0000000000017941 */ /* 0x000fea0003800000 */
.L_x_15795:
        /* <DEDUP_REMOVED lines=9> */
.L_x_15799:
[----:B------:R-:W-:Y:S02]  /*c5b0*/  IMAD.MOV.U32 R9, RZ, RZ, R28 ;  /* 0x000000ffff097224 */ /* 0x000fe400078e001c */
[----:B------:R-:W-:Y:S02]  /*c5c0*/  IMAD.MOV.U32 R10, RZ, RZ, R22 ;  /* 0x000000ffff0a7224 */ /* 0x000fe400078e0016 */
[----:B------:R-:W-:Y:S02]  /*c5d0*/  IMAD.MOV.U32 R28, RZ, RZ, R31 ;  /* 0x000000ffff1c7224 */ /* 0x000fe400078e001f */
[----:B------:R-:W-:Y:S02]  /*c5e0*/  IMAD.MOV.U32 R22, RZ, RZ, R21 ;  /* 0x000000ffff167224 */ /* 0x000fe400078e0015 */
.L_x_15800:
[----:B------:R-:W-:Y:S05]  /*c5f0*/  BSYNC B1 ;  /* 0x0000000000017941 */ /* 0x000fea0003800000 */
.L_x_15798:
        /* <DEDUP_REMOVED lines=9> */
.L_x_15802:
[----:B------:R-:W-:Y:S02]  /*c690*/  IMAD.MOV.U32 R31, RZ, RZ, R9 ;  /* 0x000000ffff1f7224 */ /* 0x000fe400078e0009 */
[----:B------:R-:W-:Y:S02]  /*c6a0*/  IMAD.MOV.U32 R21, RZ, RZ, R10 ;  /* 0x000000ffff157224 */ /* 0x000fe400078e000a */
[----:B------:R-:W-:Y:S02]  /*c6b0*/  IMAD.MOV.U32 R9, RZ, RZ, R8 ;  /* 0x000000ffff097224 */ /* 0x000fe400078e0008 */
[----:B------:R-:W-:Y:S02]  /*c6c0*/  IMAD.MOV.U32 R10, RZ, RZ, R15 ;  /* 0x000000ffff0a7224 */ /* 0x000fe400078e000f */
.L_x_15803:
[----:B------:R-:W-:Y:S05]  /*c6d0*/  BSYNC B1 ;  /* 0x0000000000017941 */ /* 0x000fea0003800000 */
.L_x_15801:
        /* <DEDUP_REMOVED lines=9> */
.L_x_15805:
[----:B------:R-:W-:Y:S02]  /*c770*/  IMAD.MOV.U32 R8, RZ, RZ, R31 ;  /* 0x000000ffff087224 */ /* 0x000fe400078e001f */
[----:B------:R-:W-:Y:S02]  /*c780*/  IMAD.MOV.U32 R15, RZ, RZ, R21 ;  /* 0x000000ffff0f7224 */ /* 0x000fe400078e0015 */
[----:B------:R-:W-:Y:S02]  /*c790*/  IMAD.MOV.U32 R31, RZ, RZ, R20 ;  /* 0x000000ffff1f7224 */ /* 0x000fe400078e0014 */
[----:B------:R-:W-:Y:S02]  /*c7a0*/  IMAD.MOV.U32 R21, RZ, RZ, R14 ;  /* 0x000000ffff157224 */ /* 0x000fe400078e000e */
.L_x_15806:
[----:B------:R-:W-:Y:S05]  /*c7b0*/  BSYNC B1 ;  /* 0x0000000000017941 */ /* 0x000fea0003800000 */
.L_x_15804:
        /* <DEDUP_REMOVED lines=9> */
.L_x_15808:
[----:B------:R-:W-:Y:S01]  /*c850*/  MOV R20, R8 ;  /* 0x0000000800147202 */ /* 0x000fe20000000f00 */
[----:B------:R-:W-:Y:S02]  /*c860*/  IMAD.MOV.U32 R14, RZ, RZ, R15 ;  /* 0x000000ffff0e7224 */ /* 0x000fe400078e000f */
[----:B------:R-:W-:Y:S02]  /*c870*/  IMAD.MOV.U32 R8, RZ, RZ, R13 ;  /* 0x000000ffff087224 */ /* 0x000fe400078e000d */
[----:B------:R-:W-:Y:S02]  /*c880*/  IMAD.MOV.U32 R15, RZ, RZ, R24 ;  /* 0x000000ffff0f7224 */ /* 0x000fe400078e0018 */
.L_x_15809:
[----:B------:R-:W-:Y:S05]  /*c890*/  BSYNC B1 ;  /* 0x0000000000017941 */ /* 0x000fea0003800000 */
.L_x_15807:
        /* <DEDUP_REMOVED lines=9> */
.L_x_15811:
[----:B------:R-:W-:Y:S01]  /*c930*/  IMAD.MOV.U32 R13, RZ, RZ, R20 ;  /* 0x000000ffff0d7224 */ /* 0x000fe200078e0014 */
[----:B------:R-:W-:Y:S01]  /*c940*/  MOV R24, R14 ;  /* 0x0000000e00187202 */ /* 0x000fe20000000f00 */
[----:B------:R-:W-:Y:S02]  /*c950*/  IMAD.MOV.U32 R20, RZ, RZ, R23 ;  /* 0x000000ffff147224 */ /* 0x000fe400078e0017 */
[----:B------:R-:W-:Y:S02]  /*c960*/  IMAD.MOV.U32 R14, RZ, RZ, R3 ;  /* 0x000000ffff0e7224 */ /* 0x000fe400078e0003 */
.L_x_15812:
[----:B------:R-:W-:Y:S05]  /*c970*/  BSYNC B1 ;  /* 0x0000000000017941 */ /* 0x000fea0003800000 */
.L_x_15810:
        /* <DEDUP_REMOVED lines=9> */
.L_x_15814:
[----:B------:R-:W-:Y:S01]  /*ca10*/  IMAD.MOV.U32 R23, RZ, RZ, R13 ;  /* 0x000000ffff177224 */ /* 0x000fe200078e000d */
[----:B------:R-:W-:Y:S01]  /*ca20*/  MOV R13, R12 ;  /* 0x0000000c000d7202 */ /* 0x000fe20000000f00 */
[----:B------:R-:W-:Y:S02]  /*ca30*/  IMAD.MOV.U32 R3, RZ, RZ, R24 ;  /* 0x000000ffff037224 */ /* 0x000fe400078e0018 */
[----:B------:R-:W-:Y:S02]  /*ca40*/  IMAD.MOV.U32 R24, RZ, RZ, R25 ;  /* 0x000000ffff187224 */ /* 0x000fe400078e0019 */
.L_x_15815:
[----:B------:R-:W-:Y:S05]  /*ca50*/  BSYNC B1 ;  /* 0x0000000000017941 */ /* 0x000fea0003800000 */
.L_x_15813:
        /* <DEDUP_REMOVED lines=9> */
.L_x_15817:
[----:B------:R-:W-:Y:S02]  /*caf0*/  IMAD.MOV.U32 R12, RZ, RZ, R23 ;  /* 0x000000ffff0c7224 */ /* 0x000fe400078e0017 */
[----:B------:R-:W-:Y:S01]  /*cb00*/  IMAD.MOV.U32 R25, RZ, RZ, R3 ;  /* 0x000000ffff197224 */ /* 0x000fe200078e0003 */
[----:B------:R-:W-:Y:S01]  /*cb10*/  MOV R3, R2 ;  /* 0x0000000200037202 */ /* 0x000fe20000000f00 */
[----:B------:R-:W-:Y:S02]  /*cb20*/  IMAD.MOV.U32 R23, RZ, RZ, R18 ;  /* 0x000000ffff177224 */ /* 0x000fe400078e0012 */
.L_x_15818:
[----:B------:R-:W-:Y:S05]  /*cb30*/  BSYNC B1 ;  /* 0x0000000000017941 */ /* 0x000fea0003800000 */
.L_x_15816:
        /* <DEDUP_REMOVED lines=9> */
.L_x_15820:
[----:B------:R-:W-:Y:S02]  /*cbd0*/  IMAD.MOV.U32 R18, RZ, RZ, R12 ;  /* 0x000000ffff127224 */ /* 0x000fe400078e000c */
[----:B------:R-:W-:Y:S02]  /*cbe0*/  IMAD.MOV.U32 R2, RZ, RZ, R25 ;  /* 0x000000ffff027224 */ /* 0x000fe400078e0019 */
[----:B------:R-:W-:Y:S02]  /*cbf0*/  IMAD.MOV.U32 R12, RZ, RZ, R17 ;  /* 0x000000ffff0c7224 */ /* 0x000fe400078e0011 */
[----:B------:R-:W-:Y:S02]  /*cc00*/  IMAD.MOV.U32 R25, RZ, RZ, R0 ;  /* 0x000000ffff197224 */ /* 0x000fe400078e0000 */
.L_x_15821:
[----:B------:R-:W-:Y:S05]  /*cc10*/  BSYNC B1 ;  /* 0x0000000000017941 */ /* 0x000fea0003800000 */
.L_x_15819:
        /* <DEDUP_REMOVED lines=9> */
.L_x_15823:
[----:B------:R-:W-:Y:S02]  /*ccb0*/  IMAD.MOV.U32 R17, RZ, RZ, R18 ;  /* 0x000000ffff117224 */ /* 0x000fe400078e0012 */
[----:B------:R-:W-:Y:S02]  /*ccc0*/  IMAD.MOV.U32 R0, RZ, RZ, R2 ;  /* 0x000000ffff007224 */ /* 0x000fe400078e0002 */
[----:B------:R-:W-:Y:S02]  /*ccd0*/  IMAD.MOV.U32 R18, RZ, RZ, R27 ;  /* 0x000000ffff127224 */ /* 0x000fe400078e001b */
[----:B------:R-:W-:Y:S02]  /*cce0*/  IMAD.MOV.U32 R2, RZ, RZ, R19 ;  /* 0x000000ffff027224 */ /* 0x000fe400078e0013 */
.L_x_15824:
[----:B------:R-:W-:Y:S05]  /*ccf0*/  BSYNC B1 ;  /* 0x0000000000017941 */ /* 0x000fea0003800000 */
.L_x_15822:
        /* <DEDUP_REMOVED lines=16> */
.L_x_15826:
[----:B------:R-:W-:Y:S02]  /*ce00*/  IMAD.MOV.U32 R27, RZ, RZ, R16 ;  /* 0x000000ffff1b7224 */ /* 0x000fe400078e0010 */
[----:B------:R-:W-:Y:S02]  /*ce10*/  IMAD.MOV.U32 R19, RZ, RZ, R64 ;  /* 0x000000ffff137224 */ /* 0x000fe400078e0040 */
[----:B------:R-:W-:Y:S02]  /*ce20*/  IMAD.MOV.U32 R64, RZ, RZ, R7 ;  /* 0x000000ffff407224 */ /* 0x000fe400078e0007 */
[----:B------:R-:W-:Y:S02]  /*ce30*/  IMAD.MOV.U32 R16, RZ, RZ, R33 ;  /* 0x000000ffff107224 */ /* 0x000fe400078e0021 */
.L_x_15827:
[----:B------:R-:W-:Y:S05]  /*ce40*/  BSYNC B1 ;  /* 0x0000000000017941 */ /* 0x000fea0003800000 */
.L_x_15825:
        /* <DEDUP_REMOVED lines=9> */
.L_x_15829:
[----:B------:R-:W-:Y:S02]  /*cee0*/  IMAD.MOV.U32 R7, RZ, RZ, R27 ;  /* 0x000000ffff077224 */ /* 0x000fe400078e001b */
[----:B------:R-:W-:Y:S02]  /*cef0*/  IMAD.MOV.U32 R30, RZ, RZ, R19 ;  /* 0x000000ffff1e7224 */ /* 0x000fe400078e0013 */
[----:B------:R-:W-:Y:S02]  /*cf00*/  IMAD.MOV.U32 R27, RZ, RZ, R36 ;  /* 0x000000ffff1b7224 */ /* 0x000fe400078e0024 */
[----:B------:R-:W-:Y:S02]  /*cf10*/  IMAD.MOV.U32 R19, RZ, RZ, R26 ;  /* 0x000000ffff137224 */ /* 0x000fe400078e001a */
.L_x_15830:
[----:B------:R-:W-:Y:S05]  /*cf20*/  BSYNC B1 ;  /* 0x0000000000017941 */ /* 0x000fea0003800000 */
.L_x_15828:
        /* <DEDUP_REMOVED lines=9> */
.L_x_15832:
[----:B------:R-:W-:Y:S02]  /*cfc0*/  IMAD.MOV.U32 R34, RZ, RZ, R7 ;  /* 0x000000ffff227224 */ /* 0x000fe400078e0007 */
[----:B------:R-:W-:Y:S02]  /*cfd0*/  IMAD.MOV.U32 R26, RZ, RZ, R30 ;  /* 0x000000ffff1a7224 */ /* 0x000fe400078e001e */
[----:B------:R-:W-:Y:S02]  /*cfe0*/  IMAD.MOV.U32 R7, RZ, RZ, R6 ;  /* 0x000000ffff077224 */ /* 0x000fe400078e0006 */
[----:B------:R-:W-:Y:S02]  /*cff0*/  IMAD.MOV.U32 R30, RZ, RZ, R35 ;  /* 0x000000ffff1e7224 */ /* 0x000fe400078e0023 */
.L_x_15833:
[----:B------:R-:W-:Y:S05]  /*d000*/  BSYNC B1 ;  /* 0x0000000000017941 */ /* 0x000fea0003800000 */
.L_x_15831:
        /* <DEDUP_REMOVED lines=9> */
.L_x_15835:
[----:B------:R-:W-:Y:S01]  /*d0a0*/  MOV R33, R34 ;  /* 0x0000002200217202 */ /* 0x000fe20000000f00 */
[----:B------:R-:W-:Y:S02]  /*d0b0*/  IMAD.MOV.U32 R6, RZ, RZ, R26 ;  /* 0x000000ffff067224 */ /* 0x000fe400078e001a */
[----:B------:R-:W-:Y:S02]  /*d0c0*/  IMAD.MOV.U32 R34, RZ, RZ, R29 ;  /* 0x000000ffff227224 */ /* 0x000fe400078e001d */
[----:B------:R-:W-:Y:S02]  /*d0d0*/  IMAD.MOV.U32 R26, RZ, RZ, R5 ;  /* 0x000000ffff1a7224 */ /* 0x000fe400078e0005 */
.L_x_15836:
[----:B------:R-:W-:Y:S05]  /*d0e0*/  BSYNC B1 ;  /* 0x0000000000017941 */ /* 0x000fea0003800000 */
.L_x_15834:
        /* <DEDUP_REMOVED lines=9> */
.L_x_15838:
[----:B------:R-:W-:Y:S01]  /*d180*/  IMAD.MOV.U32 R29, RZ, RZ, R33 ;  /* 0x000000ffff1d7224 */ /* 0x000fe200078e0021 */
[----:B------:R-:W-:Y:S01]  /*d190*/  MOV R5, R6 ;  /* 0x0000000600057202 */ /* 0x000fe20000000f00 */
[----:B------:R-:W-:Y:S02]  /*d1a0*/  IMAD.MOV.U32 R33, RZ, RZ, R4 ;  /* 0x000000ffff217224 */ /* 0x000fe400078e0004 */
[----:B------:R-:W-:Y:S02]  /*d1b0*/  IMAD.MOV.U32 R6, RZ, RZ, R11 ;  /* 0x000000ffff067224 */ /* 0x000fe400078e000b */
.L_x_15839:
[----:B------:R-:W-:Y:S05]  /*d1c0*/  BSYNC B1 ;  /* 0x0000000000017941 */ /* 0x000fea0003800000 */
.L_x_15837:
        /* <DEDUP_REMOVED lines=9> */
.L_x_15841:
[----:B------:R-:W-:Y:S01]  /*d260*/  IMAD.MOV.U32 R4, RZ, RZ, R29 ;  /* 0x000000ffff047224 */ /* 0x000fe200078e001d */
[----:B------:R-:W-:Y:S01]  /*d270*/  MOV R29, R28 ;  /* 0x0000001c001d7202 */ /* 0x000fe20000000f00 */
[----:B------:R-:W-:Y:S02]  /*d280*/  IMAD.MOV.U32 R11, RZ, RZ, R5 ;  /* 0x000000ffff0b7224 */ /* 0x000fe400078e0005 */
[----:B------:R-:W-:Y:S02]  /*d290*/  IMAD.MOV.U32 R5, RZ, RZ, R22 ;  /* 0x000000ffff057224 */ /* 0x000fe400078e0016 */
.L_x_15842:
[----:B------:R-:W-:Y:S05]  /*d2a0*/  BSYNC B1 ;  /* 0x0000000000017941 */ /* 0x000fea0003800000 */
.L_x_15840:
        /* <DEDUP_REMOVED lines=9> */
.L_x_15844:
[----:B------:R-:W-:Y:S02]  /*d340*/  IMAD.MOV.U32 R28, RZ, RZ, R4 ;  /* 0x000000ffff1c7224 */ /* 0x000fe400078e0004 */
[----:B------:R-:W-:Y:S01]  /*d350*/  IMAD.MOV.U32 R22, RZ, RZ, R11 ;  /* 0x000000ffff167224 */ /* 0x000fe200078e000b */
[----:B------:R-:W-:Y:S01]  /*d360*/  MOV R11, R10 ;  /* 0x0000000a000b7202 */ /* 0x000fe20000000f00 */
[----:B------:R-:W-:Y:S02]  /*d370*/  IMAD.MOV.U32 R4, RZ, RZ, R9 ;  /* 0x000000ffff047224 */ /* 0x000fe400078e0009 */
.L_x_15845:
[----:B------:R-:W-:Y:S05]  /*d380*/  BSYNC B1 ;  /* 0x0000000000017941 */ /* 0x000fea0003800000 */
.L_x_15843:
        /* <DEDUP_REMOVED lines=9> */
.L_x_15847:
[----:B------:R-:W-:Y:S02]  /*d420*/  IMAD.MOV.U32 R9, RZ, RZ, R28 ;  /* 0x000000ffff097224 */ /* 0x000fe400078e001c */
[----:B------:R-:W-:Y:S02]  /*d430*/  IMAD.MOV.U32 R10, RZ, RZ, R22 ;  /* 0x000000ffff0a7224 */ /* 0x000fe400078e0016 */
[----:B------:R-:W-:Y:S02]  /*d440*/  IMAD.MOV.U32 R28, RZ, RZ, R31 ;  /* 0x000000ffff1c7224 */ /* 0x000fe400078e001f */
[----:B------:R-:W-:Y:S02]  /*d450*/  IMAD.MOV.U32 R22, RZ, RZ, R21 ;  /* 0x000000ffff167224 */ /* 0x000fe400078e0015 */
.L_x_15848:
[----:B------:R-:W-:Y:S05]  /*d460*/  BSYNC B1 ;  /* 0x0000000000017941 */ /* 0x000fea0003800000 */
.L_x_15846:
        /* <DEDUP_REMOVED lines=9> */
.L_x_15850:
[----:B------:R-:W-:Y:S02]  /*d500*/  IMAD.MOV.U32 R31, RZ, RZ, R9 ;  /* 0x000000ffff1f7224 */ /* 0x000fe400078e0009 */
[----:B------:R-:W-:Y:S02]  /*d510*/  IMAD.MOV.U32 R21, RZ, RZ, R10 ;  /* 0x000000ffff157224 */ /* 0x000fe400078e000a */
[----:B------:R-:W-:Y:S02]  /*d520*/  IMAD.MOV.U32 R9, RZ, RZ, R8 ;  /* 0x000000ffff097224 */ /* 0x000fe400078e0008 */
[----:B------:R-:W-:Y:S02]  /*d530*/  IMAD.MOV.U32 R10, RZ, RZ, R15 ;  /* 0x000000ffff0a7224 */ /* 0x000fe400078e000f */
.L_x_15851:
[----:B------:R-:W-:Y:S05]  /*d540*/  BSYNC B1 ;  /* 0x0000000000017941 */ /* 0x000fea0003800000 */
.L_x_15849:
        /* <DEDUP_REMOVED lines=9> */
.L_x_15853:
[----:B------:R-:W-:Y:S02]  /*d5e0*/  IMAD.MOV.U32 R8, RZ, RZ, R31 ;  /* 0x000000ffff087224 */ /* 0x000fe400078e001f */
[----:B------:R-:W-:Y:S02]  /*d5f0*/  IMAD.MOV.U32 R15, RZ, RZ, R21 ;  /* 0x000000ffff0f7224 */ /* 0x000fe400078e0015 */
[----:B------:R-:W-:Y:S02]  /*d600*/  IMAD.MOV.U32 R31, RZ, RZ, R20 ;  /* 0x000000ffff1f7224 */ /* 0x000fe400078e0014 */
[----:B------:R-:W-:Y:S02]  /*d610*/  IMAD.MOV.U32 R21, RZ, RZ, R14 ;  /* 0x000000ffff157224 */ /* 0x000fe400078e000e */
.L_x_15854:
[----:B------:R-:W-:Y:S05]  /*d620*/  BSYNC B1 ;  /* 0x0000000000017941 */ /* 0x000fea0003800000 */
.L_x_15852:
        /* <DEDUP_REMOVED lines=9> */
.L_x_15856:
[----:B------:R-:W-:Y:S01]  /*d6c0*/  MOV R20, R8 ;  /* 0x0000000800147202 */ /* 0x000fe20000000f00 */
[----:B------:R-:W-:Y:S02]  /*d6d0*/  IMAD.MOV.U32 R14, RZ, RZ, R15 ;  /* 0x000000ffff0e7224 */ /* 0x000fe400078e000f */
[----:B------:R-:W-:Y:S02]  /*d6e0*/  IMAD.MOV.U32 R8, RZ, RZ, R13 ;  /* 0x000000ffff087224 */ /* 0x000fe400078e000d */
[----:B------:R-:W-:Y:S02]  /*d6f0*/  IMAD.MOV.U32 R15, RZ, RZ, R24 ;  /* 0x000000ffff0f7224 */ /* 0x000fe400078e0018 */
.L_x_15857:
[----:B------:R-:W-:Y:S05]  /*d700*/  BSYNC B1 ;  /* 0x0000000000017941 */ /* 0x000fea0003800000 */
.L_x_15855:
        /* <DEDUP_REMOVED lines=9> */
.L_x_15859:
[----:B------:R-:W-:Y:S01]  /*d7a0*/  IMAD.MOV.U32 R13, RZ, RZ, R20 ;  /* 0x000000ffff0d7224 */ /* 0x000fe200078e0014 */
[----:B------:R-:W-:Y:S01]  /*d7b0*/  MOV R24, R14 ;  /* 0x0000000e00187202 */ /* 0x000fe20000000f00 */
[----:B------:R-:W-:Y:S02]  /*d7c0*/  IMAD.MOV.U32 R20, RZ, RZ, R23 ;  /* 0x000000ffff147224 */ /* 0x000fe400078e0017 */
[----:B------:R-:W-:Y:S02]  /*d7d0*/  IMAD.MOV.U32 R14, RZ, RZ, R3 ;  /* 0x000000ffff0e7224 */ /* 0x000fe400078e0003 */
.L_x_15860:
[----:B------:R-:W-:Y:S05]  /*d7e0*/  BSYNC B1 ;  /* 0x0000000000017941 */ /* 0x000fea0003800000 */
.L_x_15858:
        /* <DEDUP_REMOVED lines=9> */
.L_x_15862:
[----:B------:R-:W-:Y:S01]  /*d880*/  IMAD.MOV.U32 R23, RZ, RZ, R13 ;  /* 0x000000ffff177224 */ /* 0x000fe200078e000d */
[----:B------:R-:W-:Y:S01]  /*d890*/  MOV R13, R12 ;  /* 0x0000000c000d7202 */ /* 0x000fe20000000f00 */
[----:B------:R-:W-:Y:S02]  /*d8a0*/  IMAD.MOV.U32 R3, RZ, RZ, R24 ;  /* 0x000000ffff037224 */ /* 0x000fe400078e0018 */
[----:B------:R-:W-:Y:S02]  /*d8b0*/  IMAD.MOV.U32 R24, RZ, RZ, R25 ;  /* 0x000000ffff187224 */ /* 0x000fe400078e0019 */
.L_x_15863:
[----:B------:R-:W-:Y:S05]  /*d8c0*/  BSYNC B1 ;  /* 0x0000000000017941 */ /* 0x000fea0003800000 */
.L_x_15861:
        /* <DEDUP_REMOVED lines=9> */
.L_x_15865:
[----:B------:R-:W-:Y:S02]  /*d960*/  IMAD.MOV.U32 R12, RZ, RZ, R23 ;  /* 0x000000ffff0c7224 */ /* 0x000fe400078e0017 */
[----:B------:R-:W-:Y:S01]  /*d970*/  IMAD.MOV.U32 R25, RZ, RZ, R3 ;  /* 0x000000ffff197224 */ /* 0x000fe200078e0003 */
[----:B------:R-:W-:Y:S01]  /*d980*/  MOV R3, R2 ;  /* 0x0000000200037202 */ /* 0x000fe20000000f00 */
[----:B------:R-:W-:Y:S02]  /*d990*/  IMAD.MOV.U32 R23, RZ, RZ, R18 ;  /* 0x000000ffff177224 */ /* 0x000fe400078e0012 */
.L_x_15866:
[----:B------:R-:W-:Y:S05]  /*d9a0*/  BSYNC B1 ;  /* 0x0000000000017941 */ /* 0x000fea0003800000 */
.L_x_15864:
        /* <DEDUP_REMOVED lines=9> */
.L_x_15868:
[----:B------:R-:W-:Y:S02]  /*da40*/  IMAD.MOV.U32 R18, RZ, RZ, R12 ;  /* 0x000000ffff127224 */ /* 0x000fe400078e000c */
[----:B------:R-:W-:Y:S02]  /*da50*/  IMAD.MOV.U32 R2, RZ, RZ, R25 ;  /* 0x000000ffff027224 */ /* 0x000fe400078e0019 */
[----:B------:R-:W-:Y:S02]  /*da60*/  IMAD.MOV.U32 R12, RZ, RZ, R17 ;  /* 0x000000ffff0c7224 */ /* 0x000fe400078e0011 */
[----:B------:R-:W-:Y:S02]  /*da70*/  IMAD.MOV.U32 R25, RZ, RZ, R0 ;  /* 0x000000ffff197224 */ /* 0x000fe400078e0000 */
.L_x_15869:
[----:B------:R-:W-:Y:S05]  /*da80*/  BSYNC B1 ;  /* 0x0000000000017941 */ /* 0x000fea0003800000 */
.L_x_15867:
        /* <DEDUP_REMOVED lines=16> */
.L_x_15871:
[----:B------:R-:W-:Y:S01]  /*db90*/  IMAD.MOV.U32 R0, RZ, RZ, R16 ;  /* 0x000000ffff007224 */ /* 0x000fe200078e0010 */
[----:B------:R-:W-:Y:S01]  /*dba0*/  MOV R16, R27 ;  /* 0x0000001b00107202 */ /* 0x000fe20000000f00 */
[----:B------:R-:W-:Y:S02]  /*dbb0*/  IMAD.MOV.U32 R17, RZ, RZ, R64 ;  /* 0x000000ffff117224 */ /* 0x000fe400078e0040 */
[----:B------:R-:W-:Y:S02]  /*dbc0*/  IMAD.MOV.U32 R64, RZ, RZ, R19 ;  /* 0x000000ffff407224 */ /* 0x000fe400078e0013 */
.L_x_15872:
[----:B------:R-:W-:Y:S05]  /*dbd0*/  BSYNC B1 ;  /* 0x0000000000017941 */ /* 0x000fea0003800000 */
.L_x_15870:
        /* <DEDUP_REMOVED lines=9> */
.L_x_15874:
[----:B------:R-:W-:Y:S02]  /*dc70*/  IMAD.MOV.U32 R19, RZ, RZ, R0 ;  /* 0x000000ffff137224 */ /* 0x000fe400078e0000 */
[----:B------:R-:W-:Y:S02]  /*dc80*/  IMAD.MOV.U32 R27, RZ, RZ, R17 ;  /* 0x000000ffff1b7224 */ /* 0x000fe400078e0011 */
[----:B------:R-:W-:Y:S02]  /*dc90*/  IMAD.MOV.U32 R0, RZ, RZ, R7 ;  /* 0x000000ffff007224 */ /* 0x000fe400078e0007 */
[----:B------:R-:W-:Y:S02]  /*dca0*/  IMAD.MOV.U32 R17, RZ, RZ, R30 ;  /* 0x000000ffff117224 */ /* 0x000fe400078e001e */
.L_x_15875:
[----:B------:R-:W-:Y:S05]  /*dcb0*/  BSYNC B1 ;  /* 0x0000000000017941 */ /* 0x000fea0003800000 */
.L_x_15873:
        /* <DEDUP_REMOVED lines=9> */
.L_x_15877:
[----:B------:R-:W-:Y:S02]  /*dd50*/  IMAD.MOV.U32 R30, RZ, RZ, R19 ;  /* 0x000000ffff1e7224 */ /* 0x000fe400078e0013 */
[----:B------:R-:W-:Y:S02]  /*dd60*/  IMAD.MOV.U32 R7, RZ, RZ, R27 ;  /* 0x000000ffff077224 */ /* 0x000fe400078e001b */
[----:B------:R-:W-:Y:S02]  /*dd70*/  IMAD.MOV.U32 R19, RZ, RZ, R34 ;  /* 0x000000ffff137224 */ /* 0x000fe400078e0022 */
[----:B------:R-:W-:Y:S02]  /*dd80*/  IMAD.MOV.U32 R27, RZ, RZ, R26 ;  /* 0x000000ffff1b7224 */ /* 0x000fe400078e001a */
.L_x_15878:
[----:B------:R-:W-:Y:S05]  /*dd90*/  BSYNC B1 ;  /* 0x0000000000017941 */ /* 0x000fea0003800000 */
.L_x_15876:
        /* <DEDUP_REMOVED lines=9> */
.L_x_15880:
[----:B------:R-:W-:Y:S02]  /*de30*/  IMAD.MOV.U32 R26, RZ, RZ, R30 ;  /* 0x000000ffff1a7224 */ /* 0x000fe400078e001e */
[----:B------:R-:W-:Y:S02]  /*de40*/  IMAD.MOV.U32 R32, RZ, RZ, R7 ;  /* 0x000000ffff207224 */ /* 0x000fe400078e0007 */
[----:B------:R-:W-:Y:S02]  /*de50*/  IMAD.MOV.U32 R30, RZ, RZ, R33 ;  /* 0x000000ffff1e7224 */ /* 0x000fe400078e0021 */
[----:B------:R-:W-:Y:S02]  /*de60*/  IMAD.MOV.U32 R7, RZ, RZ, R6 ;  /* 0x000000ffff077224 */ /* 0x000fe400078e0006 */
.L_x_15881:
[----:B------:R-:W-:Y:S05]  /*de70*/  BSYNC B1 ;  /* 0x0000000000017941 */ /* 0x000fea0003800000 */
.L_x_15879:
        /* <DEDUP_REMOVED lines=9> */
.L_x_15883:
[----:B------:R-:W-:Y:S01]  /*df10*/  MOV R33, R26 ;  /* 0x0000001a00217202 */ /* 0x000fe20000000f00 */
[----:B------:R-:W-:Y:S02]  /*df20*/  IMAD.MOV.U32 R6, RZ, RZ, R32 ;  /* 0x000000ffff067224 */ /* 0x000fe400078e0020 */
[----:B------:R-:W-:Y:S02]  /*df30*/  IMAD.MOV.U32 R26, RZ, RZ, R29 ;  /* 0x000000ffff1a7224 */ /* 0x000fe400078e001d */
[----:B------:R-:W-:Y:S02]  /*df40*/  IMAD.MOV.U32 R32, RZ, RZ, R5 ;  /* 0x000000ffff207224 */ /* 0x000fe400078e0005 */
.L_x_15884:
[----:B------:R-:W-:Y:S05]  /*df50*/  BSYNC B1 ;  /* 0x0000000000017941 */ /* 0x000fea0003800000 */
.L_x_15882:
        /* <DEDUP_REMOVED lines=9> */
.L_x_15886:
[----:B------:R-:W-:Y:S01]  /*dff0*/  IMAD.MOV.U32 R5, RZ, RZ, R33 ;  /* 0x000000ffff057224 */ /* 0x000fe200078e0021 */
[----:B------:R-:W-:Y:S01]  /*e000*/  MOV R29, R6 ;  /* 0x00000006001d7202 */ /* 0x000fe20000000f00 */
[----:B------:R-:W-:Y:S02]  /*e010*/  IMAD.MOV.U32 R33, RZ, RZ, R4 ;  /* 0x000000ffff217224 */ /* 0x000fe400078e0004 */
[----:B------:R-:W-:Y:S02]  /*e020*/  IMAD.MOV.U32 R6, RZ, RZ, R11 ;  /* 0x000000ffff067224 */ /* 0x000fe400078e000b */
.L_x_15887:
[----:B------:R-:W-:Y:S05]  /*e030*/  BSYNC B1 ;  /* 0x0000000000017941 */ /* 0x000fea0003800000 */
.L_x_15885:
        /* <DEDUP_REMOVED lines=9> */
.L_x_15889:
[----:B------:R-:W-:Y:S01]  /*e0d0*/  IMAD.MOV.U32 R4, RZ, RZ, R5 ;  /* 0x000000ffff047224 */ /* 0x000fe200078e0005 */
[----:B------:R-:W-:Y:S01]  /*e0e0*/  MOV R5, R28 ;  /* 0x0000001c00057202 */ /* 0x000fe20000000f00 */
[----:B------:R-:W-:Y:S02]  /*e0f0*/  IMAD.MOV.U32 R11, RZ, RZ, R29 ;  /* 0x000000ffff0b7224 */ /* 0x000fe400078e001d */
[----:B------:R-:W-:Y:S02]  /*e100*/  IMAD.MOV.U32 R29, RZ, RZ, R22 ;  /* 0x000000ffff1d7224 */ /* 0x000fe400078e0016 */
.L_x_15890:
[----:B------:R-:W-:Y:S05]  /*e110*/  BSYNC B1 ;  /* 0x0000000000017941 */ /* 0x000fea0003800000 */
.L_x_15888:
        /* <DEDUP_REMOVED lines=9> */
.L_x_15892:
[----:B------:R-:W-:Y:S02]  /*e1b0*/  IMAD.MOV.U32 R22, RZ, RZ, R4 ;  /* 0x000000ffff167224 */ /* 0x000fe400078e0004 */
[----:B------:R-:W-:Y:S01]  /*e1c0*/  IMAD.MOV.U32 R28, RZ, RZ, R11 ;  /* 0x000000ffff1c7224 */ /* 0x000fe200078e000b */
[----:B------:R-:W-:Y:S01]  /*e1d0*/  MOV R11, R10 ;  /* 0x0000000a000b7202 */ /* 0x000fe20000000f00 */
[----:B------:R-:W-:Y:S02]  /*e1e0*/  IMAD.MOV.U32 R4, RZ, RZ, R9 ;  /* 0x000000ffff047224 */ /* 0x000fe400078e0009 */
.L_x_15893:
[----:B------:R-:W-:Y:S05]  /*e1f0*/  BSYNC B1 ;  /* 0x0000000000017941 */ /* 0x000fea0003800000 */
.L_x_15891:
        /* <DEDUP_REMOVED lines=9> */
.L_x_15895:
[----:B------:R-:W-:Y:S02]  /*e290*/  IMAD.MOV.U32 R9, RZ, RZ, R22 ;  /* 0x000000ffff097224 */ /* 0x000fe400078e0016 */
[----:B------:R-:W-:Y:S02]  /*e2a0*/  IMAD.MOV.U32 R10, RZ, RZ, R28 ;  /* 0x000000ffff0a7224 */ /* 0x000fe400078e001c */
[----:B------:R-:W-:Y:S02]  /*e2b0*/  IMAD.MOV.U32 R22, RZ, RZ, R31 ;  /* 0x000000ffff167224 */ /* 0x000fe400078e001f */
[----:B------:R-:W-:Y:S02]  /*e2c0*/  IMAD.MOV.U32 R28, RZ, RZ, R21 ;  /* 0x000000ffff1c7224 */ /* 0x000fe400078e0015 */
.L_x_15896:
[----:B------:R-:W-:Y:S05]  /*e2d0*/  BSYNC B1 ;  /* 0x0000000000017941 */ /* 0x000fea0003800000 */
.L_x_15894:
        /* <DEDUP_REMOVED lines=9> */
.L_x_15898:
[----:B------:R-:W-:Y:S02]  /*e370*/  IMAD.MOV.U32 R21, RZ, RZ, R9 ;  /* 0x000000ffff157224 */ /* 0x000fe400078e0009 */
[----:B------:R-:W-:Y:S02]  /*e380*/  IMAD.MOV.U32 R31, RZ, RZ, R10 ;  /* 0x000000ffff1f7224 */ /* 0x000fe400078e000a */
[----:B------:R-:W-:Y:S02]  /*e390*/  IMAD.MOV.U32 R9, RZ, RZ, R8 ;  /* 0x000000ffff097224 */ /* 0x000fe400078e0008 */
[----:B------:R-:W-:Y:S02]  /*e3a0*/  IMAD.MOV.U32 R10, RZ, RZ, R15 ;  /* 0x000000ffff0a7224 */ /* 0x000fe400078e000f */
.L_x_15899:
[----:B------:R-:W-:Y:S05]  /*e3b0*/  BSYNC B1 ;  /* 0x0000000000017941 */ /* 0x000fea0003800000 */
.L_x_15897:
        /* <DEDUP_REMOVED lines=9> */
.L_x_15901:
[----:B------:R-:W-:Y:S02]  /*e450*/  IMAD.MOV.U32 R8, RZ, RZ, R21 ;  /* 0x000000ffff087224 */ /* 0x000fe400078e0015 */
[----:B------:R-:W-:Y:S02]  /*e460*/  IMAD.MOV.U32 R15, RZ, RZ, R31 ;  /* 0x000000ffff0f7224 */ /* 0x000fe400078e001f */
[----:B------:R-:W-:Y:S02]  /*e470*/  IMAD.MOV.U32 R21, RZ, RZ, R20 ;  /* 0x000000ffff157224 */ /* 0x000fe400078e0014 */
[----:B------:R-:W-:Y:S02]  /*e480*/  IMAD.MOV.U32 R31, RZ, RZ, R14 ;  /* 0x000000ffff1f7224 */ /* 0x000fe400078e000e */
.L_x_15902:
[----:B------:R-:W-:Y:S05]  /*e490*/  BSYNC B1 ;  /* 0x0000000000017941 */ /* 0x000fea0003800000 */
.L_x_15900:
        /* <DEDUP_REMOVED lines=9> */
.L_x_15904:
[----:B------:R-:W-:Y:S01]  /*e530*/  MOV R14, R8 ;  /* 0x00000008000e7202 */ /* 0x000fe20000000f00 */
[----:B------:R-:W-:Y:S02]  /*e540*/  IMAD.MOV.U32 R20, RZ, RZ, R15 ;  /* 0x000000ffff147224 */ /* 0x000fe400078e000f */
[----:B------:R-:W-:Y:S02]  /*e550*/  IMAD.MOV.U32 R8, RZ, RZ, R13 ;  /* 0x000000ffff087224 */ /* 0x000fe400078e000d */
[----:B------:R-:W-:Y:S02]  /*e560*/  IMAD.MOV.U32 R15, RZ, RZ, R24 ;  /* 0x000000ffff0f7224 */ /* 0x000fe400078e0018 */
.L_x_15905:
[----:B------:R-:W-:Y:S05]  /*e570*/  BSYNC B1 ;  /* 0x0000000000017941 */ /* 0x000fea0003800000 */
.L_x_15903:
        /* <DEDUP_REMOVED lines=9> */
.L_x_15907:
[----:B------:R-:W-:Y:S01]  /*e610*/  IMAD.MOV.U32 R13, RZ, RZ, R14 ;  /* 0x000000ffff0d7224 */ /* 0x000fe200078e000e */
[----:B------:R-:W-:Y:S01]  /*e620*/  MOV R24, R20 ;  /* 0x0000001400187202 */ /* 0x000fe20000000f00 */
[----:B------:R-:W-:Y:S02]  /*e630*/  IMAD.MOV.U32 R14, RZ, RZ, R23 ;  /* 0x000000ffff0e7224 */ /* 0x000fe400078e0017 */
[----:B------:R-:W-:Y:S02]  /*e640*/  IMAD.MOV.U32 R20, RZ, RZ, R3 ;  /* 0x000000ffff147224 */ /* 0x000fe400078e0003 */
.L_x_15908:
[----:B------:R-:W-:Y:S05]  /*e650*/  BSYNC B1 ;  /* 0x0000000000017941 */ /* 0x000fea0003800000 */
.L_x_15906:
        /* <DEDUP_REMOVED lines=9> */
.L_x_15910:
[----:B------:R-:W-:Y:S01]  /*e6f0*/  IMAD.MOV.U32 R3, RZ, RZ, R13 ;  /* 0x000000ffff037224 */ /* 0x000fe200078e000d */
[----:B------:R-:W-:Y:S01]  /*e700*/  MOV R13, R12 ;  /* 0x0000000c000d7202 */ /* 0x000fe20000000f00 */
[----:B------:R-:W-:Y:S02]  /*e710*/  IMAD.MOV.U32 R23, RZ, RZ, R24 ;  /* 0x000000ffff177224 */ /* 0x000fe400078e0018 */
[----:B------:R-:W-:Y:S02]  /*e720*/  IMAD.MOV.U32 R24, RZ, RZ, R25 ;  /* 0x000000ffff187224 */ /* 0x000fe400078e0019 */
.L_x_15911:
[----:B------:R-:W-:Y:S05]  /*e730*/  BSYNC B1 ;  /* 0x0000000000017941 */ /* 0x000fea0003800000 */
.L_x_15909:
        /* <DEDUP_REMOVED lines=9> */
.L_x_15913:
[----:B------:R-:W-:Y:S02]  /*e7d0*/  IMAD.MOV.U32 R12, RZ, RZ, R3 ;  /* 0x000000ffff0c7224 */ /* 0x000fe400078e0003 */
[----:B------:R-:W-:Y:S01]  /*e7e0*/  IMAD.MOV.U32 R25, RZ, RZ, R23 ;  /* 0x000000ffff197224 */ /* 0x000fe200078e0017 */
[----:B------:R-:W-:Y:S01]  /*e7f0*/  MOV R23, R2 ;  /* 0x0000000200177202 */ /* 0x000fe20000000f00 */
[----:B------:R-:W-:Y:S02]  /*e800*/  IMAD.MOV.U32 R3, RZ, RZ, R18 ;  /* 0x000000ffff037224 */ /* 0x000fe400078e0012 */
.L_x_15914:
[----:B------:R-:W-:Y:S05]  /*e810*/  BSYNC B1 ;  /* 0x0000000000017941 */ /* 0x000fea0003800000 */
.L_x_15912:
        /* <DEDUP_REMOVED lines=16> */
.L_x_15916:
[----:B------:R-:W-:Y:S02]  /*e920*/  IMAD.MOV.U32 R2, RZ, RZ, R16 ;  /* 0x000000ffff027224 */ /* 0x000fe400078e0010 */
[----:B------:R-:W-:Y:S01]  /*e930*/  IMAD.MOV.U32 R18, RZ, RZ, R64 ;  /* 0x000000ffff127224 */ /* 0x000fe200078e0040 */
[----:B------:R-:W-:Y:S01]  /*e940*/  MOV R64, R17 ;  /* 0x0000001100407202 */ /* 0x000fe20000000f00 */
[----:B------:R-:W-:Y:S02]  /*e950*/  IMAD.MOV.U32 R16, RZ, RZ, R0 ;  /* 0x000000ffff107224 */ /* 0x000fe400078e0000 */
.L_x_15917:
[----:B------:R-:W-:Y:S05]  /*e960*/  BSYNC B1 ;  /* 0x0000000000017941 */ /* 0x000fea0003800000 */
.L_x_15915:
        /* <DEDUP_REMOVED lines=9> */
.L_x_15919:
[----:B------:R-:W-:Y:S02]  /*ea00*/  IMAD.MOV.U32 R0, RZ, RZ, R2 ;  /* 0x000000ffff007224 */ /* 0x000fe400078e0002 */
[----:B------:R-:W-:Y:S01]  /*ea10*/  IMAD.MOV.U32 R34, RZ, RZ, R18 ;  /* 0x000000ffff227224 */ /* 0x000fe200078e0012 */
[----:B------:R-:W-:Y:S01]  /*ea20*/  MOV R18, R27 ;  /* 0x0000001b00127202 */ /* 0x000fe20000000f00 */
[----:B------:R-:W-:Y:S02]  /*ea30*/  IMAD.MOV.U32 R2, RZ, RZ, R19 ;  /* 0x000000ffff027224 */ /* 0x000fe400078e0013 */
.L_x_15920:
[----:B------:R-:W-:Y:S05]  /*ea40*/  BSYNC B1 ;  /* 0x0000000000017941 */ /* 0x000fea0003800000 */
.L_x_15918:
        /* <DEDUP_REMOVED lines=9> */
.L_x_15922:
[----:B------:R-:W-:Y:S02]  /*eae0*/  IMAD.MOV.U32 R17, RZ, RZ, R0 ;  /* 0x000000ffff117224 */ /* 0x000fe400078e0000 */
[----:B------:R-:W-:Y:S02]  /*eaf0*/  IMAD.MOV.U32 R19, RZ, RZ, R34 ;  /* 0x000000ffff137224 */ /* 0x000fe400078e0022 */
[----:B------:R-:W-:Y:S02]  /*eb00*/  IMAD.MOV.U32 R0, RZ, RZ, R30 ;  /* 0x000000ffff007224 */ /* 0x000fe400078e001e */
[----:B------:R-:W-:Y:S02]  /*eb10*/  IMAD.MOV.U32 R34, RZ, RZ, R7 ;  /* 0x000000ffff227224 */ /* 0x000fe400078e0007 */
.L_x_15923:
[----:B------:R-:W-:Y:S05]  /*eb20*/  BSYNC B1 ;  /* 0x0000000000017941 */ /* 0x000fea0003800000 */
.L_x_15921:
        /* <DEDUP_REMOVED lines=9> */
.L_x_15925:
[----:B------:R-:W-:Y:S02]  /*ebc0*/  IMAD.MOV.U32 R30, RZ, RZ, R17 ;  /* 0x000000ffff1e7224 */ /* 0x000fe400078e0011 */
[----:B------:R-:W-:Y:S02]  /*ebd0*/  IMAD.MOV.U32 R27, RZ, RZ, R19 ;  /* 0x000000ffff1b7224 */ /* 0x000fe400078e0013 */
[----:B------:R-:W-:Y:S02]  /*ebe0*/  IMAD.MOV.U32 R17, RZ, RZ, R26 ;  /* 0x000000ffff117224 */ /* 0x000fe400078e001a */
[----:B------:R-:W-:Y:S02]  /*ebf0*/  IMAD.MOV.U32 R19, RZ, RZ, R32 ;  /* 0x000000ffff137224 */ /* 0x000fe400078e0020 */
.L_x_15926:
[----:B------:R-:W-:Y:S05]  /*ec00*/  BSYNC B1 ;  /* 0x0000000000017941 */ /* 0x000fea0003800000 */
.L_x_15924:
        /* <DEDUP_REMOVED lines=9> */
.L_x_15928:
[----:B------:R-:W-:Y:S02]  /*eca0*/  IMAD.MOV.U32 R26, RZ, RZ, R30 ;  /* 0x000000ffff1a7224 */ /* 0x000fe400078e001e */
[----:B------:R-:W-:Y:S02]  /*ecb0*/  IMAD.MOV.U32 R32, RZ, RZ, R27 ;  /* 0x000000ffff207224 */ /* 0x000fe400078e001b */
[----:B------:R-:W-:Y:S02]  /*ecc0*/  IMAD.MOV.U32 R30, RZ, RZ, R33 ;  /* 0x000000ffff1e7224 */ /* 0x000fe400078e0021 */
[----:B------:R-:W-:Y:S02]  /*ecd0*/  IMAD.MOV.U32 R27, RZ, RZ, R6 ;  /* 0x000000ffff1b7224 */ /* 0x000fe400078e0006 */
.L_x_15929:
[----:B------:R-:W-:Y:S05]  /*ece0*/  BSYNC B1 ;  /* 0x0000000000017941 */ /* 0x000fea0003800000 */
.L_x_15927:
        /* <DEDUP_REMOVED lines=9> */
.L_x_15931:
[----:B------:R-:W-:Y:S01]  /*ed80*/  MOV R33, R26 ;  /* 0x0000001a00217202 */ /* 0x000fe20000000f00 */
[----:B------:R-:W-:Y:S02]  /*ed90*/  IMAD.MOV.U32 R36, RZ, RZ, R32 ;  /* 0x000000ffff247224 */ /* 0x000fe400078e0020 */
[----:B------:R-:W-:Y:S02]  /*eda0*/  IMAD.MOV.U32 R26, RZ, RZ, R5 ;  /* 0x000000ffff1a7224 */ /* 0x000fe400078e0005 */
[----:B------:R-:W-:Y:S02]  /*edb0*/  IMAD.MOV.U32 R32, RZ, RZ, R29 ;  /* 0x000000ffff207224 */ /* 0x000fe400078e001d */
.L_x_15932:
[----:B------:R-:W-:Y:S05]  /*edc0*/  BSYNC B1 ;  /* 0x0000000000017941 */ /* 0x000fea0003800000 */
.L_x_15930:
        /* <DEDUP_REMOVED lines=9> */
.L_x_15934:
[----:B------:R-:W-:Y:S01]  /*ee60*/  IMAD.MOV.U32 R29, RZ, RZ, R33 ;  /* 0x000000ffff1d7224 */ /* 0x000fe200078e0021 */
[----:B------:R-:W-:Y:S01]  /*ee70*/  MOV R35, R36 ;  /* 0x0000002400237202 */ /* 0x000fe20000000f00 */
[----:B------:R-:W-:Y:S02]  /*ee80*/  IMAD.MOV.U32 R33, RZ, RZ, R4 ;  /* 0x000000ffff217224 */ /* 0x000fe400078e0004 */
[----:B------:R-:W-:Y:S02]  /*ee90*/  IMAD.MOV.U32 R36, RZ, RZ, R11 ;  /* 0x000000ffff247224 */ /* 0x000fe400078e000b */
.L_x_15935:
[----:B------:R-:W-:Y:S05]  /*eea0*/  BSYNC B1 ;  /* 0x0000000000017941 */ /* 0x000fea0003800000 */
.L_x_15933:
        /* <DEDUP_REMOVED lines=9> */
.L_x_15937:
[----:B------:R-:W-:Y:S01]  /*ef40*/  IMAD.MOV.U32 R38, RZ, RZ, R29 ;  /* 0x000000ffff267224 */ /* 0x000fe200078e001d */
[----:B------:R-:W-:Y:S01]  /*ef50*/  MOV R29, R22 ;  /* 0x00000016001d7202 */ /* 0x000fe20000000f00 */
[----:B------:R-:W-:Y:S02]  /*ef60*/  IMAD.MOV.U32 R39, RZ, RZ, R35 ;  /* 0x000000ffff277224 */ /* 0x000fe400078e0023 */
[----:B------:R-:W-:Y:S02]  /*ef70*/  IMAD.MOV.U32 R35, RZ, RZ, R28 ;  /* 0x000000ffff237224 */ /* 0x000fe400078e001c */
.L_x_15938:
[----:B------:R-:W-:Y:S05]  /*ef80*/  BSYNC B1 ;  /* 0x0000000000017941 */ /* 0x000fea0003800000 */
.L_x_15936:
        /* <DEDUP_REMOVED lines=9> */
.L_x_15940:
[----:B------:R-:W-:Y:S02]  /*f020*/  IMAD.MOV.U32 R28, RZ, RZ, R38 ;  /* 0x000000ffff1c7224 */ /* 0x000fe400078e0026 */
[----:B------:R-:W-:Y:S01]  /*f030*/  IMAD.MOV.U32 R40, RZ, RZ, R39 ;  /* 0x000000ffff287224 */ /* 0x000fe200078e0027 */
[----:B------:R-:W-:Y:S01]  /*f040*/  MOV R39, R10 ;  /* 0x0000000a00277202 */ /* 0x000fe20000000f00 */
[----:B------:R-:W-:Y:S02]  /*f050*/  IMAD.MOV.U32 R38, RZ, RZ, R9 ;  /* 0x000000ffff267224 */ /* 0x000fe400078e0009 */
.L_x_15941:
[----:B------:R-:W-:Y:S05]  /*f060*/  BSYNC B1 ;  /* 0x0000000000017941 */ /* 0x000fea0003800000 */
.L_x_15939:
        /* <DEDUP_REMOVED lines=9> */
.L_x_15943:
[----:B------:R-:W-:Y:S02]  /*f100*/  IMAD.MOV.U32 R41, RZ, RZ, R28 ;  /* 0x000000ffff297224 */ /* 0x000fe400078e001c */
[----:B------:R-:W-:Y:S02]  /*f110*/  IMAD.MOV.U32 R42, RZ, RZ, R40 ;  /* 0x000000ffff2a7224 */ /* 0x000fe400078e0028 */
[----:B------:R-:W-:Y:S02]  /*f120*/  IMAD.MOV.U32 R28, RZ, RZ, R21 ;  /* 0x000000ffff1c7224 */ /* 0x000fe400078e0015 */
[----:B------:R-:W-:Y:S02]  /*f130*/  IMAD.MOV.U32 R40, RZ, RZ, R31 ;  /* 0x000000ffff287224 */ /* 0x000fe400078e001f */
.L_x_15944:
[----:B------:R-:W-:Y:S05]  /*f140*/  BSYNC B1 ;  /* 0x0000000000017941 */ /* 0x000fea0003800000 */
.L_x_15942:
        /* <DEDUP_REMOVED lines=9> */
.L_x_15946:
[----:B------:R-:W-:Y:S02]  /*f1e0*/  IMAD.MOV.U32 R43, RZ, RZ, R41 ;  /* 0x000000ffff2b7224 */ /* 0x000fe400078e0029 */
[----:B------:R-:W-:Y:S02]  /*f1f0*/  IMAD.MOV.U32 R45, RZ, RZ, R42 ;  /* 0x000000ffff2d7224 */ /* 0x000fe400078e002a */
[----:B------:R-:W-:Y:S02]  /*f200*/  IMAD.MOV.U32 R41, RZ, RZ, R8 ;  /* 0x000000ffff297224 */ /* 0x000fe400078e0008 */
[----:B------:R-:W-:Y:S02]  /*f210*/  IMAD.MOV.U32 R42, RZ, RZ, R15 ;  /* 0x000000ffff2a7224 */ /* 0x000fe400078e000f */
.L_x_15947:
[----:B------:R-:W-:Y:S05]  /*f220*/  BSYNC B1 ;  /* 0x0000000000017941 */ /* 0x000fea0003800000 */
.L_x_15945:
        /* <DEDUP_REMOVED lines=9> */
.L_x_15949:
[----:B------:R-:W-:Y:S02]  /*f2c0*/  IMAD.MOV.U32 R44, RZ, RZ, R43 ;  /* 0x000000ffff2c7224 */ /* 0x000fe400078e002b */
[----:B------:R-:W-:Y:S02]  /*f2d0*/  IMAD.MOV.U32 R46, RZ, RZ, R45 ;  /* 0x000000ffff2e7224 */ /* 0x000fe400078e002d */
[----:B------:R-:W-:Y:S02]  /*f2e0*/  IMAD.MOV.U32 R43, RZ, RZ, R14 ;  /* 0x000000ffff2b7224 */ /* 0x000fe400078e000e */
[----:B------:R-:W-:Y:S02]  /*f2f0*/  IMAD.MOV.U32 R45, RZ, RZ, R20 ;  /* 0x000000ffff2d7224 */ /* 0x000fe400078e0014 */
.L_x_15950:
[----:B------:R-:W-:Y:S05]  /*f300*/  BSYNC B1 ;  /* 0x0000000000017941 */ /* 0x000fea0003800000 */
.L_x_15948:
        /* <DEDUP_REMOVED lines=9> */
.L_x_15952:
[----:B------:R-:W-:Y:S01]  /*f3a0*/  MOV R47, R44 ;  /* 0x0000002c002f7202 */ /* 0x000fe20000000f00 */
[----:B------:R-:W-:Y:S02]  /*f3b0*/  IMAD.MOV.U32 R48, RZ, RZ, R46 ;  /* 0x000000ffff307224 */ /* 0x000fe400078e002e */
[----:B------:R-:W-:Y:S02]  /*f3c0*/  IMAD.MOV.U32 R44, RZ, RZ, R13 ;  /* 0x000000ffff2c7224 */ /* 0x000fe400078e000d */
[----:B------:R-:W-:Y:S02]  /*f3d0*/  IMAD.MOV.U32 R46, RZ, RZ, R24 ;  /* 0x000000ffff2e7224 */ /* 0x000fe400078e0018 */
.L_x_15953:
[----:B------:R-:W-:Y:S05]  /*f3e0*/  BSYNC B1 ;  /* 0x0000000000017941 */ /* 0x000fea0003800000 */
.L_x_15951:
        /* <DEDUP_REMOVED lines=9> */
.L_x_15955:
[----:B------:R-:W-:Y:S01]  /*f480*/  IMAD.MOV.U32 R49, RZ, RZ, R47 ;  /* 0x000000ffff317224 */ /* 0x000fe200078e002f */
[----:B------:R-:W-:Y:S01]  /*f490*/  MOV R50, R48 ;  /* 0x0000003000327202 */ /* 0x000fe20000000f00 */
[----:B------:R-:W-:Y:S02]  /*f4a0*/  IMAD.MOV.U32 R47, RZ, RZ, R3 ;  /* 0x000000ffff2f7224 */ /* 0x000fe400078e0003 */
[----:B------:R-:W-:Y:S02]  /*f4b0*/  IMAD.MOV.U32 R48, RZ, RZ, R23 ;  /* 0x000000ffff307224 */ /* 0x000fe400078e0017 */
.L_x_15956:
[----:B------:R-:W-:Y:S05]  /*f4c0*/  BSYNC B1 ;  /* 0x0000000000017941 */ /* 0x000fea0003800000 */
.L_x_15954:
        /* <DEDUP_REMOVED lines=9> */
.L_x_15958:
[----:B------:R-:W-:Y:S01]  /*f560*/  IMAD.MOV.U32 R51, RZ, RZ, R49 ;  /* 0x000000ffff337224 */ /* 0x000fe200078e0031 */
[----:B------:R-:W-:Y:S01]  /*f570*/  MOV R49, R12 ;  /* 0x0000000c00317202 */ /* 0x000fe20000000f00 */
[----:B------:R-:W-:Y:S02]  /*f580*/  IMAD.MOV.U32 R53, RZ, RZ, R50 ;  /* 0x000000ffff357224 */ /* 0x000fe400078e0032 */
[----:B------:R-:W-:Y:S02]  /*f590*/  IMAD.MOV.U32 R50, RZ, RZ, R25 ;  /* 0x000000ffff327224 */ /* 0x000fe400078e0019 */
.L_x_15959:
[----:B------:R-:W-:Y:S05]  /*f5a0*/  BSYNC B1 ;  /* 0x0000000000017941 */ /* 0x000fea0003800000 */
.L_x_15957:
        /* <DEDUP_REMOVED lines=16> */
.L_x_15961:
[----:B------:R-:W-:Y:S01]  /*f6b0*/  IMAD.MOV.U32 R23, RZ, RZ, R16 ;  /* 0x000000ffff177224 */ /* 0x000fe200078e0010 */
[----:B------:R-:W-:Y:S01]  /*f6c0*/  MOV R7, R64 ;  /* 0x0000004000077202 */ /* 0x000fe20000000f00 */
[----:B------:R-:W-:Y:S02]  /*f6d0*/  IMAD.MOV.U32 R64, RZ, RZ, R18 ;  /* 0x000000ffff407224 */ /* 0x000fe400078e0012 */
[----:B------:R-:W-:Y:S02]  /*f6e0*/  IMAD.MOV.U32 R16, RZ, RZ, R2 ;  /* 0x000000ffff107224 */ /* 0x000fe400078e0002 */
.L_x_15962:
[----:B------:R-:W-:Y:S05]  /*f6f0*/  BSYNC B1 ;  /* 0x0000000000017941 */ /* 0x000fea0003800000 */
.L_x_15960:
        /* <DEDUP_REMOVED lines=9> */
.L_x_15964:
[----:B------:R-:W-:Y:S01]  /*f790*/  IMAD.MOV.U32 R22, RZ, RZ, R23 ;  /* 0x000000ffff167224 */ /* 0x000fe200078e0017 */
[----:B------:R-:W-:Y:S01]  /*f7a0*/  MOV R23, R0 ;  /* 0x0000000000177202 */ /* 0x000fe20000000f00 */
[----:B------:R-:W-:Y:S02]  /*f7b0*/  IMAD.MOV.U32 R6, RZ, RZ, R7 ;  /* 0x000000ffff067224 */ /* 0x000fe400078e0007 */
[----:B------:R-:W-:Y:S02]  /*f7c0*/  IMAD.MOV.U32 R7, RZ, RZ, R34 ;  /* 0x000000ffff077224 */ /* 0x000fe400078e0022 */
.L_x_15965:
[----:B------:R-:W-:Y:S05]  /*f7d0*/  BSYNC B1 ;  /* 0x0000000000017941 */ /* 0x000fea0003800000 */
.L_x_15963:
        /* <DEDUP_REMOVED lines=9> */
.L_x_15967:
[----:B------:R-:W-:Y:S02]  /*f870*/  IMAD.MOV.U32 R21, RZ, RZ, R22 ;  /* 0x000000ffff157224 */ /* 0x000fe400078e0016 */
[----:B------:R-:W-:Y:S01]  /*f880*/  IMAD.MOV.U32 R5, RZ, RZ, R6 ;  /* 0x000000ffff057224 */ /* 0x000fe200078e0006 */
[----:B------:R-:W-:Y:S01]  /*f890*/  MOV R6, R19 ;  /* 0x0000001300067202 */ /* 0x000fe20000000f00 */
[----:B------:R-:W-:Y:S02]  /*f8a0*/  IMAD.MOV.U32 R22, RZ, RZ, R17 ;  /* 0x000000ffff167224 */ /* 0x000fe400078e0011 */
.L_x_15968:
[----:B------:R-:W-:Y:S05]  /*f8b0*/  BSYNC B1 ;  /* 0x0000000000017941 */ /* 0x000fea0003800000 */
.L_x_15966:
        /* <DEDUP_REMOVED lines=9> */
.L_x_15970:
[----:B------:R-:W-:Y:S02]  /*f950*/  IMAD.MOV.U32 R20, RZ, RZ, R21 ;  /* 0x000000ffff147224 */ /* 0x000fe400078e0015 */
[----:B------:R-:W-:Y:S02]  /*f960*/  IMAD.MOV.U32 R4, RZ, RZ, R5 ;  /* 0x000000ffff047224 */ /* 0x000fe400078e0005 */
[----:B------:R-:W-:Y:S02]  /*f970*/  IMAD.MOV.U32 R21, RZ, RZ, R30 ;  /* 0x000000ffff157224 */ /* 0x000fe400078e001e */
[----:B------:R-:W-:Y:S02]  /*f980*/  IMAD.MOV.U32 R5, RZ, RZ, R27 ;  /* 0x000000ffff057224 */ /* 0x000fe400078e001b */
.L_x_15971:
[----:B------:R-:W-:Y:S05]  /*f990*/  BSYNC B1 ;  /* 0x0000000000017941 */ /* 0x000fea0003800000 */
.L_x_15969:
        /* <DEDUP_REMOVED lines=9> */
.L_x_15973:
[----:B------:R-:W-:Y:S02]  /*fa30*/  IMAD.MOV.U32 R27, RZ, RZ, R20 ;  /* 0x000000ffff1b7224 */ /* 0x000fe400078e0014 */
[----:B------:R-:W-:Y:S02]  /*fa40*/  IMAD.MOV.U32 R11, RZ, RZ, R4 ;  /* 0x000000ffff0b7224 */ /* 0x000fe400078e0004 */
[----:B------:R-:W-:Y:S02]  /*fa50*/  IMAD.MOV.U32 R20, RZ, RZ, R26 ;  /* 0x000000ffff147224 */ /* 0x000fe400078e001a */
[----:B------:R-:W-:Y:S02]  /*fa60*/  IMAD.MOV.U32 R4, RZ, RZ, R32 ;  /* 0x000000ffff047224 */ /* 0x000fe400078e0020 */
.L_x_15974:
[----:B------:R-:W-:Y:S05]  /*fa70*/  BSYNC B1 ;  /* 0x0000000000017941 */ /* 0x000fea0003800000 */
.L_x_15972:
        /* <DEDUP_REMOVED lines=9> */
.L_x_15976:
[----:B------:R-:W-:Y:S02]  /*fb10*/  IMAD.MOV.U32 R26, RZ, RZ, R27 ;  /* 0x000000ffff1a7224 */ /* 0x000fe400078e001b */
[----:B------:R-:W-:Y:S02]  /*fb20*/  IMAD.MOV.U32 R10, RZ, RZ, R11 ;  /* 0x000000ffff0a7224 */ /* 0x000fe400078e000b */
[----:B------:R-:W-:Y:S02]  /*fb30*/  IMAD.MOV.U32 R27, RZ, RZ, R33 ;  /* 0x000000ffff1b7224 */ /* 0x000fe400078e0021 */
[----:B------:R-:W-:Y:S02]  /*fb40*/  IMAD.MOV.U32 R11, RZ, RZ, R36 ;  /* 0x000000ffff0b7224 */ /* 0x000fe400078e0024 */
.L_x_15977:
[----:B------:R-:W-:Y:S05]  /*fb50*/  BSYNC B1 ;  /* 0x0000000000017941 */ /* 0x000fea0003800000 */
.L_x_15975:
        /* <DEDUP_REMOVED lines=9> */
.L_x_15979:
[----:B------:R-:W-:Y:S01]  /*fbf0*/  MOV R25, R26 ;  /* 0x0000001a00197202 */ /* 0x000fe20000000f00 */
[----:B------:R-:W-:Y:S02]  /*fc00*/  IMAD.MOV.U32 R9, RZ, RZ, R10 ;  /* 0x000000ffff097224 */ /* 0x000fe400078e000a */
[----:B------:R-:W-:Y:S02]  /*fc10*/  IMAD.MOV.U32 R26, RZ, RZ, R29 ;  /* 0x000000ffff1a7224 */ /* 0x000fe400078e001d */
[----:B------:R-:W-:Y:S02]  /*fc20*/  IMAD.MOV.U32 R10, RZ, RZ, R35 ;  /* 0x000000ffff0a7224 */ /* 0x000fe400078e0023 */
.L_x_15980:
[----:B------:R-:W-:Y:S05]  /*fc30*/  BSYNC B1 ;  /* 0x0000000000017941 */ /* 0x000fea0003800000 */
.L_x_15978:
        /* <DEDUP_REMOVED lines=9> */
.L_x_15982:
[----:B------:R-:W-:Y:S01]  /*fcd0*/  IMAD.MOV.U32 R24, RZ, RZ, R25 ;  /* 0x000000ffff187224 */ /* 0x000fe200078e0019 */
[----:B------:R-:W-:Y:S01]  /*fce0*/  MOV R8, R9 ;  /* 0x0000000900087202 */ /* 0x000fe20000000f00 */
[----:B------:R-:W-:Y:S02]  /*fcf0*/  IMAD.MOV.U32 R25, RZ, RZ, R38 ;  /* 0x000000ffff197224 */ /* 0x000fe400078e0026 */
[----:B------:R-:W-:Y:S02]  /*fd00*/  IMAD.MOV.U32 R9, RZ, RZ, R39 ;  /* 0x000000ffff097224 */ /* 0x000fe400078e0027 */
.L_x_15983:
[----:B------:R-:W-:Y:S05]  /*fd10*/  BSYNC B1 ;  /* 0x0000000000017941 */ /* 0x000fea0003800000 */
.L_x_15981:
        /* <DEDUP_REMOVED lines=9> */
.L_x_15985:
[----:B------:R-:W-:Y:S01]  /*fdb0*/  IMAD.MOV.U32 R31, RZ, RZ, R24 ;  /* 0x000000ffff1f7224 */ /* 0x000fe200078e0018 */
[----:B------:R-:W-:Y:S01]  /*fdc0*/  MOV R24, R28 ;  /* 0x0000001c00187202 */ /* 0x000fe20000000f00 */
[----:B------:R-:W-:Y:S02]  /*fdd0*/  IMAD.MOV.U32 R15, RZ, RZ, R8 ;  /* 0x000000ffff0f7224 */ /* 0x000fe400078e0008 */
[----:B------:R-:W-:Y:S02]  /*fde0*/  IMAD.MOV.U32 R8, RZ, RZ, R40 ;  /* 0x000000ffff087224 */ /* 0x000fe400078e0028 */
.L_x_15986:
[----:B------:R-:W-:Y:S05]  /*fdf0*/  BSYNC B1 ;  /* 0x0000000000017941 */ /* 0x000fea0003800000 */
.L_x_15984:
        /* <DEDUP_REMOVED lines=9> */
.L_x_15988:
[----:B------:R-:W-:Y:S02]  /*fe90*/  IMAD.MOV.U32 R30, RZ, RZ, R31 ;  /* 0x000000ffff1e7224 */ /* 0x000fe400078e001f */
[----:B------:R-:W-:Y:S01]  /*fea0*/  IMAD.MOV.U32 R14, RZ, RZ, R15 ;  /* 0x000000ffff0e7224 */ /* 0x000fe200078e000f */
[----:B------:R-:W-:Y:S01]  /*feb0*/  MOV R15, R42 ;  /* 0x0000002a000f7202 */ /* 0x000fe20000000f00 */
[----:B------:R-:W-:Y:S02]  /*fec0*/  IMAD.MOV.U32 R31, RZ, RZ, R41 ;  /* 0x000000ffff1f7224 */ /* 0x000fe400078e0029 */
.L_x_15989:
[----:B------:R-:W-:Y:S05]  /*fed0*/  BSYNC B1 ;  /* 0x0000000000017941 */ /* 0x000fea0003800000 */
.L_x_15987:
        /* <DEDUP_REMOVED lines=9> */
.L_x_15991:
[----:B------:R-:W-:Y:S02]  /*ff70*/  IMAD.MOV.U32 R29, RZ, RZ, R30 ;  /* 0x000000ffff1d7224 */ /* 0x000fe400078e001e */
[----:B------:R-:W-:Y:S02]  /*ff80*/  IMAD.MOV.U32 R13, RZ, RZ, R14 ;  /* 0x000000ffff0d7224 */ /* 0x000fe400078e000e */
[----:B------:R-:W-:Y:S02]  /*ff90*/  IMAD.MOV.U32 R30, RZ, RZ, R43 ;  /* 0x000000ffff1e7224 */ /* 0x000fe400078e002b */
[----:B------:R-:W-:Y:S02]  /*ffa0*/  IMAD.MOV.U32 R14, RZ, RZ, R45 ;  /* 0x000000ffff0e7224 */ /* 0x000fe400078e002d */
.L_x_15992:
[----:B------:R-:W-:Y:S05]  /*ffb0*/  BSYNC B1 ;  /* 0x0000000000017941 */ /* 0x000fea0003800000 */
.L_x_15990:
        /* <DEDUP_REMOVED lines=9> */
.L_x_15994:
[----:B------:R-:W-:Y:S02]  /*10050*/  IMAD.MOV.U32 R28, RZ, RZ, R29 ;  /* 0x000000ffff1c7224 */ /* 0x000fe400078e001d */
[----:B------:R-:W-:Y:S02]  /*10060*/  IMAD.MOV.U32 R12, RZ, RZ, R13 ;  /* 0x000000ffff0c7224 */ /* 0x000fe400078e000d */
[----:B------:R-:W-:Y:S02]  /*10070*/  IMAD.MOV.U32 R29, RZ, RZ, R44 ;  /* 0x000000ffff1d7224 */ /* 0x000fe400078e002c */
[----:B------:R-:W-:Y:S02]  /*10080*/  IMAD.MOV.U32 R13, RZ, RZ, R46 ;  /* 0x000000ffff0d7224 */ /* 0x000fe400078e002e */
.L_x_15995:
[----:B------:R-:W-:Y:S05]  /*10090*/  BSYNC B1 ;  /* 0x0000000000017941 */ /* 0x000fea0003800000 */
.L_x_15993:
        /* <DEDUP_REMOVED lines=9> */
.L_x_15997:
[----:B------:R-:W-:Y:S02]  /*10130*/  IMAD.MOV.U32 R3, RZ, RZ, R28 ;  /* 0x000000ffff037224 */ /* 0x000fe400078e001c */
[----:B------:R-:W-:Y:S02]  /*10140*/  IMAD.MOV.U32 R19, RZ, RZ, R12 ;  /* 0x000000ffff137224 */ /* 0x000fe400078e000c */
[----:B------:R-:W-:Y:S02]  /*10150*/  IMAD.MOV.U32 R28, RZ, RZ, R47 ;  /* 0x000000ffff1c7224 */ /* 0x000fe400078e002f */
[----:B------:R-:W-:Y:S02]  /*10160*/  IMAD.MOV.U32 R12, RZ, RZ, R48 ;  /* 0x000000ffff0c7224 */ /* 0x000fe400078e0030 */
.L_x_15998:
[----:B------:R-:W-:Y:S05]  /*10170*/  BSYNC B1 ;  /* 0x0000000000017941 */ /* 0x000fea0003800000 */
.L_x_15996:
        /* <DEDUP_REMOVED lines=9> */
.L_x_16000:
[----:B------:R-:W-:Y:S01]  /*10210*/  MOV R2, R3 ;  /* 0x0000000300027202 */ /* 0x000fe20000000f00 */
[----:B------:R-:W-:Y:S02]  /*10220*/  IMAD.MOV.U32 R18, RZ, RZ, R19 ;  /* 0x000000ffff127224 */ /* 0x000fe400078e0013 */
[----:B------:R-:W-:Y:S02]  /*10230*/  IMAD.MOV.U32 R3, RZ, RZ, R49 ;  /* 0x000000ffff037224 */ /* 0x000fe400078e0031 */
[----:B------:R-:W-:Y:S02]  /*10240*/  IMAD.MOV.U32 R19, RZ, RZ, R50 ;  /* 0x000000ffff137224 */ /* 0x000fe400078e0032 */
.L_x_16001:
[----:B------:R-:W-:Y:S05]  /*10250*/  BSYNC B1 ;  /* 0x0000000000017941 */ /* 0x000fea0003800000 */
.L_x_15999:
        /* <DEDUP_REMOVED lines=8> */
.L_x_16002:
[----:B------:R-:W-:Y:S01]  /*102e0*/  IMAD.MOV.U32 R0, RZ, RZ, R2 ;  /* 0x000000ffff007224 */ /* 0x000fe200078e0002 */
[----:B------:R-:W-:Y:S01]  /*102f0*/  MOV R17, R18 ;  /* 0x0000001200117202 */ /* 0x000fe20000000f00 */
[----:B------:R-:W-:Y:S02]  /*10300*/  IMAD.MOV.U32 R2, RZ, RZ, R51 ;  /* 0x000000ffff027224 */ /* 0x000fe400078e0033 */
[----:B------:R-:W-:Y:S02]  /*10310*/  IMAD.MOV.U32 R18, RZ, RZ, R53 ;  /* 0x000000ffff127224 */ /* 0x000fe400078e0035 */
.L_x_15284:
[----:B-1234-:R-:W-:Y:S05]  /*10320*/  BSYNC B0 ;  /* 0x0000000000007941 */ /* 0x01efea0003800000 */
.L_x_15283:
[----:B------:R-:W-:Y:S01]  /*10330*/  ISETP.GT.AND P0, PT, R62, 0x1d, PT ;  /* 0x0000001d3e00780c */ /* 0x000fe20003f04270 */
[----:B------:R1:W2:Y:S01]  /*10340*/  SHFL.DOWN PT, R33, R0, 0x2, 0x1f ;  /* 0x08401f0000217f89 */ /* 0x0002a200000e0000 */
[----:B------:R-:W-:Y:S03]  /*10350*/  BSSY B0, `(.L_x_16003) ;  /* 0x0000daf000007945 */ /* 0x000fe60003800000 */
[----:B------:R1:W3:Y:S04]  /*10360*/  SHFL.DOWN PT, R56, R2, 0x2, 0x1f ;  /* 0x08401f0002387f89 */ /* 0x0002e800000e0000 */
[----:B------:R1:W4:Y:S04]  /*10370*/  SHFL.DOWN PT, R54, R3, 0x2, 0x1f ;  /* 0x08401f0003367f89 */ /* 0x00032800000e0000 */
[----:B------:R1:W0:Y:S04]  /*10380*/  SHFL.DOWN PT, R52, R28, 0x2, 0x1f ;  /* 0x08401f001c347f89 */ /* 0x00022800000e0000 */
        /* <DEDUP_REMOVED lines=45> */
.L_x_16006:
[----:B------:R-:W-:Y:S01]  /*10660*/  MOV R35, R16 ;  /* 0x0000001000237202 */ /* 0x000fe20000000f00 */
[----:B------:R-:W-:Y:S02]  /*10670*/  IMAD.MOV.U32 R33, RZ, RZ, R64 ;  /* 0x000000ffff217224 */ /* 0x000fe400078e0040 */
[----:B------:R-:W-:Y:S02]  /*10680*/  IMAD.MOV.U32 R64, RZ, RZ, R7 ;  /* 0x000000ffff407224 */ /* 0x000fe400078e0007 */
[----:B------:R-:W-:Y:S02]  /*10690*/  IMAD.MOV.U32 R16, RZ, RZ, R23 ;  /* 0x000000ffff107224 */ /* 0x000fe400078e0017 */
.L_x_16007:
[----:B------:R-:W-:Y:S05]  /*106a0*/  BSYNC B1 ;  /* 0x0000000000017941 */ /* 0x000fea0003800000 */
.L_x_16005:
        /* <DEDUP_REMOVED lines=9> */
.L_x_16009:
[----:B------:R-:W-:Y:S01]  /*10740*/  IMAD.MOV.U32 R60, RZ, RZ, R35 ;  /* 0x000000ffff3c7224 */ /* 0x000fe200078e0023 */
[----:B------:R-:W-:Y:S01]  /*10750*/  MOV R58, R33 ;  /* 0x00000021003a7202 */ /* 0x000fe20000000f00 */
[----:B------:R-:W-:Y:S02]  /*10760*/  IMAD.MOV.U32 R35, RZ, RZ, R22 ;  /* 0x000000ffff237224 */ /* 0x000fe400078e0016 */
[----:B------:R-:W-:Y:S02]  /*10770*/  IMAD.MOV.U32 R33, RZ, RZ, R6 ;  /* 0x000000ffff217224 */ /* 0x000fe400078e0006 */
.L_x_16010:
[----:B------:R-:W-:Y:S05]  /*10780*/  BSYNC B1 ;  /* 0x0000000000017941 */ /* 0x000fea0003800000 */
.L_x_16008:
        /* <DEDUP_REMOVED lines=9> */
.L_x_16012:
[----:B------:R-:W-:Y:S01]  /*10820*/  IMAD.MOV.U32 R23, RZ, RZ, R60 ;  /* 0x000000ffff177224 */ /* 0x000fe200078e003c */
[----:B------:R-:W-:Y:S01]  /*10830*/  MOV R60, R21 ;  /* 0x00000015003c7202 */ /* 0x000fe20000000f00 */
[----:B------:R-:W-:Y:S02]  /*10840*/  IMAD.MOV.U32 R7, RZ, RZ, R58 ;  /* 0x000000ffff077224 */ /* 0x000fe400078e003a */
[----:B------:R-:W-:Y:S02]  /*10850*/  IMAD.MOV.U32 R58, RZ, RZ, R5 ;  /* 0x000000ffff3a7224 */ /* 0x000fe400078e0005 */
.L_x_16013:
[----:B------:R-:W-:Y:S05]  /*10860*/  BSYNC B1 ;  /* 0x0000000000017941 */ /* 0x000fea0003800000 */
.L_x_16011:
        /* <DEDUP_REMOVED lines=9> */
.L_x_16015:
[----:B------:R-:W-:Y:S02]  /*10900*/  IMAD.MOV.U32 R22, RZ, RZ, R23 ;  /* 0x000000ffff167224 */ /* 0x000fe400078e0017 */
[----:B------:R-:W-:Y:S01]  /*10910*/  IMAD.MOV.U32 R6, RZ, RZ, R7 ;  /* 0x000000ffff067224 */ /* 0x000fe200078e0007 */
[----:B------:R-:W-:Y:S01]  /*10920*/  MOV R7, R4 ;  /* 0x0000000400077202 */ /* 0x000fe20000000f00 */
[----:B------:R-:W-:Y:S02]  /*10930*/  IMAD.MOV.U32 R23, RZ, RZ, R20 ;  /* 0x000000ffff177224 */ /* 0x000fe400078e0014 */
.L_x_16016:
[----:B------:R-:W-:Y:S05]  /*10940*/  BSYNC B1 ;  /* 0x0000000000017941 */ /* 0x000fea0003800000 */
.L_x_16014:
        /* <DEDUP_REMOVED lines=9> */
.L_x_16018:
[----:B------:R-:W-:Y:S02]  /*109e0*/  IMAD.MOV.U32 R21, RZ, RZ, R22 ;  /* 0x000000ffff157224 */ /* 0x000fe400078e0016 */
[----:B------:R-:W-:Y:S02]  /*109f0*/  IMAD.MOV.U32 R5, RZ, RZ, R6 ;  /* 0x000000ffff057224 */ /* 0x000fe400078e0006 */
[----:B------:R-:W-:Y:S02]  /*10a00*/  IMAD.MOV.U32 R22, RZ, RZ, R27 ;  /* 0x000000ffff167224 */ /* 0x000fe400078e001b */
[----:B------:R-:W-:Y:S02]  /*10a10*/  IMAD.MOV.U32 R6, RZ, RZ, R11 ;  /* 0x000000ffff067224 */ /* 0x000fe400078e000b */
.L_x_16019:
[----:B------:R-:W-:Y:S05]  /*10a20*/  BSYNC B1 ;  /* 0x0000000000017941 */ /* 0x000fea0003800000 */
.L_x_16017:
        /* <DEDUP_REMOVED lines=9> */
.L_x_16021:
[----:B------:R-:W-:Y:S02]  /*10ac0*/  IMAD.MOV.U32 R20, RZ, RZ, R21 ;  /* 0x000000ffff147224 */ /* 0x000fe400078e0015 */
[----:B------:R-:W-:Y:S02]  /*10ad0*/  IMAD.MOV.U32 R4, RZ, RZ, R5 ;  /* 0x000000ffff047224 */ /* 0x000fe400078e0005 */
[----:B------:R-:W-:Y:S02]  /*10ae0*/  IMAD.MOV.U32 R21, RZ, RZ, R26 ;  /* 0x000000ffff157224 */ /* 0x000fe400078e001a */
[----:B------:R-:W-:Y:S02]  /*10af0*/  IMAD.MOV.U32 R5, RZ, RZ, R10 ;  /* 0x000000ffff057224 */ /* 0x000fe400078e000a */
.L_x_16022:
[----:B------:R-:W-:Y:S05]  /*10b00*/  BSYNC B1 ;  /* 0x0000000000017941 */ /* 0x000fea0003800000 */
.L_x_16020:
        /* <DEDUP_REMOVED lines=9> */
.L_x_16024:
[----:B------:R-:W-:Y:S02]  /*10ba0*/  IMAD.MOV.U32 R27, RZ, RZ, R20 ;  /* 0x000000ffff1b7224 */ /* 0x000fe400078e0014 */
[----:B------:R-:W-:Y:S02]  /*10bb0*/  IMAD.MOV.U32 R11, RZ, RZ, R4 ;  /* 0x000000ffff0b7224 */ /* 0x000fe400078e0004 */
[----:B------:R-:W-:Y:S02]  /*10bc0*/  IMAD.MOV.U32 R20, RZ, RZ, R25 ;  /* 0x000000ffff147224 */ /* 0x000fe400078e0019 */
[----:B------:R-:W-:Y:S02]  /*10bd0*/  IMAD.MOV.U32 R4, RZ, RZ, R9 ;  /* 0x000000ffff047224 */ /* 0x000fe400078e0009 */
.L_x_16025:
[----:B------:R-:W-:Y:S05]  /*10be0*/  BSYNC B1 ;  /* 0x0000000000017941 */ /* 0x000fea0003800000 */
.L_x_16023:
        /* <DEDUP_REMOVED lines=9> */
.L_x_16027:
[----:B------:R-:W-:Y:S01]  /*10c80*/  MOV R26, R27 ;  /* 0x0000001b001a7202 */ /* 0x000fe20000000f00 */
[----:B------:R-:W-:Y:S02]  /*10c90*/  IMAD.MOV.U32 R10, RZ, RZ, R11 ;  /* 0x000000ffff0a7224 */ /* 0x000fe400078e000b */
[----:B------:R-:W-:Y:S02]  /*10ca0*/  IMAD.MOV.U32 R27, RZ, RZ, R24 ;  /* 0x000000ffff1b7224 */ /* 0x000fe400078e0018 */
[----:B------:R-:W-:Y:S02]  /*10cb0*/  IMAD.MOV.U32 R11, RZ, RZ, R8 ;  /* 0x000000ffff0b7224 */ /* 0x000fe400078e0008 */
.L_x_16028:
[----:B------:R-:W-:Y:S05]  /*10cc0*/  BSYNC B1 ;  /* 0x0000000000017941 */ /* 0x000fea0003800000 */
.L_x_16026:
        /* <DEDUP_REMOVED lines=9> */
.L_x_16030:
[----:B------:R-:W-:Y:S01]  /*10d60*/  IMAD.MOV.U32 R25, RZ, RZ, R26 ;  /* 0x000000ffff197224 */ /* 0x000fe200078e001a */
[----:B------:R-:W-:Y:S01]  /*10d70*/  MOV R9, R10 ;  /* 0x0000000a00097202 */ /* 0x000fe20000000f00 */
[----:B------:R-:W-:Y:S02]  /*10d80*/  IMAD.MOV.U32 R26, RZ, RZ, R31 ;  /* 0x000000ffff1a7224 */ /* 0x000fe400078e001f */
[----:B------:R-:W-:Y:S02]  /*10d90*/  IMAD.MOV.U32 R10, RZ, RZ, R15 ;  /* 0x000000ffff0a7224 */ /* 0x000fe400078e000f */
.L_x_16031:
[----:B------:R-:W-:Y:S05]  /*10da0*/  BSYNC B1 ;  /* 0x0000000000017941 */ /* 0x000fea0003800000 */
.L_x_16029:
        /* <DEDUP_REMOVED lines=9> */
.L_x_16033:
[----:B------:R-:W-:Y:S01]  /*10e40*/  IMAD.MOV.U32 R24, RZ, RZ, R25 ;  /* 0x000000ffff187224 */ /* 0x000fe200078e0019 */
[----:B------:R-:W-:Y:S01]  /*10e50*/  MOV R25, R30 ;  /* 0x0000001e00197202 */ /* 0x000fe20000000f00 */
[----:B------:R-:W-:Y:S02]  /*10e60*/  IMAD.MOV.U32 R8, RZ, RZ, R9 ;  /* 0x000000ffff087224 */ /* 0x000fe400078e0009 */
[----:B------:R-:W-:Y:S02]  /*10e70*/  IMAD.MOV.U32 R9, RZ, RZ, R14 ;  /* 0x000000ffff097224 */ /* 0x000fe400078e000e */
.L_x_16034:
[----:B------:R-:W-:Y:S05]  /*10e80*/  BSYNC B1 ;  /* 0x0000000000017941 */ /* 0x000fea0003800000 */
.L_x_16032:
        /* <DEDUP_REMOVED lines=9> */
.L_x_16036:
[----:B------:R-:W-:Y:S02]  /*10f20*/  IMAD.MOV.U32 R31, RZ, RZ, R24 ;  /* 0x000000ffff1f7224 */ /* 0x000fe400078e0018 */
[----:B------:R-:W-:Y:S01]  /*10f30*/  IMAD.MOV.U32 R15, RZ, RZ, R8 ;  /* 0x000000ffff0f7224 */ /* 0x000fe200078e0008 */
[----:B------:R-:W-:Y:S01]  /*10f40*/  MOV R8, R13 ;  /* 0x0000000d00087202 */ /* 0x000fe20000000f00 */
[----:B------:R-:W-:Y:S02]  /*10f50*/  IMAD.MOV.U32 R24, RZ, RZ, R29 ;  /* 0x000000ffff187224 */ /* 0x000fe400078e001d */
.L_x_16037:
[----:B------:R-:W-:Y:S05]  /*10f60*/  BSYNC B1 ;  /* 0x0000000000017941 */ /* 0x000fea0003800000 */
.L_x_16035:
        /* <DEDUP_REMOVED lines=9> */
.L_x_16039:
[----:B------:R-:W-:Y:S02]  /*11000*/  IMAD.MOV.U32 R30, RZ, RZ, R31 ;  /* 0x000000ffff1e7224 */ /* 0x000fe400078e001f */
[----:B------:R-:W-:Y:S02]  /*11010*/  IMAD.MOV.U32 R14, RZ, RZ, R15 ;  /* 0x000000ffff0e7224 */ /* 0x000fe400078e000f */
[----:B------:R-:W-:Y:S02]  /*11020*/  IMAD.MOV.U32 R31, RZ, RZ, R28 ;  /* 0x000000ffff1f7224 */ /* 0x000fe400078e001c */
[----:B------:R-:W-:Y:S02]  /*11030*/  IMAD.MOV.U32 R15, RZ, RZ, R12 ;  /* 0x000000ffff0f7224 */ /* 0x000fe400078e000c */
.L_x_16040:
[----:B------:R-:W-:Y:S05]  /*11040*/  BSYNC B1 ;  /* 0x0000000000017941 */ /* 0x000fea0003800000 */
.L_x_16038:
        /* <DEDUP_REMOVED lines=9> */
.L_x_16042:
[----:B------:R-:W-:Y:S02]  /*110e0*/  IMAD.MOV.U32 R29, RZ, RZ, R30 ;  /* 0x000000ffff1d7224 */ /* 0x000fe400078e001e */
[----:B------:R-:W-:Y:S02]  /*110f0*/  IMAD.MOV.U32 R13, RZ, RZ, R14 ;  /* 0x000000ffff0d7224 */ /* 0x000fe400078e000e */
[----:B------:R-:W-:Y:S02]  /*11100*/  IMAD.MOV.U32 R14, RZ, RZ, R19 ;  /* 0x000000ffff0e7224 */ /* 0x000fe400078e0013 */
[----:B------:R-:W-:Y:S02]  /*11110*/  IMAD.MOV.U32 R30, RZ, RZ, R3 ;  /* 0x000000ffff1e7224 */ /* 0x000fe400078e0003 */
.L_x_16043:
[----:B------:R-:W-:Y:S05]  /*11120*/  BSYNC B1 ;  /* 0x0000000000017941 */ /* 0x000fea0003800000 */
.L_x_16041:
        /* <DEDUP_REMOVED lines=9> */
.L_x_16045:
[----:B------:R-:W-:Y:S02]  /*111c0*/  IMAD.MOV.U32 R3, RZ, RZ, R29 ;  /* 0x000000ffff037224 */ /* 0x000fe400078e001d */
[----:B------:R-:W-:Y:S02]  /*111d0*/  IMAD.MOV.U32 R12, RZ, RZ, R13 ;  /* 0x000000ffff0c7224 */ /* 0x000fe400078e000d */
[----:B------:R-:W-:Y:S02]  /*111e0*/  IMAD.MOV.U32 R29, RZ, RZ, R2 ;  /* 0x000000ffff1d7224 */ /* 0x000fe400078e0002 */
[----:B------:R-:W-:Y:S02]  /*111f0*/  IMAD.MOV.U32 R13, RZ, RZ, R18 ;  /* 0x000000ffff0d7224 */ /* 0x000fe400078e0012 */
.L_x_16046:
[----:B------:R-:W-:Y:S05]  /*11200*/  BSYNC B1 ;  /* 0x0000000000017941 */ /* 0x000fea0003800000 */
.L_x_16044:
        /* <DEDUP_REMOVED lines=9> */
.L_x_16048:
[----:B------:R-:W-:Y:S01]  /*112a0*/  MOV R18, R3 ;  /* 0x0000000300127202 */ /* 0x000fe20000000f00 */
[----:B------:R-:W-:Y:S02]  /*112b0*/  IMAD.MOV.U32 R2, RZ, RZ, R12 ;  /* 0x000000ffff027224 */ /* 0x000fe400078e000c */
[----:B------:R-:W-:Y:S02]  /*112c0*/  IMAD.MOV.U32 R12, RZ, RZ, R17 ;  /* 0x000000ffff0c7224 */ /* 0x000fe400078e0011 */
[----:B------:R-:W-:Y:S02]  /*112d0*/  IMAD.MOV.U32 R3, RZ, RZ, R0 ;  /* 0x000000ffff037224 */ /* 0x000fe400078e0000 */
.L_x_16049:
[----:B------:R-:W-:Y:S05]  /*112e0*/  BSYNC B1 ;  /* 0x0000000000017941 */ /* 0x000fea0003800000 */
.L_x_16047:
        /* <DEDUP_REMOVED lines=16> */
.L_x_16051:
[----:B------:R-:W-:Y:S02]  /*113f0*/  IMAD.MOV.U32 R19, RZ, RZ, R16 ;  /* 0x000000ffff137224 */ /* 0x000fe400078e0010 */
[----:B------:R-:W-:Y:S02]  /*11400*/  IMAD.MOV.U32 R17, RZ, RZ, R64 ;  /* 0x000000ffff117224 */ /* 0x000fe400078e0040 */
[----:B------:R-:W-:Y:S02]  /*11410*/  IMAD.MOV.U32 R64, RZ, RZ, R33 ;  /* 0x000000ffff407224 */ /* 0x000fe400078e0021 */
[----:B------:R-:W-:Y:S02]  /*11420*/  IMAD.MOV.U32 R16, RZ, RZ, R35 ;  /* 0x000000ffff107224 */ /* 0x000fe400078e0023 */
.L_x_16052:
[----:B------:R-:W-:Y:S05]  /*11430*/  BSYNC B1 ;  /* 0x0000000000017941 */ /* 0x000fea0003800000 */
.L_x_16050:
        /* <DEDUP_REMOVED lines=9> */
.L_x_16054:
[----:B------:R-:W-:Y:S01]  /*114d0*/  MOV R28, R19 ;  /* 0x00000013001c7202 */ /* 0x000fe20000000f00 */
[----:B------:R-:W-:Y:S02]  /*114e0*/  IMAD.MOV.U32 R0, RZ, RZ, R17 ;  /* 0x000000ffff007224 */ /* 0x000fe400078e0011 */
[----:B------:R-:W-:Y:S02]  /*114f0*/  IMAD.MOV.U32 R19, RZ, RZ, R60 ;  /* 0x000000ffff137224 */ /* 0x000fe400078e003c */
[----:B------:R-:W-:Y:S02]  /*11500*/  IMAD.MOV.U32 R17, RZ, RZ, R58 ;  /* 0x000000ffff117224 */ /* 0x000fe400078e003a */
.L_x_16055:
[----:B------:R-:W-:Y:S05]  /*11510*/  BSYNC B1 ;  /* 0x0000000000017941 */ /* 0x000fea0003800000 */
.L_x_16053:
        /* <DEDUP_REMOVED lines=9> */
.L_x_16057:
[----:B------:R-:W-:Y:S01]  /*115b0*/  IMAD.MOV.U32 R35, RZ, RZ, R28 ;  /* 0x000000ffff237224 */ /* 0x000fe200078e001c */
[----:B------:R-:W-:Y:S01]  /*115c0*/  MOV R33, R0 ;  /* 0x0000000000217202 */ /* 0x000fe20000000f00 */
[----:B------:R-:W-:Y:S02]  /*115d0*/  IMAD.MOV.U32 R28, RZ, RZ, R23 ;  /* 0x000000ffff1c7224 */ /* 0x000fe400078e0017 */
[----:B------:R-:W-:Y:S02]  /*115e0*/  IMAD.MOV.U32 R0, RZ, RZ, R7 ;  /* 0x000000ffff007224 */ /* 0x000fe400078e0007 */
.L_x_16058:
[----:B------:R-:W-:Y:S05]  /*115f0*/  BSYNC B1 ;  /* 0x0000000000017941 */ /* 0x000fea0003800000 */
.L_x_16056:
        /* <DEDUP_REMOVED lines=9> */
.L_x_16060:
[----:B------:R-:W-:Y:S01]  /*11690*/  IMAD.MOV.U32 R58, RZ, RZ, R35 ;  /* 0x000000ffff3a7224 */ /* 0x000fe200078e0023 */
[----:B------:R-:W-:Y:S01]  /*116a0*/  MOV R35, R22 ;  /* 0x0000001600237202 */ /* 0x000fe20000000f00 */
[----:B------:R-:W-:Y:S02]  /*116b0*/  IMAD.MOV.U32 R56, RZ, RZ, R33 ;  /* 0x000000ffff387224 */ /* 0x000fe400078e0021 */
[----:B------:R-:W-:Y:S02]  /*116c0*/  IMAD.MOV.U32 R33, RZ, RZ, R6 ;  /* 0x000000ffff217224 */ /* 0x000fe400078e0006 */
.L_x_16061:
[----:B------:R-:W-:Y:S05]  /*116d0*/  BSYNC B1 ;  /* 0x0000000000017941 */ /* 0x000fea0003800000 */
.L_x_16059:
        /* <DEDUP_REMOVED lines=9> */
.L_x_16063:
[----:B------:R-:W-:Y:S02]  /*11770*/  IMAD.MOV.U32 R23, RZ, RZ, R58 ;  /* 0x000000ffff177224 */ /* 0x000fe400078e003a */
[----:B------:R-:W-:Y:S01]  /*11780*/  IMAD.MOV.U32 R7, RZ, RZ, R56 ;  /* 0x000000ffff077224 */ /* 0x000fe200078e0038 */
[----:B------:R-:W-:Y:S01]  /*11790*/  MOV R56, R5 ;  /* 0x0000000500387202 */ /* 0x000fe20000000f00 */
[----:B------:R-:W-:Y:S02]  /*117a0*/  IMAD.MOV.U32 R58, RZ, RZ, R21 ;  /* 0x000000ffff3a7224 */ /* 0x000fe400078e0015 */
.L_x_16064:
[----:B------:R-:W-:Y:S05]  /*117b0*/  BSYNC B1 ;  /* 0x0000000000017941 */ /* 0x000fea0003800000 */
.L_x_16062:
        /* <DEDUP_REMOVED lines=9> */
.L_x_16066:
[----:B------:R-:W-:Y:S02]  /*11850*/  IMAD.MOV.U32 R22, RZ, RZ, R23 ;  /* 0x000000ffff167224 */ /* 0x000fe400078e0017 */
[----:B------:R-:W-:Y:S02]  /*11860*/  IMAD.MOV.U32 R6, RZ, RZ, R7 ;  /* 0x000000ffff067224 */ /* 0x000fe400078e0007 */
[----:B------:R-:W-:Y:S02]  /*11870*/  IMAD.MOV.U32 R23, RZ, RZ, R20 ;  /* 0x000000ffff177224 */ /* 0x000fe400078e0014 */
[----:B------:R-:W-:Y:S02]  /*11880*/  IMAD.MOV.U32 R7, RZ, RZ, R4 ;  /* 0x000000ffff077224 */ /* 0x000fe400078e0004 */
.L_x_16067:
[----:B------:R-:W-:Y:S05]  /*11890*/  BSYNC B1 ;  /* 0x0000000000017941 */ /* 0x000fea0003800000 */
.L_x_16065:
        /* <DEDUP_REMOVED lines=9> */
.L_x_16069:
[----:B------:R-:W-:Y:S02]  /*11930*/  IMAD.MOV.U32 R21, RZ, RZ, R22 ;  /* 0x000000ffff157224 */ /* 0x000fe400078e0016 */
[----:B------:R-:W-:Y:S02]  /*11940*/  IMAD.MOV.U32 R5, RZ, RZ, R6 ;  /* 0x000000ffff057224 */ /* 0x000fe400078e0006 */
[----:B------:R-:W-:Y:S02]  /*11950*/  IMAD.MOV.U32 R22, RZ, RZ, R27 ;  /* 0x000000ffff167224 */ /* 0x000fe400078e001b */
[----:B------:R-:W-:Y:S02]  /*11960*/  IMAD.MOV.U32 R6, RZ, RZ, R11 ;  /* 0x000000ffff067224 */ /* 0x000fe400078e000b */
.L_x_16070:
[----:B------:R-:W-:Y:S05]  /*11970*/  BSYNC B1 ;  /* 0x0000000000017941 */ /* 0x000fea0003800000 */
.L_x_16068:
        /* <DEDUP_REMOVED lines=9> */
.L_x_16072:
[----:B------:R-:W-:Y:S02]  /*11a10*/  IMAD.MOV.U32 R20, RZ, RZ, R21 ;  /* 0x000000ffff147224 */ /* 0x000fe400078e0015 */
[----:B------:R-:W-:Y:S02]  /*11a20*/  IMAD.MOV.U32 R4, RZ, RZ, R5 ;  /* 0x000000ffff047224 */ /* 0x000fe400078e0005 */
[----:B------:R-:W-:Y:S02]  /*11a30*/  IMAD.MOV.U32 R21, RZ, RZ, R26 ;  /* 0x000000ffff157224 */ /* 0x000fe400078e001a */
[----:B------:R-:W-:Y:S02]  /*11a40*/  IMAD.MOV.U32 R5, RZ, RZ, R10 ;  /* 0x000000ffff057224 */ /* 0x000fe400078e000a */
.L_x_16073:
[----:B------:R-:W-:Y:S05]  /*11a50*/  BSYNC B1 ;  /* 0x0000000000017941 */ /* 0x000fea0003800000 */
.L_x_16071:
        /* <DEDUP_REMOVED lines=9> */
.L_x_16075:
[----:B------:R-:W-:Y:S01]  /*11af0*/  MOV R27, R20 ;  /* 0x00000014001b7202 */ /* 0x000fe20000000f00 */
[----:B------:R-:W-:Y:S02]  /*11b00*/  IMAD.MOV.U32 R11, RZ, RZ, R4 ;  /* 0x000000ffff0b7224 */ /* 0x000fe400078e0004 */
[----:B------:R-:W-:Y:S02]  /*11b10*/  IMAD.MOV.U32 R20, RZ, RZ, R25 ;  /* 0x000000ffff147224 */ /* 0x000fe400078e0019 */
[----:B------:R-:W-:Y:S02]  /*11b20*/  IMAD.MOV.U32 R4, RZ, RZ, R9 ;  /* 0x000000ffff047224 */ /* 0x000fe400078e0009 */
.L_x_16076:
[----:B------:R-:W-:Y:S05]  /*11b30*/  BSYNC B1 ;  /* 0x0000000000017941 */ /* 0x000fea0003800000 */
.L_x_16074:
        /* <DEDUP_REMOVED lines=9> */
.L_x_16078:
[----:B------:R-:W-:Y:S01]  /*11bd0*/  IMAD.MOV.U32 R26, RZ, RZ, R27 ;  /* 0x000000ffff1a7224 */ /* 0x000fe200078e001b */
[----:B------:R-:W-:Y:S01]  /*11be0*/  MOV R10, R11 ;  /* 0x0000000b000a7202 */ /* 0x000fe20000000f00 */
[----:B------:R-:W-:Y:S02]  /*11bf0*/  IMAD.MOV.U32 R27, RZ, RZ, R24 ;  /* 0x000000ffff1b7224 */ /* 0x000fe400078e0018 */
[----:B------:R-:W-:Y:S02]  /*11c00*/  IMAD.MOV.U32 R11, RZ, RZ, R8 ;  /* 0x000000ffff0b7224 */ /* 0x000fe400078e0008 */
.L_x_16079:
[----:B------:R-:W-:Y:S05]  /*11c10*/  BSYNC B1 ;  /* 0x0000000000017941 */ /* 0x000fea0003800000 */
.L_x_16077:
        /* <DEDUP_REMOVED lines=9> */
.L_x_16081:
[----:B------:R-:W-:Y:S01]  /*11cb0*/  IMAD.MOV.U32 R25, RZ, RZ, R26 ;  /* 0x000000ffff197224 */ /* 0x000fe200078e001a */
[----:B------:R-:W-:Y:S01]  /*11cc0*/  MOV R26, R31 ;  /* 0x0000001f001a7202 */ /* 0x000fe20000000f00 */
[----:B------:R-:W-:Y:S02]  /*11cd0*/  IMAD.MOV.U32 R9, RZ, RZ, R10 ;  /* 0x000000ffff097224 */ /* 0x000fe400078e000a */
[----:B------:R-:W-:Y:S02]  /*11ce0*/  IMAD.MOV.U32 R10, RZ, RZ, R15 ;  /* 0x000000ffff0a7224 */ /* 0x000fe400078e000f */
.L_x_16082:
[----:B------:R-:W-:Y:S05]  /*11cf0*/  BSYNC B1 ;  /* 0x0000000000017941 */ /* 0x000fea0003800000 */
.L_x_16080:
        /* <DEDUP_REMOVED lines=9> */
.L_x_16084:
[----:B------:R-:W-:Y:S02]  /*11d90*/  IMAD.MOV.U32 R24, RZ, RZ, R25 ;  /* 0x000000ffff187224 */ /* 0x000fe400078e0019 */
[----:B------:R-:W-:Y:S01]  /*11da0*/  IMAD.MOV.U32 R8, RZ, RZ, R9 ;  /* 0x000000ffff087224 */ /* 0x000fe200078e0009 */
[----:B------:R-:W-:Y:S01]  /*11db0*/  MOV R9, R14 ;  /* 0x0000000e00097202 */ /* 0x000fe20000000f00 */
[----:B------:R-:W-:Y:S02]  /*11dc0*/  IMAD.MOV.U32 R25, RZ, RZ, R30 ;  /* 0x000000ffff197224 */ /* 0x000fe400078e001e */
.L_x_16085:
[----:B------:R-:W-:Y:S05]  /*11dd0*/  BSYNC B1 ;  /* 0x0000000000017941 */ /* 0x000fea0003800000 */
.L_x_16083:
        /* <DEDUP_REMOVED lines=9> */
.L_x_16087:
[----:B------:R-:W-:Y:S02]  /*11e70*/  IMAD.MOV.U32 R14, RZ, RZ, R24 ;  /* 0x000000ffff0e7224 */ /* 0x000fe400078e0018 */
[----:B------:R-:W-:Y:S02]  /*11e80*/  IMAD.MOV.U32 R15, RZ, RZ, R8 ;  /* 0x000000ffff0f7224 */ /* 0x000fe400078e0008 */
[----:B------:R-:W-:Y:S02]  /*11e90*/  IMAD.MOV.U32 R24, RZ, RZ, R29 ;  /* 0x000000ffff187224 */ /* 0x000fe400078e001d */
[----:B------:R-:W-:Y:S02]  /*11ea0*/  IMAD.MOV.U32 R8, RZ, RZ, R13 ;  /* 0x000000ffff087224 */ /* 0x000fe400078e000d */
.L_x_16088:
[----:B------:R-:W-:Y:S05]  /*11eb0*/  BSYNC B1 ;  /* 0x0000000000017941 */ /* 0x000fea0003800000 */
.L_x_16086:
        /* <DEDUP_REMOVED lines=9> */
.L_x_16090:
[----:B------:R-:W-:Y:S02]  /*11f50*/  IMAD.MOV.U32 R29, RZ, RZ, R14 ;  /* 0x000000ffff1d7224 */ /* 0x000fe400078e000e */
[----:B------:R-:W-:Y:S02]  /*11f60*/  IMAD.MOV.U32 R13, RZ, RZ, R15 ;  /* 0x000000ffff0d7224 */ /* 0x000fe400078e000f */
[----:B------:R-:W-:Y:S02]  /*11f70*/  IMAD.MOV.U32 R14, RZ, RZ, R3 ;  /* 0x000000ffff0e7224 */ /* 0x000fe400078e0003 */
[----:B------:R-:W-:Y:S02]  /*11f80*/  IMAD.MOV.U32 R15, RZ, RZ, R12 ;  /* 0x000000ffff0f7224 */ /* 0x000fe400078e000c */
.L_x_16091:
[----:B------:R-:W-:Y:S05]  /*11f90*/  BSYNC B1 ;  /* 0x0000000000017941 */ /* 0x000fea0003800000 */
.L_x_16089:
        /* <DEDUP_REMOVED lines=9> */
.L_x_16093:
[----:B------:R-:W-:Y:S02]  /*12030*/  IMAD.MOV.U32 R12, RZ, RZ, R29 ;  /* 0x000000ffff0c7224 */ /* 0x000fe400078e001d */
[----:B------:R-:W-:Y:S02]  /*12040*/  IMAD.MOV.U32 R3, RZ, RZ, R13 ;  /* 0x000000ffff037224 */ /* 0x000fe400078e000d */
[----:B------:R-:W-:Y:S02]  /*12050*/  IMAD.MOV.U32 R29, RZ, RZ, R18 ;  /* 0x000000ffff1d7224 */ /* 0x000fe400078e0012 */
[----:B------:R-:W-:Y:S02]  /*12060*/  IMAD.MOV.U32 R13, RZ, RZ, R2 ;  /* 0x000000ffff0d7224 */ /* 0x000fe400078e0002 */
.L_x_16094:
[----:B------:R-:W-:Y:S05]  /*12070*/  BSYNC B1 ;  /* 0x0000000000017941 */ /* 0x000fea0003800000 */
.L_x_16092:
        /* <DEDUP_REMOVED lines=16> */
.L_x_16096:
[----:B------:R-:W-:Y:S02]  /*12180*/  IMAD.MOV.U32 R63, RZ, RZ, R16 ;  /* 0x000000ffff3f7224 */ /* 0x000fe400078e0010 */
[----:B------:R-:W-:Y:S02]  /*12190*/  IMAD.MOV.U32 R31, RZ, RZ, R64 ;  /* 0x000000ffff1f7224 */ /* 0x000fe400078e0040 */
[----:B------:R-:W-:Y:S02]  /*121a0*/  IMAD.MOV.U32 R64, RZ, RZ, R17 ;  /* 0x000000ffff407224 */ /* 0x000fe400078e0011 */
[----:B------:R-:W-:Y:S02]  /*121b0*/  IMAD.MOV.U32 R16, RZ, RZ, R19 ;  /* 0x000000ffff107224 */ /* 0x000fe400078e0013 */
.L_x_16097:
[----:B------:R-:W-:Y:S05]  /*121c0*/  BSYNC B1 ;  /* 0x0000000000017941 */ /* 0x000fea0003800000 */
.L_x_16095:
        /* <DEDUP_REMOVED lines=9> */
.L_x_16099:
[----:B------:R-:W-:Y:S02]  /*12260*/  IMAD.MOV.U32 R18, RZ, RZ, R63 ;  /* 0x000000ffff127224 */ /* 0x000fe400078e003f */
[----:B------:R-:W-:Y:S02]  /*12270*/  IMAD.MOV.U32 R2, RZ, RZ, R31 ;  /* 0x000000ffff027224 */ /* 0x000fe400078e001f */
[----:B------:R-:W-:Y:S02]  /*12280*/  IMAD.MOV.U32 R63, RZ, RZ, R28 ;  /* 0x000000ffff3f7224 */ /* 0x000fe400078e001c */
[----:B------:R-:W-:Y:S02]  /*12290*/  IMAD.MOV.U32 R31, RZ, RZ, R0 ;  /* 0x000000ffff1f7224 */ /* 0x000fe400078e0000 */
.L_x_16100:
[----:B------:R-:W-:Y:S05]  /*122a0*/  BSYNC B1 ;  /* 0x0000000000017941 */ /* 0x000fea0003800000 */
.L_x_16098:
        /* <DEDUP_REMOVED lines=9> */
.L_x_16102:
[----:B------:R-:W-:Y:S01]  /*12340*/  MOV R19, R18 ;  /* 0x0000001200137202 */ /* 0x000fe20000000f00 */
[----:B------:R-:W-:Y:S02]  /*12350*/  IMAD.MOV.U32 R17, RZ, RZ, R2 ;  /* 0x000000ffff117224 */ /* 0x000fe400078e0002 */
[----:B------:R-:W-:Y:S02]  /*12360*/  IMAD.MOV.U32 R18, RZ, RZ, R35 ;  /* 0x000000ffff127224 */ /* 0x000fe400078e0023 */
[----:B------:R-:W-:Y:S02]  /*12370*/  IMAD.MOV.U32 R2, RZ, RZ, R33 ;  /* 0x000000ffff027224 */ /* 0x000fe400078e0021 */
.L_x_16103:
[----:B------:R-:W-:Y:S05]  /*12380*/  BSYNC B1 ;  /* 0x0000000000017941 */ /* 0x000fea0003800000 */
.L_x_16101:
        /* <DEDUP_REMOVED lines=9> */
.L_x_16105:
[----:B------:R-:W-:Y:S01]  /*12420*/  IMAD.MOV.U32 R28, RZ, RZ, R19 ;  /* 0x000000ffff1c7224 */ /* 0x000fe200078e0013 */
[----:B------:R-:W-:Y:S01]  /*12430*/  MOV R0, R17 ;  /* 0x0000001100007202 */ /* 0x000fe20000000f00 */
[----:B------:R-:W-:Y:S02]  /*12440*/  IMAD.MOV.U32 R19, RZ, RZ, R58 ;  /* 0x000000ffff137224 */ /* 0x000fe400078e003a */
[----:B------:R-:W-:Y:S02]  /*12450*/  IMAD.MOV.U32 R17, RZ, RZ, R56 ;  /* 0x000000ffff117224 */ /* 0x000fe400078e0038 */
.L_x_16106:
[----:B------:R-:W-:Y:S05]  /*12460*/  BSYNC B1 ;  /* 0x0000000000017941 */ /* 0x000fea0003800000 */
.L_x_16104:
        /* <DEDUP_REMOVED lines=9> */
.L_x_16108:
[----:B------:R-:W-:Y:S01]  /*12500*/  IMAD.MOV.U32 R35, RZ, RZ, R28 ;  /* 0x000000ffff237224 */ /* 0x000fe200078e001c */
[----:B------:R-:W-:Y:S01]  /*12510*/  MOV R28, R23 ;  /* 0x00000017001c7202 */ /* 0x000fe20000000f00 */
[----:B------:R-:W-:Y:S02]  /*12520*/  IMAD.MOV.U32 R33, RZ, RZ, R0 ;  /* 0x000000ffff217224 */ /* 0x000fe400078e0000 */
[----:B------:R-:W-:Y:S02]  /*12530*/  IMAD.MOV.U32 R0, RZ, RZ, R7 ;  /* 0x000000ffff007224 */ /* 0x000fe400078e0007 */
.L_x_16109:
[----:B------:R-:W-:Y:S05]  /*12540*/  BSYNC B1 ;  /* 0x0000000000017941 */ /* 0x000fea0003800000 */
.L_x_16107:
        /* <DEDUP_REMOVED lines=9> */
.L_x_16111:
[----:B------:R-:W-:Y:S02]  /*125e0*/  IMAD.MOV.U32 R54, RZ, RZ, R35 ;  /* 0x000000ffff367224 */ /* 0x000fe400078e0023 */
[----:B------:R-:W-:Y:S01]  /*125f0*/  IMAD.MOV.U32 R30, RZ, RZ, R33 ;  /* 0x000000ffff1e7224 */ /* 0x000fe200078e0021 */
[----:B------:R-:W-:Y:S01]  /*12600*/  MOV R33, R6 ;  /* 0x0000000600217202 */ /* 0x000fe20000000f00 */
[----:B------:R-:W-:Y:S02]  /*12610*/  IMAD.MOV.U32 R35, RZ, RZ, R22 ;  /* 0x000000ffff237224 */ /* 0x000fe400078e0016 */
.L_x_16112:
[----:B------:R-:W-:Y:S05]  /*12620*/  BSYNC B1 ;  /* 0x0000000000017941 */ /* 0x000fea0003800000 */
.L_x_16110:
        /* <DEDUP_REMOVED lines=9> */
.L_x_16114:
[----:B------:R-:W-:Y:S02]  /*126c0*/  IMAD.MOV.U32 R23, RZ, RZ, R54 ;  /* 0x000000ffff177224 */ /* 0x000fe400078e0036 */
[----:B------:R-:W-:Y:S02]  /*126d0*/  IMAD.MOV.U32 R7, RZ, RZ, R30 ;  /* 0x000000ffff077224 */ /* 0x000fe400078e001e */
[----:B------:R-:W-:Y:S02]  /*126e0*/  IMAD.MOV.U32 R54, RZ, RZ, R21 ;  /* 0x000000ffff367224 */ /* 0x000fe400078e0015 */
[----:B------:R-:W-:Y:S02]  /*126f0*/  IMAD.MOV.U32 R30, RZ, RZ, R5 ;  /* 0x000000ffff1e7224 */ /* 0x000fe400078e0005 */
.L_x_16115:
[----:B------:R-:W-:Y:S05]  /*12700*/  BSYNC B1 ;  /* 0x0000000000017941 */ /* 0x000fea0003800000 */
.L_x_16113:
        /* <DEDUP_REMOVED lines=9> */
.L_x_16117:
[----:B------:R-:W-:Y:S02]  /*127a0*/  IMAD.MOV.U32 R22, RZ, RZ, R23 ;  /* 0x000000ffff167224 */ /* 0x000fe400078e0017 */
[----:B------:R-:W-:Y:S02]  /*127b0*/  IMAD.MOV.U32 R6, RZ, RZ, R7 ;  /* 0x000000ffff067224 */ /* 0x000fe400078e0007 */
[----:B------:R-:W-:Y:S02]  /*127c0*/  IMAD.MOV.U32 R23, RZ, RZ, R20 ;  /* 0x000000ffff177224 */ /* 0x000fe400078e0014 */
[----:B------:R-:W-:Y:S02]  /*127d0*/  IMAD.MOV.U32 R7, RZ, RZ, R4 ;  /* 0x000000ffff077224 */ /* 0x000fe400078e0004 */
.L_x_16118:
[----:B------:R-:W-:Y:S05]  /*127e0*/  BSYNC B1 ;  /* 0x0000000000017941 */ /* 0x000fea0003800000 */
.L_x_16116:
        /* <DEDUP_REMOVED lines=9> */
.L_x_16120:
[----:B------:R-:W-:Y:S02]  /*12880*/  IMAD.MOV.U32 R21, RZ, RZ, R22 ;  /* 0x000000ffff157224 */ /* 0x000fe400078e0016 */
[----:B------:R-:W-:Y:S02]  /*12890*/  IMAD.MOV.U32 R5, RZ, RZ, R6 ;  /* 0x000000ffff057224 */ /* 0x000fe400078e0006 */
[----:B------:R-:W-:Y:S02]  /*128a0*/  IMAD.MOV.U32 R22, RZ, RZ, R27 ;  /* 0x000000ffff167224 */ /* 0x000fe400078e001b */
[----:B------:R-:W-:Y:S02]  /*128b0*/  IMAD.MOV.U32 R6, RZ, RZ, R11 ;  /* 0x000000ffff067224 */ /* 0x000fe400078e000b */
.L_x_16121:
[----:B------:R-:W-:Y:S05]  /*128c0*/  BSYNC B1 ;  /* 0x0000000000017941 */ /* 0x000fea0003800000 */
.L_x_16119:
        /* <DEDUP_REMOVED lines=9> */
.L_x_16123:
[----:B------:R-:W-:Y:S01]  /*12960*/  MOV R20, R21 ;  /* 0x0000001500147202 */ /* 0x000fe20000000f00 */
[----:B------:R-:W-:Y:S02]  /*12970*/  IMAD.MOV.U32 R4, RZ, RZ, R5 ;  /* 0x000000ffff047224 */ /* 0x000fe400078e0005 */
[----:B------:R-:W-:Y:S02]  /*12980*/  IMAD.MOV.U32 R21, RZ, RZ, R26 ;  /* 0x000000ffff157224 */ /* 0x000fe400078e001a */
[----:B------:R-:W-:Y:S02]  /*12990*/  IMAD.MOV.U32 R5, RZ, RZ, R10 ;  /* 0x000000ffff057224 */ /* 0x000fe400078e000a */
.L_x_16124:
[----:B------:R-:W-:Y:S05]  /*129a0*/  BSYNC B1 ;  /* 0x0000000000017941 */ /* 0x000fea0003800000 */
.L_x_16122:
        /* <DEDUP_REMOVED lines=9> */
.L_x_16126:
[----:B------:R-:W-:Y:S01]  /*12a40*/  IMAD.MOV.U32 R27, RZ, RZ, R20 ;  /* 0x000000ffff1b7224 */ /* 0x000fe200078e0014 */
[----:B------:R-:W-:Y:S01]  /*12a50*/  MOV R11, R4 ;  /* 0x00000004000b7202 */ /* 0x000fe20000000f00 */
[----:B------:R-:W-:Y:S02]  /*12a60*/  IMAD.MOV.U32 R20, RZ, RZ, R25 ;  /* 0x000000ffff147224 */ /* 0x000fe400078e0019 */
[----:B------:R-:W-:Y:S02]  /*12a70*/  IMAD.MOV.U32 R4, RZ, RZ, R9 ;  /* 0x000000ffff047224 */ /* 0x000fe400078e0009 */
.L_x_16127:
[----:B------:R-:W-:Y:S05]  /*12a80*/  BSYNC B1 ;  /* 0x0000000000017941 */ /* 0x000fea0003800000 */
.L_x_16125:
        /* <DEDUP_REMOVED lines=9> */
.L_x_16129:
[----:B------:R-:W-:Y:S01]  /*12b20*/  IMAD.MOV.U32 R9, RZ, RZ, R27 ;  /* 0x000000ffff097224 */ /* 0x000fe200078e001b */
[----:B------:R-:W-:Y:S01]  /*12b30*/  MOV R27, R24 ;  /* 0x00000018001b7202 */ /* 0x000fe20000000f00 */
[----:B------:R-:W-:Y:S02]  /*12b40*/  IMAD.MOV.U32 R10, RZ, RZ, R11 ;  /* 0x000000ffff0a7224 */ /* 0x000fe400078e000b */
[----:B------:R-:W-:Y:S02]  /*12b50*/  IMAD.MOV.U32 R11, RZ, RZ, R8 ;  /* 0x000000ffff0b7224 */ /* 0x000fe400078e0008 */
.L_x_16130:
[----:B------:R-:W-:Y:S05]  /*12b60*/  BSYNC B1 ;  /* 0x0000000000017941 */ /* 0x000fea0003800000 */
.L_x_16128:
        /* <DEDUP_REMOVED lines=9> */
.L_x_16132:
[----:B------:R-:W-:Y:S02]  /*12c00*/  IMAD.MOV.U32 R24, RZ, RZ, R9 ;  /* 0x000000ffff187224 */ /* 0x000fe400078e0009 */
[----:B------:R-:W-:Y:S01]  /*12c10*/  IMAD.MOV.U32 R8, RZ, RZ, R10 ;  /* 0x000000ffff087224 */ /* 0x000fe200078e000a */
[----:B------:R-:W-:Y:S01]  /*12c20*/  MOV R10, R15 ;  /* 0x0000000f000a7202 */ /* 0x000fe20000000f00 */
[----:B------:R-:W-:Y:S02]  /*12c30*/  IMAD.MOV.U32 R9, RZ, RZ, R14 ;  /* 0x000000ffff097224 */ /* 0x000fe400078e000e */
.L_x_16133:
[----:B------:R-:W-:Y:S05]  /*12c40*/  BSYNC B1 ;  /* 0x0000000000017941 */ /* 0x000fea0003800000 */
.L_x_16131:
        /* <DEDUP_REMOVED lines=9> */
.L_x_16135:
[----:B------:R-:W-:Y:S02]  /*12ce0*/  IMAD.MOV.U32 R15, RZ, RZ, R24 ;  /* 0x000000ffff0f7224 */ /* 0x000fe400078e0018 */
[----:B------:R-:W-:Y:S02]  /*12cf0*/  IMAD.MOV.U32 R14, RZ, RZ, R8 ;  /* 0x000000ffff0e7224 */ /* 0x000fe400078e0008 */
[----:B------:R-:W-:Y:S02]  /*12d00*/  IMAD.MOV.U32 R24, RZ, RZ, R29 ;  /* 0x000000ffff187224 */ /* 0x000fe400078e001d */
[----:B------:R-:W-:Y:S02]  /*12d10*/  IMAD.MOV.U32 R8, RZ, RZ, R13 ;  /* 0x000000ffff087224 */ /* 0x000fe400078e000d */
.L_x_16136:
[----:B------:R-:W-:Y:S05]  /*12d20*/  BSYNC B1 ;  /* 0x0000000000017941 */ /* 0x000fea0003800000 */
.L_x_16134:
        /* <DEDUP_REMOVED lines=9> */
.L_x_16138:
[----:B------:R-:W-:Y:S02]  /*12dc0*/  IMAD.MOV.U32 R25, RZ, RZ, R15 ;  /* 0x000000ffff197224 */ /* 0x000fe400078e000f */
[----:B------:R-:W-:Y:S02]  /*12dd0*/  IMAD.MOV.U32 R13, RZ, RZ, R14 ;  /* 0x000000ffff0d7224 */ /* 0x000fe400078e000e */
[----:B------:R-:W-:Y:S02]  /*12de0*/  IMAD.MOV.U32 R15, RZ, RZ, R12 ;  /* 0x000000ffff0f7224 */ /* 0x000fe400078e000c */
[----:B------:R-:W-:Y:S02]  /*12df0*/  IMAD.MOV.U32 R14, RZ, RZ, R3 ;  /* 0x000000ffff0e7224 */ /* 0x000fe400078e0003 */
.L_x_16139:
[----:B------:R-:W-:Y:S05]  /*12e00*/  BSYNC B1 ;  /* 0x0000000000017941 */ /* 0x000fea0003800000 */
.L_x_16137:
        /* <DEDUP_REMOVED lines=16> */
.L_x_16141:
[----:B------:R-:W-:Y:S02]  /*12f10*/  IMAD.MOV.U32 R29, RZ, RZ, R16 ;  /* 0x000000ffff1d7224 */ /* 0x000fe400078e0010 */
[----:B------:R-:W-:Y:S02]  /*12f20*/  IMAD.MOV.U32 R3, RZ, RZ, R64 ;  /* 0x000000ffff037224 */ /* 0x000fe400078e0040 */
[----:B------:R-:W-:Y:S02]  /*12f30*/  IMAD.MOV.U32 R64, RZ, RZ, R31 ;  /* 0x000000ffff407224 */ /* 0x000fe400078e001f */
[----:B------:R-:W-:Y:S02]  /*12f40*/  IMAD.MOV.U32 R16, RZ, RZ, R63 ;  /* 0x000000ffff107224 */ /* 0x000fe400078e003f */
.L_x_16142:
[----:B------:R-:W-:Y:S05]  /*12f50*/  BSYNC B1 ;  /* 0x0000000000017941 */ /* 0x000fea0003800000 */
.L_x_16140:
        /* <DEDUP_REMOVED lines=9> */
.L_x_16144:
[----:B------:R-:W-:Y:S02]  /*12ff0*/  IMAD.MOV.U32 R26, RZ, RZ, R29 ;  /* 0x000000ffff1a7224 */ /* 0x000fe400078e001d */
[----:B------:R-:W-:Y:S02]  /*13000*/  IMAD.MOV.U32 R12, RZ, RZ, R3 ;  /* 0x000000ffff0c7224 */ /* 0x000fe400078e0003 */
[----:B------:R-:W-:Y:S02]  /*13010*/  IMAD.MOV.U32 R29, RZ, RZ, R18 ;  /* 0x000000ffff1d7224 */ /* 0x000fe400078e0012 */
[----:B------:R-:W-:Y:S02]  /*13020*/  IMAD.MOV.U32 R3, RZ, RZ, R2 ;  /* 0x000000ffff037224 */ /* 0x000fe400078e0002 */
.L_x_16145:
[----:B------:R-:W-:Y:S05]  /*13030*/  BSYNC B1 ;  /* 0x0000000000017941 */ /* 0x000fea0003800000 */
.L_x_16143:
        /* <DEDUP_REMOVED lines=9> */
.L_x_16147:
[----:B------:R-:W-:Y:S02]  /*130d0*/  IMAD.MOV.U32 R61, RZ, RZ, R26 ;  /* 0x000000ffff3d7224 */ /* 0x000fe400078e001a */
[----:B------:R-:W-:Y:S02]  /*130e0*/  IMAD.MOV.U32 R31, RZ, RZ, R12 ;  /* 0x000000ffff1f7224 */ /* 0x000fe400078e000c */
[----:B------:R-:W-:Y:S02]  /*130f0*/  IMAD.MOV.U32 R26, RZ, RZ, R19 ;  /* 0x000000ffff1a7224 */ /* 0x000fe400078e0013 */
[----:B------:R-:W-:Y:S02]  /*13100*/  IMAD.MOV.U32 R12, RZ, RZ, R17 ;  /* 0x000000ffff0c7224 */ /* 0x000fe400078e0011 */
.L_x_16148:
[----:B------:R-:W-:Y:S05]  /*13110*/  BSYNC B1 ;  /* 0x0000000000017941 */ /* 0x000fea0003800000 */
.L_x_16146:
        /* <DEDUP_REMOVED lines=9> */
.L_x_16150:
[----:B------:R-:W-:Y:S01]  /*131b0*/  MOV R18, R61 ;  /* 0x0000003d00127202 */ /* 0x000fe20000000f00 */
[----:B------:R-:W-:Y:S02]  /*131c0*/  IMAD.MOV.U32 R2, RZ, RZ, R31 ;  /* 0x000000ffff027224 */ /* 0x000fe400078e001f */
[----:B------:R-:W-:Y:S02]  /*131d0*/  IMAD.MOV.U32 R61, RZ, RZ, R28 ;  /* 0x000000ffff3d7224 */ /* 0x000fe400078e001c */
[----:B------:R-:W-:Y:S02]  /*131e0*/  IMAD.MOV.U32 R31, RZ, RZ, R0 ;  /* 0x000000ffff1f7224 */ /* 0x000fe400078e0000 */
.L_x_16151:
[----:B------:R-:W-:Y:S05]  /*131f0*/  BSYNC B1 ;  /* 0x0000000000017941 */ /* 0x000fea0003800000 */
.L_x_16149:
        /* <DEDUP_REMOVED lines=9> */
.L_x_16153:
[----:B------:R-:W-:Y:S01]  /*13290*/  IMAD.MOV.U32 R19, RZ, RZ, R18 ;  /* 0x000000ffff137224 */ /* 0x000fe200078e0012 */
[----:B------:R-:W-:Y:S01]  /*132a0*/  MOV R17, R2 ;  /* 0x0000000200117202 */ /* 0x000fe20000000f00 */
[----:B------:R-:W-:Y:S02]  /*132b0*/  IMAD.MOV.U32 R18, RZ, RZ, R35 ;  /* 0x000000ffff127224 */ /* 0x000fe400078e0023 */
[----:B------:R-:W-:Y:S02]  /*132c0*/  IMAD.MOV.U32 R2, RZ, RZ, R33 ;  /* 0x000000ffff027224 */ /* 0x000fe400078e0021 */
.L_x_16154:
[----:B------:R-:W-:Y:S05]  /*132d0*/  BSYNC B1 ;  /* 0x0000000000017941 */ /* 0x000fea0003800000 */
.L_x_16152:
        /* <DEDUP_REMOVED lines=9> */
.L_x_16156:
[----:B------:R-:W-:Y:S01]  /*13370*/  IMAD.MOV.U32 R28, RZ, RZ, R19 ;  /* 0x000000ffff1c7224 */ /* 0x000fe200078e0013 */
[----:B------:R-:W-:Y:S01]  /*13380*/  MOV R19, R54 ;  /* 0x0000003600137202 */ /* 0x000fe20000000f00 */
[----:B------:R-:W-:Y:S02]  /*13390*/  IMAD.MOV.U32 R0, RZ, RZ, R17 ;  /* 0x000000ffff007224 */ /* 0x000fe400078e0011 */
[----:B------:R-:W-:Y:S02]  /*133a0*/  IMAD.MOV.U32 R17, RZ, RZ, R30 ;  /* 0x000000ffff117224 */ /* 0x000fe400078e001e */
.L_x_16157:
[----:B------:R-:W-:Y:S05]  /*133b0*/  BSYNC B1 ;  /* 0x0000000000017941 */ /* 0x000fea0003800000 */
.L_x_16155:
        /* <DEDUP_REMOVED lines=9> */
.L_x_16159:
[----:B------:R-:W-:Y:S02]  /*13450*/  IMAD.MOV.U32 R35, RZ, RZ, R28 ;  /* 0x000000ffff237224 */ /* 0x000fe400078e001c */
[----:B------:R-:W-:Y:S01]  /*13460*/  IMAD.MOV.U32 R33, RZ, RZ, R0 ;  /* 0x000000ffff217224 */ /* 0x000fe200078e0000 */
[----:B------:R-:W-:Y:S01]  /*13470*/  MOV R0, R7 ;  /* 0x0000000700007202 */ /* 0x000fe20000000f00 */
[----:B------:R-:W-:Y:S02]  /*13480*/  IMAD.MOV.U32 R28, RZ, RZ, R23 ;  /* 0x000000ffff1c7224 */ /* 0x000fe400078e0017 */
.L_x_16160:
[----:B------:R-:W-:Y:S05]  /*13490*/  BSYNC B1 ;  /* 0x0000000000017941 */ /* 0x000fea0003800000 */
.L_x_16158:
        /* <DEDUP_REMOVED lines=9> */
.L_x_16162:
[----:B------:R-:W-:Y:S02]  /*13530*/  IMAD.MOV.U32 R52, RZ, RZ, R35 ;  /* 0x000000ffff347224 */ /* 0x000fe400078e0023 */
[----:B------:R-:W-:Y:S02]  /*13540*/  IMAD.MOV.U32 R30, RZ, RZ, R33 ;  /* 0x000000ffff1e7224 */ /* 0x000fe400078e0021 */
[----:B------:R-:W-:Y:S02]  /*13550*/  IMAD.MOV.U32 R35, RZ, RZ, R22 ;  /* 0x000000ffff237224 */ /* 0x000fe400078e0016 */
[----:B------:R-:W-:Y:S02]  /*13560*/  IMAD.MOV.U32 R33, RZ, RZ, R6 ;  /* 0x000000ffff217224 */ /* 0x000fe400078e0006 */
.L_x_16163:
[----:B------:R-:W-:Y:S05]  /*13570*/  BSYNC B1 ;  /* 0x0000000000017941 */ /* 0x000fea0003800000 */
.L_x_16161:
        /* <DEDUP_REMOVED lines=9> */
.L_x_16165:
[----:B------:R-:W-:Y:S02]  /*13610*/  IMAD.MOV.U32 R23, RZ, RZ, R52 ;  /* 0x000000ffff177224 */ /* 0x000fe400078e0034 */
[----:B------:R-:W-:Y:S02]  /*13620*/  IMAD.MOV.U32 R7, RZ, RZ, R30 ;  /* 0x000000ffff077224 */ /* 0x000fe400078e001e */
[----:B------:R-:W-:Y:S02]  /*13630*/  IMAD.MOV.U32 R52, RZ, RZ, R21 ;  /* 0x000000ffff347224 */ /* 0x000fe400078e0015 */
[----:B------:R-:W-:Y:S02]  /*13640*/  IMAD.MOV.U32 R30, RZ, RZ, R5 ;  /* 0x000000ffff1e7224 */ /* 0x000fe400078e0005 */
.L_x_16166:
[----:B------:R-:W-:Y:S05]  /*13650*/  BSYNC B1 ;  /* 0x0000000000017941 */ /* 0x000fea0003800000 */
.L_x_16164:
        /* <DEDUP_REMOVED lines=9> */
.L_x_16168:
[----:B------:R-:W-:Y:S02]  /*136f0*/  IMAD.MOV.U32 R22, RZ, RZ, R23 ;  /* 0x000000ffff167224 */ /* 0x000fe400078e0017 */
[----:B------:R-:W-:Y:S02]  /*13700*/  IMAD.MOV.U32 R6, RZ, RZ, R7 ;  /* 0x000000ffff067224 */ /* 0x000fe400078e0007 */
[----:B------:R-:W-:Y:S02]  /*13710*/  IMAD.MOV.U32 R23, RZ, RZ, R20 ;  /* 0x000000ffff177224 */ /* 0x000fe400078e0014 */
[----:B------:R-:W-:Y:S02]  /*13720*/  IMAD.MOV.U32 R7, RZ, RZ, R4 ;  /* 0x000000ffff077224 */ /* 0x000fe400078e0004 */
.L_x_16169:
[----:B------:R-:W-:Y:S05]  /*13730*/  BSYNC B1 ;  /* 0x0000000000017941 */ /* 0x000fea0003800000 */
.L_x_16167:
        /* <DEDUP_REMOVED lines=9> */
.L_x_16171:
[----:B------:R-:W-:Y:S01]  /*137d0*/  MOV R4, R22 ;  /* 0x0000001600047202 */ /* 0x000fe20000000f00 */
[----:B------:R-:W-:Y:S02]  /*137e0*/  IMAD.MOV.U32 R5, RZ, RZ, R6 ;  /* 0x000000ffff057224 */ /* 0x000fe400078e0006 */
[----:B------:R-:W-:Y:S02]  /*137f0*/  IMAD.MOV.U32 R22, RZ, RZ, R27 ;  /* 0x000000ffff167224 */ /* 0x000fe400078e001b */
[----:B------:R-:W-:Y:S02]  /*13800*/  IMAD.MOV.U32 R6, RZ, RZ, R11 ;  /* 0x000000ffff067224 */ /* 0x000fe400078e000b */
.L_x_16172:
[----:B------:R-:W-:Y:S05]  /*13810*/  BSYNC B1 ;  /* 0x0000000000017941 */ /* 0x000fea0003800000 */
.L_x_16170:
        /* <DEDUP_REMOVED lines=9> */
.L_x_16174:
[----:B------:R-:W-:Y:S01]  /*138b0*/  IMAD.MOV.U32 R21, RZ, RZ, R4 ;  /* 0x000000ffff157224 */ /* 0x000fe200078e0004 */
[----:B------:R-:W-:Y:S01]  /*138c0*/  MOV R11, R5 ;  /* 0x00000005000b7202 */ /* 0x000fe20000000f00 */
[----:B------:R-:W-:Y:S02]  /*138d0*/  IMAD.MOV.U32 R4, RZ, RZ, R9 ;  /* 0x000000ffff047224 */ /* 0x000fe400078e0009 */
[----:B------:R-:W-:Y:S02]  /*138e0*/  IMAD.MOV.U32 R5, RZ, RZ, R10 ;  /* 0x000000ffff057224 */ /* 0x000fe400078e000a */
.L_x_16175:
[----:B------:R-:W-:Y:S05]  /*138f0*/  BSYNC B1 ;  /* 0x0000000000017941 */ /* 0x000fea0003800000 */
.L_x_16173:
        /* <DEDUP_REMOVED lines=9> */
.L_x_16177:
[----:B------:R-:W-:Y:S01]  /*13990*/  IMAD.MOV.U32 R10, RZ, RZ, R21 ;  /* 0x000000ffff0a7224 */ /* 0x000fe200078e0015 */
[----:B------:R-:W-:Y:S01]  /*139a0*/  MOV R21, R24 ;  /* 0x0000001800157202 */ /* 0x000fe20000000f00 */
[----:B------:R-:W-:Y:S02]  /*139b0*/  IMAD.MOV.U32 R9, RZ, RZ, R11 ;  /* 0x000000ffff097224 */ /* 0x000fe400078e000b */
[----:B------:R-:W-:Y:S02]  /*139c0*/  IMAD.MOV.U32 R11, RZ, RZ, R8 ;  /* 0x000000ffff0b7224 */ /* 0x000fe400078e0008 */
.L_x_16178:
[----:B------:R-:W-:Y:S05]  /*139d0*/  BSYNC B1 ;  /* 0x0000000000017941 */ /* 0x000fea0003800000 */
.L_x_16176:
        /* <DEDUP_REMOVED lines=9> */
.L_x_16180:
[----:B------:R-:W-:Y:S02]  /*13a70*/  IMAD.MOV.U32 R20, RZ, RZ, R10 ;  /* 0x000000ffff147224 */ /* 0x000fe400078e000a */
[----:B------:R-:W-:Y:S01]  /*13a80*/  IMAD.MOV.U32 R8, RZ, RZ, R9 ;  /* 0x000000ffff087224 */ /* 0x000fe200078e0009 */
[----:B------:R-:W-:Y:S01]  /*13a90*/  MOV R9, R14 ;  /* 0x0000000e00097202 */ /* 0x000fe20000000f00 */
[----:B------:R-:W-:Y:S02]  /*13aa0*/  IMAD.MOV.U32 R10, RZ, RZ, R15 ;  /* 0x000000ffff0a7224 */ /* 0x000fe400078e000f */
.L_x_16181:
[----:B------:R-:W-:Y:S05]  /*13ab0*/  BSYNC B1 ;  /* 0x0000000000017941 */ /* 0x000fea0003800000 */
.L_x_16179:
        /* <DEDUP_REMOVED lines=9> */
.L_x_16183:
[----:B------:R-:W-:Y:S02]  /*13b50*/  IMAD.MOV.U32 R15, RZ, RZ, R20 ;  /* 0x000000ffff0f7224 */ /* 0x000fe400078e0014 */
[----:B------:R-:W-:Y:S02]  /*13b60*/  IMAD.MOV.U32 R14, RZ, RZ, R8 ;  /* 0x000000ffff0e7224 */ /* 0x000fe400078e0008 */
[----:B------:R-:W-:Y:S02]  /*13b70*/  IMAD.MOV.U32 R20, RZ, RZ, R25 ;  /* 0x000000ffff147224 */ /* 0x000fe400078e0019 */
[----:B------:R-:W-:Y:S02]  /*13b80*/  IMAD.MOV.U32 R8, RZ, RZ, R13 ;  /* 0x000000ffff087224 */ /* 0x000fe400078e000d */
.L_x_16184:
[----:B------:R-:W-:Y:S05]  /*13b90*/  BSYNC B1 ;  /* 0x0000000000017941 */ /* 0x000fea0003800000 */
.L_x_16182:
        /* <DEDUP_REMOVED lines=16> */
.L_x_16186:
[----:B------:R-:W-:Y:S01]  /*13ca0*/  IMAD.MOV.U32 R25, RZ, RZ, R16 ;  /* 0x000000ffff197224 */ /* 0x000fe200078e0010 */
[----:B------:R-:W-:Y:S01]  /*13cb0*/  MOV R16, R29 ;  /* 0x0000001d00107202 */ /* 0x000fe20000000f00 */
[----:B------:R-:W-:Y:S02]  /*13cc0*/  IMAD.MOV.U32 R13, RZ, RZ, R64 ;  /* 0x000000ffff0d7224 */ /* 0x000fe400078e0040 */
[----:B------:R-:W-:Y:S02]  /*13cd0*/  IMAD.MOV.U32 R64, RZ, RZ, R3 ;  /* 0x000000ffff407224 */ /* 0x000fe400078e0003 */
.L_x_16187:
[----:B------:R-:W-:Y:S05]  /*13ce0*/  BSYNC B1 ;  /* 0x0000000000017941 */ /* 0x000fea0003800000 */
.L_x_16185:
        /* <DEDUP_REMOVED lines=9> */
.L_x_16189:
[----:B------:R-:W-:Y:S02]  /*13d80*/  IMAD.MOV.U32 R50, RZ, RZ, R25 ;  /* 0x000000ffff327224 */ /* 0x000fe400078e0019 */
[----:B------:R-:W-:Y:S02]  /*13d90*/  IMAD.MOV.U32 R24, RZ, RZ, R13 ;  /* 0x000000ffff187224 */ /* 0x000fe400078e000d */
[----:B------:R-:W-:Y:S02]  /*13da0*/  IMAD.MOV.U32 R25, RZ, RZ, R26 ;  /* 0x000000ffff197224 */ /* 0x000fe400078e001a */
[----:B------:R-:W-:Y:S02]  /*13db0*/  IMAD.MOV.U32 R13, RZ, RZ, R12 ;  /* 0x000000ffff0d7224 */ /* 0x000fe400078e000c */
.L_x_16190:
[----:B------:R-:W-:Y:S05]  /*13dc0*/  BSYNC B1 ;  /* 0x0000000000017941 */ /* 0x000fea0003800000 */
.L_x_16188:
        /* <DEDUP_REMOVED lines=9> */
.L_x_16192:
[----:B------:R-:W-:Y:S02]  /*13e60*/  IMAD.MOV.U32 R27, RZ, RZ, R50 ;  /* 0x000000ffff1b7224 */ /* 0x000fe400078e0032 */
[----:B------:R-:W-:Y:S02]  /*13e70*/  IMAD.MOV.U32 R3, RZ, RZ, R24 ;  /* 0x000000ffff037224 */ /* 0x000fe400078e0018 */
[----:B------:R-:W-:Y:S02]  /*13e80*/  IMAD.MOV.U32 R50, RZ, RZ, R61 ;  /* 0x000000ffff327224 */ /* 0x000fe400078e003d */
[----:B------:R-:W-:Y:S02]  /*13e90*/  IMAD.MOV.U32 R24, RZ, RZ, R31 ;  /* 0x000000ffff187224 */ /* 0x000fe400078e001f */
.L_x_16193:
[----:B------:R-:W-:Y:S05]  /*13ea0*/  BSYNC B1 ;  /* 0x0000000000017941 */ /* 0x000fea0003800000 */
.L_x_16191:
        /* <DEDUP_REMOVED lines=9> */
.L_x_16195:
[----:B------:R-:W-:Y:S02]  /*13f40*/  IMAD.MOV.U32 R26, RZ, RZ, R27 ;  /* 0x000000ffff1a7224 */ /* 0x000fe400078e001b */
[----:B------:R-:W-:Y:S02]  /*13f50*/  IMAD.MOV.U32 R12, RZ, RZ, R3 ;  /* 0x000000ffff0c7224 */ /* 0x000fe400078e0003 */
[----:B------:R-:W-:Y:S02]  /*13f60*/  IMAD.MOV.U32 R27, RZ, RZ, R18 ;  /* 0x000000ffff1b7224 */ /* 0x000fe400078e0012 */
[----:B------:R-:W-:Y:S02]  /*13f70*/  IMAD.MOV.U32 R3, RZ, RZ, R2 ;  /* 0x000000ffff037224 */ /* 0x000fe400078e0002 */
.L_x_16196:
[----:B------:R-:W-:Y:S05]  /*13f80*/  BSYNC B1 ;  /* 0x0000000000017941 */ /* 0x000fea0003800000 */
.L_x_16194:
        /* <DEDUP_REMOVED lines=9> */
.L_x_16198:
[----:B------:R-:W-:Y:S01]  /*14020*/  MOV R31, R26 ;  /* 0x0000001a001f7202 */ /* 0x000fe20000000f00 */
[----:B------:R-:W-:Y:S02]  /*14030*/  IMAD.MOV.U32 R29, RZ, RZ, R12 ;  /* 0x000000ffff1d7224 */ /* 0x000fe400078e000c */
[----:B------:R-:W-:Y:S02]  /*14040*/  IMAD.MOV.U32 R26, RZ, RZ, R19 ;  /* 0x000000ffff1a7224 */ /* 0x000fe400078e0013 */
[----:B------:R-:W-:Y:S02]  /*14050*/  IMAD.MOV.U32 R12, RZ, RZ, R17 ;  /* 0x000000ffff0c7224 */ /* 0x000fe400078e0011 */
.L_x_16199:
[----:B------:R-:W-:Y:S05]  /*14060*/  BSYNC B1 ;  /* 0x0000000000017941 */ /* 0x000fea0003800000 */
.L_x_16197:
        /* <DEDUP_REMOVED lines=9> */
.L_x_16201:
[----:B------:R-:W-:Y:S01]  /*14100*/  IMAD.MOV.U32 R18, RZ, RZ, R31 ;  /* 0x000000ffff127224 */ /* 0x000fe200078e001f */
[----:B------:R-:W-:Y:S01]  /*14110*/  MOV R2, R29 ;  /* 0x0000001d00027202 */ /* 0x000fe20000000f00 */
[----:B------:R-:W-:Y:S02]  /*14120*/  IMAD.MOV.U32 R31, RZ, RZ, R28 ;  /* 0x000000ffff1f7224 */ /* 0x000fe400078e001c */
[----:B------:R-:W-:Y:S02]  /*14130*/  IMAD.MOV.U32 R29, RZ, RZ, R0 ;  /* 0x000000ffff1d7224 */ /* 0x000fe400078e0000 */
.L_x_16202:
[----:B------:R-:W-:Y:S05]  /*14140*/  BSYNC B1 ;  /* 0x0000000000017941 */ /* 0x000fea0003800000 */
.L_x_16200:
        /* <DEDUP_REMOVED lines=9> */
.L_x_16204:
[----:B------:R-:W-:Y:S01]  /*141e0*/  IMAD.MOV.U32 R19, RZ, RZ, R18 ;  /* 0x000000ffff137224 */ /* 0x000fe200078e0012 */
[----:B------:R-:W-:Y:S01]  /*141f0*/  MOV R18, R35 ;  /* 0x0000002300127202 */ /* 0x000fe20000000f00 */
[----:B------:R-:W-:Y:S02]  /*14200*/  IMAD.MOV.U32 R17, RZ, RZ, R2 ;  /* 0x000000ffff117224 */ /* 0x000fe400078e0002 */
[----:B------:R-:W-:Y:S02]  /*14210*/  IMAD.MOV.U32 R2, RZ, RZ, R33 ;  /* 0x000000ffff027224 */ /* 0x000fe400078e0021 */
.L_x_16205:
[----:B------:R-:W-:Y:S05]  /*14220*/  BSYNC B1 ;  /* 0x0000000000017941 */ /* 0x000fea0003800000 */
.L_x_16203:
        /* <DEDUP_REMOVED lines=9> */
.L_x_16207:
[----:B------:R-:W-:Y:S02]  /*142c0*/  IMAD.MOV.U32 R28, RZ, RZ, R19 ;  /* 0x000000ffff1c7224 */ /* 0x000fe400078e0013 */
[----:B------:R-:W-:Y:S01]  /*142d0*/  IMAD.MOV.U32 R0, RZ, RZ, R17 ;  /* 0x000000ffff007224 */ /* 0x000fe200078e0011 */
[----:B------:R-:W-:Y:S01]  /*142e0*/  MOV R17, R30 ;  /* 0x0000001e00117202 */ /* 0x000fe20000000f00 */
[----:B------:R-:W-:Y:S02]  /*142f0*/  IMAD.MOV.U32 R19, RZ, RZ, R52 ;  /* 0x000000ffff137224 */ /* 0x000fe400078e0034 */
.L_x_16208:
[----:B------:R-:W-:Y:S05]  /*14300*/  BSYNC B1 ;  /* 0x0000000000017941 */ /* 0x000fea0003800000 */
.L_x_16206:
        /* <DEDUP_REMOVED lines=9> */
.L_x_16210:
[----:B------:R-:W-:Y:S02]  /*143a0*/  IMAD.MOV.U32 R35, RZ, RZ, R28 ;  /* 0x000000ffff237224 */ /* 0x000fe400078e001c */
[----:B------:R-:W-:Y:S02]  /*143b0*/  IMAD.MOV.U32 R33, RZ, RZ, R0 ;  /* 0x000000ffff217224 */ /* 0x000fe400078e0000 */
[----:B------:R-:W-:Y:S02]  /*143c0*/  IMAD.MOV.U32 R28, RZ, RZ, R23 ;  /* 0x000000ffff1c7224 */ /* 0x000fe400078e0017 */
[----:B------:R-:W-:Y:S02]  /*143d0*/  IMAD.MOV.U32 R0, RZ, RZ, R7 ;  /* 0x000000ffff007224 */ /* 0x000fe400078e0007 */
.L_x_16211:
[----:B------:R-:W-:Y:S05]  /*143e0*/  BSYNC B1 ;  /* 0x0000000000017941 */ /* 0x000fea0003800000 */
.L_x_16209:
        /* <DEDUP_REMOVED lines=9> */
.L_x_16213:
[----:B------:R-:W-:Y:S02]  /*14480*/  IMAD.MOV.U32 R7, RZ, RZ, R35 ;  /* 0x000000ffff077224 */ /* 0x000fe400078e0023 */
[----:B------:R-:W-:Y:S02]  /*14490*/  IMAD.MOV.U32 R30, RZ, RZ, R33 ;  /* 0x000000ffff1e7224 */ /* 0x000fe400078e0021 */
[----:B------:R-:W-:Y:S02]  /*144a0*/  IMAD.MOV.U32 R35, RZ, RZ, R22 ;  /* 0x000000ffff237224 */ /* 0x000fe400078e0016 */
[----:B------:R-:W-:Y:S02]  /*144b0*/  IMAD.MOV.U32 R33, RZ, RZ, R6 ;  /* 0x000000ffff217224 */ /* 0x000fe400078e0006 */
.L_x_16214:
[----:B------:R-:W-:Y:S05]  /*144c0*/  BSYNC B1 ;  /* 0x0000000000017941 */ /* 0x000fea0003800000 */
.L_x_16212:
        /* <DEDUP_REMOVED lines=9> */
.L_x_16216:
[----:B------:R-:W-:Y:S02]  /*14560*/  IMAD.MOV.U32 R22, RZ, RZ, R7 ;  /* 0x000000ffff167224 */ /* 0x000fe400078e0007 */
[----:B------:R-:W-:Y:S02]  /*14570*/  IMAD.MOV.U32 R6, RZ, RZ, R30 ;  /* 0x000000ffff067224 */ /* 0x000fe400078e001e */
[----:B------:R-:W-:Y:S02]  /*14580*/  IMAD.MOV.U32 R7, RZ, RZ, R4 ;  /* 0x000000ffff077224 */ /* 0x000fe400078e0004 */
[----:B------:R-:W-:Y:S02]  /*14590*/  IMAD.MOV.U32 R30, RZ, RZ, R5 ;  /* 0x000000ffff1e7224 */ /* 0x000fe400078e0005 */
.L_x_16217:
[----:B------:R-:W-:Y:S05]  /*145a0*/  BSYNC B1 ;  /* 0x0000000000017941 */ /* 0x000fea0003800000 */
.L_x_16215:
        /* <DEDUP_REMOVED lines=9> */
.L_x_16219:
[----:B------:R-:W-:Y:S01]  /*14640*/  MOV R5, R22 ;  /* 0x0000001600057202 */ /* 0x000fe20000000f00 */
[----:B------:R-:W-:Y:S02]  /*14650*/  IMAD.MOV.U32 R4, RZ, RZ, R6 ;  /* 0x000000ffff047224 */ /* 0x000fe400078e0006 */
[----:B------:R-:W-:Y:S02]  /*14660*/  IMAD.MOV.U32 R22, RZ, RZ, R21 ;  /* 0x000000ffff167224 */ /* 0x000fe400078e0015 */
[----:B------:R-:W-:Y:S02]  /*14670*/  IMAD.MOV.U32 R6, RZ, RZ, R11 ;  /* 0x000000ffff067224 */ /* 0x000fe400078e000b */
.L_x_16220:
[----:B------:R-:W-:Y:S05]  /*14680*/  BSYNC B1 ;  /* 0x0000000000017941 */ /* 0x000fea0003800000 */
.L_x_16218:
        /* <DEDUP_REMOVED lines=9> */
.L_x_16222:
[----:B------:R-:W-:Y:S01]  /*14720*/  IMAD.MOV.U32 R21, RZ, RZ, R5 ;  /* 0x000000ffff157224 */ /* 0x000fe200078e0005 */
[----:B------:R-:W-:Y:S01]  /*14730*/  MOV R11, R4 ;  /* 0x00000004000b7202 */ /* 0x000fe20000000f00 */
[----:B------:R-:W-:Y:S02]  /*14740*/  IMAD.MOV.U32 R5, RZ, RZ, R10 ;  /* 0x000000ffff057224 */ /* 0x000fe400078e000a */
[----:B------:R-:W-:Y:S02]  /*14750*/  IMAD.MOV.U32 R4, RZ, RZ, R9 ;  /* 0x000000ffff047224 */ /* 0x000fe400078e0009 */
.L_x_16223:
[----:B------:R-:W-:Y:S05]  /*14760*/  BSYNC B1 ;  /* 0x0000000000017941 */ /* 0x000fea0003800000 */
.L_x_16221:
        /* <DEDUP_REMOVED lines=9> */
.L_x_16225:
[----:B------:R-:W-:Y:S01]  /*14800*/  IMAD.MOV.U32 R10, RZ, RZ, R21 ;  /* 0x000000ffff0a7224 */ /* 0x000fe200078e0015 */
[----:B------:R-:W-:Y:S01]  /*14810*/  MOV R21, R20 ;  /* 0x0000001400157202 */ /* 0x000fe20000000f00 */
[----:B------:R-:W-:Y:S02]  /*14820*/  IMAD.MOV.U32 R9, RZ, RZ, R11 ;  /* 0x000000ffff097224 */ /* 0x000fe400078e000b */
[----:B------:R-:W-:Y:S02]  /*14830*/  IMAD.MOV.U32 R11, RZ, RZ, R8 ;  /* 0x000000ffff0b7224 */ /* 0x000fe400078e0008 */
.L_x_16226:
[----:B------:R-:W-:Y:S05]  /*14840*/  BSYNC B1 ;  /* 0x0000000000017941 */ /* 0x000fea0003800000 */
.L_x_16224:
        /* <DEDUP_REMOVED lines=9> */
.L_x_16228:
[----:B------:R-:W-:Y:S02]  /*148e0*/  IMAD.MOV.U32 R20, RZ, RZ, R10 ;  /* 0x000000ffff147224 */ /* 0x000fe400078e000a */
[----:B------:R-:W-:Y:S01]  /*148f0*/  IMAD.MOV.U32 R8, RZ, RZ, R9 ;  /* 0x000000ffff087224 */ /* 0x000fe200078e0009 */
[----:B------:R-:W-:Y:S01]  /*14900*/  MOV R9, R14 ;  /* 0x0000000e00097202 */ /* 0x000fe20000000f00 */
[----:B------:R-:W-:Y:S02]  /*14910*/  IMAD.MOV.U32 R10, RZ, RZ, R15 ;  /* 0x000000ffff0a7224 */ /* 0x000fe400078e000f */
.L_x_16229:
[----:B------:R-:W-:Y:S05]  /*14920*/  BSYNC B1 ;  /* 0x0000000000017941 */ /* 0x000fea0003800000 */
.L_x_16227:
        /* <DEDUP_REMOVED lines=16> */
.L_x_16231:
[----:B------:R-:W-:Y:S02]  /*14a30*/  IMAD.MOV.U32 R23, RZ, RZ, R16 ;  /* 0x000000ffff177224 */ /* 0x000fe400078e0010 */
[----:B------:R-:W-:Y:S01]  /*14a40*/  IMAD.MOV.U32 R15, RZ, RZ, R64 ;  /* 0x000000ffff0f7224 */ /* 0x000fe200078e0040 */
[----:B------:R-:W-:Y:S01]  /*14a50*/  MOV R64, R13 ;  /* 0x0000000d00407202 */ /* 0x000fe20000000f00 */
[----:B------:R-:W-:Y:S02]  /*14a60*/  IMAD.MOV.U32 R16, RZ, RZ, R25 ;  /* 0x000000ffff107224 */ /* 0x000fe400078e0019 */
.L_x_16232:
[----:B------:R-:W-:Y:S05]  /*14a70*/  BSYNC B1 ;  /* 0x0000000000017941 */ /* 0x000fea0003800000 */
.L_x_16230:
        /* <DEDUP_REMOVED lines=9> */
.L_x_16234:
[----:B------:R-:W-:Y:S02]  /*14b10*/  IMAD.MOV.U32 R48, RZ, RZ, R23 ;  /* 0x000000ffff307224 */ /* 0x000fe400078e0017 */
[----:B------:R-:W-:Y:S01]  /*14b20*/  IMAD.MOV.U32 R14, RZ, RZ, R15 ;  /* 0x000000ffff0e7224 */ /* 0x000fe200078e000f */
[----:B------:R-:W-:Y:S01]  /*14b30*/  MOV R15, R24 ;  /* 0x00000018000f7202 */ /* 0x000fe20000000f00 */
[----:B------:R-:W-:Y:S02]  /*14b40*/  IMAD.MOV.U32 R23, RZ, RZ, R50 ;  /* 0x000000ffff177224 */ /* 0x000fe400078e0032 */
.L_x_16235:
[----:B------:R-:W-:Y:S05]  /*14b50*/  BSYNC B1 ;  /* 0x0000000000017941 */ /* 0x000fea0003800000 */
.L_x_16233:
        /* <DEDUP_REMOVED lines=9> */
.L_x_16237:
[----:B------:R-:W-:Y:S02]  /*14bf0*/  IMAD.MOV.U32 R25, RZ, RZ, R48 ;  /* 0x000000ffff197224 */ /* 0x000fe400078e0030 */
[----:B------:R-:W-:Y:S02]  /*14c00*/  IMAD.MOV.U32 R13, RZ, RZ, R14 ;  /* 0x000000ffff0d7224 */ /* 0x000fe400078e000e */
[----:B------:R-:W-:Y:S02]  /*14c10*/  IMAD.MOV.U32 R48, RZ, RZ, R27 ;  /* 0x000000ffff307224 */ /* 0x000fe400078e001b */
[----:B------:R-:W-:Y:S02]  /*14c20*/  IMAD.MOV.U32 R14, RZ, RZ, R3 ;  /* 0x000000ffff0e7224 */ /* 0x000fe400078e0003 */
.L_x_16238:
[----:B------:R-:W-:Y:S05]  /*14c30*/  BSYNC B1 ;  /* 0x0000000000017941 */ /* 0x000fea0003800000 */
.L_x_16236:
        /* <DEDUP_REMOVED lines=9> */
.L_x_16240:
[----:B------:R-:W-:Y:S02]  /*14cd0*/  IMAD.MOV.U32 R50, RZ, RZ, R25 ;  /* 0x000000ffff327224 */ /* 0x000fe400078e0019 */
[----:B------:R-:W-:Y:S02]  /*14ce0*/  IMAD.MOV.U32 R24, RZ, RZ, R13 ;  /* 0x000000ffff187224 */ /* 0x000fe400078e000d */
[----:B------:R-:W-:Y:S02]  /*14cf0*/  IMAD.MOV.U32 R25, RZ, RZ, R26 ;  /* 0x000000ffff197224 */ /* 0x000fe400078e001a */
[----:B------:R-:W-:Y:S02]  /*14d00*/  IMAD.MOV.U32 R13, RZ, RZ, R12 ;  /* 0x000000ffff0d7224 */ /* 0x000fe400078e000c */
.L_x_16241:
[----:B------:R-:W-:Y:S05]  /*14d10*/  BSYNC B1 ;  /* 0x0000000000017941 */ /* 0x000fea0003800000 */
.L_x_16239:
        /* <DEDUP_REMOVED lines=9> */
.L_x_16243:
[----:B------:R-:W-:Y:S02]  /*14db0*/  IMAD.MOV.U32 R27, RZ, RZ, R50 ;  /* 0x000000ffff1b7224 */ /* 0x000fe400078e0032 */
[----:B------:R-:W-:Y:S02]  /*14dc0*/  IMAD.MOV.U32 R3, RZ, RZ, R24 ;  /* 0x000000ffff037224 */ /* 0x000fe400078e0018 */
[----:B------:R-:W-:Y:S02]  /*14dd0*/  IMAD.MOV.U32 R50, RZ, RZ, R31 ;  /* 0x000000ffff327224 */ /* 0x000fe400078e001f */
[----:B------:R-:W-:Y:S02]  /*14de0*/  IMAD.MOV.U32 R24, RZ, RZ, R29 ;  /* 0x000000ffff187224 */ /* 0x000fe400078e001d */
.L_x_16244:
[----:B------:R-:W-:Y:S05]  /*14df0*/  BSYNC B1 ;  /* 0x0000000000017941 */ /* 0x000fea0003800000 */
.L_x_16242:
        /* <DEDUP_REMOVED lines=9> */
.L_x_16246:
[----:B------:R-:W-:Y:S01]  /*14e90*/  MOV R26, R27 ;  /* 0x0000001b001a7202 */ /* 0x000fe20000000f00 */
[----:B------:R-:W-:Y:S02]  /*14ea0*/  IMAD.MOV.U32 R12, RZ, RZ, R3 ;  /* 0x000000ffff0c7224 */ /* 0x000fe400078e0003 */
[----:B------:R-:W-:Y:S02]  /*14eb0*/  IMAD.MOV.U32 R27, RZ, RZ, R18 ;  /* 0x000000ffff1b7224 */ /* 0x000fe400078e0012 */
[----:B------:R-:W-:Y:S02]  /*14ec0*/  IMAD.MOV.U32 R3, RZ, RZ, R2 ;  /* 0x000000ffff037224 */ /* 0x000fe400078e0002 */
.L_x_16247:
[----:B------:R-:W-:Y:S05]  /*14ed0*/  BSYNC B1 ;  /* 0x0000000000017941 */ /* 0x000fea0003800000 */
.L_x_16245:
        /* <DEDUP_REMOVED lines=9> */
.L_x_16249:
[----:B------:R-:W-:Y:S01]  /*14f70*/  IMAD.MOV.U32 R31, RZ, RZ, R26 ;  /* 0x000000ffff1f7224 */ /* 0x000fe200078e001a */
[----:B------:R-:W-:Y:S01]  /*14f80*/  MOV R29, R12 ;  /* 0x0000000c001d7202 */ /* 0x000fe20000000f00 */
[----:B------:R-:W-:Y:S02]  /*14f90*/  IMAD.MOV.U32 R26, RZ, RZ, R19 ;  /* 0x000000ffff1a7224 */ /* 0x000fe400078e0013 */
[----:B------:R-:W-:Y:S02]  /*14fa0*/  IMAD.MOV.U32 R12, RZ, RZ, R17 ;  /* 0x000000ffff0c7224 */ /* 0x000fe400078e0011 */
.L_x_16250:
[----:B------:R-:W-:Y:S05]  /*14fb0*/  BSYNC B1 ;  /* 0x0000000000017941 */ /* 0x000fea0003800000 */
.L_x_16248:
        /* <DEDUP_REMOVED lines=9> */
.L_x_16252:
[----:B------:R-:W-:Y:S01]  /*15050*/  IMAD.MOV.U32 R18, RZ, RZ, R31 ;  /* 0x000000ffff127224 */ /* 0x000fe200078e001f */
[----:B------:R-:W-:Y:S01]  /*15060*/  MOV R31, R28 ;  /* 0x0000001c001f7202 */ /* 0x000fe20000000f00 */
[----:B------:R-:W-:Y:S02]  /*15070*/  IMAD.MOV.U32 R2, RZ, RZ, R29 ;  /* 0x000000ffff027224 */ /* 0x000fe400078e001d */
[----:B------:R-:W-:Y:S02]  /*15080*/  IMAD.MOV.U32 R29, RZ, RZ, R0 ;  /* 0x000000ffff1d7224 */ /* 0x000fe400078e0000 */
.L_x_16253:
[----:B------:R-:W-:Y:S05]  /*15090*/  BSYNC B1 ;  /* 0x0000000000017941 */ /* 0x000fea0003800000 */
.L_x_16251:
        /* <DEDUP_REMOVED lines=9> */
.L_x_16255:
[----:B------:R-:W-:Y:S02]  /*15130*/  IMAD.MOV.U32 R0, RZ, RZ, R18 ;  /* 0x000000ffff007224 */ /* 0x000fe400078e0012 */
[----:B------:R-:W-:Y:S01]  /*15140*/  IMAD.MOV.U32 R17, RZ, RZ, R2 ;  /* 0x000000ffff117224 */ /* 0x000fe200078e0002 */
[----:B------:R-:W-:Y:S01]  /*15150*/  MOV R2, R33 ;  /* 0x0000002100027202 */ /* 0x000fe20000000f00 */
[----:B------:R-:W-:Y:S02]  /*15160*/  IMAD.MOV.U32 R18, RZ, RZ, R35 ;  /* 0x000000ffff127224 */ /* 0x000fe400078e0023 */
.L_x_16256:
[----:B------:R-:W-:Y:S05]  /*15170*/  BSYNC B1 ;  /* 0x0000000000017941 */ /* 0x000fea0003800000 */
.L_x_16254:
        /* <DEDUP_REMOVED lines=9> */
.L_x_16258:
[----:B------:R-:W-:Y:S02]  /*15210*/  IMAD.MOV.U32 R33, RZ, RZ, R0 ;  /* 0x000000ffff217224 */ /* 0x000fe400078e0000 */
[----:B------:R-:W-:Y:S02]  /*15220*/  IMAD.MOV.U32 R19, RZ, RZ, R17 ;  /* 0x000000ffff137224 */ /* 0x000fe400078e0011 */
[----:B------:R-:W-:Y:S02]  /*15230*/  IMAD.MOV.U32 R0, RZ, RZ, R7 ;  /* 0x000000ffff007224 */ /* 0x000fe400078e0007 */
[----:B------:R-:W-:Y:S02]  /*15240*/  IMAD.MOV.U32 R17, RZ, RZ, R30 ;  /* 0x000000ffff117224 */ /* 0x000fe400078e001e */
.L_x_16259:
[----:B------:R-:W-:Y:S05]  /*15250*/  BSYNC B1 ;  /* 0x0000000000017941 */ /* 0x000fea0003800000 */
.L_x_16257:
        /* <DEDUP_REMOVED lines=9> */
.L_x_16261:
[----:B------:R-:W-:Y:S02]  /*152f0*/  IMAD.MOV.U32 R28, RZ, RZ, R33 ;  /* 0x000000ffff1c7224 */ /* 0x000fe400078e0021 */
[----:B------:R-:W-:Y:S02]  /*15300*/  IMAD.MOV.U32 R7, RZ, RZ, R19 ;  /* 0x000000ffff077224 */ /* 0x000fe400078e0013 */
[----:B------:R-:W-:Y:S02]  /*15310*/  IMAD.MOV.U32 R33, RZ, RZ, R22 ;  /* 0x000000ffff217224 */ /* 0x000fe400078e0016 */
[----:B------:R-:W-:Y:S02]  /*15320*/  IMAD.MOV.U32 R19, RZ, RZ, R6 ;  /* 0x000000ffff137224 */ /* 0x000fe400078e0006 */
.L_x_16262:
[----:B------:R-:W-:Y:S05]  /*15330*/  BSYNC B1 ;  /* 0x0000000000017941 */ /* 0x000fea0003800000 */
.L_x_16260:
        /* <DEDUP_REMOVED lines=9> */
.L_x_16264:
[----:B------:R-:W-:Y:S02]  /*153d0*/  IMAD.MOV.U32 R22, RZ, RZ, R28 ;  /* 0x000000ffff167224 */ /* 0x000fe400078e001c */
[----:B------:R-:W-:Y:S02]  /*153e0*/  IMAD.MOV.U32 R6, RZ, RZ, R7 ;  /* 0x000000ffff067224 */ /* 0x000fe400078e0007 */
[----:B------:R-:W-:Y:S02]  /*153f0*/  IMAD.MOV.U32 R28, RZ, RZ, R5 ;  /* 0x000000ffff1c7224 */ /* 0x000fe400078e0005 */
[----:B------:R-:W-:Y:S02]  /*15400*/  IMAD.MOV.U32 R7, RZ, RZ, R4 ;  /* 0x000000ffff077224 */ /* 0x000fe400078e0004 */
.L_x_16265:
[----:B------:R-:W-:Y:S05]  /*15410*/  BSYNC B1 ;  /* 0x0000000000017941 */ /* 0x000fea0003800000 */
.L_x_16263:
        /* <DEDUP_REMOVED lines=9> */
.L_x_16267:
[----:B------:R-:W-:Y:S01]  /*154b0*/  MOV R5, R22 ;  /* 0x0000001600057202 */ /* 0x000fe20000000f00 */
[----:B------:R-:W-:Y:S02]  /*154c0*/  IMAD.MOV.U32 R4, RZ, RZ, R6 ;  /* 0x000000ffff047224 */ /* 0x000fe400078e0006 */
[----:B------:R-:W-:Y:S02]  /*154d0*/  IMAD.MOV.U32 R22, RZ, RZ, R21 ;  /* 0x000000ffff167224 */ /* 0x000fe400078e0015 */
[----:B------:R-:W-:Y:S02]  /*154e0*/  IMAD.MOV.U32 R6, RZ, RZ, R11 ;  /* 0x000000ffff067224 */ /* 0x000fe400078e000b */
.L_x_16268:
[----:B------:R-:W-:Y:S05]  /*154f0*/  BSYNC B1 ;  /* 0x0000000000017941 */ /* 0x000fea0003800000 */
.L_x_16266:
        /* <DEDUP_REMOVED lines=9> */
.L_x_16270:
[----:B------:R-:W-:Y:S01]  /*15590*/  IMAD.MOV.U32 R21, RZ, RZ, R5 ;  /* 0x000000ffff157224 */ /* 0x000fe200078e0005 */
[----:B------:R-:W-:Y:S01]  /*155a0*/  MOV R11, R4 ;  /* 0x00000004000b7202 */ /* 0x000fe20000000f00 */
[----:B------:R-:W-:Y:S02]  /*155b0*/  IMAD.MOV.U32 R5, RZ, RZ, R10 ;  /* 0x000000ffff057224 */ /* 0x000fe400078e000a */
[----:B------:R-:W-:Y:S02]  /*155c0*/  IMAD.MOV.U32 R4, RZ, RZ, R9 ;  /* 0x000000ffff047224 */ /* 0x000fe400078e0009 */
.L_x_16271:
[----:B------:R-:W-:Y:S05]  /*155d0*/  BSYNC B1 ;  /* 0x0000000000017941 */ /* 0x000fea0003800000 */
.L_x_16269:
        /* <DEDUP_REMOVED lines=9> */
.L_x_16273:
[----:B------:R-:W-:Y:S01]  /*15670*/  IMAD.MOV.U32 R10, RZ, RZ, R21 ;  /* 0x000000ffff0a7224 */ /* 0x000fe200078e0015 */
[----:B------:R-:W-:Y:S01]  /*15680*/  MOV R21, R20 ;  /* 0x0000001400157202 */ /* 0x000fe20000000f00 */
[----:B------:R-:W-:Y:S02]  /*15690*/  IMAD.MOV.U32 R9, RZ, RZ, R11 ;  /* 0x000000ffff097224 */ /* 0x000fe400078e000b */
[----:B------:R-:W-:Y:S02]  /*156a0*/  IMAD.MOV.U32 R11, RZ, RZ, R8 ;  /* 0x000000ffff0b7224 */ /* 0x000fe400078e0008 */
.L_x_16274:
[----:B------:R-:W-:Y:S05]  /*156b0*/  BSYNC B1 ;  /* 0x0000000000017941 */ /* 0x000fea0003800000 */
.L_x_16272:
        /* <DEDUP_REMOVED lines=16> */
.L_x_16276:
[----:B------:R-:W-:Y:S01]  /*157c0*/  IMAD.MOV.U32 R55, RZ, RZ, R16 ;  /* 0x000000ffff377224 */ /* 0x000fe200078e0010 */
[----:B------:R-:W-:Y:S01]  /*157d0*/  MOV R35, R64 ;  /* 0x0000004000237202 */ /* 0x000fe20000000f00 */
[----:B------:R-:W-:Y:S02]  /*157e0*/  IMAD.MOV.U32 R64, RZ, RZ, R15 ;  /* 0x000000ffff407224 */ /* 0x000fe400078e000f */
[----:B------:R-:W-:Y:S02]  /*157f0*/  IMAD.MOV.U32 R16, RZ, RZ, R23 ;  /* 0x000000ffff107224 */ /* 0x000fe400078e0017 */
.L_x_16277:
[----:B------:R-:W-:Y:S05]  /*15800*/  BSYNC B1 ;  /* 0x0000000000017941 */ /* 0x000fea0003800000 */
.L_x_16275:
        /* <DEDUP_REMOVED lines=9> */
.L_x_16279:
[----:B------:R-:W-:Y:S01]  /*158a0*/  IMAD.MOV.U32 R20, RZ, RZ, R55 ;  /* 0x000000ffff147224 */ /* 0x000fe200078e0037 */
[----:B------:R-:W-:Y:S01]  /*158b0*/  MOV R55, R48 ;  /* 0x0000003000377202 */ /* 0x000fe20000000f00 */
[----:B------:R-:W-:Y:S02]  /*158c0*/  IMAD.MOV.U32 R8, RZ, RZ, R35 ;  /* 0x000000ffff087224 */ /* 0x000fe400078e0023 */
[----:B------:R-:W-:Y:S02]  /*158d0*/  IMAD.MOV.U32 R35, RZ, RZ, R14 ;  /* 0x000000ffff237224 */ /* 0x000fe400078e000e */
.L_x_16280:
[----:B------:R-:W-:Y:S05]  /*158e0*/  BSYNC B1 ;  /* 0x0000000000017941 */ /* 0x000fea0003800000 */
.L_x_16278:
        /* <DEDUP_REMOVED lines=9> */
.L_x_16282:
[----:B------:R-:W-:Y:S02]  /*15980*/  IMAD.MOV.U32 R23, RZ, RZ, R20 ;  /* 0x000000ffff177224 */ /* 0x000fe400078e0014 */
[----:B------:R-:W-:Y:S01]  /*15990*/  IMAD.MOV.U32 R15, RZ, RZ, R8 ;  /* 0x000000ffff0f7224 */ /* 0x000fe200078e0008 */
[----:B------:R-:W-:Y:S01]  /*159a0*/  MOV R8, R13 ;  /* 0x0000000d00087202 */ /* 0x000fe20000000f00 */
[----:B------:R-:W-:Y:S02]  /*159b0*/  IMAD.MOV.U32 R20, RZ, RZ, R25 ;  /* 0x000000ffff147224 */ /* 0x000fe400078e0019 */
.L_x_16283:
[----:B------:R-:W-:Y:S05]  /*159c0*/  BSYNC B1 ;  /* 0x0000000000017941 */ /* 0x000fea0003800000 */
.L_x_16281:
        /* <DEDUP_REMOVED lines=9> */
.L_x_16285:
[----:B------:R-:W-:Y:S02]  /*15a60*/  IMAD.MOV.U32 R30, RZ, RZ, R23 ;  /* 0x000000ffff1e7224 */ /* 0x000fe400078e0017 */
[----:B------:R-:W-:Y:S02]  /*15a70*/  IMAD.MOV.U32 R14, RZ, RZ, R15 ;  /* 0x000000ffff0e7224 */ /* 0x000fe400078e000f */
[----:B------:R-:W-:Y:S02]  /*15a80*/  IMAD.MOV.U32 R23, RZ, RZ, R50 ;  /* 0x000000ffff177224 */ /* 0x000fe400078e0032 */
[----:B------:R-:W-:Y:S02]  /*15a90*/  IMAD.MOV.U32 R15, RZ, RZ, R24 ;  /* 0x000000ffff0f7224 */ /* 0x000fe400078e0018 */
.L_x_16286:
[----:B------:R-:W-:Y:S05]  /*15aa0*/  BSYNC B1 ;  /* 0x0000000000017941 */ /* 0x000fea0003800000 */
.L_x_16284:
        /* <DEDUP_REMOVED lines=9> */
.L_x_16288:
[----:B------:R-:W-:Y:S02]  /*15b40*/  IMAD.MOV.U32 R25, RZ, RZ, R30 ;  /* 0x000000ffff197224 */ /* 0x000fe400078e001e */
[----:B------:R-:W-:Y:S02]  /*15b50*/  IMAD.MOV.U32 R13, RZ, RZ, R14 ;  /* 0x000000ffff0d7224 */ /* 0x000fe400078e000e */
[----:B------:R-:W-:Y:S02]  /*15b60*/  IMAD.MOV.U32 R30, RZ, RZ, R27 ;  /* 0x000000ffff1e7224 */ /* 0x000fe400078e001b */
[----:B------:R-:W-:Y:S02]  /*15b70*/  IMAD.MOV.U32 R14, RZ, RZ, R3 ;  /* 0x000000ffff0e7224 */ /* 0x000fe400078e0003 */
.L_x_16289:
[----:B------:R-:W-:Y:S05]  /*15b80*/  BSYNC B1 ;  /* 0x0000000000017941 */ /* 0x000fea0003800000 */
.L_x_16287:
        /* <DEDUP_REMOVED lines=9> */
.L_x_16291:
[----:B------:R-:W-:Y:S02]  /*15c20*/  IMAD.MOV.U32 R46, RZ, RZ, R25 ;  /* 0x000000ffff2e7224 */ /* 0x000fe400078e0019 */
[----:B------:R-:W-:Y:S02]  /*15c30*/  IMAD.MOV.U32 R24, RZ, RZ, R13 ;  /* 0x000000ffff187224 */ /* 0x000fe400078e000d */
[----:B------:R-:W-:Y:S02]  /*15c40*/  IMAD.MOV.U32 R25, RZ, RZ, R26 ;  /* 0x000000ffff197224 */ /* 0x000fe400078e001a */
[----:B------:R-:W-:Y:S02]  /*15c50*/  IMAD.MOV.U32 R13, RZ, RZ, R12 ;  /* 0x000000ffff0d7224 */ /* 0x000fe400078e000c */
.L_x_16292:
[----:B------:R-:W-:Y:S05]  /*15c60*/  BSYNC B1 ;  /* 0x0000000000017941 */ /* 0x000fea0003800000 */
.L_x_16290:
        /* <DEDUP_REMOVED lines=9> */
.L_x_16294:
[----:B------:R-:W-:Y:S01]  /*15d00*/  MOV R27, R46 ;  /* 0x0000002e001b7202 */ /* 0x000fe20000000f00 */
[----:B------:R-:W-:Y:S02]  /*15d10*/  IMAD.MOV.U32 R3, RZ, RZ, R24 ;  /* 0x000000ffff037224 */ /* 0x000fe400078e0018 */
[----:B------:R-:W-:Y:S02]  /*15d20*/  IMAD.MOV.U32 R46, RZ, RZ, R31 ;  /* 0x000000ffff2e7224 */ /* 0x000fe400078e001f */
[----:B------:R-:W-:Y:S02]  /*15d30*/  IMAD.MOV.U32 R24, RZ, RZ, R29 ;  /* 0x000000ffff187224 */ /* 0x000fe400078e001d */
.L_x_16295:
[----:B------:R-:W-:Y:S05]  /*15d40*/  BSYNC B1 ;  /* 0x0000000000017941 */ /* 0x000fea0003800000 */
.L_x_16293:
        /* <DEDUP_REMOVED lines=9> */
.L_x_16297:
[----:B------:R-:W-:Y:S01]  /*15de0*/  IMAD.MOV.U32 R29, RZ, RZ, R27 ;  /* 0x000000ffff1d7224 */ /* 0x000fe200078e001b */
[----:B------:R-:W-:Y:S01]  /*15df0*/  MOV R12, R3 ;  /* 0x00000003000c7202 */ /* 0x000fe20000000f00 */
[----:B------:R-:W-:Y:S02]  /*15e00*/  IMAD.MOV.U32 R27, RZ, RZ, R18 ;  /* 0x000000ffff1b7224 */ /* 0x000fe400078e0012 */
[----:B------:R-:W-:Y:S02]  /*15e10*/  IMAD.MOV.U32 R3, RZ, RZ, R2 ;  /* 0x000000ffff037224 */ /* 0x000fe400078e0002 */
.L_x_16298:
[----:B------:R-:W-:Y:S05]  /*15e20*/  BSYNC B1 ;  /* 0x0000000000017941 */ /* 0x000fea0003800000 */
.L_x_16296:
        /* <DEDUP_REMOVED lines=9> */
.L_x_16300:
[----:B------:R-:W-:Y:S01]  /*15ec0*/  IMAD.MOV.U32 R18, RZ, RZ, R29 ;  /* 0x000000ffff127224 */ /* 0x000fe200078e001d */
[----:B------:R-:W-:Y:S01]  /*15ed0*/  MOV R29, R0 ;  /* 0x00000000001d7202 */ /* 0x000fe20000000f00 */
[----:B------:R-:W-:Y:S02]  /*15ee0*/  IMAD.MOV.U32 R2, RZ, RZ, R12 ;  /* 0x000000ffff027224 */ /* 0x000fe400078e000c */
[----:B------:R-:W-:Y:S02]  /*15ef0*/  IMAD.MOV.U32 R12, RZ, RZ, R17 ;  /* 0x000000ffff0c7224 */ /* 0x000fe400078e0011 */
.L_x_16301:
[----:B------:R-:W-:Y:S05]  /*15f00*/  BSYNC B1 ;  /* 0x0000000000017941 */ /* 0x000fea0003800000 */
.L_x_16299:
        /* <DEDUP_REMOVED lines=9> */
.L_x_16303:
[----:B------:R-:W-:Y:S02]  /*15fa0*/  IMAD.MOV.U32 R17, RZ, RZ, R18 ;  /* 0x000000ffff117224 */ /* 0x000fe400078e0012 */
[----:B------:R-:W-:Y:S01]  /*15fb0*/  IMAD.MOV.U32 R0, RZ, RZ, R2 ;  /* 0x000000ffff007224 */ /* 0x000fe200078e0002 */
[----:B------:R-:W-:Y:S01]  /*15fc0*/  MOV R2, R19 ;  /* 0x0000001300027202 */ /* 0x000fe20000000f00 */
[----:B------:R-:W-:Y:S02]  /*15fd0*/  IMAD.MOV.U32 R18, RZ, RZ, R33 ;  /* 0x000000ffff127224 */ /* 0x000fe400078e0021 */
.L_x_16304:
[----:B------:R-:W-:Y:S05]  /*15fe0*/  BSYNC B1 ;  /* 0x0000000000017941 */ /* 0x000fea0003800000 */
.L_x_16302:
        /* <DEDUP_REMOVED lines=9> */
.L_x_16306:
[----:B------:R-:W-:Y:S02]  /*16080*/  IMAD.MOV.U32 R31, RZ, RZ, R17 ;  /* 0x000000ffff1f7224 */ /* 0x000fe400078e0011 */
[----:B------:R-:W-:Y:S02]  /*16090*/  IMAD.MOV.U32 R19, RZ, RZ, R0 ;  /* 0x000000ffff137224 */ /* 0x000fe400078e0000 */
[----:B------:R-:W-:Y:S02]  /*160a0*/  IMAD.MOV.U32 R17, RZ, RZ, R28 ;  /* 0x000000ffff117224 */ /* 0x000fe400078e001c */
[----:B------:R-:W-:Y:S02]  /*160b0*/  IMAD.MOV.U32 R0, RZ, RZ, R7 ;  /* 0x000000ffff007224 */ /* 0x000fe400078e0007 */
.L_x_16307:
[----:B------:R-:W-:Y:S05]  /*160c0*/  BSYNC B1 ;  /* 0x0000000000017941 */ /* 0x000fea0003800000 */
.L_x_16305:
        /* <DEDUP_REMOVED lines=9> */
.L_x_16309:
[----:B------:R-:W-:Y:S02]  /*16160*/  IMAD.MOV.U32 R26, RZ, RZ, R31 ;  /* 0x000000ffff1a7224 */ /* 0x000fe400078e001f */
[----:B------:R-:W-:Y:S02]  /*16170*/  IMAD.MOV.U32 R7, RZ, RZ, R19 ;  /* 0x000000ffff077224 */ /* 0x000fe400078e0013 */
[----:B------:R-:W-:Y:S02]  /*16180*/  IMAD.MOV.U32 R31, RZ, RZ, R22 ;  /* 0x000000ffff1f7224 */ /* 0x000fe400078e0016 */
[----:B------:R-:W-:Y:S02]  /*16190*/  IMAD.MOV.U32 R19, RZ, RZ, R6 ;  /* 0x000000ffff137224 */ /* 0x000fe400078e0006 */
.L_x_16310:
[----:B------:R-:W-:Y:S05]  /*161a0*/  BSYNC B1 ;  /* 0x0000000000017941 */ /* 0x000fea0003800000 */
.L_x_16308:
        /* <DEDUP_REMOVED lines=9> */
.L_x_16312:
[----:B------:R-:W-:Y:S02]  /*16240*/  IMAD.MOV.U32 R22, RZ, RZ, R26 ;  /* 0x000000ffff167224 */ /* 0x000fe400078e001a */
[----:B------:R-:W-:Y:S02]  /*16250*/  IMAD.MOV.U32 R6, RZ, RZ, R7 ;  /* 0x000000ffff067224 */ /* 0x000fe400078e0007 */
[----:B------:R-:W-:Y:S02]  /*16260*/  IMAD.MOV.U32 R26, RZ, RZ, R5 ;  /* 0x000000ffff1a7224 */ /* 0x000fe400078e0005 */
[----:B------:R-:W-:Y:S02]  /*16270*/  IMAD.MOV.U32 R7, RZ, RZ, R4 ;  /* 0x000000ffff077224 */ /* 0x000fe400078e0004 */
.L_x_16313:
[----:B------:R-:W-:Y:S05]  /*16280*/  BSYNC B1 ;  /* 0x0000000000017941 */ /* 0x000fea0003800000 */
.L_x_16311:
        /* <DEDUP_REMOVED lines=9> */
.L_x_16315:
[----:B------:R-:W-:Y:S01]  /*16320*/  MOV R5, R22 ;  /* 0x0000001600057202 */ /* 0x000fe20000000f00 */
[----:B------:R-:W-:Y:S02]  /*16330*/  IMAD.MOV.U32 R4, RZ, RZ, R6 ;  /* 0x000000ffff047224 */ /* 0x000fe400078e0006 */
[----:B------:R-:W-:Y:S02]  /*16340*/  IMAD.MOV.U32 R22, RZ, RZ, R21 ;  /* 0x000000ffff167224 */ /* 0x000fe400078e0015 */
[----:B------:R-:W-:Y:S02]  /*16350*/  IMAD.MOV.U32 R6, RZ, RZ, R11 ;  /* 0x000000ffff067224 */ /* 0x000fe400078e000b */
.L_x_16316:
[----:B------:R-:W-:Y:S05]  /*16360*/  BSYNC B1 ;  /* 0x0000000000017941 */ /* 0x000fea0003800000 */
.L_x_16314:
        /* <DEDUP_REMOVED lines=9> */
.L_x_16318:
[----:B------:R-:W-:Y:S01]  /*16400*/  IMAD.MOV.U32 R21, RZ, RZ, R5 ;  /* 0x000000ffff157224 */ /* 0x000fe200078e0005 */
[----:B------:R-:W-:Y:S01]  /*16410*/  MOV R11, R4 ;  /* 0x00000004000b7202 */ /* 0x000fe20000000f00 */
[----:B------:R-:W-:Y:S02]  /*16420*/  IMAD.MOV.U32 R5, RZ, RZ, R10 ;  /* 0x000000ffff057224 */ /* 0x000fe400078e000a */
[----:B------:R-:W-:Y:S02]  /*16430*/  IMAD.MOV.U32 R4, RZ, RZ, R9 ;  /* 0x000000ffff047224 */ /* 0x000fe400078e0009 */
.L_x_16319:
[----:B------:R-:W-:Y:S05]  /*16440*/  BSYNC B1 ;  /* 0x0000000000017941 */ /* 0x000fea0003800000 */
.L_x_16317:
        /* <DEDUP_REMOVED lines=16> */
.L_x_16321:
[----:B------:R-:W-:Y:S01]  /*16550*/  MOV R33, R16 ;  /* 0x0000001000217202 */ /* 0x000fe20000000f00 */
[----:B------:R-:W-:Y:S02]  /*16560*/  IMAD.MOV.U32 R9, RZ, RZ, R64 ;  /* 0x000000ffff097224 */ /* 0x000fe400078e0040 */
[----:B------:R-:W-:Y:S02]  /*16570*/  IMAD.MOV.U32 R64, RZ, RZ, R35 ;  /* 0x000000ffff407224 */ /* 0x000fe400078e0023 */
[----:B------:R-:W-:Y:S02]  /*16580*/  IMAD.MOV.U32 R16, RZ, RZ, R55 ;  /* 0x000000ffff107224 */ /* 0x000fe400078e0037 */
.L_x_16322:
[----:B------:R-:W-:Y:S05]  /*16590*/  BSYNC B1 ;  /* 0x0000000000017941 */ /* 0x000fea0003800000 */
.L_x_16320:
        /* <DEDUP_REMOVED lines=9> */
.L_x_16324:
[----:B------:R-:W-:Y:S01]  /*16630*/  IMAD.MOV.U32 R28, RZ, RZ, R33 ;  /* 0x000000ffff1c7224 */ /* 0x000fe200078e0021 */
[----:B------:R-:W-:Y:S01]  /*16640*/  MOV R10, R9 ;  /* 0x00000009000a7202 */ /* 0x000fe20000000f00 */
[----:B------:R-:W-:Y:S02]  /*16650*/  IMAD.MOV.U32 R33, RZ, RZ, R20 ;  /* 0x000000ffff217224 */ /* 0x000fe400078e0014 */
[----:B------:R-:W-:Y:S02]  /*16660*/  IMAD.MOV.U32 R9, RZ, RZ, R8 ;  /* 0x000000ffff097224 */ /* 0x000fe400078e0008 */
.L_x_16325:
[----:B------:R-:W-:Y:S05]  /*16670*/  BSYNC B1 ;  /* 0x0000000000017941 */ /* 0x000fea0003800000 */
.L_x_16323:
        /* <DEDUP_REMOVED lines=9> */
.L_x_16327:
[----:B------:R-:W-:Y:S01]  /*16710*/  IMAD.MOV.U32 R53, RZ, RZ, R28 ;  /* 0x000000ffff357224 */ /* 0x000fe200078e001c */
[----:B------:R-:W-:Y:S01]  /*16720*/  MOV R28, R23 ;  /* 0x00000017001c7202 */ /* 0x000fe20000000f00 */
[----:B------:R-:W-:Y:S02]  /*16730*/  IMAD.MOV.U32 R35, RZ, RZ, R10 ;  /* 0x000000ffff237224 */ /* 0x000fe400078e000a */
[----:B------:R-:W-:Y:S02]  /*16740*/  IMAD.MOV.U32 R10, RZ, RZ, R15 ;  /* 0x000000ffff0a7224 */ /* 0x000fe400078e000f */
.L_x_16328:
[----:B------:R-:W-:Y:S05]  /*16750*/  BSYNC B1 ;  /* 0x0000000000017941 */ /* 0x000fea0003800000 */
.L_x_16326:
        /* <DEDUP_REMOVED lines=9> */
.L_x_16330:
[----:B------:R-:W-:Y:S02]  /*167f0*/  IMAD.MOV.U32 R20, RZ, RZ, R53 ;  /* 0x000000ffff147224 */ /* 0x000fe400078e0035 */
[----:B------:R-:W-:Y:S01]  /*16800*/  IMAD.MOV.U32 R8, RZ, RZ, R35 ;  /* 0x000000ffff087224 */ /* 0x000fe200078e0023 */
[----:B------:R-:W-:Y:S01]  /*16810*/  MOV R35, R14 ;  /* 0x0000000e00237202 */ /* 0x000fe20000000f00 */
[----:B------:R-:W-:Y:S02]  /*16820*/  IMAD.MOV.U32 R53, RZ, RZ, R30 ;  /* 0x000000ffff357224 */ /* 0x000fe400078e001e */
.L_x_16331:
[----:B------:R-:W-:Y:S05]  /*16830*/  BSYNC B1 ;  /* 0x0000000000017941 */ /* 0x000fea0003800000 */
.L_x_16329:
        /* <DEDUP_REMOVED lines=9> */
.L_x_16333:
[----:B------:R-:W-:Y:S02]  /*168d0*/  IMAD.MOV.U32 R23, RZ, RZ, R20 ;  /* 0x000000ffff177224 */ /* 0x000fe400078e0014 */
[----:B------:R-:W-:Y:S02]  /*168e0*/  IMAD.MOV.U32 R15, RZ, RZ, R8 ;  /* 0x000000ffff0f7224 */ /* 0x000fe400078e0008 */
[----:B------:R-:W-:Y:S02]  /*168f0*/  IMAD.MOV.U32 R20, RZ, RZ, R25 ;  /* 0x000000ffff147224 */ /* 0x000fe400078e0019 */
[----:B------:R-:W-:Y:S02]  /*16900*/  IMAD.MOV.U32 R8, RZ, RZ, R13 ;  /* 0x000000ffff087224 */ /* 0x000fe400078e000d */
.L_x_16334:
[----:B------:R-:W-:Y:S05]  /*16910*/  BSYNC B1 ;  /* 0x0000000000017941 */ /* 0x000fea0003800000 */
.L_x_16332:
        /* <DEDUP_REMOVED lines=9> */
.L_x_16336:
[----:B------:R-:W-:Y:S02]  /*169b0*/  IMAD.MOV.U32 R30, RZ, RZ, R23 ;  /* 0x000000ffff1e7224 */ /* 0x000fe400078e0017 */
[----:B------:R-:W-:Y:S02]  /*169c0*/  IMAD.MOV.U32 R14, RZ, RZ, R15 ;  /* 0x000000ffff0e7224 */ /* 0x000fe400078e000f */
[----:B------:R-:W-:Y:S02]  /*169d0*/  IMAD.MOV.U32 R23, RZ, RZ, R46 ;  /* 0x000000ffff177224 */ /* 0x000fe400078e002e */
[----:B------:R-:W-:Y:S02]  /*169e0*/  IMAD.MOV.U32 R15, RZ, RZ, R24 ;  /* 0x000000ffff0f7224 */ /* 0x000fe400078e0018 */
.L_x_16337:
[----:B------:R-:W-:Y:S05]  /*169f0*/  BSYNC B1 ;  /* 0x0000000000017941 */ /* 0x000fea0003800000 */
.L_x_16335:
        /* <DEDUP_REMOVED lines=9> */
.L_x_16339:
[----:B------:R-:W-:Y:S02]  /*16a90*/  IMAD.MOV.U32 R24, RZ, RZ, R30 ;  /* 0x000000ffff187224 */ /* 0x000fe400078e001e */
[----:B------:R-:W-:Y:S02]  /*16aa0*/  IMAD.MOV.U32 R13, RZ, RZ, R14 ;  /* 0x000000ffff0d7224 */ /* 0x000fe400078e000e */
[----:B------:R-:W-:Y:S02]  /*16ab0*/  IMAD.MOV.U32 R30, RZ, RZ, R27 ;  /* 0x000000ffff1e7224 */ /* 0x000fe400078e001b */
[----:B------:R-:W-:Y:S02]  /*16ac0*/  IMAD.MOV.U32 R14, RZ, RZ, R3 ;  /* 0x000000ffff0e7224 */ /* 0x000fe400078e0003 */
.L_x_16340:
[----:B------:R-:W-:Y:S05]  /*16ad0*/  BSYNC B1 ;  /* 0x0000000000017941 */ /* 0x000fea0003800000 */
.L_x_16338:
        /* <DEDUP_REMOVED lines=9> */
.L_x_16342:
[----:B------:R-:W-:Y:S01]  /*16b70*/  MOV R25, R24 ;  /* 0x0000001800197202 */ /* 0x000fe20000000f00 */
[----:B------:R-:W-:Y:S02]  /*16b80*/  IMAD.MOV.U32 R3, RZ, RZ, R13 ;  /* 0x000000ffff037224 */ /* 0x000fe400078e000d */
[----:B------:R-:W-:Y:S02]  /*16b90*/  IMAD.MOV.U32 R24, RZ, RZ, R29 ;  /* 0x000000ffff187224 */ /* 0x000fe400078e001d */
[----:B------:R-:W-:Y:S02]  /*16ba0*/  IMAD.MOV.U32 R13, RZ, RZ, R12 ;  /* 0x000000ffff0d7224 */ /* 0x000fe400078e000c */
.L_x_16343:
[----:B------:R-:W-:Y:S05]  /*16bb0*/  BSYNC B1 ;  /* 0x0000000000017941 */ /* 0x000fea0003800000 */
.L_x_16341:
        /* <DEDUP_REMOVED lines=9> */
.L_x_16345:
[----:B------:R-:W-:Y:S01]  /*16c50*/  IMAD.MOV.U32 R12, RZ, RZ, R25 ;  /* 0x000000ffff0c7224 */ /* 0x000fe200078e0019 */
[----:B------:R-:W-:Y:S01]  /*16c60*/  MOV R27, R3 ;  /* 0x00000003001b7202 */ /* 0x000fe20000000f00 */
[----:B------:R-:W-:Y:S02]  /*16c70*/  IMAD.MOV.U32 R25, RZ, RZ, R18 ;  /* 0x000000ffff197224 */ /* 0x000fe400078e0012 */
[----:B------:R-:W-:Y:S02]  /*16c80*/  IMAD.MOV.U32 R3, RZ, RZ, R2 ;  /* 0x000000ffff037224 */ /* 0x000fe400078e0002 */
.L_x_16346:
[----:B------:R-:W-:Y:S05]  /*16c90*/  BSYNC B1 ;  /* 0x0000000000017941 */ /* 0x000fea0003800000 */
.L_x_16344:
        /* <DEDUP_REMOVED lines=9> */
.L_x_16348:
[----:B------:R-:W-:Y:S01]  /*16d30*/  IMAD.MOV.U32 R18, RZ, RZ, R12 ;  /* 0x000000ffff127224 */ /* 0x000fe200078e000c */
[----:B------:R-:W-:Y:S01]  /*16d40*/  MOV R12, R17 ;  /* 0x00000011000c7202 */ /* 0x000fe20000000f00 */
[----:B------:R-:W-:Y:S02]  /*16d50*/  IMAD.MOV.U32 R2, RZ, RZ, R27 ;  /* 0x000000ffff027224 */ /* 0x000fe400078e001b */
[----:B------:R-:W-:Y:S02]  /*16d60*/  IMAD.MOV.U32 R27, RZ, RZ, R0 ;  /* 0x000000ffff1b7224 */ /* 0x000fe400078e0000 */
.L_x_16349:
[----:B------:R-:W-:Y:S05]  /*16d70*/  BSYNC B1 ;  /* 0x0000000000017941 */ /* 0x000fea0003800000 */
.L_x_16347:
        /* <DEDUP_REMOVED lines=9> */
.L_x_16351:
[----:B------:R-:W-:Y:S02]  /*16e10*/  IMAD.MOV.U32 R17, RZ, RZ, R18 ;  /* 0x000000ffff117224 */ /* 0x000fe400078e0012 */
[----:B------:R-:W-:Y:S01]  /*16e20*/  IMAD.MOV.U32 R0, RZ, RZ, R2 ;  /* 0x000000ffff007224 */ /* 0x000fe200078e0002 */
[----:B------:R-:W-:Y:S01]  /*16e30*/  MOV R2, R19 ;  /* 0x0000001300027202 */ /* 0x000fe20000000f00 */
[----:B------:R-:W-:Y:S02]  /*16e40*/  IMAD.MOV.U32 R18, RZ, RZ, R31 ;  /* 0x000000ffff127224 */ /* 0x000fe400078e001f */
.L_x_16352:
[----:B------:R-:W-:Y:S05]  /*16e50*/  BSYNC B1 ;  /* 0x0000000000017941 */ /* 0x000fea0003800000 */
.L_x_16350:
        /* <DEDUP_REMOVED lines=9> */
.L_x_16354:
[----:B------:R-:W-:Y:S02]  /*16ef0*/  IMAD.MOV.U32 R29, RZ, RZ, R17 ;  /* 0x000000ffff1d7224 */ /* 0x000fe400078e0011 */
[----:B------:R-:W-:Y:S02]  /*16f00*/  IMAD.MOV.U32 R19, RZ, RZ, R0 ;  /* 0x000000ffff137224 */ /* 0x000fe400078e0000 */
[----:B------:R-:W-:Y:S02]  /*16f10*/  IMAD.MOV.U32 R17, RZ, RZ, R26 ;  /* 0x000000ffff117224 */ /* 0x000fe400078e001a */
[----:B------:R-:W-:Y:S02]  /*16f20*/  IMAD.MOV.U32 R0, RZ, RZ, R7 ;  /* 0x000000ffff007224 */ /* 0x000fe400078e0007 */
.L_x_16355:
[----:B------:R-:W-:Y:S05]  /*16f30*/  BSYNC B1 ;  /* 0x0000000000017941 */ /* 0x000fea0003800000 */
.L_x_16353:
        /* <DEDUP_REMOVED lines=9> */
.L_x_16357:
[----:B------:R-:W-:Y:S02]  /*16fd0*/  IMAD.MOV.U32 R26, RZ, RZ, R29 ;  /* 0x000000ffff1a7224 */ /* 0x000fe400078e001d */
[----:B------:R-:W-:Y:S02]  /*16fe0*/  IMAD.MOV.U32 R7, RZ, RZ, R19 ;  /* 0x000000ffff077224 */ /* 0x000fe400078e0013 */
[----:B------:R-:W-:Y:S02]  /*16ff0*/  IMAD.MOV.U32 R29, RZ, RZ, R22 ;  /* 0x000000ffff1d7224 */ /* 0x000fe400078e0016 */
[----:B------:R-:W-:Y:S02]  /*17000*/  IMAD.MOV.U32 R19, RZ, RZ, R6 ;  /* 0x000000ffff137224 */ /* 0x000fe400078e0006 */
.L_x_16358:
[----:B------:R-:W-:Y:S05]  /*17010*/  BSYNC B1 ;  /* 0x0000000000017941 */ /* 0x000fea0003800000 */
.L_x_16356:
        /* <DEDUP_REMOVED lines=9> */
.L_x_16360:
[----:B------:R-:W-:Y:S02]  /*170b0*/  IMAD.MOV.U32 R22, RZ, RZ, R26 ;  /* 0x000000ffff167224 */ /* 0x000fe400078e001a */
[----:B------:R-:W-:Y:S02]  /*170c0*/  IMAD.MOV.U32 R6, RZ, RZ, R7 ;  /* 0x000000ffff067224 */ /* 0x000fe400078e0007 */
[----:B------:R-:W-:Y:S02]  /*170d0*/  IMAD.MOV.U32 R26, RZ, RZ, R5 ;  /* 0x000000ffff1a7224 */ /* 0x000fe400078e0005 */
[----:B------:R-:W-:Y:S02]  /*170e0*/  IMAD.MOV.U32 R7, RZ, RZ, R4 ;  /* 0x000000ffff077224 */ /* 0x000fe400078e0004 */
.L_x_16361:
[----:B------:R-:W-:Y:S05]  /*170f0*/  BSYNC B1 ;  /* 0x0000000000017941 */ /* 0x000fea0003800000 */
.L_x_16359:
        /* <DEDUP_REMOVED lines=9> */
.L_x_16363:
[----:B------:R-:W-:Y:S01]  /*17190*/  MOV R5, R22 ;  /* 0x0000001600057202 */ /* 0x000fe20000000f00 */
[----:B------:R-:W-:Y:S02]  /*171a0*/  IMAD.MOV.U32 R4, RZ, RZ, R6 ;  /* 0x000000ffff047224 */ /* 0x000fe400078e0006 */
[----:B------:R-:W-:Y:S02]  /*171b0*/  IMAD.MOV.U32 R22, RZ, RZ, R21 ;  /* 0x000000ffff167224 */ /* 0x000fe400078e0015 */
[----:B------:R-:W-:Y:S02]  /*171c0*/  IMAD.MOV.U32 R6, RZ, RZ, R11 ;  /* 0x000000ffff067224 */ /* 0x000fe400078e000b */
.L_x_16364:
[----:B------:R-:W-:Y:S05]  /*171d0*/  BSYNC B1 ;  /* 0x0000000000017941 */ /* 0x000fea0003800000 */
.L_x_16362:
        /* <DEDUP_REMOVED lines=16> */
.L_x_16366:
[----:B------:R-:W-:Y:S02]  /*172e0*/  IMAD.MOV.U32 R21, RZ, RZ, R16 ;  /* 0x000000ffff157224 */ /* 0x000fe400078e0010 */
[----:B------:R-:W-:Y:S02]  /*172f0*/  IMAD.MOV.U32 R11, RZ, RZ, R64 ;  /* 0x000000ffff0b7224 */ /* 0x000fe400078e0040 */
[----:B------:R-:W-:Y:S02]  /*17300*/  IMAD.MOV.U32 R64, RZ, RZ, R9 ;  /* 0x000000ffff407224 */ /* 0x000fe400078e0009 */
[----:B------:R-:W-:Y:S02]  /*17310*/  IMAD.MOV.U32 R16, RZ, RZ, R33 ;  /* 0x000000ffff107224 */ /* 0x000fe400078e0021 */
.L_x_16367:
[----:B------:R-:W-:Y:S05]  /*17320*/  BSYNC B1 ;  /* 0x0000000000017941 */ /* 0x000fea0003800000 */
.L_x_16365:
        /* <DEDUP_REMOVED lines=9> */
.L_x_16369:
[----:B------:R-:W-:Y:S01]  /*173c0*/  MOV R44, R21 ;  /* 0x00000015002c7202 */ /* 0x000fe20000000f00 */
[----:B------:R-:W-:Y:S02]  /*173d0*/  IMAD.MOV.U32 R42, RZ, RZ, R11 ;  /* 0x000000ffff2a7224 */ /* 0x000fe400078e000b */
[----:B------:R-:W-:Y:S02]  /*173e0*/  IMAD.MOV.U32 R21, RZ, RZ, R28 ;  /* 0x000000ffff157224 */ /* 0x000fe400078e001c */
[----:B------:R-:W-:Y:S02]  /*173f0*/  IMAD.MOV.U32 R11, RZ, RZ, R10 ;  /* 0x000000ffff0b7224 */ /* 0x000fe400078e000a */
.L_x_16370:
[----:B------:R-:W-:Y:S05]  /*17400*/  BSYNC B1 ;  /* 0x0000000000017941 */ /* 0x000fea0003800000 */
.L_x_16368:
        /* <DEDUP_REMOVED lines=9> */
.L_x_16372:
[----:B------:R-:W-:Y:S01]  /*174a0*/  IMAD.MOV.U32 R31, RZ, RZ, R44 ;  /* 0x000000ffff1f7224 */ /* 0x000fe200078e002c */
[----:B------:R-:W-:Y:S01]  /*174b0*/  MOV R9, R42 ;  /* 0x0000002a00097202 */ /* 0x000fe20000000f00 */
[----:B------:R-:W-:Y:S02]  /*174c0*/  IMAD.MOV.U32 R44, RZ, RZ, R53 ;  /* 0x000000ffff2c7224 */ /* 0x000fe400078e0035 */
[----:B------:R-:W-:Y:S02]  /*174d0*/  IMAD.MOV.U32 R42, RZ, RZ, R35 ;  /* 0x000000ffff2a7224 */ /* 0x000fe400078e0023 */
.L_x_16373:
[----:B------:R-:W-:Y:S05]  /*174e0*/  BSYNC B1 ;  /* 0x0000000000017941 */ /* 0x000fea0003800000 */
.L_x_16371:
        /* <DEDUP_REMOVED lines=9> */
.L_x_16375:
[----:B------:R-:W-:Y:S01]  /*17580*/  IMAD.MOV.U32 R28, RZ, RZ, R31 ;  /* 0x000000ffff1c7224 */ /* 0x000fe200078e001f */
[----:B------:R-:W-:Y:S01]  /*17590*/  MOV R31, R20 ;  /* 0x00000014001f7202 */ /* 0x000fe20000000f00 */
[----:B------:R-:W-:Y:S02]  /*175a0*/  IMAD.MOV.U32 R10, RZ, RZ, R9 ;  /* 0x000000ffff0a7224 */ /* 0x000fe400078e0009 */
[----:B------:R-:W-:Y:S02]  /*175b0*/  IMAD.MOV.U32 R9, RZ, RZ, R8 ;  /* 0x000000ffff097224 */ /* 0x000fe400078e0008 */
.L_x_16376:
[----:B------:R-:W-:Y:S05]  /*175c0*/  BSYNC B1 ;  /* 0x0000000000017941 */ /* 0x000fea0003800000 */
.L_x_16374:
        /* <DEDUP_REMOVED lines=9> */
.L_x_16378:
[----:B------:R-:W-:Y:S02]  /*17660*/  IMAD.MOV.U32 R35, RZ, RZ, R28 ;  /* 0x000000ffff237224 */ /* 0x000fe400078e001c */
[----:B------:R-:W-:Y:S01]  /*17670*/  IMAD.MOV.U32 R33, RZ, RZ, R10 ;  /* 0x000000ffff217224 */ /* 0x000fe200078e000a */
[----:B------:R-:W-:Y:S01]  /*17680*/  MOV R10, R15 ;  /* 0x0000000f000a7202 */ /* 0x000fe20000000f00 */
[----:B------:R-:W-:Y:S02]  /*17690*/  IMAD.MOV.U32 R28, RZ, RZ, R23 ;  /* 0x000000ffff1c7224 */ /* 0x000fe400078e0017 */
.L_x_16379:
[----:B------:R-:W-:Y:S05]  /*176a0*/  BSYNC B1 ;  /* 0x0000000000017941 */ /* 0x000fea0003800000 */
.L_x_16377:
        /* <DEDUP_REMOVED lines=9> */
.L_x_16381:
[----:B------:R-:W-:Y:S02]  /*17740*/  IMAD.MOV.U32 R15, RZ, RZ, R35 ;  /* 0x000000ffff0f7224 */ /* 0x000fe400078e0023 */
[----:B------:R-:W-:Y:S02]  /*17750*/  IMAD.MOV.U32 R8, RZ, RZ, R33 ;  /* 0x000000ffff087224 */ /* 0x000fe400078e0021 */
[----:B------:R-:W-:Y:S02]  /*17760*/  IMAD.MOV.U32 R35, RZ, RZ, R30 ;  /* 0x000000ffff237224 */ /* 0x000fe400078e001e */
[----:B------:R-:W-:Y:S02]  /*17770*/  IMAD.MOV.U32 R33, RZ, RZ, R14 ;  /* 0x000000ffff217224 */ /* 0x000fe400078e000e */
.L_x_16382:
[----:B------:R-:W-:Y:S05]  /*17780*/  BSYNC B1 ;  /* 0x0000000000017941 */ /* 0x000fea0003800000 */
.L_x_16380:
        /* <DEDUP_REMOVED lines=9> */
.L_x_16384:
[----:B------:R-:W-:Y:S02]  /*17820*/  IMAD.MOV.U32 R20, RZ, RZ, R15 ;  /* 0x000000ffff147224 */ /* 0x000fe400078e000f */
[----:B------:R-:W-:Y:S02]  /*17830*/  IMAD.MOV.U32 R14, RZ, RZ, R8 ;  /* 0x000000ffff0e7224 */ /* 0x000fe400078e0008 */
[----:B------:R-:W-:Y:S02]  /*17840*/  IMAD.MOV.U32 R15, RZ, RZ, R24 ;  /* 0x000000ffff0f7224 */ /* 0x000fe400078e0018 */
[----:B------:R-:W-:Y:S02]  /*17850*/  IMAD.MOV.U32 R8, RZ, RZ, R13 ;  /* 0x000000ffff087224 */ /* 0x000fe400078e000d */
.L_x_16385:
[----:B------:R-:W-:Y:S05]  /*17860*/  BSYNC B1 ;  /* 0x0000000000017941 */ /* 0x000fea0003800000 */
.L_x_16383:
        /* <DEDUP_REMOVED lines=9> */
.L_x_16387:
[----:B------:R-:W-:Y:S02]  /*17900*/  IMAD.MOV.U32 R13, RZ, RZ, R20 ;  /* 0x000000ffff0d7224 */ /* 0x000fe400078e0014 */
[----:B------:R-:W-:Y:S02]  /*17910*/  IMAD.MOV.U32 R24, RZ, RZ, R14 ;  /* 0x000000ffff187224 */ /* 0x000fe400078e000e */
[----:B------:R-:W-:Y:S02]  /*17920*/  IMAD.MOV.U32 R20, RZ, RZ, R25 ;  /* 0x000000ffff147224 */ /* 0x000fe400078e0019 */
[----:B------:R-:W-:Y:S02]  /*17930*/  IMAD.MOV.U32 R14, RZ, RZ, R3 ;  /* 0x000000ffff0e7224 */ /* 0x000fe400078e0003 */
.L_x_16388:
[----:B------:R-:W-:Y:S05]  /*17940*/  BSYNC B1 ;  /* 0x0000000000017941 */ /* 0x000fea0003800000 */
.L_x_16386:
        /* <DEDUP_REMOVED lines=9> */
.L_x_16390:
[----:B------:R-:W-:Y:S01]  /*179e0*/  MOV R23, R13 ;  /* 0x0000000d00177202 */ /* 0x000fe20000000f00 */
[----:B------:R-:W-:Y:S02]  /*179f0*/  IMAD.MOV.U32 R3, RZ, RZ, R24 ;  /* 0x000000ffff037224 */ /* 0x000fe400078e0018 */
[----:B------:R-:W-:Y:S02]  /*17a00*/  IMAD.MOV.U32 R13, RZ, RZ, R12 ;  /* 0x000000ffff0d7224 */ /* 0x000fe400078e000c */
[----:B------:R-:W-:Y:S02]  /*17a10*/  IMAD.MOV.U32 R24, RZ, RZ, R27 ;  /* 0x000000ffff187224 */ /* 0x000fe400078e001b */
.L_x_16391:
[----:B------:R-:W-:Y:S05]  /*17a20*/  BSYNC B1 ;  /* 0x0000000000017941 */ /* 0x000fea0003800000 */
.L_x_16389:
        /* <DEDUP_REMOVED lines=9> */
.L_x_16393:
[----:B------:R-:W-:Y:S01]  /*17ac0*/  IMAD.MOV.U32 R12, RZ, RZ, R23 ;  /* 0x000000ffff0c7224 */ /* 0x000fe200078e0017 */
[----:B------:R-:W-:Y:S01]  /*17ad0*/  MOV R25, R3 ;  /* 0x0000000300197202 */ /* 0x000fe20000000f00 */
[----:B------:R-:W-:Y:S02]  /*17ae0*/  IMAD.MOV.U32 R23, RZ, RZ, R18 ;  /* 0x000000ffff177224 */ /* 0x000fe400078e0012 */
[----:B------:R-:W-:Y:S02]  /*17af0*/  IMAD.MOV.U32 R3, RZ, RZ, R2 ;  /* 0x000000ffff037224 */ /* 0x000fe400078e0002 */
.L_x_16394:
[----:B------:R-:W-:Y:S05]  /*17b00*/  BSYNC B1 ;  /* 0x0000000000017941 */ /* 0x000fea0003800000 */
.L_x_16392:
        /* <DEDUP_REMOVED lines=9> */
.L_x_16396:
[----:B------:R-:W-:Y:S01]  /*17ba0*/  IMAD.MOV.U32 R18, RZ, RZ, R12 ;  /* 0x000000ffff127224 */ /* 0x000fe200078e000c */
[----:B------:R-:W-:Y:S01]  /*17bb0*/  MOV R12, R17 ;  /* 0x00000011000c7202 */ /* 0x000fe20000000f00 */
[----:B------:R-:W-:Y:S02]  /*17bc0*/  IMAD.MOV.U32 R2, RZ, RZ, R25 ;  /* 0x000000ffff027224 */ /* 0x000fe400078e0019 */
[----:B------:R-:W-:Y:S02]  /*17bd0*/  IMAD.MOV.U32 R25, RZ, RZ, R0 ;  /* 0x000000ffff197224 */ /* 0x000fe400078e0000 */
.L_x_16397:
[----:B------:R-:W-:Y:S05]  /*17be0*/  BSYNC B1 ;  /* 0x0000000000017941 */ /* 0x000fea0003800000 */
.L_x_16395:
        /* <DEDUP_REMOVED lines=9> */
.L_x_16399:
[----:B------:R-:W-:Y:S02]  /*17c80*/  IMAD.MOV.U32 R17, RZ, RZ, R18 ;  /* 0x000000ffff117224 */ /* 0x000fe400078e0012 */
[----:B------:R-:W-:Y:S01]  /*17c90*/  IMAD.MOV.U32 R0, RZ, RZ, R2 ;  /* 0x000000ffff007224 */ /* 0x000fe200078e0002 */
[----:B------:R-:W-:Y:S01]  /*17ca0*/  MOV R2, R19 ;  /* 0x0000001300027202 */ /* 0x000fe20000000f00 */
[----:B------:R-:W-:Y:S02]  /*17cb0*/  IMAD.MOV.U32 R18, RZ, RZ, R29 ;  /* 0x000000ffff127224 */ /* 0x000fe400078e001d */
.L_x_16400:
[----:B------:R-:W-:Y:S05]  /*17cc0*/  BSYNC B1 ;  /* 0x0000000000017941 */ /* 0x000fea0003800000 */
.L_x_16398:
        /* <DEDUP_REMOVED lines=9> */
.L_x_16402:
[----:B------:R-:W-:Y:S02]  /*17d60*/  IMAD.MOV.U32 R27, RZ, RZ, R17 ;  /* 0x000000ffff1b7224 */ /* 0x000fe400078e0011 */
[----:B------:R-:W-:Y:S02]  /*17d70*/  IMAD.MOV.U32 R19, RZ, RZ, R0 ;  /* 0x000000ffff137224 */ /* 0x000fe400078e0000 */
[----:B------:R-:W-:Y:S02]  /*17d80*/  IMAD.MOV.U32 R17, RZ, RZ, R26 ;  /* 0x000000ffff117224 */ /* 0x000fe400078e001a */
[----:B------:R-:W-:Y:S02]  /*17d90*/  IMAD.MOV.U32 R0, RZ, RZ, R7 ;  /* 0x000000ffff007224 */ /* 0x000fe400078e0007 */
.L_x_16403:
[----:B------:R-:W-:Y:S05]  /*17da0*/  BSYNC B1 ;  /* 0x0000000000017941 */ /* 0x000fea0003800000 */
.L_x_16401:
        /* <DEDUP_REMOVED lines=9> */
.L_x_16405:
[----:B------:R-:W-:Y:S02]  /*17e40*/  IMAD.MOV.U32 R26, RZ, RZ, R27 ;  /* 0x000000ffff1a7224 */ /* 0x000fe400078e001b */
[----:B------:R-:W-:Y:S02]  /*17e50*/  IMAD.MOV.U32 R7, RZ, RZ, R19 ;  /* 0x000000ffff077224 */ /* 0x000fe400078e0013 */
[----:B------:R-:W-:Y:S02]  /*17e60*/  IMAD.MOV.U32 R27, RZ, RZ, R22 ;  /* 0x000000ffff1b7224 */ /* 0x000fe400078e0016 */
[----:B------:R-:W-:Y:S02]  /*17e70*/  IMAD.MOV.U32 R19, RZ, RZ, R6 ;  /* 0x000000ffff137224 */ /* 0x000fe400078e0006 */
.L_x_16406:
[----:B------:R-:W-:Y:S05]  /*17e80*/  BSYNC B1 ;  /* 0x0000000000017941 */ /* 0x000fea0003800000 */
.L_x_16404:
        /* <DEDUP_REMOVED lines=9> */
.L_x_16408:
[----:B------:R-:W-:Y:S02]  /*17f20*/  IMAD.MOV.U32 R22, RZ, RZ, R26 ;  /* 0x000000ffff167224 */ /* 0x000fe400078e001a */
[----:B------:R-:W-:Y:S02]  /*17f30*/  IMAD.MOV.U32 R6, RZ, RZ, R7 ;  /* 0x000000ffff067224 */ /* 0x000fe400078e0007 */
[----:B------:R-:W-:Y:S02]  /*17f40*/  IMAD.MOV.U32 R26, RZ, RZ, R5 ;  /* 0x000000ffff1a7224 */ /* 0x000fe400078e0005 */
[----:B------:R-:W-:Y:S02]  /*17f50*/  IMAD.MOV.U32 R7, RZ, RZ, R4 ;  /* 0x000000ffff077224 */ /* 0x000fe400078e0004 */
.L_x_16409:
[----:B------:R-:W-:Y:S05]  /*17f60*/  BSYNC B1 ;  /* 0x0000000000017941 */ /* 0x000fea0003800000 */
.L_x_16407:
        /* <DEDUP_REMOVED lines=16> */
.L_x_16411:
[----:B------:R-:W-:Y:S02]  /*18070*/  IMAD.MOV.U32 R29, RZ, RZ, R16 ;  /* 0x000000ffff1d7224 */ /* 0x000fe400078e0010 */
[----:B------:R-:W-:Y:S02]  /*18080*/  IMAD.MOV.U32 R5, RZ, RZ, R64 ;  /* 0x000000ffff057224 */ /* 0x000fe400078e0040 */
[----:B------:R-:W-:Y:S02]  /*18090*/  IMAD.MOV.U32 R64, RZ, RZ, R11 ;  /* 0x000000ffff407224 */ /* 0x000fe400078e000b */
[----:B------:R-:W-:Y:S02]  /*180a0*/  IMAD.MOV.U32 R16, RZ, RZ, R21 ;  /* 0x000000ffff107224 */ /* 0x000fe400078e0015 */
.L_x_16412:
[----:B------:R-:W-:Y:S05]  /*180b0*/  BSYNC B1 ;  /* 0x0000000000017941 */ /* 0x000fea0003800000 */
.L_x_16410:
        /* <DEDUP_REMOVED lines=9> */
.L_x_16414:
[----:B------:R-:W-:Y:S02]  /*18150*/  IMAD.MOV.U32 R30, RZ, RZ, R29 ;  /* 0x000000ffff1e7224 */ /* 0x000fe400078e001d */
[----:B------:R-:W-:Y:S02]  /*18160*/  IMAD.MOV.U32 R4, RZ, RZ, R5 ;  /* 0x000000ffff047224 */ /* 0x000fe400078e0005 */
[----:B------:R-:W-:Y:S02]  /*18170*/  IMAD.MOV.U32 R29, RZ, RZ, R44 ;  /* 0x000000ffff1d7224 */ /* 0x000fe400078e002c */
[----:B------:R-:W-:Y:S02]  /*18180*/  IMAD.MOV.U32 R5, RZ, RZ, R42 ;  /* 0x000000ffff057224 */ /* 0x000fe400078e002a */
.L_x_16415:
[----:B------:R-:W-:Y:S05]  /*18190*/  BSYNC B1 ;  /* 0x0000000000017941 */ /* 0x000fea0003800000 */
.L_x_16413:
        /* <DEDUP_REMOVED lines=9> */
.L_x_16417:
[----:B------:R-:W-:Y:S01]  /*18230*/  MOV R21, R30 ;  /* 0x0000001e00157202 */ /* 0x000fe20000000f00 */
[----:B------:R-:W-:Y:S02]  /*18240*/  IMAD.MOV.U32 R11, RZ, RZ, R4 ;  /* 0x000000ffff0b7224 */ /* 0x000fe400078e0004 */
[----:B------:R-:W-:Y:S02]  /*18250*/  IMAD.MOV.U32 R30, RZ, RZ, R31 ;  /* 0x000000ffff1e7224 */ /* 0x000fe400078e001f */
[----:B------:R-:W-:Y:S02]  /*18260*/  IMAD.MOV.U32 R4, RZ, RZ, R9 ;  /* 0x000000ffff047224 */ /* 0x000fe400078e0009 */
.L_x_16418:
[----:B------:R-:W-:Y:S05]  /*18270*/  BSYNC B1 ;  /* 0x0000000000017941 */ /* 0x000fea0003800000 */
.L_x_16416:
        /* <DEDUP_REMOVED lines=9> */
.L_x_16420:
[----:B------:R-:W-:Y:S01]  /*18310*/  IMAD.MOV.U32 R42, RZ, RZ, R21 ;  /* 0x000000ffff2a7224 */ /* 0x000fe200078e0015 */
[----:B------:R-:W-:Y:S01]  /*18320*/  MOV R40, R11 ;  /* 0x0000000b00287202 */ /* 0x000fe20000000f00 */
[----:B------:R-:W-:Y:S02]  /*18330*/  IMAD.MOV.U32 R21, RZ, RZ, R28 ;  /* 0x000000ffff157224 */ /* 0x000fe400078e001c */
[----:B------:R-:W-:Y:S02]  /*18340*/  IMAD.MOV.U32 R11, RZ, RZ, R10 ;  /* 0x000000ffff0b7224 */ /* 0x000fe400078e000a */
.L_x_16421:
[----:B------:R-:W-:Y:S05]  /*18350*/  BSYNC B1 ;  /* 0x0000000000017941 */ /* 0x000fea0003800000 */
.L_x_16419:
        /* <DEDUP_REMOVED lines=9> */
.L_x_16423:
[----:B------:R-:W-:Y:S01]  /*183f0*/  IMAD.MOV.U32 R10, RZ, RZ, R42 ;  /* 0x000000ffff0a7224 */ /* 0x000fe200078e002a */
[----:B------:R-:W-:Y:S01]  /*18400*/  MOV R42, R35 ;  /* 0x00000023002a7202 */ /* 0x000fe20000000f00 */
[----:B------:R-:W-:Y:S02]  /*18410*/  IMAD.MOV.U32 R9, RZ, RZ, R40 ;  /* 0x000000ffff097224 */ /* 0x000fe400078e0028 */
[----:B------:R-:W-:Y:S02]  /*18420*/  IMAD.MOV.U32 R40, RZ, RZ, R33 ;  /* 0x000000ffff287224 */ /* 0x000fe400078e0021 */
.L_x_16424:
[----:B------:R-:W-:Y:S05]  /*18430*/  BSYNC B1 ;  /* 0x0000000000017941 */ /* 0x000fea0003800000 */
.L_x_16422:
        /* <DEDUP_REMOVED lines=9> */
.L_x_16426:
[----:B------:R-:W-:Y:S02]  /*184d0*/  IMAD.MOV.U32 R33, RZ, RZ, R10 ;  /* 0x000000ffff217224 */ /* 0x000fe400078e000a */
[----:B------:R-:W-:Y:S01]  /*184e0*/  IMAD.MOV.U32 R31, RZ, RZ, R9 ;  /* 0x000000ffff1f7224 */ /* 0x000fe200078e0009 */
[----:B------:R-:W-:Y:S01]  /*184f0*/  MOV R9, R8 ;  /* 0x0000000800097202 */ /* 0x000fe20000000f00 */
[----:B------:R-:W-:Y:S02]  /*18500*/  IMAD.MOV.U32 R10, RZ, RZ, R15 ;  /* 0x000000ffff0a7224 */ /* 0x000fe400078e000f */
.L_x_16427:
[----:B------:R-:W-:Y:S05]  /*18510*/  BSYNC B1 ;  /* 0x0000000000017941 */ /* 0x000fea0003800000 */
.L_x_16425:
        /* <DEDUP_REMOVED lines=9> */
.L_x_16429:
[----:B------:R-:W-:Y:S02]  /*185b0*/  IMAD.MOV.U32 R8, RZ, RZ, R33 ;  /* 0x000000ffff087224 */ /* 0x000fe400078e0021 */
[----:B------:R-:W-:Y:S02]  /*185c0*/  IMAD.MOV.U32 R15, RZ, RZ, R31 ;  /* 0x000000ffff0f7224 */ /* 0x000fe400078e001f */
[----:B------:R-:W-:Y:S02]  /*185d0*/  IMAD.MOV.U32 R33, RZ, RZ, R20 ;  /* 0x000000ffff217224 */ /* 0x000fe400078e0014 */
[----:B------:R-:W-:Y:S02]  /*185e0*/  IMAD.MOV.U32 R31, RZ, RZ, R14 ;  /* 0x000000ffff1f7224 */ /* 0x000fe400078e000e */
.L_x_16430:
[----:B------:R-:W-:Y:S05]  /*185f0*/  BSYNC B1 ;  /* 0x0000000000017941 */ /* 0x000fea0003800000 */
.L_x_16428:
        /* <DEDUP_REMOVED lines=9> */
.L_x_16432:
[----:B------:R-:W-:Y:S02]  /*18690*/  IMAD.MOV.U32 R20, RZ, RZ, R8 ;  /* 0x000000ffff147224 */ /* 0x000fe400078e0008 */
[----:B------:R-:W-:Y:S02]  /*186a0*/  IMAD.MOV.U32 R14, RZ, RZ, R15 ;  /* 0x000000ffff0e7224 */ /* 0x000fe400078e000f */
[----:B------:R-:W-:Y:S02]  /*186b0*/  IMAD.MOV.U32 R8, RZ, RZ, R13 ;  /* 0x000000ffff087224 */ /* 0x000fe400078e000d */
[----:B------:R-:W-:Y:S02]  /*186c0*/  IMAD.MOV.U32 R15, RZ, RZ, R24 ;  /* 0x000000ffff0f7224 */ /* 0x000fe400078e0018 */
.L_x_16433:
[----:B------:R-:W-:Y:S05]  /*186d0*/  BSYNC B1 ;  /* 0x0000000000017941 */ /* 0x000fea0003800000 */
.L_x_16431:
        /* <DEDUP_REMOVED lines=9> */
.L_x_16435:
[----:B------:R-:W-:Y:S02]  /*18770*/  IMAD.MOV.U32 R13, RZ, RZ, R20 ;  /* 0x000000ffff0d7224 */ /* 0x000fe400078e0014 */
[----:B------:R-:W-:Y:S02]  /*18780*/  IMAD.MOV.U32 R24, RZ, RZ, R14 ;  /* 0x000000ffff187224 */ /* 0x000fe400078e000e */
[----:B------:R-:W-:Y:S02]  /*18790*/  IMAD.MOV.U32 R20, RZ, RZ, R23 ;  /* 0x000000ffff147224 */ /* 0x000fe400078e0017 */
[----:B------:R-:W-:Y:S02]  /*187a0*/  IMAD.MOV.U32 R14, RZ, RZ, R3 ;  /* 0x000000ffff0e7224 */ /* 0x000fe400078e0003 */
.L_x_16436:
[----:B------:R-:W-:Y:S05]  /*187b0*/  BSYNC B1 ;  /* 0x0000000000017941 */ /* 0x000fea0003800000 */
.L_x_16434:
        /* <DEDUP_REMOVED lines=9> */
.L_x_16438:
[----:B------:R-:W-:Y:S01]  /*18850*/  MOV R23, R13 ;  /* 0x0000000d00177202 */ /* 0x000fe20000000f00 */
[----:B------:R-:W-:Y:S02]  /*18860*/  IMAD.MOV.U32 R3, RZ, RZ, R24 ;  /* 0x000000ffff037224 */ /* 0x000fe400078e0018 */
[----:B------:R-:W-:Y:S02]  /*18870*/  IMAD.MOV.U32 R13, RZ, RZ, R12 ;  /* 0x000000ffff0d7224 */ /* 0x000fe400078e000c */
[----:B------:R-:W-:Y:S02]  /*18880*/  IMAD.MOV.U32 R24, RZ, RZ, R25 ;  /* 0x000000ffff187224 */ /* 0x000fe400078e0019 */
.L_x_16439:
[----:B------:R-:W-:Y:S05]  /*18890*/  BSYNC B1 ;  /* 0x0000000000017941 */ /* 0x000fea0003800000 */
.L_x_16437:
        /* <DEDUP_REMOVED lines=9> */
.L_x_16441:
[----:B------:R-:W-:Y:S01]  /*18930*/  IMAD.MOV.U32 R12, RZ, RZ, R23 ;  /* 0x000000ffff0c7224 */ /* 0x000fe200078e0017 */
[----:B------:R-:W-:Y:S01]  /*18940*/  MOV R25, R3 ;  /* 0x0000000300197202 */ /* 0x000fe20000000f00 */
[----:B------:R-:W-:Y:S02]  /*18950*/  IMAD.MOV.U32 R23, RZ, RZ, R18 ;  /* 0x000000ffff177224 */ /* 0x000fe400078e0012 */
[----:B------:R-:W-:Y:S02]  /*18960*/  IMAD.MOV.U32 R3, RZ, RZ, R2 ;  /* 0x000000ffff037224 */ /* 0x000fe400078e0002 */
.L_x_16442:
[----:B------:R-:W-:Y:S05]  /*18970*/  BSYNC B1 ;  /* 0x0000000000017941 */ /* 0x000fea0003800000 */
.L_x_16440:
        /* <DEDUP_REMOVED lines=9> */
.L_x_16444:
[----:B------:R-:W-:Y:S01]  /*18a10*/  IMAD.MOV.U32 R18, RZ, RZ, R12 ;  /* 0x000000ffff127224 */ /* 0x000fe200078e000c */
[----:B------:R-:W-:Y:S01]  /*18a20*/  MOV R12, R17 ;  /* 0x00000011000c7202 */ /* 0x000fe20000000f00 */
[----:B------:R-:W-:Y:S02]  /*18a30*/  IMAD.MOV.U32 R2, RZ, RZ, R25 ;  /* 0x000000ffff027224 */ /* 0x000fe400078e0019 */
[----:B------:R-:W-:Y:S02]  /*18a40*/  IMAD.MOV.U32 R25, RZ, RZ, R0 ;  /* 0x000000ffff197224 */ /* 0x000fe400078e0000 */
.L_x_16445:
[----:B------:R-:W-:Y:S05]  /*18a50*/  BSYNC B1 ;  /* 0x0000000000017941 */ /* 0x000fea0003800000 */
.L_x_16443:
        /* <DEDUP_REMOVED lines=9> */
.L_x_16447:
[----:B------:R-:W-:Y:S02]  /*18af0*/  IMAD.MOV.U32 R17, RZ, RZ, R18 ;  /* 0x000000ffff117224 */ /* 0x000fe400078e0012 */
[----:B------:R-:W-:Y:S01]  /*18b00*/  IMAD.MOV.U32 R0, RZ, RZ, R2 ;  /* 0x000000ffff007224 */ /* 0x000fe200078e0002 */
[----:B------:R-:W-:Y:S01]  /*18b10*/  MOV R2, R19 ;  /* 0x0000001300027202 */ /* 0x000fe20000000f00 */
[----:B------:R-:W-:Y:S02]  /*18b20*/  IMAD.MOV.U32 R18, RZ, RZ, R27 ;  /* 0x000000ffff127224 */ /* 0x000fe400078e001b */
.L_x_16448:
[----:B------:R-:W-:Y:S05]  /*18b30*/  BSYNC B1 ;  /* 0x0000000000017941 */ /* 0x000fea0003800000 */
.L_x_16446:
        /* <DEDUP_REMOVED lines=9> */
.L_x_16450:
[----:B------:R-:W-:Y:S02]  /*18bd0*/  IMAD.MOV.U32 R27, RZ, RZ, R17 ;  /* 0x000000ffff1b7224 */ /* 0x000fe400078e0011 */
[----:B------:R-:W-:Y:S02]  /*18be0*/  IMAD.MOV.U32 R19, RZ, RZ, R0 ;  /* 0x000000ffff137224 */ /* 0x000fe400078e0000 */
[----:B------:R-:W-:Y:S02]  /*18bf0*/  IMAD.MOV.U32 R17, RZ, RZ, R26 ;  /* 0x000000ffff117224 */ /* 0x000fe400078e001a */
[----:B------:R-:W-:Y:S02]  /*18c00*/  IMAD.MOV.U32 R0, RZ, RZ, R7 ;  /* 0x000000ffff007224 */ /* 0x000fe400078e0007 */
.L_x_16451:
[----:B------:R-:W-:Y:S05]  /*18c10*/  BSYNC B1 ;  /* 0x0000000000017941 */ /* 0x000fea0003800000 */
.L_x_16449:
        /* <DEDUP_REMOVED lines=9> */
.L_x_16453:
[----:B------:R-:W-:Y:S02]  /*18cb0*/  IMAD.MOV.U32 R26, RZ, RZ, R27 ;  /* 0x000000ffff1a7224 */ /* 0x000fe400078e001b */
[----:B------:R-:W-:Y:S02]  /*18cc0*/  IMAD.MOV.U32 R7, RZ, RZ, R19 ;  /* 0x000000ffff077224 */ /* 0x000fe400078e0013 */
[----:B------:R-:W-:Y:S02]  /*18cd0*/  IMAD.MOV.U32 R27, RZ, RZ, R22 ;  /* 0x000000ffff1b7224 */ /* 0x000fe400078e0016 */
[----:B------:R-:W-:Y:S02]  /*18ce0*/  IMAD.MOV.U32 R19, RZ, RZ, R6 ;  /* 0x000000ffff137224 */ /* 0x000fe400078e0006 */
.L_x_16454:
[----:B------:R-:W-:Y:S05]  /*18cf0*/  BSYNC B1 ;  /* 0x0000000000017941 */ /* 0x000fea0003800000 */
.L_x_16452:
        /* <DEDUP_REMOVED lines=16> */
.L_x_16456:
[----:B------:R-:W-:Y:S02]  /*18e00*/  IMAD.MOV.U32 R47, RZ, RZ, R16 ;  /* 0x000000ffff2f7224 */ /* 0x000fe400078e0010 */
[----:B------:R-:W-:Y:S02]  /*18e10*/  IMAD.MOV.U32 R35, RZ, RZ, R64 ;  /* 0x000000ffff237224 */ /* 0x000fe400078e0040 */
[----:B------:R-:W-:Y:S02]  /*18e20*/  IMAD.MOV.U32 R64, RZ, RZ, R5 ;  /* 0x000000ffff407224 */ /* 0x000fe400078e0005 */
[----:B------:R-:W-:Y:S02]  /*18e30*/  IMAD.MOV.U32 R16, RZ, RZ, R29 ;  /* 0x000000ffff107224 */ /* 0x000fe400078e001d */
.L_x_16457:
[----:B------:R-:W-:Y:S05]  /*18e40*/  BSYNC B1 ;  /* 0x0000000000017941 */ /* 0x000fea0003800000 */
.L_x_16455:
        /* <DEDUP_REMOVED lines=9> */
.L_x_16459:
[----:B------:R-:W-:Y:S02]  /*18ee0*/  IMAD.MOV.U32 R22, RZ, RZ, R47 ;  /* 0x000000ffff167224 */ /* 0x000fe400078e002f */
[----:B------:R-:W-:Y:S02]  /*18ef0*/  IMAD.MOV.U32 R6, RZ, RZ, R35 ;  /* 0x000000ffff067224 */ /* 0x000fe400078e0023 */
[----:B------:R-:W-:Y:S02]  /*18f00*/  IMAD.MOV.U32 R47, RZ, RZ, R30 ;  /* 0x000000ffff2f7224 */ /* 0x000fe400078e001e */
[----:B------:R-:W-:Y:S02]  /*18f10*/  IMAD.MOV.U32 R35, RZ, RZ, R4 ;  /* 0x000000ffff237224 */ /* 0x000fe400078e0004 */
.L_x_16460:
[----:B------:R-:W-:Y:S05]  /*18f20*/  BSYNC B1 ;  /* 0x0000000000017941 */ /* 0x000fea0003800000 */
.L_x_16458:
        /* <DEDUP_REMOVED lines=9> */
.L_x_16462:
[----:B------:R-:W-:Y:S02]  /*18fc0*/  IMAD.MOV.U32 R29, RZ, RZ, R22 ;  /* 0x000000ffff1d7224 */ /* 0x000fe400078e0016 */
[----:B------:R-:W-:Y:S02]  /*18fd0*/  IMAD.MOV.U32 R5, RZ, RZ, R6 ;  /* 0x000000ffff057224 */ /* 0x000fe400078e0006 */
[----:B------:R-:W-:Y:S02]  /*18fe0*/  IMAD.MOV.U32 R22, RZ, RZ, R21 ;  /* 0x000000ffff167224 */ /* 0x000fe400078e0015 */
[----:B------:R-:W-:Y:S02]  /*18ff0*/  IMAD.MOV.U32 R6, RZ, RZ, R11 ;  /* 0x000000ffff067224 */ /* 0x000fe400078e000b */
.L_x_16463:
[----:B------:R-:W-:Y:S05]  /*19000*/  BSYNC B1 ;  /* 0x0000000000017941 */ /* 0x000fea0003800000 */
.L_x_16461:
        /* <DEDUP_REMOVED lines=9> */
.L_x_16465:
[----:B------:R-:W-:Y:S01]  /*190a0*/  MOV R11, R29 ;  /* 0x0000001d000b7202 */ /* 0x000fe20000000f00 */
[----:B------:R-:W-:Y:S02]  /*190b0*/  IMAD.MOV.U32 R4, RZ, RZ, R5 ;  /* 0x000000ffff047224 */ /* 0x000fe400078e0005 */
[----:B------:R-:W-:Y:S02]  /*190c0*/  IMAD.MOV.U32 R29, RZ, RZ, R42 ;  /* 0x000000ffff1d7224 */ /* 0x000fe400078e002a */
[----:B------:R-:W-:Y:S02]  /*190d0*/  IMAD.MOV.U32 R5, RZ, RZ, R40 ;  /* 0x000000ffff057224 */ /* 0x000fe400078e0028 */
.L_x_16466:
[----:B------:R-:W-:Y:S05]  /*190e0*/  BSYNC B1 ;  /* 0x0000000000017941 */ /* 0x000fea0003800000 */
.L_x_16464:
        /* <DEDUP_REMOVED lines=9> */
.L_x_16468:
[----:B------:R-:W-:Y:S01]  /*19180*/  IMAD.MOV.U32 R30, RZ, RZ, R11 ;  /* 0x000000ffff1e7224 */ /* 0x000fe200078e000b */
[----:B------:R-:W-:Y:S01]  /*19190*/  MOV R28, R4 ;  /* 0x00000004001c7202 */ /* 0x000fe20000000f00 */
[----:B------:R-:W-:Y:S02]  /*191a0*/  IMAD.MOV.U32 R11, RZ, RZ, R10 ;  /* 0x000000ffff0b7224 */ /* 0x000fe400078e000a */
[----:B------:R-:W-:Y:S02]  /*191b0*/  IMAD.MOV.U32 R4, RZ, RZ, R9 ;  /* 0x000000ffff047224 */ /* 0x000fe400078e0009 */
.L_x_16469:
[----:B------:R-:W-:Y:S05]  /*191c0*/  BSYNC B1 ;  /* 0x0000000000017941 */ /* 0x000fea0003800000 */
.L_x_16467:
        /* <DEDUP_REMOVED lines=9> */
.L_x_16471:
[----:B------:R-:W-:Y:S01]  /*19260*/  IMAD.MOV.U32 R9, RZ, RZ, R30 ;  /* 0x000000ffff097224 */ /* 0x000fe200078e001e */
[----:B------:R-:W-:Y:S01]  /*19270*/  MOV R30, R33 ;  /* 0x00000021001e7202 */ /* 0x000fe20000000f00 */
[----:B------:R-:W-:Y:S02]  /*19280*/  IMAD.MOV.U32 R10, RZ, RZ, R28 ;  /* 0x000000ffff0a7224 */ /* 0x000fe400078e001c */
[----:B------:R-:W-:Y:S02]  /*19290*/  IMAD.MOV.U32 R28, RZ, RZ, R31 ;  /* 0x000000ffff1c7224 */ /* 0x000fe400078e001f */
.L_x_16472:
[----:B------:R-:W-:Y:S05]  /*192a0*/  BSYNC B1 ;  /* 0x0000000000017941 */ /* 0x000fea0003800000 */
.L_x_16470:
        /* <DEDUP_REMOVED lines=9> */
.L_x_16474:
[----:B------:R-:W-:Y:S02]  /*19340*/  IMAD.MOV.U32 R31, RZ, RZ, R9 ;  /* 0x000000ffff1f7224 */ /* 0x000fe400078e0009 */
[----:B------:R-:W-:Y:S01]  /*19350*/  IMAD.MOV.U32 R21, RZ, RZ, R10 ;  /* 0x000000ffff157224 */ /* 0x000fe200078e000a */
[----:B------:R-:W-:Y:S01]  /*19360*/  MOV R10, R15 ;  /* 0x0000000f000a7202 */ /* 0x000fe20000000f00 */
[----:B------:R-:W-:Y:S02]  /*19370*/  IMAD.MOV.U32 R9, RZ, RZ, R8 ;  /* 0x000000ffff097224 */ /* 0x000fe400078e0008 */
.L_x_16475:
[----:B------:R-:W-:Y:S05]  /*19380*/  BSYNC B1 ;  /* 0x0000000000017941 */ /* 0x000fea0003800000 */
.L_x_16473:
        /* <DEDUP_REMOVED lines=9> */
.L_x_16477:
[----:B------:R-:W-:Y:S02]  /*19420*/  IMAD.MOV.U32 R8, RZ, RZ, R31 ;  /* 0x000000ffff087224 */ /* 0x000fe400078e001f */
[----:B------:R-:W-:Y:S02]  /*19430*/  IMAD.MOV.U32 R15, RZ, RZ, R21 ;  /* 0x000000ffff0f7224 */ /* 0x000fe400078e0015 */
[----:B------:R-:W-:Y:S02]  /*19440*/  IMAD.MOV.U32 R31, RZ, RZ, R20 ;  /* 0x000000ffff1f7224 */ /* 0x000fe400078e0014 */
[----:B------:R-:W-:Y:S02]  /*19450*/  IMAD.MOV.U32 R21, RZ, RZ, R14 ;  /* 0x000000ffff157224 */ /* 0x000fe400078e000e */
.L_x_16478:
[----:B------:R-:W-:Y:S05]  /*19460*/  BSYNC B1 ;  /* 0x0000000000017941 */ /* 0x000fea0003800000 */
.L_x_16476:
        /* <DEDUP_REMOVED lines=9> */
.L_x_16480:
[----:B------:R-:W-:Y:S02]  /*19500*/  IMAD.MOV.U32 R20, RZ, RZ, R8 ;  /* 0x000000ffff147224 */ /* 0x000fe400078e0008 */
[----:B------:R-:W-:Y:S02]  /*19510*/  IMAD.MOV.U32 R14, RZ, RZ, R15 ;  /* 0x000000ffff0e7224 */ /* 0x000fe400078e000f */
[----:B------:R-:W-:Y:S02]  /*19520*/  IMAD.MOV.U32 R8, RZ, RZ, R13 ;  /* 0x000000ffff087224 */ /* 0x000fe400078e000d */
[----:B------:R-:W-:Y:S02]  /*19530*/  IMAD.MOV.U32 R15, RZ, RZ, R24 ;  /* 0x000000ffff0f7224 */ /* 0x000fe400078e0018 */
.L_x_16481:
[----:B------:R-:W-:Y:S05]  /*19540*/  BSYNC B1 ;  /* 0x0000000000017941 */ /* 0x000fea0003800000 */
.L_x_16479:
        /* <DEDUP_REMOVED lines=9> */
.L_x_16483:
[----:B------:R-:W-:Y:S02]  /*195e0*/  IMAD.MOV.U32 R13, RZ, RZ, R20 ;  /* 0x000000ffff0d7224 */ /* 0x000fe400078e0014 */
[----:B------:R-:W-:Y:S02]  /*195f0*/  IMAD.MOV.U32 R24, RZ, RZ, R14 ;  /* 0x000000ffff187224 */ /* 0x000fe400078e000e */
[----:B------:R-:W-:Y:S02]  /*19600*/  IMAD.MOV.U32 R20, RZ, RZ, R23 ;  /* 0x000000ffff147224 */ /* 0x000fe400078e0017 */
[----:B------:R-:W-:Y:S02]  /*19610*/  IMAD.MOV.U32 R14, RZ, RZ, R3 ;  /* 0x000000ffff0e7224 */ /* 0x000fe400078e0003 */
.L_x_16484:
[----:B------:R-:W-:Y:S05]  /*19620*/  BSYNC B1 ;  /* 0x0000000000017941 */ /* 0x000fea0003800000 */
.L_x_16482:
        /* <DEDUP_REMOVED lines=9> */
.L_x_16486:
[----:B------:R-:W-:Y:S01]  /*196c0*/  MOV R23, R13 ;  /* 0x0000000d00177202 */ /* 0x000fe20000000f00 */
[----:B------:R-:W-:Y:S02]  /*196d0*/  IMAD.MOV.U32 R3, RZ, RZ, R24 ;  /* 0x000000ffff037224 */ /* 0x000fe400078e0018 */
[----:B------:R-:W-:Y:S02]  /*196e0*/  IMAD.MOV.U32 R13, RZ, RZ, R12 ;  /* 0x000000ffff0d7224 */ /* 0x000fe400078e000c */
[----:B------:R-:W-:Y:S02]  /*196f0*/  IMAD.MOV.U32 R24, RZ, RZ, R25 ;  /* 0x000000ffff187224 */ /* 0x000fe400078e0019 */
.L_x_16487:
[----:B------:R-:W-:Y:S05]  /*19700*/  BSYNC B1 ;  /* 0x0000000000017941 */ /* 0x000fea0003800000 */
.L_x_16485:
        /* <DEDUP_REMOVED lines=9> */
.L_x_16489:
[----:B------:R-:W-:Y:S01]  /*197a0*/  IMAD.MOV.U32 R12, RZ, RZ, R23 ;  /* 0x000000ffff0c7224 */ /* 0x000fe200078e0017 */
[----:B------:R-:W-:Y:S01]  /*197b0*/  MOV R25, R3 ;  /* 0x0000000300197202 */ /* 0x000fe20000000f00 */
[----:B------:R-:W-:Y:S02]  /*197c0*/  IMAD.MOV.U32 R23, RZ, RZ, R18 ;  /* 0x000000ffff177224 */ /* 0x000fe400078e0012 */
[----:B------:R-:W-:Y:S02]  /*197d0*/  IMAD.MOV.U32 R3, RZ, RZ, R2 ;  /* 0x000000ffff037224 */ /* 0x000fe400078e0002 */
.L_x_16490:
[----:B------:R-:W-:Y:S05]  /*197e0*/  BSYNC B1 ;  /* 0x0000000000017941 */ /* 0x000fea0003800000 */
.L_x_16488:
        /* <DEDUP_REMOVED lines=9> */
.L_x_16492:
[----:B------:R-:W-:Y:S01]  /*19880*/  IMAD.MOV.U32 R18, RZ, RZ, R12 ;  /* 0x000000ffff127224 */ /* 0x000fe200078e000c */
[----:B------:R-:W-:Y:S01]  /*19890*/  MOV R12, R17 ;  /* 0x00000011000c7202 */ /* 0x000fe20000000f00 */
[----:B------:R-:W-:Y:S02]  /*198a0*/  IMAD.MOV.U32 R2, RZ, RZ, R25 ;  /* 0x000000ffff027224 */ /* 0x000fe400078e0019 */
[----:B------:R-:W-:Y:S02]  /*198b0*/  IMAD.MOV.U32 R25, RZ, RZ, R0 ;  /* 0x000000ffff197224 */ /* 0x000fe400078e0000 */
.L_x_16493:
[----:B------:R-:W-:Y:S05]  /*198c0*/  BSYNC B1 ;  /* 0x0000000000017941 */ /* 0x000fea0003800000 */
.L_x_16491:
        /* <DEDUP_REMOVED lines=9> */
.L_x_16495:
[----:B------:R-:W-:Y:S02]  /*19960*/  IMAD.MOV.U32 R17, RZ, RZ, R18 ;  /* 0x000000ffff117224 */ /* 0x000fe400078e0012 */
[----:B------:R-:W-:Y:S01]  /*19970*/  IMAD.MOV.U32 R0, RZ, RZ, R2 ;  /* 0x000000ffff007224 */ /* 0x000fe200078e0002 */
[----:B------:R-:W-:Y:S01]  /*19980*/  MOV R2, R19 ;  /* 0x0000001300027202 */ /* 0x000fe20000000f00 */
[----:B------:R-:W-:Y:S02]  /*19990*/  IMAD.MOV.U32 R18, RZ, RZ, R27 ;  /* 0x000000ffff127224 */ /* 0x000fe400078e001b */
.L_x_16496:
[----:B------:R-:W-:Y:S05]  /*199a0*/  BSYNC B1 ;  /* 0x0000000000017941 */ /* 0x000fea0003800000 */
.L_x_16494:
        /* <DEDUP_REMOVED lines=9> */
.L_x_16498:
[----:B------:R-:W-:Y:S02]  /*19a40*/  IMAD.MOV.U32 R27, RZ, RZ, R17 ;  /* 0x000000ffff1b7224 */ /* 0x000fe400078e0011 */
[----:B------:R-:W-:Y:S02]  /*19a50*/  IMAD.MOV.U32 R19, RZ, RZ, R0 ;  /* 0x000000ffff137224 */ /* 0x000fe400078e0000 */
[----:B------:R-:W-:Y:S02]  /*19a60*/  IMAD.MOV.U32 R17, RZ, RZ, R26 ;  /* 0x000000ffff117224 */ /* 0x000fe400078e001a */
[----:B------:R-:W-:Y:S02]  /*19a70*/  IMAD.MOV.U32 R0, RZ, RZ, R7 ;  /* 0x000000ffff007224 */ /* 0x000fe400078e0007 */
.L_x_16499:
[----:B------:R-:W-:Y:S05]  /*19a80*/  BSYNC B1 ;  /* 0x0000000000017941 */ /* 0x000fea0003800000 */
.L_x_16497:
        /* <DEDUP_REMOVED lines=16> */
.L_x_16501:
[----:B------:R-:W-:Y:S01]  /*19b90*/  IMAD.MOV.U32 R33, RZ, RZ, R16 ;  /* 0x000000ffff217224 */ /* 0x000fe200078e0010 */
[----:B------:R-:W-:Y:S01]  /*19ba0*/  MOV R16, R47 ;  /* 0x0000002f00107202 */ /* 0x000fe20000000f00 */
[----:B------:R-:W-:Y:S02]  /*19bb0*/  IMAD.MOV.U32 R7, RZ, RZ, R64 ;  /* 0x000000ffff077224 */ /* 0x000fe400078e0040 */
[----:B------:R-:W-:Y:S02]  /*19bc0*/  IMAD.MOV.U32 R64, RZ, RZ, R35 ;  /* 0x000000ffff407224 */ /* 0x000fe400078e0023 */
.L_x_16502:
[----:B------:R-:W-:Y:S05]  /*19bd0*/  BSYNC B1 ;  /* 0x0000000000017941 */ /* 0x000fea0003800000 */
.L_x_16500:
        /* <DEDUP_REMOVED lines=9> */
.L_x_16504:
[----:B------:R-:W-:Y:S02]  /*19c70*/  IMAD.MOV.U32 R36, RZ, RZ, R33 ;  /* 0x000000ffff247224 */ /* 0x000fe400078e0021 */
[----:B------:R-:W-:Y:S02]  /*19c80*/  IMAD.MOV.U32 R26, RZ, RZ, R7 ;  /* 0x000000ffff1a7224 */ /* 0x000fe400078e0007 */
[----:B------:R-:W-:Y:S02]  /*19c90*/  IMAD.MOV.U32 R33, RZ, RZ, R22 ;  /* 0x000000ffff217224 */ /* 0x000fe400078e0016 */
[----:B------:R-:W-:Y:S02]  /*19ca0*/  IMAD.MOV.U32 R7, RZ, RZ, R6 ;  /* 0x000000ffff077224 */ /* 0x000fe400078e0006 */
.L_x_16505:
[----:B------:R-:W-:Y:S05]  /*19cb0*/  BSYNC B1 ;  /* 0x0000000000017941 */ /* 0x000fea0003800000 */
.L_x_16503:
        /* <DEDUP_REMOVED lines=9> */
.L_x_16507:
[----:B------:R-:W-:Y:S02]  /*19d50*/  IMAD.MOV.U32 R6, RZ, RZ, R36 ;  /* 0x000000ffff067224 */ /* 0x000fe400078e0024 */
[----:B------:R-:W-:Y:S02]  /*19d60*/  IMAD.MOV.U32 R35, RZ, RZ, R26 ;  /* 0x000000ffff237224 */ /* 0x000fe400078e001a */
[----:B------:R-:W-:Y:S02]  /*19d70*/  IMAD.MOV.U32 R36, RZ, RZ, R29 ;  /* 0x000000ffff247224 */ /* 0x000fe400078e001d */
[----:B------:R-:W-:Y:S02]  /*19d80*/  IMAD.MOV.U32 R26, RZ, RZ, R5 ;  /* 0x000000ffff1a7224 */ /* 0x000fe400078e0005 */
.L_x_16508:
[----:B------:R-:W-:Y:S05]  /*19d90*/  BSYNC B1 ;  /* 0x0000000000017941 */ /* 0x000fea0003800000 */
.L_x_16506:
        /* <DEDUP_REMOVED lines=9> */
.L_x_16510:
[----:B------:R-:W-:Y:S02]  /*19e30*/  IMAD.MOV.U32 R29, RZ, RZ, R6 ;  /* 0x000000ffff1d7224 */ /* 0x000fe400078e0006 */
[----:B------:R-:W-:Y:S02]  /*19e40*/  IMAD.MOV.U32 R5, RZ, RZ, R35 ;  /* 0x000000ffff057224 */ /* 0x000fe400078e0023 */
[----:B------:R-:W-:Y:S02]  /*19e50*/  IMAD.MOV.U32 R6, RZ, RZ, R11 ;  /* 0x000000ffff067224 */ /* 0x000fe400078e000b */
[----:B------:R-:W-:Y:S02]  /*19e60*/  IMAD.MOV.U32 R35, RZ, RZ, R4 ;  /* 0x000000ffff237224 */ /* 0x000fe400078e0004 */
.L_x_16511:
[----:B------:R-:W-:Y:S05]  /*19e70*/  BSYNC B1 ;  /* 0x0000000000017941 */ /* 0x000fea0003800000 */
.L_x_16509:
        /* <DEDUP_REMOVED lines=9> */
.L_x_16513:
[----:B------:R-:W-:Y:S01]  /*19f10*/  MOV R4, R29 ;  /* 0x0000001d00047202 */ /* 0x000fe20000000f00 */
[----:B------:R-:W-:Y:S02]  /*19f20*/  IMAD.MOV.U32 R11, RZ, RZ, R5 ;  /* 0x000000ffff0b7224 */ /* 0x000fe400078e0005 */
[----:B------:R-:W-:Y:S02]  /*19f30*/  IMAD.MOV.U32 R29, RZ, RZ, R30 ;  /* 0x000000ffff1d7224 */ /* 0x000fe400078e001e */
[----:B------:R-:W-:Y:S02]  /*19f40*/  IMAD.MOV.U32 R5, RZ, RZ, R28 ;  /* 0x000000ffff057224 */ /* 0x000fe400078e001c */
.L_x_16514:
[----:B------:R-:W-:Y:S05]  /*19f50*/  BSYNC B1 ;  /* 0x0000000000017941 */ /* 0x000fea0003800000 */
.L_x_16512:
        /* <DEDUP_REMOVED lines=9> */
.L_x_16516:
[----:B------:R-:W-:Y:S01]  /*19ff0*/  IMAD.MOV.U32 R28, RZ, RZ, R4 ;  /* 0x000000ffff1c7224 */ /* 0x000fe200078e0004 */
[----:B------:R-:W-:Y:S01]  /*1a000*/  MOV R22, R11 ;  /* 0x0000000b00167202 */ /* 0x000fe20000000f00 */
[----:B------:R-:W-:Y:S02]  /*1a010*/  IMAD.MOV.U32 R4, RZ, RZ, R9 ;  /* 0x000000ffff047224 */ /* 0x000fe400078e0009 */
[----:B------:R-:W-:Y:S02]  /*1a020*/  IMAD.MOV.U32 R11, RZ, RZ, R10 ;  /* 0x000000ffff0b7224 */ /* 0x000fe400078e000a */
.L_x_16517:
[----:B------:R-:W-:Y:S05]  /*1a030*/  BSYNC B1 ;  /* 0x0000000000017941 */ /* 0x000fea0003800000 */
.L_x_16515:
        /* <DEDUP_REMOVED lines=9> */
.L_x_16519:
[----:B------:R-:W-:Y:S01]  /*1a0d0*/  IMAD.MOV.U32 R9, RZ, RZ, R28 ;  /* 0x000000ffff097224 */ /* 0x000fe200078e001c */
[----:B------:R-:W-:Y:S01]  /*1a0e0*/  MOV R28, R31 ;  /* 0x0000001f001c7202 */ /* 0x000fe20000000f00 */
[----:B------:R-:W-:Y:S02]  /*1a0f0*/  IMAD.MOV.U32 R10, RZ, RZ, R22 ;  /* 0x000000ffff0a7224 */ /* 0x000fe400078e0016 */
[----:B------:R-:W-:Y:S02]  /*1a100*/  IMAD.MOV.U32 R22, RZ, RZ, R21 ;  /* 0x000000ffff167224 */ /* 0x000fe400078e0015 */
.L_x_16520:
[----:B------:R-:W-:Y:S05]  /*1a110*/  BSYNC B1 ;  /* 0x0000000000017941 */ /* 0x000fea0003800000 */
.L_x_16518:
        /* <DEDUP_REMOVED lines=9> */
.L_x_16522:
[----:B------:R-:W-:Y:S02]  /*1a1b0*/  IMAD.MOV.U32 R31, RZ, RZ, R9 ;  /* 0x000000ffff1f7224 */ /* 0x000fe400078e0009 */
[----:B------:R-:W-:Y:S01]  /*1a1c0*/  IMAD.MOV.U32 R21, RZ, RZ, R10 ;  /* 0x000000ffff157224 */ /* 0x000fe200078e000a */
[----:B------:R-:W-:Y:S01]  /*1a1d0*/  MOV R10, R15 ;  /* 0x0000000f000a7202 */ /* 0x000fe20000000f00 */
[----:B------:R-:W-:Y:S02]  /*1a1e0*/  IMAD.MOV.U32 R9, RZ, RZ, R8 ;  /* 0x000000ffff097224 */ /* 0x000fe400078e0008 */
.L_x_16523:
[----:B------:R-:W-:Y:S05]  /*1a1f0*/  BSYNC B1 ;  /* 0x0000000000017941 */ /* 0x000fea0003800000 */
.L_x_16521:
        /* <DEDUP_REMOVED lines=9> */
.L_x_16525:
[----:B------:R-:W-:Y:S02]  /*1a290*/  IMAD.MOV.U32 R8, RZ, RZ, R31 ;  /* 0x000000ffff087224 */ /* 0x000fe400078e001f */
[----:B------:R-:W-:Y:S02]  /*1a2a0*/  IMAD.MOV.U32 R15, RZ, RZ, R21 ;  /* 0x000000ffff0f7224 */ /* 0x000fe400078e0015 */
[----:B------:R-:W-:Y:S02]  /*1a2b0*/  IMAD.MOV.U32 R31, RZ, RZ, R20 ;  /* 0x000000ffff1f7224 */ /* 0x000fe400078e0014 */
[----:B------:R-:W-:Y:S02]  /*1a2c0*/  IMAD.MOV.U32 R21, RZ, RZ, R14 ;  /* 0x000000ffff157224 */ /* 0x000fe400078e000e */
.L_x_16526:
[----:B------:R-:W-:Y:S05]  /*1a2d0*/  BSYNC B1 ;  /* 0x0000000000017941 */ /* 0x000fea0003800000 */
.L_x_16524:
        /* <DEDUP_REMOVED lines=9> */
.L_x_16528:
[----:B------:R-:W-:Y:S02]  /*1a370*/  IMAD.MOV.U32 R20, RZ, RZ, R8 ;  /* 0x000000ffff147224 */ /* 0x000fe400078e0008 */
[----:B------:R-:W-:Y:S02]  /*1a380*/  IMAD.MOV.U32 R14, RZ, RZ, R15 ;  /* 0x000000ffff0e7224 */ /* 0x000fe400078e000f */
[----:B------:R-:W-:Y:S02]  /*1a390*/  IMAD.MOV.U32 R8, RZ, RZ, R13 ;  /* 0x000000ffff087224 */ /* 0x000fe400078e000d */
[----:B------:R-:W-:Y:S02]  /*1a3a0*/  IMAD.MOV.U32 R15, RZ, RZ, R24 ;  /* 0x000000ffff0f7224 */ /* 0x000fe400078e0018 */
.L_x_16529:
[----:B------:R-:W-:Y:S05]  /*1a3b0*/  BSYNC B1 ;  /* 0x0000000000017941 */ /* 0x000fea0003800000 */
.L_x_16527:
        /* <DEDUP_REMOVED lines=9> */
.L_x_16531:
[----:B------:R-:W-:Y:S02]  /*1a450*/  IMAD.MOV.U32 R13, RZ, RZ, R20 ;  /* 0x000000ffff0d7224 */ /* 0x000fe400078e0014 */
[----:B------:R-:W-:Y:S02]  /*1a460*/  IMAD.MOV.U32 R24, RZ, RZ, R14 ;  /* 0x000000ffff187224 */ /* 0x000fe400078e000e */
[----:B------:R-:W-:Y:S02]  /*1a470*/  IMAD.MOV.U32 R20, RZ, RZ, R23 ;  /* 0x000000ffff147224 */ /* 0x000fe400078e0017 */
[----:B------:R-:W-:Y:S02]  /*1a480*/  IMAD.MOV.U32 R14, RZ, RZ, R3 ;  /* 0x000000ffff0e7224 */ /* 0x000fe400078e0003 */
.L_x_16532:
[----:B------:R-:W-:Y:S05]  /*1a490*/  BSYNC B1 ;  /* 0x0000000000017941 */ /* 0x000fea0003800000 */
.L_x_16530:
        /* <DEDUP_REMOVED lines=9> */
.L_x_16534:
[----:B------:R-:W-:Y:S01]  /*1a530*/  MOV R23, R13 ;  /* 0x0000000d00177202 */ /* 0x000fe20000000f00 */
[----:B------:R-:W-:Y:S02]  /*1a540*/  IMAD.MOV.U32 R3, RZ, RZ, R24 ;  /* 0x000000ffff037224 */ /* 0x000fe400078e0018 */
[----:B------:R-:W-:Y:S02]  /*1a550*/  IMAD.MOV.U32 R13, RZ, RZ, R12 ;  /* 0x000000ffff0d7224 */ /* 0x000fe400078e000c */
[----:B------:R-:W-:Y:S02]  /*1a560*/  IMAD.MOV.U32 R24, RZ, RZ, R25 ;  /* 0x000000ffff187224 */ /* 0x000fe400078e0019 */
.L_x_16535:
[----:B------:R-:W-:Y:S05]  /*1a570*/  BSYNC B1 ;  /* 0x0000000000017941 */ /* 0x000fea0003800000 */
.L_x_16533:
        /* <DEDUP_REMOVED lines=9> */
.L_x_16537:
[----:B------:R-:W-:Y:S01]  /*1a610*/  IMAD.MOV.U32 R12, RZ, RZ, R23 ;  /* 0x000000ffff0c7224 */ /* 0x000fe200078e0017 */
[----:B------:R-:W-:Y:S01]  /*1a620*/  MOV R25, R3 ;  /* 0x0000000300197202 */ /* 0x000fe20000000f00 */
[----:B------:R-:W-:Y:S02]  /*1a630*/  IMAD.MOV.U32 R23, RZ, RZ, R18 ;  /* 0x000000ffff177224 */ /* 0x000fe400078e0012 */
[----:B------:R-:W-:Y:S02]  /*1a640*/  IMAD.MOV.U32 R3, RZ, RZ, R2 ;  /* 0x000000ffff037224 */ /* 0x000fe400078e0002 */
.L_x_16538:
[----:B------:R-:W-:Y:S05]  /*1a650*/  BSYNC B1 ;  /* 0x0000000000017941 */ /* 0x000fea0003800000 */
.L_x_16536:
        /* <DEDUP_REMOVED lines=9> */
.L_x_16540:
[----:B------:R-:W-:Y:S01]  /*1a6f0*/  IMAD.MOV.U32 R18, RZ, RZ, R12 ;  /* 0x000000ffff127224 */ /* 0x000fe200078e000c */
[----:B------:R-:W-:Y:S01]  /*1a700*/  MOV R12, R17 ;  /* 0x00000011000c7202 */ /* 0x000fe20000000f00 */
[----:B------:R-:W-:Y:S02]  /*1a710*/  IMAD.MOV.U32 R2, RZ, RZ, R25 ;  /* 0x000000ffff027224 */ /* 0x000fe400078e0019 */
[----:B------:R-:W-:Y:S02]  /*1a720*/  IMAD.MOV.U32 R25, RZ, RZ, R0 ;  /* 0x000000ffff197224 */ /* 0x000fe400078e0000 */
.L_x_16541:
[----:B------:R-:W-:Y:S05]  /*1a730*/  BSYNC B1 ;  /* 0x0000000000017941 */ /* 0x000fea0003800000 */
.L_x_16539:
        /* <DEDUP_REMOVED lines=9> */
.L_x_16543:
[----:B------:R-:W-:Y:S02]  /*1a7d0*/  IMAD.MOV.U32 R17, RZ, RZ, R18 ;  /* 0x000000ffff117224 */ /* 0x000fe400078e0012 */
[----:B------:R-:W-:Y:S01]  /*1a7e0*/  IMAD.MOV.U32 R0, RZ, RZ, R2 ;  /* 0x000000ffff007224 */ /* 0x000fe200078e0002 */
[----:B------:R-:W-:Y:S01]  /*1a7f0*/  MOV R2, R19 ;  /* 0x0000001300027202 */ /* 0x000fe20000000f00 */
[----:B------:R-:W-:Y:S02]  /*1a800*/  IMAD.MOV.U32 R18, RZ, RZ, R27 ;  /* 0x000000ffff127224 */ /* 0x000fe400078e001b */
.L_x_16544:
[----:B------:R-:W-:Y:S05]  /*1a810*/  BSYNC B1 ;  /* 0x0000000000017941 */ /* 0x000fea0003800000 */
.L_x_16542:
        /* <DEDUP_REMOVED lines=16> */
.L_x_16546:
[----:B------:R-:W-:Y:S02]  /*1a920*/  IMAD.MOV.U32 R27, RZ, RZ, R16 ;  /* 0x000000ffff1b7224 */ /* 0x000fe400078e0010 */
[----:B------:R-:W-:Y:S01]  /*1a930*/  IMAD.MOV.U32 R19, RZ, RZ, R64 ;  /* 0x000000ffff137224 */ /* 0x000fe200078e0040 */
[----:B------:R-:W-:Y:S01]  /*1a940*/  MOV R64, R7 ;  /* 0x0000000700407202 */ /* 0x000fe20000000f00 */
[----:B------:R-:W-:Y:S02]  /*1a950*/  IMAD.MOV.U32 R16, RZ, RZ, R33 ;  /* 0x000000ffff107224 */ /* 0x000fe400078e0021 */
.L_x_16547:
[----:B------:R-:W-:Y:S05]  /*1a960*/  BSYNC B1 ;  /* 0x0000000000017941 */ /* 0x000fea0003800000 */
.L_x_16545:
        /* <DEDUP_REMOVED lines=9> */
.L_x_16549:
[----:B------:R-:W-:Y:S02]  /*1aa00*/  IMAD.MOV.U32 R7, RZ, RZ, R27 ;  /* 0x000000ffff077224 */ /* 0x000fe400078e001b */
[----:B------:R-:W-:Y:S01]  /*1aa10*/  IMAD.MOV.U32 R30, RZ, RZ, R19 ;  /* 0x000000ffff1e7224 */ /* 0x000fe200078e0013 */
[----:B------:R-:W-:Y:S01]  /*1aa20*/  MOV R19, R26 ;  /* 0x0000001a00137202 */ /* 0x000fe20000000f00 */
[----:B------:R-:W-:Y:S02]  /*1aa30*/  IMAD.MOV.U32 R27, RZ, RZ, R36 ;  /* 0x000000ffff1b7224 */ /* 0x000fe400078e0024 */
.L_x_16550:
[----:B------:R-:W-:Y:S05]  /*1aa40*/  BSYNC B1 ;  /* 0x0000000000017941 */ /* 0x000fea0003800000 */
.L_x_16548:
        /* <DEDUP_REMOVED lines=9> */
.L_x_16552:
[----:B------:R-:W-:Y:S02]  /*1aae0*/  IMAD.MOV.U32 R34, RZ, RZ, R7 ;  /* 0x000000ffff227224 */ /* 0x000fe400078e0007 */
[----:B------:R-:W-:Y:S02]  /*1aaf0*/  IMAD.MOV.U32 R26, RZ, RZ, R30 ;  /* 0x000000ffff1a7224 */ /* 0x000fe400078e001e */
[----:B------:R-:W-:Y:S02]  /*1ab00*/  IMAD.MOV.U32 R7, RZ, RZ, R6 ;  /* 0x000000ffff077224 */ /* 0x000fe400078e0006 */
[----:B------:R-:W-:Y:S02]  /*1ab10*/  IMAD.MOV.U32 R30, RZ, RZ, R35 ;  /* 0x000000ffff1e7224 */ /* 0x000fe400078e0023 */
.L_x_16553:
[----:B------:R-:W-:Y:S05]  /*1ab20*/  BSYNC B1 ;  /* 0x0000000000017941 */ /* 0x000fea0003800000 */
.L_x_16551:
        /* <DEDUP_REMOVED lines=9> */
.L_x_16555:
[----:B------:R-:W-:Y:S02]  /*1abc0*/  IMAD.MOV.U32 R33, RZ, RZ, R34 ;  /* 0x000000ffff217224 */ /* 0x000fe400078e0022 */
[----:B------:R-:W-:Y:S02]  /*1abd0*/  IMAD.MOV.U32 R6, RZ, RZ, R26 ;  /* 0x000000ffff067224 */ /* 0x000fe400078e001a */
[----:B------:R-:W-:Y:S02]  /*1abe0*/  IMAD.MOV.U32 R34, RZ, RZ, R29 ;  /* 0x000000ffff227224 */ /* 0x000fe400078e001d */
[----:B------:R-:W-:Y:S02]  /*1abf0*/  IMAD.MOV.U32 R26, RZ, RZ, R5 ;  /* 0x000000ffff1a7224 */ /* 0x000fe400078e0005 */
.L_x_16556:
[----:B------:R-:W-:Y:S05]  /*1ac00*/  BSYNC B1 ;  /* 0x0000000000017941 */ /* 0x000fea0003800000 */
.L_x_16554:
        /* <DEDUP_REMOVED lines=9> */
.L_x_16558:
[----:B------:R-:W-:Y:S02]  /*1aca0*/  IMAD.MOV.U32 R29, RZ, RZ, R33 ;  /* 0x000000ffff1d7224 */ /* 0x000fe400078e0021 */
[----:B------:R-:W-:Y:S02]  /*1acb0*/  IMAD.MOV.U32 R5, RZ, RZ, R6 ;  /* 0x000000ffff057224 */ /* 0x000fe400078e0006 */
[----:B------:R-:W-:Y:S02]  /*1acc0*/  IMAD.MOV.U32 R33, RZ, RZ, R4 ;  /* 0x000000ffff217224 */ /* 0x000fe400078e0004 */
[----:B------:R-:W-:Y:S02]  /*1acd0*/  IMAD.MOV.U32 R6, RZ, RZ, R11 ;  /* 0x000000ffff067224 */ /* 0x000fe400078e000b */
.L_x_16559:
[----:B------:R-:W-:Y:S05]  /*1ace0*/  BSYNC B1 ;  /* 0x0000000000017941 */ /* 0x000fea0003800000 */
.L_x_16557:
        /* <DEDUP_REMOVED lines=9> */
.L_x_16561:
[----:B------:R-:W-:Y:S01]  /*1ad80*/  MOV R4, R29 ;  /* 0x0000001d00047202 */ /* 0x000fe20000000f00 */
[----:B------:R-:W-:Y:S02]  /*1ad90*/  IMAD.MOV.U32 R11, RZ, RZ, R5 ;  /* 0x000000ffff0b7224 */ /* 0x000fe400078e0005 */
[----:B------:R-:W-:Y:S02]  /*1ada0*/  IMAD.MOV.U32 R29, RZ, RZ, R28 ;  /* 0x000000ffff1d7224 */ /* 0x000fe400078e001c */
[----:B------:R-:W-:Y:S02]  /*1adb0*/  IMAD.MOV.U32 R5, RZ, RZ, R22 ;  /* 0x000000ffff057224 */ /* 0x000fe400078e0016 */
.L_x_16562:
[----:B------:R-:W-:Y:S05]  /*1adc0*/  BSYNC B1 ;  /* 0x0000000000017941 */ /* 0x000fea0003800000 */
.L_x_16560:
        /* <DEDUP_REMOVED lines=9> */
.L_x_16564:
[----:B------:R-:W-:Y:S01]  /*1ae60*/  IMAD.MOV.U32 R28, RZ, RZ, R4 ;  /* 0x000000ffff1c7224 */ /* 0x000fe200078e0004 */
[----:B------:R-:W-:Y:S01]  /*1ae70*/  MOV R22, R11 ;  /* 0x0000000b00167202 */ /* 0x000fe20000000f00 */
[----:B------:R-:W-:Y:S02]  /*1ae80*/  IMAD.MOV.U32 R4, RZ, RZ, R9 ;  /* 0x000000ffff047224 */ /* 0x000fe400078e0009 */
[----:B------:R-:W-:Y:S02]  /*1ae90*/  IMAD.MOV.U32 R11, RZ, RZ, R10 ;  /* 0x000000ffff0b7224 */ /* 0x000fe400078e000a */
.L_x_16565:
[----:B------:R-:W-:Y:S05]  /*1aea0*/  BSYNC B1 ;  /* 0x0000000000017941 */ /* 0x000fea0003800000 */
.L_x_16563:
        /* <DEDUP_REMOVED lines=9> */
.L_x_16567:
[----:B------:R-:W-:Y:S01]  /*1af40*/  IMAD.MOV.U32 R9, RZ, RZ, R28 ;  /* 0x000000ffff097224 */ /* 0x000fe200078e001c */
[----:B------:R-:W-:Y:S01]  /*1af50*/  MOV R28, R31 ;  /* 0x0000001f001c7202 */ /* 0x000fe20000000f00 */
[----:B------:R-:W-:Y:S02]  /*1af60*/  IMAD.MOV.U32 R10, RZ, RZ, R22 ;  /* 0x000000ffff0a7224 */ /* 0x000fe400078e0016 */
[----:B------:R-:W-:Y:S02]  /*1af70*/  IMAD.MOV.U32 R22, RZ, RZ, R21 ;  /* 0x000000ffff167224 */ /* 0x000fe400078e0015 */
.L_x_16568:
[----:B------:R-:W-:Y:S05]  /*1af80*/  BSYNC B1 ;  /* 0x0000000000017941 */ /* 0x000fea0003800000 */
.L_x_16566:
        /* <DEDUP_REMOVED lines=9> */
.L_x_16570:
[----:B------:R-:W-:Y:S02]  /*1b020*/  IMAD.MOV.U32 R31, RZ, RZ, R9 ;  /* 0x000000ffff1f7224 */ /* 0x000fe400078e0009 */
[----:B------:R-:W-:Y:S01]  /*1b030*/  IMAD.MOV.U32 R21, RZ, RZ, R10 ;  /* 0x000000ffff157224 */ /* 0x000fe200078e000a */
[----:B------:R-:W-:Y:S01]  /*1b040*/  MOV R10, R15 ;  /* 0x0000000f000a7202 */ /* 0x000fe20000000f00 */
[----:B------:R-:W-:Y:S02]  /*1b050*/  IMAD.MOV.U32 R9, RZ, RZ, R8 ;  /* 0x000000ffff097224 */ /* 0x000fe400078e0008 */
.L_x_16571:
[----:B------:R-:W-:Y:S05]  /*1b060*/  BSYNC B1 ;  /* 0x0000000000017941 */ /* 0x000fea0003800000 */
.L_x_16569:
        /* <DEDUP_REMOVED lines=9> */
.L_x_16573:
[----:B------:R-:W-:Y:S02]  /*1b100*/  IMAD.MOV.U32 R8, RZ, RZ, R31 ;  /* 0x000000ffff087224 */ /* 0x000fe400078e001f */
[----:B------:R-:W-:Y:S02]  /*1b110*/  IMAD.MOV.U32 R15, RZ, RZ, R21 ;  /* 0x000000ffff0f7224 */ /* 0x000fe400078e0015 */
[----:B------:R-:W-:Y:S02]  /*1b120*/  IMAD.MOV.U32 R31, RZ, RZ, R20 ;  /* 0x000000ffff1f7224 */ /* 0x000fe400078e0014 */
[----:B------:R-:W-:Y:S02]  /*1b130*/  IMAD.MOV.U32 R21, RZ, RZ, R14 ;  /* 0x000000ffff157224 */ /* 0x000fe400078e000e */
.L_x_16574:
[----:B------:R-:W-:Y:S05]  /*1b140*/  BSYNC B1 ;  /* 0x0000000000017941 */ /* 0x000fea0003800000 */
.L_x_16572:
        /* <DEDUP_REMOVED lines=9> */
.L_x_16576:
[----:B------:R-:W-:Y:S02]  /*1b1e0*/  IMAD.MOV.U32 R20, RZ, RZ, R8 ;  /* 0x000000ffff147224 */ /* 0x000fe400078e0008 */
[----:B------:R-:W-:Y:S02]  /*1b1f0*/  IMAD.MOV.U32 R14, RZ, RZ, R15 ;  /* 0x000000ffff0e7224 */ /* 0x000fe400078e000f */
[----:B------:R-:W-:Y:S02]  /*1b200*/  IMAD.MOV.U32 R8, RZ, RZ, R13 ;  /* 0x000000ffff087224 */ /* 0x000fe400078e000d */
[----:B------:R-:W-:Y:S02]  /*1b210*/  IMAD.MOV.U32 R15, RZ, RZ, R24 ;  /* 0x000000ffff0f7224 */ /* 0x000fe400078e0018 */
.L_x_16577:
[----:B------:R-:W-:Y:S05]  /*1b220*/  BSYNC B1 ;  /* 0x0000000000017941 */ /* 0x000fea0003800000 */
.L_x_16575:
        /* <DEDUP_REMOVED lines=9> */
.L_x_16579:
[----:B------:R-:W-:Y:S02]  /*1b2c0*/  IMAD.MOV.U32 R13, RZ, RZ, R20 ;  /* 0x000000ffff0d7224 */ /* 0x000fe400078e0014 */
[----:B------:R-:W-:Y:S02]  /*1b2d0*/  IMAD.MOV.U32 R24, RZ, RZ, R14 ;  /* 0x000000ffff187224 */ /* 0x000fe400078e000e */
[----:B------:R-:W-:Y:S02]  /*1b2e0*/  IMAD.MOV.U32 R20, RZ, RZ, R23 ;  /* 0x000000ffff147224 */ /* 0x000fe400078e0017 */
[----:B------:R-:W-:Y:S02]  /*1b2f0*/  IMAD.MOV.U32 R14, RZ, RZ, R3 ;  /* 0x000000ffff0e7224 */ /* 0x000fe400078e0003 */
.L_x_16580:
[----:B------:R-:W-:Y:S05]  /*1b300*/  BSYNC B1 ;  /* 0x0000000000017941 */ /* 0x000fea0003800000 */
.L_x_16578:
        /* <DEDUP_REMOVED lines=9> */
.L_x_16582:
[----:B------:R-:W-:Y:S01]  /*1b3a0*/  MOV R23, R13 ;  /* 0x0000000d00177202 */ /* 0x000fe20000000f00 */
[----:B------:R-:W-:Y:S02]  /*1b3b0*/  IMAD.MOV.U32 R3, RZ, RZ, R24 ;  /* 0x000000ffff037224 */ /* 0x000fe400078e0018 */
[----:B------:R-:W-:Y:S02]  /*1b3c0*/  IMAD.MOV.U32 R13, RZ, RZ, R12 ;  /* 0x000000ffff0d7224 */ /* 0x000fe400078e000c */
[----:B------:R-:W-:Y:S02]  /*1b3d0*/  IMAD.MOV.U32 R24, RZ, RZ, R25 ;  /* 0x000000ffff187224 */ /* 0x000fe400078e0019 */
.L_x_16583:
[----:B------:R-:W-:Y:S05]  /*1b3e0*/  BSYNC B1 ;  /* 0x0000000000017941 */ /* 0x000fea0003800000 */
.L_x_16581:
        /* <DEDUP_REMOVED lines=9> */
.L_x_16585:
[----:B------:R-:W-:Y:S01]  /*1b480*/  IMAD.MOV.U32 R12, RZ, RZ, R23 ;  /* 0x000000ffff0c7224 */ /* 0x000fe200078e0017 */
[----:B------:R-:W-:Y:S01]  /*1b490*/  MOV R25, R3 ;  /* 0x0000000300197202 */ /* 0x000fe20000000f00 */
[----:B------:R-:W-:Y:S02]  /*1b4a0*/  IMAD.MOV.U32 R23, RZ, RZ, R18 ;  /* 0x000000ffff177224 */ /* 0x000fe400078e0012 */
[----:B------:R-:W-:Y:S02]  /*1b4b0*/  IMAD.MOV.U32 R3, RZ, RZ, R2 ;  /* 0x000000ffff037224 */ /* 0x000fe400078e0002 */
.L_x_16586:
[----:B------:R-:W-:Y:S05]  /*1b4c0*/  BSYNC B1 ;  /* 0x0000000000017941 */ /* 0x000fea0003800000 */
.L_x_16584:
        /* <DEDUP_REMOVED lines=9> */
.L_x_16588:
[----:B------:R-:W-:Y:S01]  /*1b560*/  IMAD.MOV.U32 R18, RZ, RZ, R12 ;  /* 0x000000ffff127224 */ /* 0x000fe200078e000c */
[----:B------:R-:W-:Y:S01]  /*1b570*/  MOV R12, R17 ;  /* 0x00000011000c7202 */ /* 0x000fe20000000f00 */
[----:B------:R-:W-:Y:S02]  /*1b580*/  IMAD.MOV.U32 R2, RZ, RZ, R25 ;  /* 0x000000ffff027224 */ /* 0x000fe400078e0019 */
[----:B------:R-:W-:Y:S02]  /*1b590*/  IMAD.MOV.U32 R25, RZ, RZ, R0 ;  /* 0x000000ffff197224 */ /* 0x000fe400078e0000 */
.L_x_16589:
[----:B------:R-:W-:Y:S05]  /*1b5a0*/  BSYNC B1 ;  /* 0x0000000000017941 */ /* 0x000fea0003800000 */
.L_x_16587:
        /* <DEDUP_REMOVED lines=16> */
.L_x_16591:
[----:B------:R-:W-:Y:S01]  /*1b6b0*/  IMAD.MOV.U32 R0, RZ, RZ, R16 ;  /* 0x000000ffff007224 */ /* 0x000fe200078e0010 */
[----:B------:R-:W-:Y:S01]  /*1b6c0*/  MOV R17, R64 ;  /* 0x0000004000117202 */ /* 0x000fe20000000f00 */
[----:B------:R-:W-:Y:S02]  /*1b6d0*/  IMAD.MOV.U32 R64, RZ, RZ, R19 ;  /* 0x000000ffff407224 */ /* 0x000fe400078e0013 */
[----:B------:R-:W-:Y:S02]  /*1b6e0*/  IMAD.MOV.U32 R16, RZ, RZ, R27 ;  /* 0x000000ffff107224 */ /* 0x000fe400078e001b */
.L_x_16592:
[----:B------:R-:W-:Y:S05]  /*1b6f0*/  BSYNC B1 ;  /* 0x0000000000017941 */ /* 0x000fea0003800000 */
.L_x_16590:
        /* <DEDUP_REMOVED lines=9> */
.L_x_16594:
[----:B------:R-:W-:Y:S01]  /*1b790*/  IMAD.MOV.U32 R19, RZ, RZ, R0 ;  /* 0x000000ffff137224 */ /* 0x000fe200078e0000 */
[----:B------:R-:W-:Y:S01]  /*1b7a0*/  MOV R0, R7 ;  /* 0x0000000700007202 */ /* 0x000fe20000000f00 */
[----:B------:R-:W-:Y:S02]  /*1b7b0*/  IMAD.MOV.U32 R27, RZ, RZ, R17 ;  /* 0x000000ffff1b7224 */ /* 0x000fe400078e0011 */
[----:B------:R-:W-:Y:S02]  /*1b7c0*/  IMAD.MOV.U32 R17, RZ, RZ, R30 ;  /* 0x000000ffff117224 */ /* 0x000fe400078e001e */
.L_x_16595:
[----:B------:R-:W-:Y:S05]  /*1b7d0*/  BSYNC B1 ;  /* 0x0000000000017941 */ /* 0x000fea0003800000 */
.L_x_16593:
        /* <DEDUP_REMOVED lines=9> */
.L_x_16597:
[----:B------:R-:W-:Y:S02]  /*1b870*/  IMAD.MOV.U32 R30, RZ, RZ, R19 ;  /* 0x000000ffff1e7224 */ /* 0x000fe400078e0013 */
[----:B------:R-:W-:Y:S01]  /*1b880*/  IMAD.MOV.U32 R7, RZ, RZ, R27 ;  /* 0x000000ffff077224 */ /* 0x000fe200078e001b */
[----:B------:R-:W-:Y:S01]  /*1b890*/  MOV R27, R26 ;  /* 0x0000001a001b7202 */ /* 0x000fe20000000f00 */
[----:B------:R-:W-:Y:S02]  /*1b8a0*/  IMAD.MOV.U32 R19, RZ, RZ, R34 ;  /* 0x000000ffff137224 */ /* 0x000fe400078e0022 */
.L_x_16598:
[----:B------:R-:W-:Y:S05]  /*1b8b0*/  BSYNC B1 ;  /* 0x0000000000017941 */ /* 0x000fea0003800000 */
.L_x_16596:
        /* <DEDUP_REMOVED lines=9> */
.L_x_16600:
[----:B------:R-:W-:Y:S02]  /*1b950*/  IMAD.MOV.U32 R26, RZ, RZ, R30 ;  /* 0x000000ffff1a7224 */ /* 0x000fe400078e001e */
[----:B------:R-:W-:Y:S02]  /*1b960*/  IMAD.MOV.U32 R32, RZ, RZ, R7 ;  /* 0x000000ffff207224 */ /* 0x000fe400078e0007 */
[----:B------:R-:W-:Y:S02]  /*1b970*/  IMAD.MOV.U32 R30, RZ, RZ, R33 ;  /* 0x000000ffff1e7224 */ /* 0x000fe400078e0021 */
[----:B------:R-:W-:Y:S02]  /*1b980*/  IMAD.MOV.U32 R7, RZ, RZ, R6 ;  /* 0x000000ffff077224 */ /* 0x000fe400078e0006 */
.L_x_16601:
[----:B------:R-:W-:Y:S05]  /*1b990*/  BSYNC B1 ;  /* 0x0000000000017941 */ /* 0x000fea0003800000 */
.L_x_16599:
        /* <DEDUP_REMOVED lines=9> */
.L_x_16603:
[----:B------:R-:W-:Y:S02]  /*1ba30*/  IMAD.MOV.U32 R33, RZ, RZ, R26 ;  /* 0x000000ffff217224 */ /* 0x000fe400078e001a */
[----:B------:R-:W-:Y:S02]  /*1ba40*/  IMAD.MOV.U32 R6, RZ, RZ, R32 ;  /* 0x000000ffff067224 */ /* 0x000fe400078e0020 */
[----:B------:R-:W-:Y:S02]  /*1ba50*/  IMAD.MOV.U32 R26, RZ, RZ, R29 ;  /* 0x000000ffff1a7224 */ /* 0x000fe400078e001d */
[----:B------:R-:W-:Y:S02]  /*1ba60*/  IMAD.MOV.U32 R32, RZ, RZ, R5 ;  /* 0x000000ffff207224 */ /* 0x000fe400078e0005 */
.L_x_16604:
[----:B------:R-:W-:Y:S05]  /*1ba70*/  BSYNC B1 ;  /* 0x0000000000017941 */ /* 0x000fea0003800000 */
.L_x_16602:
        /* <DEDUP_REMOVED lines=9> */
.L_x_16606:
[----:B------:R-:W-:Y:S02]  /*1bb10*/  IMAD.MOV.U32 R5, RZ, RZ, R33 ;  /* 0x000000ffff057224 */ /* 0x000fe400078e0021 */
[----:B------:R-:W-:Y:S02]  /*1bb20*/  IMAD.MOV.U32 R29, RZ, RZ, R6 ;  /* 0x000000ffff1d7224 */ /* 0x000fe400078e0006 */
[----:B------:R-:W-:Y:S02]  /*1bb30*/  IMAD.MOV.U32 R33, RZ, RZ, R4 ;  /* 0x000000ffff217224 */ /* 0x000fe400078e0004 */
[----:B------:R-:W-:Y:S02]  /*1bb40*/  IMAD.MOV.U32 R6, RZ, RZ, R11 ;  /* 0x000000ffff067224 */ /* 0x000fe400078e000b */
.L_x_16607:
[----:B------:R-:W-:Y:S05]  /*1bb50*/  BSYNC B1 ;  /* 0x0000000000017941 */ /* 0x000fea0003800000 */
.L_x_16605:
        /* <DEDUP_REMOVED lines=9> */
.L_x_16609:
[----:B------:R-:W-:Y:S01]  /*1bbf0*/  MOV R4, R5 ;  /* 0x0000000500047202 */ /* 0x000fe20000000f00 */
[----:B------:R-:W-:Y:S02]  /*1bc00*/  IMAD.MOV.U32 R11, RZ, RZ, R29 ;  /* 0x000000ffff0b7224 */ /* 0x000fe400078e001d */
[----:B------:R-:W-:Y:S02]  /*1bc10*/  IMAD.MOV.U32 R5, RZ, RZ, R28 ;  /* 0x000000ffff057224 */ /* 0x000fe400078e001c */
[----:B------:R-:W-:Y:S02]  /*1bc20*/  IMAD.MOV.U32 R29, RZ, RZ, R22 ;  /* 0x000000ffff1d7224 */ /* 0x000fe400078e0016 */
.L_x_16610:
[----:B------:R-:W-:Y:S05]  /*1bc30*/  BSYNC B1 ;  /* 0x0000000000017941 */ /* 0x000fea0003800000 */
.L_x_16608:
        /* <DEDUP_REMOVED lines=9> */
.L_x_16612:
[----:B------:R-:W-:Y:S01]  /*1bcd0*/  IMAD.MOV.U32 R22, RZ, RZ, R4 ;  /* 0x000000ffff167224 */ /* 0x000fe200078e0004 */
[----:B------:R-:W-:Y:S01]  /*1bce0*/  MOV R28, R11 ;  /* 0x0000000b001c7202 */ /* 0x000fe20000000f00 */
[----:B------:R-:W-:Y:S02]  /*1bcf0*/  IMAD.MOV.U32 R4, RZ, RZ, R9 ;  /* 0x000000ffff047224 */ /* 0x000fe400078e0009 */
[----:B------:R-:W-:Y:S02]  /*1bd00*/  IMAD.MOV.U32 R11, RZ, RZ, R10 ;  /* 0x000000ffff0b7224 */ /* 0x000fe400078e000a */
.L_x_16613:
[----:B------:R-:W-:Y:S05]  /*1bd10*/  BSYNC B1 ;  /* 0x0000000000017941 */ /* 0x000fea0003800000 */
.L_x_16611:
        /* <DEDUP_REMOVED lines=9> */
.L_x_16615:
[----:B------:R-:W-:Y:S01]  /*1bdb0*/  IMAD.MOV.U32 R9, RZ, RZ, R22 ;  /* 0x000000ffff097224 */ /* 0x000fe200078e0016 */
[----:B------:R-:W-:Y:S01]  /*1bdc0*/  MOV R22, R31 ;  /* 0x0000001f00167202 */ /* 0x000fe20000000f00 */
[----:B------:R-:W-:Y:S02]  /*1bdd0*/  IMAD.MOV.U32 R10, RZ, RZ, R28 ;  /* 0x000000ffff0a7224 */ /* 0x000fe400078e001c */
[----:B------:R-:W-:Y:S02]  /*1bde0*/  IMAD.MOV.U32 R28, RZ, RZ, R21 ;  /* 0x000000ffff1c7224 */ /* 0x000fe400078e0015 */
.L_x_16616:
[----:B------:R-:W-:Y:S05]  /*1bdf0*/  BSYNC B1 ;  /* 0x0000000000017941 */ /* 0x000fea0003800000 */
.L_x_16614:
        /* <DEDUP_REMOVED lines=9> */
.L_x_16618:
[----:B------:R-:W-:Y:S02]  /*1be90*/  IMAD.MOV.U32 R21, RZ, RZ, R9 ;  /* 0x000000ffff157224 */ /* 0x000fe400078e0009 */
[----:B------:R-:W-:Y:S01]  /*1bea0*/  IMAD.MOV.U32 R31, RZ, RZ, R10 ;  /* 0x000000ffff1f7224 */ /* 0x000fe200078e000a */
[----:B------:R-:W-:Y:S01]  /*1beb0*/  MOV R10, R15 ;  /* 0x0000000f000a7202 */ /* 0x000fe20000000f00 */
[----:B------:R-:W-:Y:S02]  /*1bec0*/  IMAD.MOV.U32 R9, RZ, RZ, R8 ;  /* 0x000000ffff097224 */ /* 0x000fe400078e0008 */
.L_x_16619:
[----:B------:R-:W-:Y:S05]  /*1bed0*/  BSYNC B1 ;  /* 0x0000000000017941 */ /* 0x000fea0003800000 */
.L_x_16617:
        /* <DEDUP_REMOVED lines=9> */
.L_x_16621:
[----:B------:R-:W-:Y:S02]  /*1bf70*/  IMAD.MOV.U32 R8, RZ, RZ, R21 ;  /* 0x000000ffff087224 */ /* 0x000fe400078e0015 */
[----:B------:R-:W-:Y:S02]  /*1bf80*/  IMAD.MOV.U32 R15, RZ, RZ, R31 ;  /* 0x000000ffff0f7224 */ /* 0x000fe400078e001f */
[----:B------:R-:W-:Y:S02]  /*1bf90*/  IMAD.MOV.U32 R21, RZ, RZ, R20 ;  /* 0x000000ffff157224 */ /* 0x000fe400078e0014 */
[----:B------:R-:W-:Y:S02]  /*1bfa0*/  IMAD.MOV.U32 R31, RZ, RZ, R14 ;  /* 0x000000ffff1f7224 */ /* 0x000fe400078e000e */
.L_x_16622:
[----:B------:R-:W-:Y:S05]  /*1bfb0*/  BSYNC B1 ;  /* 0x0000000000017941 */ /* 0x000fea0003800000 */
.L_x_16620:
        /* <DEDUP_REMOVED lines=9> */
.L_x_16624:
[----:B------:R-:W-:Y:S02]  /*1c050*/  IMAD.MOV.U32 R14, RZ, RZ, R8 ;  /* 0x000000ffff0e7224 */ /* 0x000fe400078e0008 */
[----:B------:R-:W-:Y:S02]  /*1c060*/  IMAD.MOV.U32 R20, RZ, RZ, R15 ;  /* 0x000000ffff147224 */ /* 0x000fe400078e000f */
[----:B------:R-:W-:Y:S02]  /*1c070*/  IMAD.MOV.U32 R8, RZ, RZ, R13 ;  /* 0x000000ffff087224 */ /* 0x000fe400078e000d */
[----:B------:R-:W-:Y:S02]  /*1c080*/  IMAD.MOV.U32 R15, RZ, RZ, R24 ;  /* 0x000000ffff0f7224 */ /* 0x000fe400078e0018 */
.L_x_16625:
[----:B------:R-:W-:Y:S05]  /*1c090*/  BSYNC B1 ;  /* 0x0000000000017941 */ /* 0x000fea0003800000 */
.L_x_16623:
        /* <DEDUP_REMOVED lines=9> */
.L_x_16627:
[----:B------:R-:W-:Y:S02]  /*1c130*/  IMAD.MOV.U32 R13, RZ, RZ, R14 ;  /* 0x000000ffff0d7224 */ /* 0x000fe400078e000e */
[----:B------:R-:W-:Y:S02]  /*1c140*/  IMAD.MOV.U32 R24, RZ, RZ, R20 ;  /* 0x000000ffff187224 */ /* 0x000fe400078e0014 */
[----:B------:R-:W-:Y:S02]  /*1c150*/  IMAD.MOV.U32 R14, RZ, RZ, R23 ;  /* 0x000000ffff0e7224 */ /* 0x000fe400078e0017 */
[----:B------:R-:W-:Y:S02]  /*1c160*/  IMAD.MOV.U32 R20, RZ, RZ, R3 ;  /* 0x000000ffff147224 */ /* 0x000fe400078e0003 */
.L_x_16628:
[----:B------:R-:W-:Y:S05]  /*1c170*/  BSYNC B1 ;  /* 0x0000000000017941 */ /* 0x000fea0003800000 */
.L_x_16626:
        /* <DEDUP_REMOVED lines=9> */
.L_x_16630:
[----:B------:R-:W-:Y:S01]  /*1c210*/  MOV R3, R13 ;  /* 0x0000000d00037202 */ /* 0x000fe20000000f00 */
[----:B------:R-:W-:Y:S02]  /*1c220*/  IMAD.MOV.U32 R23, RZ, RZ, R24 ;  /* 0x000000ffff177224 */ /* 0x000fe400078e0018 */
[----:B------:R-:W-:Y:S02]  /*1c230*/  IMAD.MOV.U32 R13, RZ, RZ, R12 ;  /* 0x000000ffff0d7224 */ /* 0x000fe400078e000c */
[----:B------:R-:W-:Y:S02]  /*1c240*/  IMAD.MOV.U32 R24, RZ, RZ, R25 ;  /* 0x000000ffff187224 */ /* 0x000fe400078e0019 */
.L_x_16631:
[----:B------:R-:W-:Y:S05]  /*1c250*/  BSYNC B1 ;  /* 0x0000000000017941 */ /* 0x000fea0003800000 */
.L_x_16629:
        /* <DEDUP_REMOVED lines=9> */
.L_x_16633:
[----:B------:R-:W-:Y:S01]  /*1c2f0*/  IMAD.MOV.U32 R12, RZ, RZ, R3 ;  /* 0x000000ffff0c7224 */ /* 0x000fe200078e0003 */
[----:B------:R-:W-:Y:S01]  /*1c300*/  MOV R25, R23 ;  /* 0x0000001700197202 */ /* 0x000fe20000000f00 */
[----:B------:R-:W-:Y:S02]  /*1c310*/  IMAD.MOV.U32 R3, RZ, RZ, R18 ;  /* 0x000000ffff037224 */ /* 0x000fe400078e0012 */
[----:B------:R-:W-:Y:S02]  /*1c320*/  IMAD.MOV.U32 R23, RZ, RZ, R2 ;  /* 0x000000ffff177224 */ /* 0x000fe400078e0002 */
.L_x_16634:
[----:B------:R-:W-:Y:S05]  /*1c330*/  BSYNC B1 ;  /* 0x0000000000017941 */ /* 0x000fea0003800000 */
.L_x_16632:
        /* <DEDUP_REMOVED lines=16> */
.L_x_16636:
[----:B------:R-:W-:Y:S01]  /*1c440*/  MOV R2, R16 ;  /* 0x0000001000027202 */ /* 0x000fe20000000f00 */
[----:B------:R-:W-:Y:S02]  /*1c450*/  IMAD.MOV.U32 R18, RZ, RZ, R64 ;  /* 0x000000ffff127224 */ /* 0x000fe400078e0040 */
[----:B------:R-:W-:Y:S02]  /*1c460*/  IMAD.MOV.U32 R64, RZ, RZ, R17 ;  /* 0x000000ffff407224 */ /* 0x000fe400078e0011 */
[----:B------:R-:W-:Y:S02]  /*1c470*/  IMAD.MOV.U32 R16, RZ, RZ, R0 ;  /* 0x000000ffff107224 */ /* 0x000fe400078e0000 */
.L_x_16637:
[----:B------:R-:W-:Y:S05]  /*1c480*/  BSYNC B1 ;  /* 0x0000000000017941 */ /* 0x000fea0003800000 */
.L_x_16635:
        /* <DEDUP_REMOVED lines=9> */
.L_x_16639:
[----:B------:R-:W-:Y:S01]  /*1c520*/  IMAD.MOV.U32 R0, RZ, RZ, R2 ;  /* 0x000000ffff007224 */ /* 0x000fe200078e0002 */
[----:B------:R-:W-:Y:S01]  /*1c530*/  MOV R34, R18 ;  /* 0x0000001200227202 */ /* 0x000fe20000000f00 */
[----:B------:R-:W-:Y:S02]  /*1c540*/  IMAD.MOV.U32 R2, RZ, RZ, R19 ;  /* 0x000000ffff027224 */ /* 0x000fe400078e0013 */
[----:B------:R-:W-:Y:S02]  /*1c550*/  IMAD.MOV.U32 R18, RZ, RZ, R27 ;  /* 0x000000ffff127224 */ /* 0x000fe400078e001b */
.L_x_16640:
[----:B------:R-:W-:Y:S05]  /*1c560*/  BSYNC B1 ;  /* 0x0000000000017941 */ /* 0x000fea0003800000 */
.L_x_16638:
        /* <DEDUP_REMOVED lines=9> */
.L_x_16642:
[----:B------:R-:W-:Y:S01]  /*1c600*/  IMAD.MOV.U32 R17, RZ, RZ, R0 ;  /* 0x000000ffff117224 */ /* 0x000fe200078e0000 */
[----:B------:R-:W-:Y:S01]  /*1c610*/  MOV R0, R30 ;  /* 0x0000001e00007202 */ /* 0x000fe20000000f00 */
[----:B------:R-:W-:Y:S02]  /*1c620*/  IMAD.MOV.U32 R19, RZ, RZ, R34 ;  /* 0x000000ffff137224 */ /* 0x000fe400078e0022 */
[----:B------:R-:W-:Y:S02]  /*1c630*/  IMAD.MOV.U32 R34, RZ, RZ, R7 ;  /* 0x000000ffff227224 */ /* 0x000fe400078e0007 */
.L_x_16643:
[----:B------:R-:W-:Y:S05]  /*1c640*/  BSYNC B1 ;  /* 0x0000000000017941 */ /* 0x000fea0003800000 */
.L_x_16641:
        /* <DEDUP_REMOVED lines=9> */
.L_x_16645:
[----:B------:R-:W-:Y:S02]  /*1c6e0*/  IMAD.MOV.U32 R30, RZ, RZ, R17 ;  /* 0x000000ffff1e7224 */ /* 0x000fe400078e0011 */
[----:B------:R-:W-:Y:S01]  /*1c6f0*/  IMAD.MOV.U32 R27, RZ, RZ, R19 ;  /* 0x000000ffff1b7224 */ /* 0x000fe200078e0013 */
[----:B------:R-:W-:Y:S01]  /*1c700*/  MOV R19, R32 ;  /* 0x0000002000137202 */ /* 0x000fe20000000f00 */
[----:B------:R-:W-:Y:S02]  /*1c710*/  IMAD.MOV.U32 R17, RZ, RZ, R26 ;  /* 0x000000ffff117224 */ /* 0x000fe400078e001a */
.L_x_16646:
[----:B------:R-:W-:Y:S05]  /*1c720*/  BSYNC B1 ;  /* 0x0000000000017941 */ /* 0x000fea0003800000 */
.L_x_16644:
        /* <DEDUP_REMOVED lines=9> */
.L_x_16648:
[----:B------:R-:W-:Y:S02]  /*1c7c0*/  IMAD.MOV.U32 R26, RZ, RZ, R30 ;  /* 0x000000ffff1a7224 */ /* 0x000fe400078e001e */
[----:B------:R-:W-:Y:S02]  /*1c7d0*/  IMAD.MOV.U32 R32, RZ, RZ, R27 ;  /* 0x000000ffff207224 */ /* 0x000fe400078e001b */
[----:B------:R-:W-:Y:S02]  /*1c7e0*/  IMAD.MOV.U32 R30, RZ, RZ, R33 ;  /* 0x000000ffff1e7224 */ /* 0x000fe400078e0021 */
[----:B------:R-:W-:Y:S02]  /*1c7f0*/  IMAD.MOV.U32 R27, RZ, RZ, R6 ;  /* 0x000000ffff1b7224 */ /* 0x000fe400078e0006 */
.L_x_16649:
[----:B------:R-:W-:Y:S05]  /*1c800*/  BSYNC B1 ;  /* 0x0000000000017941 */ /* 0x000fea0003800000 */
.L_x_16647:
        /* <DEDUP_REMOVED lines=9> */
.L_x_16651:
[----:B------:R-:W-:Y:S02]  /*1c8a0*/  IMAD.MOV.U32 R33, RZ, RZ, R26 ;  /* 0x000000ffff217224 */ /* 0x000fe400078e001a */
[----:B------:R-:W-:Y:S02]  /*1c8b0*/  IMAD.MOV.U32 R36, RZ, RZ, R32 ;  /* 0x000000ffff247224 */ /* 0x000fe400078e0020 */
[----:B------:R-:W-:Y:S02]  /*1c8c0*/  IMAD.MOV.U32 R26, RZ, RZ, R5 ;  /* 0x000000ffff1a7224 */ /* 0x000fe400078e0005 */
[----:B------:R-:W-:Y:S02]  /*1c8d0*/  IMAD.MOV.U32 R32, RZ, RZ, R29 ;  /* 0x000000ffff207224 */ /* 0x000fe400078e001d */
.L_x_16652:
[----:B------:R-:W-:Y:S05]  /*1c8e0*/  BSYNC B1 ;  /* 0x0000000000017941 */ /* 0x000fea0003800000 */
.L_x_16650:
        /* <DEDUP_REMOVED lines=9> */
.L_x_16654:
[----:B------:R-:W-:Y:S02]  /*1c980*/  IMAD.MOV.U32 R29, RZ, RZ, R33 ;  /* 0x000000ffff1d7224 */ /* 0x000fe400078e0021 */
[----:B------:R-:W-:Y:S02]  /*1c990*/  IMAD.MOV.U32 R35, RZ, RZ, R36 ;  /* 0x000000ffff237224 */ /* 0x000fe400078e0024 */
[----:B------:R-:W-:Y:S02]  /*1c9a0*/  IMAD.MOV.U32 R33, RZ, RZ, R4 ;  /* 0x000000ffff217224 */ /* 0x000fe400078e0004 */
[----:B------:R-:W-:Y:S02]  /*1c9b0*/  IMAD.MOV.U32 R36, RZ, RZ, R11 ;  /* 0x000000ffff247224 */ /* 0x000fe400078e000b */
.L_x_16655:
[----:B------:R-:W-:Y:S05]  /*1c9c0*/  BSYNC B1 ;  /* 0x0000000000017941 */ /* 0x000fea0003800000 */
.L_x_16653:
        /* <DEDUP_REMOVED lines=9> */
.L_x_16657:
[----:B------:R-:W-:Y:S01]  /*1ca60*/  MOV R38, R29 ;  /* 0x0000001d00267202 */ /* 0x000fe20000000f00 */
[----:B------:R-:W-:Y:S02]  /*1ca70*/  IMAD.MOV.U32 R39, RZ, RZ, R35 ;  /* 0x000000ffff277224 */ /* 0x000fe400078e0023 */
[----:B------:R-:W-:Y:S02]  /*1ca80*/  IMAD.MOV.U32 R29, RZ, RZ, R22 ;  /* 0x000000ffff1d7224 */ /* 0x000fe400078e0016 */
[----:B------:R-:W-:Y:S02]  /*1ca90*/  IMAD.MOV.U32 R35, RZ, RZ, R28 ;  /* 0x000000ffff237224 */ /* 0x000fe400078e001c */
.L_x_16658:
[----:B------:R-:W-:Y:S05]  /*1caa0*/  BSYNC B1 ;  /* 0x0000000000017941 */ /* 0x000fea0003800000 */
.L_x_16656:
        /* <DEDUP_REMOVED lines=9> */
.L_x_16660:
[----:B------:R-:W-:Y:S01]  /*1cb40*/  IMAD.MOV.U32 R28, RZ, RZ, R38 ;  /* 0x000000ffff1c7224 */ /* 0x000fe200078e0026 */
[----:B------:R-:W-:Y:S01]  /*1cb50*/  MOV R40, R39 ;  /* 0x0000002700287202 */ /* 0x000fe20000000f00 */
[----:B------:R-:W-:Y:S02]  /*1cb60*/  IMAD.MOV.U32 R38, RZ, RZ, R9 ;  /* 0x000000ffff267224 */ /* 0x000fe400078e0009 */
[----:B------:R-:W-:Y:S02]  /*1cb70*/  IMAD.MOV.U32 R39, RZ, RZ, R10 ;  /* 0x000000ffff277224 */ /* 0x000fe400078e000a */
.L_x_16661:
[----:B------:R-:W-:Y:S05]  /*1cb80*/  BSYNC B1 ;  /* 0x0000000000017941 */ /* 0x000fea0003800000 */
.L_x_16659:
        /* <DEDUP_REMOVED lines=9> */
.L_x_16663:
[----:B------:R-:W-:Y:S01]  /*1cc20*/  IMAD.MOV.U32 R41, RZ, RZ, R28 ;  /* 0x000000ffff297224 */ /* 0x000fe200078e001c */
[----:B------:R-:W-:Y:S01]  /*1cc30*/  MOV R28, R21 ;  /* 0x00000015001c7202 */ /* 0x000fe20000000f00 */
[----:B------:R-:W-:Y:S02]  /*1cc40*/  IMAD.MOV.U32 R42, RZ, RZ, R40 ;  /* 0x000000ffff2a7224 */ /* 0x000fe400078e0028 */
[----:B------:R-:W-:Y:S02]  /*1cc50*/  IMAD.MOV.U32 R40, RZ, RZ, R31 ;  /* 0x000000ffff287224 */ /* 0x000fe400078e001f */
.L_x_16664:
[----:B------:R-:W-:Y:S05]  /*1cc60*/  BSYNC B1 ;  /* 0x0000000000017941 */ /* 0x000fea0003800000 */
.L_x_16662:
        /* <DEDUP_REMOVED lines=9> */
.L_x_16666:
[----:B------:R-:W-:Y:S02]  /*1cd00*/  IMAD.MOV.U32 R43, RZ, RZ, R41 ;  /* 0x000000ffff2b7224 */ /* 0x000fe400078e0029 */
[----:B------:R-:W-:Y:S01]  /*1cd10*/  IMAD.MOV.U32 R45, RZ, RZ, R42 ;  /* 0x000000ffff2d7224 */ /* 0x000fe200078e002a */
[----:B------:R-:W-:Y:S01]  /*1cd20*/  MOV R42, R15 ;  /* 0x0000000f002a7202 */ /* 0x000fe20000000f00 */
[----:B------:R-:W-:Y:S02]  /*1cd30*/  IMAD.MOV.U32 R41, RZ, RZ, R8 ;  /* 0x000000ffff297224 */ /* 0x000fe400078e0008 */
.L_x_16667:
[----:B------:R-:W-:Y:S05]  /*1cd40*/  BSYNC B1 ;  /* 0x0000000000017941 */ /* 0x000fea0003800000 */
.L_x_16665:
        /* <DEDUP_REMOVED lines=9> */
.L_x_16669:
[----:B------:R-:W-:Y:S02]  /*1cde0*/  IMAD.MOV.U32 R44, RZ, RZ, R43 ;  /* 0x000000ffff2c7224 */ /* 0x000fe400078e002b */
[----:B------:R-:W-:Y:S02]  /*1cdf0*/  IMAD.MOV.U32 R46, RZ, RZ, R45 ;  /* 0x000000ffff2e7224 */ /* 0x000fe400078e002d */
[----:B------:R-:W-:Y:S02]  /*1ce00*/  IMAD.MOV.U32 R43, RZ, RZ, R14 ;  /* 0x000000ffff2b7224 */ /* 0x000fe400078e000e */
[----:B------:R-:W-:Y:S02]  /*1ce10*/  IMAD.MOV.U32 R45, RZ, RZ, R20 ;  /* 0x000000ffff2d7224 */ /* 0x000fe400078e0014 */
.L_x_16670:
[----:B------:R-:W-:Y:S05]  /*1ce20*/  BSYNC B1 ;  /* 0x0000000000017941 */ /* 0x000fea0003800000 */
.L_x_16668:
        /* <DEDUP_REMOVED lines=9> */
.L_x_16672:
[----:B------:R-:W-:Y:S02]  /*1cec0*/  IMAD.MOV.U32 R47, RZ, RZ, R44 ;  /* 0x000000ffff2f7224 */ /* 0x000fe400078e002c */
[----:B------:R-:W-:Y:S02]  /*1ced0*/  IMAD.MOV.U32 R48, RZ, RZ, R46 ;  /* 0x000000ffff307224 */ /* 0x000fe400078e002e */
[----:B------:R-:W-:Y:S02]  /*1cee0*/  IMAD.MOV.U32 R44, RZ, RZ, R13 ;  /* 0x000000ffff2c7224 */ /* 0x000fe400078e000d */
[----:B------:R-:W-:Y:S02]  /*1cef0*/  IMAD.MOV.U32 R46, RZ, RZ, R24 ;  /* 0x000000ffff2e7224 */ /* 0x000fe400078e0018 */
.L_x_16673:
[----:B------:R-:W-:Y:S05]  /*1cf00*/  BSYNC B1 ;  /* 0x0000000000017941 */ /* 0x000fea0003800000 */
.L_x_16671:
        /* <DEDUP_REMOVED lines=9> */
.L_x_16675:
[----:B------:R-:W-:Y:S02]  /*1cfa0*/  IMAD.MOV.U32 R49, RZ, RZ, R47 ;  /* 0x000000ffff317224 */ /* 0x000fe400078e002f */
[----:B------:R-:W-:Y:S02]  /*1cfb0*/  IMAD.MOV.U32 R50, RZ, RZ, R48 ;  /* 0x000000ffff327224 */ /* 0x000fe400078e0030 */
[----:B------:R-:W-:Y:S02]  /*1cfc0*/  IMAD.MOV.U32 R47, RZ, RZ, R3 ;  /* 0x000000ffff2f7224 */ /* 0x000fe400078e0003 */
[----:B------:R-:W-:Y:S02]  /*1cfd0*/  IMAD.MOV.U32 R48, RZ, RZ, R23 ;  /* 0x000000ffff307224 */ /* 0x000fe400078e0017 */
.L_x_16676:
[----:B------:R-:W-:Y:S05]  /*1cfe0*/  BSYNC B1 ;  /* 0x0000000000017941 */ /* 0x000fea0003800000 */
.L_x_16674:
        /* <DEDUP_REMOVED lines=9> */
.L_x_16678:
[----:B------:R-:W-:Y:S01]  /*1d080*/  MOV R51, R49 ;  /* 0x0000003100337202 */ /* 0x000fe20000000f00 */
[----:B------:R-:W-:Y:S02]  /*1d090*/  IMAD.MOV.U32 R53, RZ, RZ, R50 ;  /* 0x000000ffff357224 */ /* 0x000fe400078e0032 */
[----:B------:R-:W-:Y:S02]  /*1d0a0*/  IMAD.MOV.U32 R49, RZ, RZ, R12 ;  /* 0x000000ffff317224 */ /* 0x000fe400078e000c */
[----:B------:R-:W-:Y:S02]  /*1d0b0*/  IMAD.MOV.U32 R50, RZ, RZ, R25 ;  /* 0x000000ffff327224 */ /* 0x000fe400078e0019 */
.L_x_16679:
[----:B------:R-:W-:Y:S05]  /*1d0c0*/  BSYNC B1 ;  /* 0x0000000000017941 */ /* 0x000fea0003800000 */
.L_x_16677:
        /* <DEDUP_REMOVED lines=16> */
.L_x_16681:
[----:B------:R-:W-:Y:S02]  /*1d1d0*/  IMAD.MOV.U32 R23, RZ, RZ, R16 ;  /* 0x000000ffff177224 */ /* 0x000fe400078e0010 */
[----:B------:R-:W-:Y:S02]  /*1d1e0*/  IMAD.MOV.U32 R7, RZ, RZ, R64 ;  /* 0x000000ffff077224 */ /* 0x000fe400078e0040 */
[----:B------:R-:W-:Y:S02]  /*1d1f0*/  IMAD.MOV.U32 R64, RZ, RZ, R18 ;  /* 0x000000ffff407224 */ /* 0x000fe400078e0012 */
[----:B------:R-:W-:Y:S02]  /*1d200*/  IMAD.MOV.U32 R16, RZ, RZ, R2 ;  /* 0x000000ffff107224 */ /* 0x000fe400078e0002 */
.L_x_16682:
[----:B------:R-:W-:Y:S05]  /*1d210*/  BSYNC B1 ;  /* 0x0000000000017941 */ /* 0x000fea0003800000 */
.L_x_16680:
        /* <DEDUP_REMOVED lines=9> */
.L_x_16684:
[----:B------:R-:W-:Y:S01]  /*1d2b0*/  MOV R22, R23 ;  /* 0x0000001700167202 */ /* 0x000fe20000000f00 */
[----:B------:R-:W-:Y:S02]  /*1d2c0*/  IMAD.MOV.U32 R6, RZ, RZ, R7 ;  /* 0x000000ffff067224 */ /* 0x000fe400078e0007 */
[----:B------:R-:W-:Y:S02]  /*1d2d0*/  IMAD.MOV.U32 R23, RZ, RZ, R0 ;  /* 0x000000ffff177224 */ /* 0x000fe400078e0000 */
[----:B------:R-:W-:Y:S02]  /*1d2e0*/  IMAD.MOV.U32 R7, RZ, RZ, R34 ;  /* 0x000000ffff077224 */ /* 0x000fe400078e0022 */
.L_x_16685:
[----:B------:R-:W-:Y:S05]  /*1d2f0*/  BSYNC B1 ;  /* 0x0000000000017941 */ /* 0x000fea0003800000 */
.L_x_16683:
        /* <DEDUP_REMOVED lines=9> */
.L_x_16687:
[----:B------:R-:W-:Y:S01]  /*1d390*/  IMAD.MOV.U32 R21, RZ, RZ, R22 ;  /* 0x000000ffff157224 */ /* 0x000fe200078e0016 */
[----:B------:R-:W-:Y:S01]  /*1d3a0*/  MOV R5, R6 ;  /* 0x0000000600057202 */ /* 0x000fe20000000f00 */
[----:B------:R-:W-:Y:S02]  /*1d3b0*/  IMAD.MOV.U32 R22, RZ, RZ, R17 ;  /* 0x000000ffff167224 */ /* 0x000fe400078e0011 */
[----:B------:R-:W-:Y:S02]  /*1d3c0*/  IMAD.MOV.U32 R6, RZ, RZ, R19 ;  /* 0x000000ffff067224 */ /* 0x000fe400078e0013 */
.L_x_16688:
[----:B------:R-:W-:Y:S05]  /*1d3d0*/  BSYNC B1 ;  /* 0x0000000000017941 */ /* 0x000fea0003800000 */
.L_x_16686:
        /* <DEDUP_REMOVED lines=9> */
.L_x_16690:
[----:B------:R-:W-:Y:S01]  /*1d470*/  IMAD.MOV.U32 R20, RZ, RZ, R21 ;  /* 0x000000ffff147224 */ /* 0x000fe200078e0015 */
[----:B------:R-:W-:Y:S01]  /*1d480*/  MOV R21, R30 ;  /* 0x0000001e00157202 */ /* 0x000fe20000000f00 */
[----:B------:R-:W-:Y:S02]  /*1d490*/  IMAD.MOV.U32 R4, RZ, RZ, R5 ;  /* 0x000000ffff047224 */ /* 0x000fe400078e0005 */
[----:B------:R-:W-:Y:S02]  /*1d4a0*/  IMAD.MOV.U32 R5, RZ, RZ, R27 ;  /* 0x000000ffff057224 */ /* 0x000fe400078e001b */
.L_x_16691:
[----:B------:R-:W-:Y:S05]  /*1d4b0*/  BSYNC B1 ;  /* 0x0000000000017941 */ /* 0x000fea0003800000 */
.L_x_16689:
        /* <DEDUP_REMOVED lines=9> */
.L_x_16693:
[----:B------:R-:W-:Y:S02]  /*1d550*/  IMAD.MOV.U32 R27, RZ, RZ, R20 ;  /* 0x000000ffff1b7224 */ /* 0x000fe400078e0014 */
[----:B------:R-:W-:Y:S01]  /*1d560*/  IMAD.MOV.U32 R11, RZ, RZ, R4 ;  /* 0x000000ffff0b7224 */ /* 0x000fe200078e0004 */
[----:B------:R-:W-:Y:S01]  /*1d570*/  MOV R4, R32 ;  /* 0x0000002000047202 */ /* 0x000fe20000000f00 */
[----:B------:R-:W-:Y:S02]  /*1d580*/  IMAD.MOV.U32 R20, RZ, RZ, R26 ;  /* 0x000000ffff147224 */ /* 0x000fe400078e001a */
.L_x_16694:
[----:B------:R-:W-:Y:S05]  /*1d590*/  BSYNC B1 ;  /* 0x0000000000017941 */ /* 0x000fea0003800000 */
.L_x_16692:
        /* <DEDUP_REMOVED lines=9> */
.L_x_16696:
[----:B------:R-:W-:Y:S02]  /*1d630*/  IMAD.MOV.U32 R26, RZ, RZ, R27 ;  /* 0x000000ffff1a7224 */ /* 0x000fe400078e001b */
[----:B------:R-:W-:Y:S02]  /*1d640*/  IMAD.MOV.U32 R10, RZ, RZ, R11 ;  /* 0x000000ffff0a7224 */ /* 0x000fe400078e000b */
[----:B------:R-:W-:Y:S02]  /*1d650*/  IMAD.MOV.U32 R27, RZ, RZ, R33 ;  /* 0x000000ffff1b7224 */ /* 0x000fe400078e0021 */
[----:B------:R-:W-:Y:S02]  /*1d660*/  IMAD.MOV.U32 R11, RZ, RZ, R36 ;  /* 0x000000ffff0b7224 */ /* 0x000fe400078e0024 */
.L_x_16697:
[----:B------:R-:W-:Y:S05]  /*1d670*/  BSYNC B1 ;  /* 0x0000000000017941 */ /* 0x000fea0003800000 */
.L_x_16695:
        /* <DEDUP_REMOVED lines=9> */
.L_x_16699:
[----:B------:R-:W-:Y:S02]  /*1d710*/  IMAD.MOV.U32 R25, RZ, RZ, R26 ;  /* 0x000000ffff197224 */ /* 0x000fe400078e001a */
[----:B------:R-:W-:Y:S02]  /*1d720*/  IMAD.MOV.U32 R9, RZ, RZ, R10 ;  /* 0x000000ffff097224 */ /* 0x000fe400078e000a */
[----:B------:R-:W-:Y:S02]  /*1d730*/  IMAD.MOV.U32 R26, RZ, RZ, R29 ;  /* 0x000000ffff1a7224 */ /* 0x000fe400078e001d */
[----:B------:R-:W-:Y:S02]  /*1d740*/  IMAD.MOV.U32 R10, RZ, RZ, R35 ;  /* 0x000000ffff0a7224 */ /* 0x000fe400078e0023 */
.L_x_16700:
[----:B------:R-:W-:Y:S05]  /*1d750*/  BSYNC B1 ;  /* 0x0000000000017941 */ /* 0x000fea0003800000 */
.L_x_16698:
        /* <DEDUP_REMOVED lines=9> */
.L_x_16702:
[----:B------:R-:W-:Y:S02]  /*1d7f0*/  IMAD.MOV.U32 R24, RZ, RZ, R25 ;  /* 0x000000ffff187224 */ /* 0x000fe400078e0019 */
[----:B------:R-:W-:Y:S02]  /*1d800*/  IMAD.MOV.U32 R8, RZ, RZ, R9 ;  /* 0x000000ffff087224 */ /* 0x000fe400078e0009 */
[----:B------:R-:W-:Y:S02]  /*1d810*/  IMAD.MOV.U32 R25, RZ, RZ, R38 ;  /* 0x000000ffff197224 */ /* 0x000fe400078e0026 */
[----:B------:R-:W-:Y:S02]  /*1d820*/  IMAD.MOV.U32 R9, RZ, RZ, R39 ;  /* 0x000000ffff097224 */ /* 0x000fe400078e0027 */
.L_x_16703:
[----:B------:R-:W-:Y:S05]  /*1d830*/  BSYNC B1 ;  /* 0x0000000000017941 */ /* 0x000fea0003800000 */
.L_x_16701:
        /* <DEDUP_REMOVED lines=9> */
.L_x_16705:
[----:B------:R-:W-:Y:S01]  /*1d8d0*/  MOV R31, R24 ;  /* 0x00000018001f7202 */ /* 0x000fe20000000f00 */
[----:B------:R-:W-:Y:S02]  /*1d8e0*/  IMAD.MOV.U32 R15, RZ, RZ, R8 ;  /* 0x000000ffff0f7224 */ /* 0x000fe400078e0008 */
[----:B------:R-:W-:Y:S02]  /*1d8f0*/  IMAD.MOV.U32 R24, RZ, RZ, R28 ;  /* 0x000000ffff187224 */ /* 0x000fe400078e001c */
[----:B------:R-:W-:Y:S02]  /*1d900*/  IMAD.MOV.U32 R8, RZ, RZ, R40 ;  /* 0x000000ffff087224 */ /* 0x000fe400078e0028 */
.L_x_16706:
[----:B------:R-:W-:Y:S05]  /*1d910*/  BSYNC B1 ;  /* 0x0000000000017941 */ /* 0x000fea0003800000 */
.L_x_16704:
        /* <DEDUP_REMOVED lines=9> */
.L_x_16708:
[----:B------:R-:W-:Y:S01]  /*1d9b0*/  IMAD.MOV.U32 R30, RZ, RZ, R31 ;  /* 0x000000ffff1e7224 */ /* 0x000fe200078e001f */
[----:B------:R-:W-:Y:S01]  /*1d9c0*/  MOV R14, R15 ;  /* 0x0000000f000e7202 */ /* 0x000fe20000000f00 */
[----:B------:R-:W-:Y:S02]  /*1d9d0*/  IMAD.MOV.U32 R31, RZ, RZ, R41 ;  /* 0x000000ffff1f7224 */ /* 0x000fe400078e0029 */
[----:B------:R-:W-:Y:S02]  /*1d9e0*/  IMAD.MOV.U32 R15, RZ, RZ, R42 ;  /* 0x000000ffff0f7224 */ /* 0x000fe400078e002a */
.L_x_16709:
[----:B------:R-:W-:Y:S05]  /*1d9f0*/  BSYNC B1 ;  /* 0x0000000000017941 */ /* 0x000fea0003800000 */
.L_x_16707:
        /* <DEDUP_REMOVED lines=9> */
.L_x_16711:
[----:B------:R-:W-:Y:S01]  /*1da90*/  IMAD.MOV.U32 R29, RZ, RZ, R30 ;  /* 0x000000ffff1d7224 */ /* 0x000fe200078e001e */
[----:B------:R-:W-:Y:S01]  /*1daa0*/  MOV R30, R43 ;  /* 0x0000002b001e7202 */ /* 0x000fe20000000f00 */
[----:B------:R-:W-:Y:S02]  /*1dab0*/  IMAD.MOV.U32 R13, RZ, RZ, R14 ;  /* 0x000000ffff0d7224 */ /* 0x000fe400078e000e */
[----:B------:R-:W-:Y:S02]  /*1dac0*/  IMAD.MOV.U32 R14, RZ, RZ, R45 ;  /* 0x000000ffff0e7224 */ /* 0x000fe400078e002d */
.L_x_16712:
[----:B------:R-:W-:Y:S05]  /*1dad0*/  BSYNC B1 ;  /* 0x0000000000017941 */ /* 0x000fea0003800000 */
.L_x_16710:
        /* <DEDUP_REMOVED lines=9> */
.L_x_16714:
[----:B------:R-:W-:Y:S02]  /*1db70*/  IMAD.MOV.U32 R28, RZ, RZ, R29 ;  /* 0x000000ffff1c7224 */ /* 0x000fe400078e001d */
[----:B------:R-:W-:Y:S01]  /*1db80*/  IMAD.MOV.U32 R12, RZ, RZ, R13 ;  /* 0x000000ffff0c7224 */ /* 0x000fe200078e000d */
[----:B------:R-:W-:Y:S01]  /*1db90*/  MOV R13, R46 ;  /* 0x0000002e000d7202 */ /* 0x000fe20000000f00 */
[----:B------:R-:W-:Y:S02]  /*1dba0*/  IMAD.MOV.U32 R29, RZ, RZ, R44 ;  /* 0x000000ffff1d7224 */ /* 0x000fe400078e002c */
.L_x_16715:
[----:B------:R-:W-:Y:S05]  /*1dbb0*/  BSYNC B1 ;  /* 0x0000000000017941 */ /* 0x000fea0003800000 */
.L_x_16713:
        /* <DEDUP_REMOVED lines=9> */
.L_x_16717:
[----:B------:R-:W-:Y:S02]  /*1dc50*/  IMAD.MOV.U32 R3, RZ, RZ, R28 ;  /* 0x000000ffff037224 */ /* 0x000fe400078e001c */
[----:B------:R-:W-:Y:S02]  /*1dc60*/  IMAD.MOV.U32 R19, RZ, RZ, R12 ;  /* 0x000000ffff137224 */ /* 0x000fe400078e000c */
[----:B------:R-:W-:Y:S02]  /*1dc70*/  IMAD.MOV.U32 R28, RZ, RZ, R47 ;  /* 0x000000ffff1c7224 */ /* 0x000fe400078e002f */
[----:B------:R-:W-:Y:S02]  /*1dc80*/  IMAD.MOV.U32 R12, RZ, RZ, R48 ;  /* 0x000000ffff0c7224 */ /* 0x000fe400078e0030 */
.L_x_16718:
[----:B------:R-:W-:Y:S05]  /*1dc90*/  BSYNC B1 ;  /* 0x0000000000017941 */ /* 0x000fea0003800000 */
.L_x_16716:
        /* <DEDUP_REMOVED lines=9> */
.L_x_16720:
[----:B------:R-:W-:Y:S02]  /*1dd30*/  IMAD.MOV.U32 R2, RZ, RZ, R3 ;  /* 0x000000ffff027224 */ /* 0x000fe400078e0003 */
[----:B------:R-:W-:Y:S02]  /*1dd40*/  IMAD.MOV.U32 R18, RZ, RZ, R19 ;  /* 0x000000ffff127224 */ /* 0x000fe400078e0013 */
[----:B------:R-:W-:Y:S02]  /*1dd50*/  IMAD.MOV.U32 R3, RZ, RZ, R49 ;  /* 0x000000ffff037224 */ /* 0x000fe400078e0031 */
[----:B------:R-:W-:Y:S02]  /*1dd60*/  IMAD.MOV.U32 R19, RZ, RZ, R50 ;  /* 0x000000ffff137224 */ /* 0x000fe400078e0032 */
.L_x_16721:
[----:B------:R-:W-:Y:S05]  /*1dd70*/  BSYNC B1 ;  /* 0x0000000000017941 */ /* 0x000fea0003800000 */
.L_x_16719:
        /* <DEDUP_REMOVED lines=8> */
.L_x_16722:
[----:B------:R-:W-:Y:S02]  /*1de00*/  IMAD.MOV.U32 R0, RZ, RZ, R2 ;  /* 0x000000ffff007224 */ /* 0x000fe400078e0002 */
[----:B------:R-:W-:Y:S02]  /*1de10*/  IMAD.MOV.U32 R17, RZ, RZ, R18 ;  /* 0x000000ffff117224 */ /* 0x000fe400078e0012 */
[----:B------:R-:W-:Y:S02]  /*1de20*/  IMAD.MOV.U32 R2, RZ, RZ, R51 ;  /* 0x000000ffff027224 */ /* 0x000fe400078e0033 */
[----:B------:R-:W-:Y:S02]  /*1de30*/  IMAD.MOV.U32 R18, RZ, RZ, R53 ;  /* 0x000000ffff127224 */ /* 0x000fe400078e0035 */
.L_x_16004:
[----:B--234-:R-:W-:Y:S05]  /*1de40*/  BSYNC B0 ;  /* 0x0000000000007941 */ /* 0x01cfea0003800000 */
.L_x_16003:
[----:B------:R-:W-:Y:S01]  /*1de50*/  ISETP.GT.AND P0, PT, R62, 0x1b, PT ;  /* 0x0000001b3e00780c */ /* 0x000fe20003f04270 */
[----:B------:R2:W3:Y:S01]  /*1de60*/  SHFL.DOWN PT, R33, R0, 0x4, 0x1f ;  /* 0x08801f0000217f89 */ /* 0x0004e200000e0000 */
[----:B------:R-:W-:Y:S03]  /*1de70*/  BSSY B0, `(.L_x_16723) ;  /* 0x0000daf000007945 */ /* 0x000fe60003800000 */
[----:B------:R2:W4:Y:S04]  /*1de80*/  SHFL.DOWN PT, R56, R2, 0x4, 0x1f ;  /* 0x08801f0002387f89 */ /* 0x00052800000e0000 */
[----:B------:R2:W1:Y:S04]  /*1de90*/  SHFL.DOWN PT, R54, R3, 0x4, 0x1f ;  /* 0x08801f0003367f89 */ /* 0x00046800000e0000 */
        /* <DEDUP_REMOVED lines=46> */
.L_x_16726:
[----:B------:R-:W-:Y:S02]  /*1e180*/  IMAD.MOV.U32 R35, RZ, RZ, R16 ;  /* 0x000000ffff237224 */ /* 0x000fe400078e0010 */
[----:B------:R-:W-:Y:S02]  /*1e190*/  IMAD.MOV.U32 R33, RZ, RZ, R64 ;  /* 0x000000ffff217224 */ /* 0x000fe400078e0040 */
[----:B------:R-:W-:Y:S02]  /*1e1a0*/  IMAD.MOV.U32 R64, RZ, RZ, R7 ;  /* 0x000000ffff407224 */ /* 0x000fe400078e0007 */
[----:B------:R-:W-:Y:S02]  /*1e1b0*/  IMAD.MOV.U32 R16, RZ, RZ, R23 ;  /* 0x000000ffff107224 */ /* 0x000fe400078e0017 */
.L_x_16727:
[----:B------:R-:W-:Y:S05]  /*1e1c0*/  BSYNC B1 ;  /* 0x0000000000017941 */ /* 0x000fea0003800000 */
.L_x_16725:
        /* <DEDUP_REMOVED lines=9> */
.L_x_16729:
[----:B------:R-:W-:Y:S02]  /*1e260*/  IMAD.MOV.U32 R60, RZ, RZ, R35 ;  /* 0x000000ffff3c7224 */ /* 0x000fe400078e0023 */
[----:B------:R-:W-:Y:S02]  /*1e270*/  IMAD.MOV.U32 R58, RZ, RZ, R33 ;  /* 0x000000ffff3a7224 */ /* 0x000fe400078e0021 */
[----:B------:R-:W-:Y:S02]  /*1e280*/  IMAD.MOV.U32 R35, RZ, RZ, R22 ;  /* 0x000000ffff237224 */ /* 0x000fe400078e0016 */
[----:B------:R-:W-:Y:S02]  /*1e290*/  IMAD.MOV.U32 R33, RZ, RZ, R6 ;  /* 0x000000ffff217224 */ /* 0x000fe400078e0006 */
.L_x_16730:
[----:B------:R-:W-:Y:S05]  /*1e2a0*/  BSYNC B1 ;  /* 0x0000000000017941 */ /* 0x000fea0003800000 */
.L_x_16728:
        /* <DEDUP_REMOVED lines=9> */
.L_x_16732:
[----:B------:R-:W-:Y:S01]  /*1e340*/  MOV R23, R60 ;  /* 0x0000003c00177202 */ /* 0x000fe20000000f00 */
[----:B------:R-:W-:Y:S02]  /*1e350*/  IMAD.MOV.U32 R7, RZ, RZ, R58 ;  /* 0x000000ffff077224 */ /* 0x000fe400078e003a */
[----:B------:R-:W-:Y:S02]  /*1e360*/  IMAD.MOV.U32 R60, RZ, RZ, R21 ;  /* 0x000000ffff3c7224 */ /* 0x000fe400078e0015 */
[----:B------:R-:W-:Y:S02]  /*1e370*/  IMAD.MOV.U32 R58, RZ, RZ, R5 ;  /* 0x000000ffff3a7224 */ /* 0x000fe400078e0005 */
.L_x_16733:
[----:B------:R-:W-:Y:S05]  /*1e380*/  BSYNC B1 ;  /* 0x0000000000017941 */ /* 0x000fea0003800000 */
.L_x_16731:
        /* <DEDUP_REMOVED lines=9> */
.L_x_16735:
[----:B------:R-:W-:Y:S01]  /*1e420*/  IMAD.MOV.U32 R22, RZ, RZ, R23 ;  /* 0x000000ffff167224 */ /* 0x000fe200078e0017 */
[----:B------:R-:W-:Y:S01]  /*1e430*/  MOV R6, R7 ;  /* 0x0000000700067202 */ /* 0x000fe20000000f00 */
[----:B------:R-:W-:Y:S02]  /*1e440*/  IMAD.MOV.U32 R23, RZ, RZ, R20 ;  /* 0x000000ffff177224 */ /* 0x000fe400078e0014 */
[----:B------:R-:W-:Y:S02]  /*1e450*/  IMAD.MOV.U32 R7, RZ, RZ, R4 ;  /* 0x000000ffff077224 */ /* 0x000fe400078e0004 */
.L_x_16736:
[----:B------:R-:W-:Y:S05]  /*1e460*/  BSYNC B1 ;  /* 0x0000000000017941 */ /* 0x000fea0003800000 */
.L_x_16734:
        /* <DEDUP_REMOVED lines=9> */
.L_x_16738:
[----:B------:R-:W-:Y:S01]  /*1e500*/  IMAD.MOV.U32 R21, RZ, RZ, R22 ;  /* 0x000000ffff157224 */ /* 0x000fe200078e0016 */
[----:B------:R-:W-:Y:S01]  /*1e510*/  MOV R22, R27 ;  /* 0x0000001b00167202 */ /* 0x000fe20000000f00 */
[----:B------:R-:W-:Y:S02]  /*1e520*/  IMAD.MOV.U32 R5, RZ, RZ, R6 ;  /* 0x000000ffff057224 */ /* 0x000fe400078e0006 */
[----:B------:R-:W-:Y:S02]  /*1e530*/  IMAD.MOV.U32 R6, RZ, RZ, R11 ;  /* 0x000000ffff067224 */ /* 0x000fe400078e000b */
.L_x_16739:
[----:B------:R-:W-:Y:S05]  /*1e540*/  BSYNC B1 ;  /* 0x0000000000017941 */ /* 0x000fea0003800000 */
.L_x_16737:
        /* <DEDUP_REMOVED lines=9> */
.L_x_16741:
[----:B------:R-:W-:Y:S02]  /*1e5e0*/  IMAD.MOV.U32 R20, RZ, RZ, R21 ;  /* 0x000000ffff147224 */ /* 0x000fe400078e0015 */
[----:B------:R-:W-:Y:S01]  /*1e5f0*/  IMAD.MOV.U32 R4, RZ, RZ, R5 ;  /* 0x000000ffff047224 */ /* 0x000fe200078e0005 */
[----:B------:R-:W-:Y:S01]  /*1e600*/  MOV R5, R10 ;  /* 0x0000000a00057202 */ /* 0x000fe20000000f00 */
[----:B------:R-:W-:Y:S02]  /*1e610*/  IMAD.MOV.U32 R21, RZ, RZ, R26 ;  /* 0x000000ffff157224 */ /* 0x000fe400078e001a */
.L_x_16742:
[----:B------:R-:W-:Y:S05]  /*1e620*/  BSYNC B1 ;  /* 0x0000000000017941 */ /* 0x000fea0003800000 */
.L_x_16740:
        /* <DEDUP_REMOVED lines=9> */
.L_x_16744:
[----:B------:R-:W-:Y:S02]  /*1e6c0*/  IMAD.MOV.U32 R27, RZ, RZ, R20 ;  /* 0x000000ffff1b7224 */ /* 0x000fe400078e0014 */
[----:B------:R-:W-:Y:S02]  /*1e6d0*/  IMAD.MOV.U32 R11, RZ, RZ, R4 ;  /* 0x000000ffff0b7224 */ /* 0x000fe400078e0004 */
[----:B------:R-:W-:Y:S02]  /*1e6e0*/  IMAD.MOV.U32 R20, RZ, RZ, R25 ;  /* 0x000000ffff147224 */ /* 0x000fe400078e0019 */
[----:B------:R-:W-:Y:S02]  /*1e6f0*/  IMAD.MOV.U32 R4, RZ, RZ, R9 ;  /* 0x000000ffff047224 */ /* 0x000fe400078e0009 */
.L_x_16745:
[----:B------:R-:W-:Y:S05]  /*1e700*/  BSYNC B1 ;  /* 0x0000000000017941 */ /* 0x000fea0003800000 */
.L_x_16743:
        /* <DEDUP_REMOVED lines=9> */
.L_x_16747:
[----:B------:R-:W-:Y:S02]  /*1e7a0*/  IMAD.MOV.U32 R26, RZ, RZ, R27 ;  /* 0x000000ffff1a7224 */ /* 0x000fe400078e001b */
[----:B------:R-:W-:Y:S02]  /*1e7b0*/  IMAD.MOV.U32 R10, RZ, RZ, R11 ;  /* 0x000000ffff0a7224 */ /* 0x000fe400078e000b */
[----:B------:R-:W-:Y:S02]  /*1e7c0*/  IMAD.MOV.U32 R27, RZ, RZ, R24 ;  /* 0x000000ffff1b7224 */ /* 0x000fe400078e0018 */
[----:B------:R-:W-:Y:S02]  /*1e7d0*/  IMAD.MOV.U32 R11, RZ, RZ, R8 ;  /* 0x000000ffff0b7224 */ /* 0x000fe400078e0008 */
.L_x_16748:
[----:B------:R-:W-:Y:S05]  /*1e7e0*/  BSYNC B1 ;  /* 0x0000000000017941 */ /* 0x000fea0003800000 */
.L_x_16746:
        /* <DEDUP_REMOVED lines=9> */
.L_x_16750:
[----:B------:R-:W-:Y:S02]  /*1e880*/  IMAD.MOV.U32 R25, RZ, RZ, R26 ;  /* 0x000000ffff197224 */ /* 0x000fe400078e001a */
[----:B------:R-:W-:Y:S02]  /*1e890*/  IMAD.MOV.U32 R9, RZ, RZ, R10 ;  /* 0x000000ffff097224 */ /* 0x000fe400078e000a */
[----:B------:R-:W-:Y:S02]  /*1e8a0*/  IMAD.MOV.U32 R26, RZ, RZ, R31 ;  /* 0x000000ffff1a7224 */ /* 0x000fe400078e001f */
[----:B------:R-:W-:Y:S02]  /*1e8b0*/  IMAD.MOV.U32 R10, RZ, RZ, R15 ;  /* 0x000000ffff0a7224 */ /* 0x000fe400078e000f */
.L_x_16751:
[----:B------:R-:W-:Y:S05]  /*1e8c0*/  BSYNC B1 ;  /* 0x0000000000017941 */ /* 0x000fea0003800000 */
.L_x_16749:
        /* <DEDUP_REMOVED lines=9> */
.L_x_16753:
[----:B------:R-:W-:Y:S01]  /*1e960*/  MOV R24, R25 ;  /* 0x0000001900187202 */ /* 0x000fe20000000f00 */
[----:B------:R-:W-:Y:S02]  /*1e970*/  IMAD.MOV.U32 R8, RZ, RZ, R9 ;  /* 0x000000ffff087224 */ /* 0x000fe400078e0009 */
[----:B------:R-:W-:Y:S02]  /*1e980*/  IMAD.MOV.U32 R25, RZ, RZ, R30 ;  /* 0x000000ffff197224 */ /* 0x000fe400078e001e */
[----:B------:R-:W-:Y:S02]  /*1e990*/  IMAD.MOV.U32 R9, RZ, RZ, R14 ;  /* 0x000000ffff097224 */ /* 0x000fe400078e000e */
.L_x_16754:
[----:B------:R-:W-:Y:S05]  /*1e9a0*/  BSYNC B1 ;  /* 0x0000000000017941 */ /* 0x000fea0003800000 */
.L_x_16752:
        /* <DEDUP_REMOVED lines=9> */
.L_x_16756:
[----:B------:R-:W-:Y:S01]  /*1ea40*/  IMAD.MOV.U32 R31, RZ, RZ, R24 ;  /* 0x000000ffff1f7224 */ /* 0x000fe200078e0018 */
[----:B------:R-:W-:Y:S01]  /*1ea50*/  MOV R15, R8 ;  /* 0x00000008000f7202 */ /* 0x000fe20000000f00 */
[----:B------:R-:W-:Y:S02]  /*1ea60*/  IMAD.MOV.U32 R24, RZ, RZ, R29 ;  /* 0x000000ffff187224 */ /* 0x000fe400078e001d */
[----:B------:R-:W-:Y:S02]  /*1ea70*/  IMAD.MOV.U32 R8, RZ, RZ, R13 ;  /* 0x000000ffff087224 */ /* 0x000fe400078e000d */
.L_x_16757:
[----:B------:R-:W-:Y:S05]  /*1ea80*/  BSYNC B1 ;  /* 0x0000000000017941 */ /* 0x000fea0003800000 */
.L_x_16755:
        /* <DEDUP_REMOVED lines=9> */
.L_x_16759:
[----:B------:R-:W-:Y:S01]  /*1eb20*/  IMAD.MOV.U32 R30, RZ, RZ, R31 ;  /* 0x000000ffff1e7224 */ /* 0x000fe200078e001f */
[----:B------:R-:W-:Y:S01]  /*1eb30*/  MOV R31, R28 ;  /* 0x0000001c001f7202 */ /* 0x000fe20000000f00 */
[----:B------:R-:W-:Y:S02]  /*1eb40*/  IMAD.MOV.U32 R14, RZ, RZ, R15 ;  /* 0x000000ffff0e7224 */ /* 0x000fe400078e000f */
[----:B------:R-:W-:Y:S02]  /*1eb50*/  IMAD.MOV.U32 R15, RZ, RZ, R12 ;  /* 0x000000ffff0f7224 */ /* 0x000fe400078e000c */
.L_x_16760:
[----:B------:R-:W-:Y:S05]  /*1eb60*/  BSYNC B1 ;  /* 0x0000000000017941 */ /* 0x000fea0003800000 */
.L_x_16758:
        /* <DEDUP_REMOVED lines=9> */
.L_x_16762:
[----:B------:R-:W-:Y:S01]  /*1ec00*/  IMAD.MOV.U32 R29, RZ, RZ, R30 ;  /* 0x000000ffff1d7224 */ /* 0x000fe200078e001e */
[----:B------:R-:W-:Y:S01]  /*1ec10*/  MOV R30, R3 ;  /* 0x00000003001e7202 */ /* 0x000fe20000000f00 */
[----:B------:R-:W-:Y:S02]  /*1ec20*/  IMAD.MOV.U32 R13, RZ, RZ, R14 ;  /* 0x000000ffff0d7224 */ /* 0x000fe400078e000e */
[----:B------:R-:W-:Y:S02]  /*1ec30*/  IMAD.MOV.U32 R14, RZ, RZ, R19 ;  /* 0x000000ffff0e7224 */ /* 0x000fe400078e0013 */
.L_x_16763:
[----:B------:R-:W-:Y:S05]  /*1ec40*/  BSYNC B1 ;  /* 0x0000000000017941 */ /* 0x000fea0003800000 */
.L_x_16761:
        /* <DEDUP_REMOVED lines=9> */
.L_x_16765:
[----:B------:R-:W-:Y:S02]  /*1ece0*/  IMAD.MOV.U32 R3, RZ, RZ, R29 ;  /* 0x000000ffff037224 */ /* 0x000fe400078e001d */
[----:B------:R-:W-:Y:S02]  /*1ecf0*/  IMAD.MOV.U32 R12, RZ, RZ, R13 ;  /* 0x000000ffff0c7224 */ /* 0x000fe400078e000d */
[----:B------:R-:W-:Y:S02]  /*1ed00*/  IMAD.MOV.U32 R29, RZ, RZ, R2 ;  /* 0x000000ffff1d7224 */ /* 0x000fe400078e0002 */
[----:B------:R-:W-:Y:S02]  /*1ed10*/  IMAD.MOV.U32 R13, RZ, RZ, R18 ;  /* 0x000000ffff0d7224 */ /* 0x000fe400078e0012 */
.L_x_16766:
[----:B------:R-:W-:Y:S05]  /*1ed20*/  BSYNC B1 ;  /* 0x0000000000017941 */ /* 0x000fea0003800000 */
.L_x_16764:
        /* <DEDUP_REMOVED lines=9> */
.L_x_16768:
[----:B------:R-:W-:Y:S02]  /*1edc0*/  IMAD.MOV.U32 R18, RZ, RZ, R3 ;  /* 0x000000ffff127224 */ /* 0x000fe400078e0003 */
[----:B------:R-:W-:Y:S02]  /*1edd0*/  IMAD.MOV.U32 R2, RZ, RZ, R12 ;  /* 0x000000ffff027224 */ /* 0x000fe400078e000c */
[----:B------:R-:W-:Y:S02]  /*1ede0*/  IMAD.MOV.U32 R12, RZ, RZ, R17 ;  /* 0x000000ffff0c7224 */ /* 0x000fe400078e0011 */
[----:B------:R-:W-:Y:S02]  /*1edf0*/  IMAD.MOV.U32 R3, RZ, RZ, R0 ;  /* 0x000000ffff037224 */ /* 0x000fe400078e0000 */
.L_x_16769:
[----:B------:R-:W-:Y:S05]  /*1ee00*/  BSYNC B1 ;  /* 0x0000000000017941 */ /* 0x000fea0003800000 */
.L_x_16767:
        /* <DEDUP_REMOVED lines=16> */
.L_x_16771:
[----:B------:R-:W-:Y:S02]  /*1ef10*/  IMAD.MOV.U32 R19, RZ, RZ, R16 ;  /* 0x000000ffff137224 */ /* 0x000fe400078e0010 */
[----:B------:R-:W-:Y:S02]  /*1ef20*/  IMAD.MOV.U32 R17, RZ, RZ, R64 ;  /* 0x000000ffff117224 */ /* 0x000fe400078e0040 */
[----:B------:R-:W-:Y:S02]  /*1ef30*/  IMAD.MOV.U32 R64, RZ, RZ, R33 ;  /* 0x000000ffff407224 */ /* 0x000fe400078e0021 */
[----:B------:R-:W-:Y:S02]  /*1ef40*/  IMAD.MOV.U32 R16, RZ, RZ, R35 ;  /* 0x000000ffff107224 */ /* 0x000fe400078e0023 */
.L_x_16772:
[----:B------:R-:W-:Y:S05]  /*1ef50*/  BSYNC B1 ;  /* 0x0000000000017941 */ /* 0x000fea0003800000 */
.L_x_16770:
        /* <DEDUP_REMOVED lines=9> */
.L_x_16774:
[----:B------:R-:W-:Y:S02]  /*1eff0*/  IMAD.MOV.U32 R28, RZ, RZ, R19 ;  /* 0x000000ffff1c7224 */ /* 0x000fe400078e0013 */
[----:B------:R-:W-:Y:S02]  /*1f000*/  IMAD.MOV.U32 R0, RZ, RZ, R17 ;  /* 0x000000ffff007224 */ /* 0x000fe400078e0011 */
[----:B------:R-:W-:Y:S02]  /*1f010*/  IMAD.MOV.U32 R19, RZ, RZ, R60 ;  /* 0x000000ffff137224 */ /* 0x000fe400078e003c */
[----:B------:R-:W-:Y:S02]  /*1f020*/  IMAD.MOV.U32 R17, RZ, RZ, R58 ;  /* 0x000000ffff117224 */ /* 0x000fe400078e003a */
.L_x_16775:
[----:B------:R-:W-:Y:S05]  /*1f030*/  BSYNC B1 ;  /* 0x0000000000017941 */ /* 0x000fea0003800000 */
.L_x_16773:
        /* <DEDUP_REMOVED lines=9> */
.L_x_16777:
[----:B------:R-:W-:Y:S02]  /*1f0d0*/  IMAD.MOV.U32 R35, RZ, RZ, R28 ;  /* 0x000000ffff237224 */ /* 0x000fe400078e001c */
[----:B------:R-:W-:Y:S02]  /*1f0e0*/  IMAD.MOV.U32 R33, RZ, RZ, R0 ;  /* 0x000000ffff217224 */ /* 0x000fe400078e0000 */
[----:B------:R-:W-:Y:S02]  /*1f0f0*/  IMAD.MOV.U32 R28, RZ, RZ, R23 ;  /* 0x000000ffff1c7224 */ /* 0x000fe400078e0017 */
[----:B------:R-:W-:Y:S02]  /*1f100*/  IMAD.MOV.U32 R0, RZ, RZ, R7 ;  /* 0x000000ffff007224 */ /* 0x000fe400078e0007 */
.L_x_16778:
[----:B------:R-:W-:Y:S05]  /*1f110*/  BSYNC B1 ;  /* 0x0000000000017941 */ /* 0x000fea0003800000 */
.L_x_16776:
        /* <DEDUP_REMOVED lines=9> */
.L_x_16780:
[----:B------:R-:W-:Y:S01]  /*1f1b0*/  MOV R58, R35 ;  /* 0x00000023003a7202 */ /* 0x000fe20000000f00 */
[----:B------:R-:W-:Y:S02]  /*1f1c0*/  IMAD.MOV.U32 R56, RZ, RZ, R33 ;  /* 0x000000ffff387224 */ /* 0x000fe400078e0021 */
[----:B------:R-:W-:Y:S02]  /*1f1d0*/  IMAD.MOV.U32 R35, RZ, RZ, R22 ;  /* 0x000000ffff237224 */ /* 0x000fe400078e0016 */
[----:B------:R-:W-:Y:S02]  /*1f1e0*/  IMAD.MOV.U32 R33, RZ, RZ, R6 ;  /* 0x000000ffff217224 */ /* 0x000fe400078e0006 */
.L_x_16781:
[----:B------:R-:W-:Y:S05]  /*1f1f0*/  BSYNC B1 ;  /* 0x0000000000017941 */ /* 0x000fea0003800000 */
.L_x_16779:
        /* <DEDUP_REMOVED lines=9> */
.L_x_16783:
[----:B------:R-:W-:Y:S01]  /*1f290*/  IMAD.MOV.U32 R23, RZ, RZ, R58 ;  /* 0x000000ffff177224 */ /* 0x000fe200078e003a */
[----:B------:R-:W-:Y:S01]  /*1f2a0*/  MOV R7, R56 ;  /* 0x0000003800077202 */ /* 0x000fe20000000f00 */
[----:B------:R-:W-:Y:S02]  /*1f2b0*/  IMAD.MOV.U32 R58, RZ, RZ, R21 ;  /* 0x000000ffff3a7224 */ /* 0x000fe400078e0015 */
[----:B------:R-:W-:Y:S02]  /*1f2c0*/  IMAD.MOV.U32 R56, RZ, RZ, R5 ;  /* 0x000000ffff387224 */ /* 0x000fe400078e0005 */
.L_x_16784:
[----:B------:R-:W-:Y:S05]  /*1f2d0*/  BSYNC B1 ;  /* 0x0000000000017941 */ /* 0x000fea0003800000 */
.L_x_16782:
        /* <DEDUP_REMOVED lines=9> */
.L_x_16786:
[----:B------:R-:W-:Y:S01]  /*1f370*/  IMAD.MOV.U32 R22, RZ, RZ, R23 ;  /* 0x000000ffff167224 */ /* 0x000fe200078e0017 */
[----:B------:R-:W-:Y:S01]  /*1f380*/  MOV R23, R20 ;  /* 0x0000001400177202 */ /* 0x000fe20000000f00 */
[----:B------:R-:W-:Y:S02]  /*1f390*/  IMAD.MOV.U32 R6, RZ, RZ, R7 ;  /* 0x000000ffff067224 */ /* 0x000fe400078e0007 */
[----:B------:R-:W-:Y:S02]  /*1f3a0*/  IMAD.MOV.U32 R7, RZ, RZ, R4 ;  /* 0x000000ffff077224 */ /* 0x000fe400078e0004 */
.L_x_16787:
[----:B------:R-:W-:Y:S05]  /*1f3b0*/  BSYNC B1 ;  /* 0x0000000000017941 */ /* 0x000fea0003800000 */
.L_x_16785:
        /* <DEDUP_REMOVED lines=9> */
.L_x_16789:
[----:B------:R-:W-:Y:S02]  /*1f450*/  IMAD.MOV.U32 R21, RZ, RZ, R22 ;  /* 0x000000ffff157224 */ /* 0x000fe400078e0016 */
[----:B------:R-:W-:Y:S01]  /*1f460*/  IMAD.MOV.U32 R5, RZ, RZ, R6 ;  /* 0x000000ffff057224 */ /* 0x000fe200078e0006 */
[----:B------:R-:W-:Y:S01]  /*1f470*/  MOV R6, R11 ;  /* 0x0000000b00067202 */ /* 0x000fe20000000f00 */
[----:B------:R-:W-:Y:S02]  /*1f480*/  IMAD.MOV.U32 R22, RZ, RZ, R27 ;  /* 0x000000ffff167224 */ /* 0x000fe400078e001b */
.L_x_16790:
[----:B------:R-:W-:Y:S05]  /*1f490*/  BSYNC B1 ;  /* 0x0000000000017941 */ /* 0x000fea0003800000 */
.L_x_16788:
        /* <DEDUP_REMOVED lines=9> */
.L_x_16792:
[----:B------:R-:W-:Y:S02]  /*1f530*/  IMAD.MOV.U32 R20, RZ, RZ, R21 ;  /* 0x000000ffff147224 */ /* 0x000fe400078e0015 */
[----:B------:R-:W-:Y:S02]  /*1f540*/  IMAD.MOV.U32 R4, RZ, RZ, R5 ;  /* 0x000000ffff047224 */ /* 0x000fe400078e0005 */
[----:B------:R-:W-:Y:S02]  /*1f550*/  IMAD.MOV.U32 R21, RZ, RZ, R26 ;  /* 0x000000ffff157224 */ /* 0x000fe400078e001a */
[----:B------:R-:W-:Y:S02]  /*1f560*/  IMAD.MOV.U32 R5, RZ, RZ, R10 ;  /* 0x000000ffff057224 */ /* 0x000fe400078e000a */
.L_x_16793:
[----:B------:R-:W-:Y:S05]  /*1f570*/  BSYNC B1 ;  /* 0x0000000000017941 */ /* 0x000fea0003800000 */
.L_x_16791:
        /* <DEDUP_REMOVED lines=9> */
.L_x_16795:
[----:B------:R-:W-:Y:S02]  /*1f610*/  IMAD.MOV.U32 R27, RZ, RZ, R20 ;  /* 0x000000ffff1b7224 */ /* 0x000fe400078e0014 */
[----:B------:R-:W-:Y:S02]  /*1f620*/  IMAD.MOV.U32 R11, RZ, RZ, R4 ;  /* 0x000000ffff0b7224 */ /* 0x000fe400078e0004 */
[----:B------:R-:W-:Y:S02]  /*1f630*/  IMAD.MOV.U32 R20, RZ, RZ, R25 ;  /* 0x000000ffff147224 */ /* 0x000fe400078e0019 */
[----:B------:R-:W-:Y:S02]  /*1f640*/  IMAD.MOV.U32 R4, RZ, RZ, R9 ;  /* 0x000000ffff047224 */ /* 0x000fe400078e0009 */
.L_x_16796:
[----:B------:R-:W-:Y:S05]  /*1f650*/  BSYNC B1 ;  /* 0x0000000000017941 */ /* 0x000fea0003800000 */
.L_x_16794:
        /* <DEDUP_REMOVED lines=9> */
.L_x_16798:
[----:B------:R-:W-:Y:S02]  /*1f6f0*/  IMAD.MOV.U32 R26, RZ, RZ, R27 ;  /* 0x000000ffff1a7224 */ /* 0x000fe400078e001b */
[----:B------:R-:W-:Y:S02]  /*1f700*/  IMAD.MOV.U32 R10, RZ, RZ, R11 ;  /* 0x000000ffff0a7224 */ /* 0x000fe400078e000b */
[----:B------:R-:W-:Y:S02]  /*1f710*/  IMAD.MOV.U32 R27, RZ, RZ, R24 ;  /* 0x000000ffff1b7224 */ /* 0x000fe400078e0018 */
[----:B------:R-:W-:Y:S02]  /*1f720*/  IMAD.MOV.U32 R11, RZ, RZ, R8 ;  /* 0x000000ffff0b7224 */ /* 0x000fe400078e0008 */
.L_x_16799:
[----:B------:R-:W-:Y:S05]  /*1f730*/  BSYNC B1 ;  /* 0x0000000000017941 */ /* 0x000fea0003800000 */
.L_x_16797:
        /* <DEDUP_REMOVED lines=9> */
.L_x_16801:
[----:B------:R-:W-:Y:S01]  /*1f7d0*/  MOV R25, R26 ;  /* 0x0000001a00197202 */ /* 0x000fe20000000f00 */
[----:B------:R-:W-:Y:S02]  /*1f7e0*/  IMAD.MOV.U32 R9, RZ, RZ, R10 ;  /* 0x000000ffff097224 */ /* 0x000fe400078e000a */
[----:B------:R-:W-:Y:S02]  /*1f7f0*/  IMAD.MOV.U32 R26, RZ, RZ, R31 ;  /* 0x000000ffff1a7224 */ /* 0x000fe400078e001f */
[----:B------:R-:W-:Y:S02]  /*1f800*/  IMAD.MOV.U32 R10, RZ, RZ, R15 ;  /* 0x000000ffff0a7224 */ /* 0x000fe400078e000f */
.L_x_16802:
[----:B------:R-:W-:Y:S05]  /*1f810*/  BSYNC B1 ;  /* 0x0000000000017941 */ /* 0x000fea0003800000 */
.L_x_16800:
        /* <DEDUP_REMOVED lines=9> */
.L_x_16804:
[----:B------:R-:W-:Y:S01]  /*1f8b0*/  IMAD.MOV.U32 R24, RZ, RZ, R25 ;  /* 0x000000ffff187224 */ /* 0x000fe200078e0019 */
[----:B------:R-:W-:Y:S01]  /*1f8c0*/  MOV R8, R9 ;  /* 0x0000000900087202 */ /* 0x000fe20000000f00 */
[----:B------:R-:W-:Y:S02]  /*1f8d0*/  IMAD.MOV.U32 R25, RZ, RZ, R30 ;  /* 0x000000ffff197224 */ /* 0x000fe400078e001e */
[----:B------:R-:W-:Y:S02]  /*1f8e0*/  IMAD.MOV.U32 R9, RZ, RZ, R14 ;  /* 0x000000ffff097224 */ /* 0x000fe400078e000e */
.L_x_16805:
[----:B------:R-:W-:Y:S05]  /*1f8f0*/  BSYNC B1 ;  /* 0x0000000000017941 */ /* 0x000fea0003800000 */
.L_x_16803:
        /* <DEDUP_REMOVED lines=9> */
.L_x_16807:
[----:B------:R-:W-:Y:S01]  /*1f990*/  IMAD.MOV.U32 R14, RZ, RZ, R24 ;  /* 0x000000ffff0e7224 */ /* 0x000fe200078e0018 */
[----:B------:R-:W-:Y:S01]  /*1f9a0*/  MOV R24, R29 ;  /* 0x0000001d00187202 */ /* 0x000fe20000000f00 */
[----:B------:R-:W-:Y:S02]  /*1f9b0*/  IMAD.MOV.U32 R15, RZ, RZ, R8 ;  /* 0x000000ffff0f7224 */ /* 0x000fe400078e0008 */
[----:B------:R-:W-:Y:S02]  /*1f9c0*/  IMAD.MOV.U32 R8, RZ, RZ, R13 ;  /* 0x000000ffff087224 */ /* 0x000fe400078e000d */
.L_x_16808:
[----:B------:R-:W-:Y:S05]  /*1f9d0*/  BSYNC B1 ;  /* 0x0000000000017941 */ /* 0x000fea0003800000 */
.L_x_16806:
        /* <DEDUP_REMOVED lines=9> */
.L_x_16810:
[----:B------:R-:W-:Y:S02]  /*1fa70*/  IMAD.MOV.U32 R29, RZ, RZ, R14 ;  /* 0x000000ffff1d7224 */ /* 0x000fe400078e000e */
[----:B------:R-:W-:Y:S01]  /*1fa80*/  IMAD.MOV.U32 R13, RZ, RZ, R15 ;  /* 0x000000ffff0d7224 */ /* 0x000fe200078e000f */
[----:B------:R-:W-:Y:S01]  /*1fa90*/  MOV R15, R12 ;  /* 0x0000000c000f7202 */ /* 0x000fe20000000f00 */
[----:B------:R-:W-:Y:S02]  /*1faa0*/  IMAD.MOV.U32 R14, RZ, RZ, R3 ;  /* 0x000000ffff0e7224 */ /* 0x000fe400078e0003 */
.L_x_16811:
[----:B------:R-:W-:Y:S05]  /*1fab0*/  BSYNC B1 ;  /* 0x0000000000017941 */ /* 0x000fea0003800000 */
.L_x_16809:
        /* <DEDUP_REMOVED lines=9> */
.L_x_16813:
[----:B------:R-:W-:Y:S02]  /*1fb50*/  IMAD.MOV.U32 R12, RZ, RZ, R29 ;  /* 0x000000ffff0c7224 */ /* 0x000fe400078e001d */
[----:B------:R-:W-:Y:S02]  /*1fb60*/  IMAD.MOV.U32 R3, RZ, RZ, R13 ;  /* 0x000000ffff037224 */ /* 0x000fe400078e000d */
[----:B------:R-:W-:Y:S02]  /*1fb70*/  IMAD.MOV.U32 R29, RZ, RZ, R18 ;  /* 0x000000ffff1d7224 */ /* 0x000fe400078e0012 */
[----:B------:R-:W-:Y:S02]  /*1fb80*/  IMAD.MOV.U32 R13, RZ, RZ, R2 ;  /* 0x000000ffff0d7224 */ /* 0x000fe400078e0002 */
.L_x_16814:
[----:B------:R-:W-:Y:S05]  /*1fb90*/  BSYNC B1 ;  /* 0x0000000000017941 */ /* 0x000fea0003800000 */
.L_x_16812:
        /* <DEDUP_REMOVED lines=16> */
.L_x_16816:
[----:B------:R-:W-:Y:S01]  /*1fca0*/  IMAD.MOV.U32 R63, RZ, RZ, R16 ;  /* 0x000000ffff3f7224 */ /* 0x000fe200078e0010 */
[----:B------:R-:W-:Y:S01]  /*1fcb0*/  MOV R16, R19 ;  /* 0x0000001300107202 */ /* 0x000fe20000000f00 */
[----:B------:R-:W-:Y:S02]  /*1fcc0*/  IMAD.MOV.U32 R31, RZ, RZ, R64 ;  /* 0x000000ffff1f7224 */ /* 0x000fe400078e0040 */
[----:B------:R-:W-:Y:S02]  /*1fcd0*/  IMAD.MOV.U32 R64, RZ, RZ, R17 ;  /* 0x000000ffff407224 */ /* 0x000fe400078e0011 */
.L_x_16817:
[----:B------:R-:W-:Y:S05]  /*1fce0*/  BSYNC B1 ;  /* 0x0000000000017941 */ /* 0x000fea0003800000 */
.L_x_16815:
        /* <DEDUP_REMOVED lines=9> */
.L_x_16819:
[----:B------:R-:W-:Y:S02]  /*1fd80*/  IMAD.MOV.U32 R18, RZ, RZ, R63 ;  /* 0x000000ffff127224 */ /* 0x000fe400078e003f */
[----:B------:R-:W-:Y:S02]  /*1fd90*/  IMAD.MOV.U32 R2, RZ, RZ, R31 ;  /* 0x000000ffff027224 */ /* 0x000fe400078e001f */
[----:B------:R-:W-:Y:S02]  /*1fda0*/  IMAD.MOV.U32 R63, RZ, RZ, R28 ;  /* 0x000000ffff3f7224 */ /* 0x000fe400078e001c */
[----:B------:R-:W-:Y:S02]  /*1fdb0*/  IMAD.MOV.U32 R31, RZ, RZ, R0 ;  /* 0x000000ffff1f7224 */ /* 0x000fe400078e0000 */
.L_x_16820:
[----:B------:R-:W-:Y:S05]  /*1fdc0*/  BSYNC B1 ;  /* 0x0000000000017941 */ /* 0x000fea0003800000 */
.L_x_16818:
        /* <DEDUP_REMOVED lines=9> */
.L_x_16822:
[----:B------:R-:W-:Y:S02]  /*1fe60*/  IMAD.MOV.U32 R19, RZ, RZ, R18 ;  /* 0x000000ffff137224 */ /* 0x000fe400078e0012 */
[----:B------:R-:W-:Y:S02]  /*1fe70*/  IMAD.MOV.U32 R17, RZ, RZ, R2 ;  /* 0x000000ffff117224 */ /* 0x000fe400078e0002 */
[----:B------:R-:W-:Y:S02]  /*1fe80*/  IMAD.MOV.U32 R18, RZ, RZ, R35 ;  /* 0x000000ffff127224 */ /* 0x000fe400078e0023 */
[----:B------:R-:W-:Y:S02]  /*1fe90*/  IMAD.MOV.U32 R2, RZ, RZ, R33 ;  /* 0x000000ffff027224 */ /* 0x000fe400078e0021 */
.L_x_16823:
[----:B------:R-:W-:Y:S05]  /*1fea0*/  BSYNC B1 ;  /* 0x0000000000017941 */ /* 0x000fea0003800000 */
.L_x_16821:
        /* <DEDUP_REMOVED lines=9> */
.L_x_16825:
[----:B------:R-:W-:Y:S02]  /*1ff40*/  IMAD.MOV.U32 R28, RZ, RZ, R19 ;  /* 0x000000ffff1c7224 */ /* 0x000fe400078e0013 */
[----:B------:R-:W-:Y:S02]  /*1ff50*/  IMAD.MOV.U32 R0, RZ, RZ, R17 ;  /* 0x000000ffff007224 */ /* 0x000fe400078e0011 */
[----:B------:R-:W-:Y:S02]  /*1ff60*/  IMAD.MOV.U32 R19, RZ, RZ, R58 ;  /* 0x000000ffff137224 */ /* 0x000fe400078e003a */
[----:B------:R-:W-:Y:S02]  /*1ff70*/  IMAD.MOV.U32 R17, RZ, RZ, R56 ;  /* 0x000000ffff117224 */ /* 0x000fe400078e0038 */
.L_x_16826:
[----:B------:R-:W-:Y:S05]  /*1ff80*/  BSYNC B1 ;  /* 0x0000000000017941 */ /* 0x000fea0003800000 */
.L_x_16824:
        /* <DEDUP_REMOVED lines=9> */
.L_x_16828:
[----:B------:R-:W-:Y:S01]  /*20020*/  MOV R35, R28 ;  /* 0x0000001c00237202 */ /* 0x000fe20000000f00 */
[----:B------:R-:W-:Y:S02]  /*20030*/  IMAD.MOV.U32 R33, RZ, RZ, R0 ;  /* 0x000000ffff217224 */ /* 0x000fe400078e0000 */
[----:B------:R-:W-:Y:S02]  /*20040*/  IMAD.MOV.U32 R28, RZ, RZ, R23 ;  /* 0x000000ffff1c7224 */ /* 0x000fe400078e0017 */
[----:B------:R-:W-:Y:S02]  /*20050*/  IMAD.MOV.U32 R0, RZ, RZ, R7 ;  /* 0x000000ffff007224 */ /* 0x000fe400078e0007 */
.L_x_16829:
[----:B------:R-:W-:Y:S05]  /*20060*/  BSYNC B1 ;  /* 0x0000000000017941 */ /* 0x000fea0003800000 */
.L_x_16827:
        /* <DEDUP_REMOVED lines=9> */
.L_x_16831:
[----:B------:R-:W-:Y:S01]  /*20100*/  IMAD.MOV.U32 R54, RZ, RZ, R35 ;  /* 0x000000ffff367224 */ /* 0x000fe200078e0023 */
[----:B------:R-:W-:Y:S01]  /*20110*/  MOV R30, R33 ;  /* 0x00000021001e7202 */ /* 0x000fe20000000f00 */
[----:B------:R-:W-:Y:S02]  /*20120*/  IMAD.MOV.U32 R35, RZ, RZ, R22 ;  /* 0x000000ffff237224 */ /* 0x000fe400078e0016 */
[----:B------:R-:W-:Y:S02]  /*20130*/  IMAD.MOV.U32 R33, RZ, RZ, R6 ;  /* 0x000000ffff217224 */ /* 0x000fe400078e0006 */
.L_x_16832:
[----:B------:R-:W-:Y:S05]  /*20140*/  BSYNC B1 ;  /* 0x0000000000017941 */ /* 0x000fea0003800000 */
.L_x_16830:
        /* <DEDUP_REMOVED lines=9> */
.L_x_16834:
[----:B------:R-:W-:Y:S01]  /*201e0*/  IMAD.MOV.U32 R23, RZ, RZ, R54 ;  /* 0x000000ffff177224 */ /* 0x000fe200078e0036 */
[----:B------:R-:W-:Y:S01]  /*201f0*/  MOV R54, R21 ;  /* 0x0000001500367202 */ /* 0x000fe20000000f00 */
[----:B------:R-:W-:Y:S02]  /*20200*/  IMAD.MOV.U32 R7, RZ, RZ, R30 ;  /* 0x000000ffff077224 */ /* 0x000fe400078e001e */
[----:B------:R-:W-:Y:S02]  /*20210*/  IMAD.MOV.U32 R30, RZ, RZ, R5 ;  /* 0x000000ffff1e7224 */ /* 0x000fe400078e0005 */
.L_x_16835:
[----:B------:R-:W-:Y:S05]  /*20220*/  BSYNC B1 ;  /* 0x0000000000017941 */ /* 0x000fea0003800000 */
.L_x_16833:
        /* <DEDUP_REMOVED lines=9> */
.L_x_16837:
[----:B------:R-:W-:Y:S02]  /*202c0*/  IMAD.MOV.U32 R22, RZ, RZ, R23 ;  /* 0x000000ffff167224 */ /* 0x000fe400078e0017 */
[----:B------:R-:W-:Y:S01]  /*202d0*/  IMAD.MOV.U32 R6, RZ, RZ, R7 ;  /* 0x000000ffff067224 */ /* 0x000fe200078e0007 */
[----:B------:R-:W-:Y:S01]  /*202e0*/  MOV R7, R4 ;  /* 0x0000000400077202 */ /* 0x000fe20000000f00 */
[----:B------:R-:W-:Y:S02]  /*202f0*/  IMAD.MOV.U32 R23, RZ, RZ, R20 ;  /* 0x000000ffff177224 */ /* 0x000fe400078e0014 */
.L_x_16838:
[----:B------:R-:W-:Y:S05]  /*20300*/  BSYNC B1 ;  /* 0x0000000000017941 */ /* 0x000fea0003800000 */
.L_x_16836:
        /* <DEDUP_REMOVED lines=9> */
.L_x_16840:
[----:B------:R-:W-:Y:S02]  /*203a0*/  IMAD.MOV.U32 R21, RZ, RZ, R22 ;  /* 0x000000ffff157224 */ /* 0x000fe400078e0016 */
[----:B------:R-:W-:Y:S02]  /*203b0*/  IMAD.MOV.U32 R5, RZ, RZ, R6 ;  /* 0x000000ffff057224 */ /* 0x000fe400078e0006 */
[----:B------:R-:W-:Y:S02]  /*203c0*/  IMAD.MOV.U32 R22, RZ, RZ, R27 ;  /* 0x000000ffff167224 */ /* 0x000fe400078e001b */
[----:B------:R-:W-:Y:S02]  /*203d0*/  IMAD.MOV.U32 R6, RZ, RZ, R11 ;  /* 0x000000ffff067224 */ /* 0x000fe400078e000b */
.L_x_16841:
[----:B------:R-:W-:Y:S05]  /*203e0*/  BSYNC B1 ;  /* 0x0000000000017941 */ /* 0x000fea0003800000 */
.L_x_16839:
        /* <DEDUP_REMOVED lines=9> */
.L_x_16843:
[----:B------:R-:W-:Y:S02]  /*20480*/  IMAD.MOV.U32 R20, RZ, RZ, R21 ;  /* 0x000000ffff147224 */ /* 0x000fe400078e0015 */
[----:B------:R-:W-:Y:S02]  /*20490*/  IMAD.MOV.U32 R4, RZ, RZ, R5 ;  /* 0x000000ffff047224 */ /* 0x000fe400078e0005 */
[----:B------:R-:W-:Y:S02]  /*204a0*/  IMAD.MOV.U32 R21, RZ, RZ, R26 ;  /* 0x000000ffff157224 */ /* 0x000fe400078e001a */
[----:B------:R-:W-:Y:S02]  /*204b0*/  IMAD.MOV.U32 R5, RZ, RZ, R10 ;  /* 0x000000ffff057224 */ /* 0x000fe400078e000a */
.L_x_16844:
[----:B------:R-:W-:Y:S05]  /*204c0*/  BSYNC B1 ;  /* 0x0000000000017941 */ /* 0x000fea0003800000 */
.L_x_16842:
        /* <DEDUP_REMOVED lines=9> */
.L_x_16846:
[----:B------:R-:W-:Y:S02]  /*20560*/  IMAD.MOV.U32 R27, RZ, RZ, R20 ;  /* 0x000000ffff1b7224 */ /* 0x000fe400078e0014 */
[----:B------:R-:W-:Y:S02]  /*20570*/  IMAD.MOV.U32 R11, RZ, RZ, R4 ;  /* 0x000000ffff0b7224 */ /* 0x000fe400078e0004 */
[----:B------:R-:W-:Y:S02]  /*20580*/  IMAD.MOV.U32 R20, RZ, RZ, R25 ;  /* 0x000000ffff147224 */ /* 0x000fe400078e0019 */
[----:B------:R-:W-:Y:S02]  /*20590*/  IMAD.MOV.U32 R4, RZ, RZ, R9 ;  /* 0x000000ffff047224 */ /* 0x000fe400078e0009 */
.L_x_16847:
[----:B------:R-:W-:Y:S05]  /*205a0*/  BSYNC B1 ;  /* 0x0000000000017941 */ /* 0x000fea0003800000 */
.L_x_16845:
        /* <DEDUP_REMOVED lines=9> */
.L_x_16849:
[----:B------:R-:W-:Y:S01]  /*20640*/  MOV R9, R27 ;  /* 0x0000001b00097202 */ /* 0x000fe20000000f00 */
[----:B------:R-:W-:Y:S02]  /*20650*/  IMAD.MOV.U32 R10, RZ, RZ, R11 ;  /* 0x000000ffff0a7224 */ /* 0x000fe400078e000b */
[----:B------:R-:W-:Y:S02]  /*20660*/  IMAD.MOV.U32 R27, RZ, RZ, R24 ;  /* 0x000000ffff1b7224 */ /* 0x000fe400078e0018 */
[----:B------:R-:W-:Y:S02]  /*20670*/  IMAD.MOV.U32 R11, RZ, RZ, R8 ;  /* 0x000000ffff0b7224 */ /* 0x000fe400078e0008 */
.L_x_16850:
[----:B------:R-:W-:Y:S05]  /*20680*/  BSYNC B1 ;  /* 0x0000000000017941 */ /* 0x000fea0003800000 */
.L_x_16848:
        /* <DEDUP_REMOVED lines=9> */
.L_x_16852:
[----:B------:R-:W-:Y:S01]  /*20720*/  IMAD.MOV.U32 R24, RZ, RZ, R9 ;  /* 0x000000ffff187224 */ /* 0x000fe200078e0009 */
[----:B------:R-:W-:Y:S01]  /*20730*/  MOV R8, R10 ;  /* 0x0000000a00087202 */ /* 0x000fe20000000f00 */
[----:B------:R-:W-:Y:S02]  /*20740*/  IMAD.MOV.U32 R9, RZ, RZ, R14 ;  /* 0x000000ffff097224 */ /* 0x000fe400078e000e */
[----:B------:R-:W-:Y:S02]  /*20750*/  IMAD.MOV.U32 R10, RZ, RZ, R15 ;  /* 0x000000ffff0a7224 */ /* 0x000fe400078e000f */
.L_x_16853:
[----:B------:R-:W-:Y:S05]  /*20760*/  BSYNC B1 ;  /* 0x0000000000017941 */ /* 0x000fea0003800000 */
.L_x_16851:
        /* <DEDUP_REMOVED lines=9> */
.L_x_16855:
[----:B------:R-:W-:Y:S01]  /*20800*/  IMAD.MOV.U32 R15, RZ, RZ, R24 ;  /* 0x000000ffff0f7224 */ /* 0x000fe200078e0018 */
[----:B------:R-:W-:Y:S01]  /*20810*/  MOV R24, R29 ;  /* 0x0000001d00187202 */ /* 0x000fe20000000f00 */
[----:B------:R-:W-:Y:S02]  /*20820*/  IMAD.MOV.U32 R14, RZ, RZ, R8 ;  /* 0x000000ffff0e7224 */ /* 0x000fe400078e0008 */
[----:B------:R-:W-:Y:S02]  /*20830*/  IMAD.MOV.U32 R8, RZ, RZ, R13 ;  /* 0x000000ffff087224 */ /* 0x000fe400078e000d */
.L_x_16856:
[----:B------:R-:W-:Y:S05]  /*20840*/  BSYNC B1 ;  /* 0x0000000000017941 */ /* 0x000fea0003800000 */
.L_x_16854:
        /* <DEDUP_REMOVED lines=9> */
.L_x_16858:
[----:B------:R-:W-:Y:S02]  /*208e0*/  IMAD.MOV.U32 R25, RZ, RZ, R15 ;  /* 0x000000ffff197224 */ /* 0x000fe400078e000f */
[----:B------:R-:W-:Y:S01]  /*208f0*/  IMAD.MOV.U32 R13, RZ, RZ, R14 ;  /* 0x000000ffff0d7224 */ /* 0x000fe200078e000e */
[----:B------:R-:W-:Y:S01]  /*20900*/  MOV R14, R3 ;  /* 0x00000003000e7202 */ /* 0x000fe20000000f00 */
[----:B------:R-:W-:Y:S02]  /*20910*/  IMAD.MOV.U32 R15, RZ, RZ, R12 ;  /* 0x000000ffff0f7224 */ /* 0x000fe400078e000c */
.L_x_16859:
[----:B------:R-:W-:Y:S05]  /*20920*/  BSYNC B1 ;  /* 0x0000000000017941 */ /* 0x000fea0003800000 */
.L_x_16857:
        /* <DEDUP_REMOVED lines=16> */
.L_x_16861:
[----:B------:R-:W-:Y:S02]  /*20a30*/  IMAD.MOV.U32 R29, RZ, RZ, R16 ;  /* 0x000000ffff1d7224 */ /* 0x000fe400078e0010 */
[----:B------:R-:W-:Y:S01]  /*20a40*/  IMAD.MOV.U32 R3, RZ, RZ, R64 ;  /* 0x000000ffff037224 */ /* 0x000fe200078e0040 */
[----:B------:R-:W-:Y:S01]  /*20a50*/  MOV R64, R31 ;  /* 0x0000001f00407202 */ /* 0x000fe20000000f00 */
[----:B------:R-:W-:Y:S02]  /*20a60*/  IMAD.MOV.U32 R16, RZ, RZ, R63 ;  /* 0x000000ffff107224 */ /* 0x000fe400078e003f */
.L_x_16862:
[----:B------:R-:W-:Y:S05]  /*20a70*/  BSYNC B1 ;  /* 0x0000000000017941 */ /* 0x000fea0003800000 */
.L_x_16860:
        /* <DEDUP_REMOVED lines=9> */
.L_x_16864:
[----:B------:R-:W-:Y:S02]  /*20b10*/  IMAD.MOV.U32 R26, RZ, RZ, R29 ;  /* 0x000000ffff1a7224 */ /* 0x000fe400078e001d */
[----:B------:R-:W-:Y:S01]  /*20b20*/  IMAD.MOV.U32 R12, RZ, RZ, R3 ;  /* 0x000000ffff0c7224 */ /* 0x000fe200078e0003 */
[----:B------:R-:W-:Y:S01]  /*20b30*/  MOV R3, R2 ;  /* 0x0000000200037202 */ /* 0x000fe20000000f00 */
[----:B------:R-:W-:Y:S02]  /*20b40*/  IMAD.MOV.U32 R29, RZ, RZ, R18 ;  /* 0x000000ffff1d7224 */ /* 0x000fe400078e0012 */
.L_x_16865:
[----:B------:R-:W-:Y:S05]  /*20b50*/  BSYNC B1 ;  /* 0x0000000000017941 */ /* 0x000fea0003800000 */
.L_x_16863:
        /* <DEDUP_REMOVED lines=9> */
.L_x_16867:
[----:B------:R-:W-:Y:S02]  /*20bf0*/  IMAD.MOV.U32 R61, RZ, RZ, R26 ;  /* 0x000000ffff3d7224 */ /* 0x000fe400078e001a */
[----:B------:R-:W-:Y:S02]  /*20c00*/  IMAD.MOV.U32 R31, RZ, RZ, R12 ;  /* 0x000000ffff1f7224 */ /* 0x000fe400078e000c */
[----:B------:R-:W-:Y:S02]  /*20c10*/  IMAD.MOV.U32 R26, RZ, RZ, R19 ;  /* 0x000000ffff1a7224 */ /* 0x000fe400078e0013 */
[----:B------:R-:W-:Y:S02]  /*20c20*/  IMAD.MOV.U32 R12, RZ, RZ, R17 ;  /* 0x000000ffff0c7224 */ /* 0x000fe400078e0011 */
.L_x_16868:
[----:B------:R-:W-:Y:S05]  /*20c30*/  BSYNC B1 ;  /* 0x0000000000017941 */ /* 0x000fea0003800000 */
.L_x_16866:
        /* <DEDUP_REMOVED lines=9> */
.L_x_16870:
[----:B------:R-:W-:Y:S02]  /*20cd0*/  IMAD.MOV.U32 R18, RZ, RZ, R61 ;  /* 0x000000ffff127224 */ /* 0x000fe400078e003d */
[----:B------:R-:W-:Y:S02]  /*20ce0*/  IMAD.MOV.U32 R2, RZ, RZ, R31 ;  /* 0x000000ffff027224 */ /* 0x000fe400078e001f */
[----:B------:R-:W-:Y:S02]  /*20cf0*/  IMAD.MOV.U32 R61, RZ, RZ, R28 ;  /* 0x000000ffff3d7224 */ /* 0x000fe400078e001c */
[----:B------:R-:W-:Y:S02]  /*20d00*/  IMAD.MOV.U32 R31, RZ, RZ, R0 ;  /* 0x000000ffff1f7224 */ /* 0x000fe400078e0000 */
.L_x_16871:
[----:B------:R-:W-:Y:S05]  /*20d10*/  BSYNC B1 ;  /* 0x0000000000017941 */ /* 0x000fea0003800000 */
.L_x_16869:
        /* <DEDUP_REMOVED lines=9> */
.L_x_16873:
[----:B------:R-:W-:Y:S02]  /*20db0*/  IMAD.MOV.U32 R19, RZ, RZ, R18 ;  /* 0x000000ffff137224 */ /* 0x000fe400078e0012 */
[----:B------:R-:W-:Y:S02]  /*20dc0*/  IMAD.MOV.U32 R17, RZ, RZ, R2 ;  /* 0x000000ffff117224 */ /* 0x000fe400078e0002 */
[----:B------:R-:W-:Y:S02]  /*20dd0*/  IMAD.MOV.U32 R18, RZ, RZ, R35 ;  /* 0x000000ffff127224 */ /* 0x000fe400078e0023 */
[----:B------:R-:W-:Y:S02]  /*20de0*/  IMAD.MOV.U32 R2, RZ, RZ, R33 ;  /* 0x000000ffff027224 */ /* 0x000fe400078e0021 */
.L_x_16874:
[----:B------:R-:W-:Y:S05]  /*20df0*/  BSYNC B1 ;  /* 0x0000000000017941 */ /* 0x000fea0003800000 */
.L_x_16872:
        /* <DEDUP_REMOVED lines=9> */
.L_x_16876:
[----:B------:R-:W-:Y:S01]  /*20e90*/  MOV R28, R19 ;  /* 0x00000013001c7202 */ /* 0x000fe20000000f00 */
[----:B------:R-:W-:Y:S02]  /*20ea0*/  IMAD.MOV.U32 R0, RZ, RZ, R17 ;  /* 0x000000ffff007224 */ /* 0x000fe400078e0011 */
[----:B------:R-:W-:Y:S02]  /*20eb0*/  IMAD.MOV.U32 R19, RZ, RZ, R54 ;  /* 0x000000ffff137224 */ /* 0x000fe400078e0036 */
[----:B------:R-:W-:Y:S02]  /*20ec0*/  IMAD.MOV.U32 R17, RZ, RZ, R30 ;  /* 0x000000ffff117224 */ /* 0x000fe400078e001e */
.L_x_16877:
[----:B------:R-:W-:Y:S05]  /*20ed0*/  BSYNC B1 ;  /* 0x0000000000017941 */ /* 0x000fea0003800000 */
.L_x_16875:
        /* <DEDUP_REMOVED lines=9> */
.L_x_16879:
[----:B------:R-:W-:Y:S01]  /*20f70*/  IMAD.MOV.U32 R35, RZ, RZ, R28 ;  /* 0x000000ffff237224 */ /* 0x000fe200078e001c */
[----:B------:R-:W-:Y:S01]  /*20f80*/  MOV R33, R0 ;  /* 0x0000000000217202 */ /* 0x000fe20000000f00 */
[----:B------:R-:W-:Y:S02]  /*20f90*/  IMAD.MOV.U32 R28, RZ, RZ, R23 ;  /* 0x000000ffff1c7224 */ /* 0x000fe400078e0017 */
[----:B------:R-:W-:Y:S02]  /*20fa0*/  IMAD.MOV.U32 R0, RZ, RZ, R7 ;  /* 0x000000ffff007224 */ /* 0x000fe400078e0007 */
.L_x_16880:
[----:B------:R-:W-:Y:S05]  /*20fb0*/  BSYNC B1 ;  /* 0x0000000000017941 */ /* 0x000fea0003800000 */
.L_x_16878:
        /* <DEDUP_REMOVED lines=9> */
.L_x_16882:
[----:B------:R-:W-:Y:S01]  /*21050*/  IMAD.MOV.U32 R52, RZ, RZ, R35 ;  /* 0x000000ffff347224 */ /* 0x000fe200078e0023 */
[----:B------:R-:W-:Y:S01]  /*21060*/  MOV R35, R22 ;  /* 0x0000001600237202 */ /* 0x000fe20000000f00 */
[----:B------:R-:W-:Y:S02]  /*21070*/  IMAD.MOV.U32 R30, RZ, RZ, R33 ;  /* 0x000000ffff1e7224 */ /* 0x000fe400078e0021 */
[----:B------:R-:W-:Y:S02]  /*21080*/  IMAD.MOV.U32 R33, RZ, RZ, R6 ;  /* 0x000000ffff217224 */ /* 0x000fe400078e0006 */
.L_x_16883:
[----:B------:R-:W-:Y:S05]  /*21090*/  BSYNC B1 ;  /* 0x0000000000017941 */ /* 0x000fea0003800000 */
.L_x_16881:
        /* <DEDUP_REMOVED lines=9> */
.L_x_16885:
[----:B------:R-:W-:Y:S02]  /*21130*/  IMAD.MOV.U32 R23, RZ, RZ, R52 ;  /* 0x000000ffff177224 */ /* 0x000fe400078e0034 */
[----:B------:R-:W-:Y:S01]  /*21140*/  IMAD.MOV.U32 R7, RZ, RZ, R30 ;  /* 0x000000ffff077224 */ /* 0x000fe200078e001e */
[----:B------:R-:W-:Y:S01]  /*21150*/  MOV R30, R5 ;  /* 0x00000005001e7202 */ /* 0x000fe20000000f00 */
[----:B------:R-:W-:Y:S02]  /*21160*/  IMAD.MOV.U32 R52, RZ, RZ, R21 ;  /* 0x000000ffff347224 */ /* 0x000fe400078e0015 */
.L_x_16886:
[----:B------:R-:W-:Y:S05]  /*21170*/  BSYNC B1 ;  /* 0x0000000000017941 */ /* 0x000fea0003800000 */
.L_x_16884:
        /* <DEDUP_REMOVED lines=9> */
.L_x_16888:
[----:B------:R-:W-:Y:S02]  /*21210*/  IMAD.MOV.U32 R22, RZ, RZ, R23 ;  /* 0x000000ffff167224 */ /* 0x000fe400078e0017 */
[----:B------:R-:W-:Y:S02]  /*21220*/  IMAD.MOV.U32 R6, RZ, RZ, R7 ;  /* 0x000000ffff067224 */ /* 0x000fe400078e0007 */
[----:B------:R-:W-:Y:S02]  /*21230*/  IMAD.MOV.U32 R23, RZ, RZ, R20 ;  /* 0x000000ffff177224 */ /* 0x000fe400078e0014 */
[----:B------:R-:W-:Y:S02]  /*21240*/  IMAD.MOV.U32 R7, RZ, RZ, R4 ;  /* 0x000000ffff077224 */ /* 0x000fe400078e0004 */
.L_x_16889:
[----:B------:R-:W-:Y:S05]  /*21250*/  BSYNC B1 ;  /* 0x0000000000017941 */ /* 0x000fea0003800000 */
.L_x_16887:
        /* <DEDUP_REMOVED lines=9> */
.L_x_16891:
[----:B------:R-:W-:Y:S02]  /*212f0*/  IMAD.MOV.U32 R4, RZ, RZ, R22 ;  /* 0x000000ffff047224 */ /* 0x000fe400078e0016 */
[----:B------:R-:W-:Y:S02]  /*21300*/  IMAD.MOV.U32 R5, RZ, RZ, R6 ;  /* 0x000000ffff057224 */ /* 0x000fe400078e0006 */
[----:B------:R-:W-:Y:S02]  /*21310*/  IMAD.MOV.U32 R22, RZ, RZ, R27 ;  /* 0x000000ffff167224 */ /* 0x000fe400078e001b */
[----:B------:R-:W-:Y:S02]  /*21320*/  IMAD.MOV.U32 R6, RZ, RZ, R11 ;  /* 0x000000ffff067224 */ /* 0x000fe400078e000b */
.L_x_16892:
[----:B------:R-:W-:Y:S05]  /*21330*/  BSYNC B1 ;  /* 0x0000000000017941 */ /* 0x000fea0003800000 */
.L_x_16890:
        /* <DEDUP_REMOVED lines=9> */
.L_x_16894:
[----:B------:R-:W-:Y:S02]  /*213d0*/  IMAD.MOV.U32 R21, RZ, RZ, R4 ;  /* 0x000000ffff157224 */ /* 0x000fe400078e0004 */
[----:B------:R-:W-:Y:S02]  /*213e0*/  IMAD.MOV.U32 R11, RZ, RZ, R5 ;  /* 0x000000ffff0b7224 */ /* 0x000fe400078e0005 */
[----:B------:R-:W-:Y:S02]  /*213f0*/  IMAD.MOV.U32 R4, RZ, RZ, R9 ;  /* 0x000000ffff047224 */ /* 0x000fe400078e0009 */
[----:B------:R-:W-:Y:S02]  /*21400*/  IMAD.MOV.U32 R5, RZ, RZ, R10 ;  /* 0x000000ffff057224 */ /* 0x000fe400078e000a */
.L_x_16895:
[----:B------:R-:W-:Y:S05]  /*21410*/  BSYNC B1 ;  /* 0x0000000000017941 */ /* 0x000fea0003800000 */
.L_x_16893:
        /* <DEDUP_REMOVED lines=9> */
.L_x_16897:
[----:B------:R-:W-:Y:S01]  /*214b0*/  MOV R10, R21 ;  /* 0x00000015000a7202 */ /* 0x000fe20000000f00 */
[----:B------:R-:W-:Y:S02]  /*214c0*/  IMAD.MOV.U32 R9, RZ, RZ, R11 ;  /* 0x000000ffff097224 */ /* 0x000fe400078e000b */
[----:B------:R-:W-:Y:S02]  /*214d0*/  IMAD.MOV.U32 R21, RZ, RZ, R24 ;  /* 0x000000ffff157224 */ /* 0x000fe400078e0018 */
[----:B------:R-:W-:Y:S02]  /*214e0*/  IMAD.MOV.U32 R11, RZ, RZ, R8 ;  /* 0x000000ffff0b7224 */ /* 0x000fe400078e0008 */
.L_x_16898:
[----:B------:R-:W-:Y:S05]  /*214f0*/  BSYNC B1 ;  /* 0x0000000000017941 */ /* 0x000fea0003800000 */
.L_x_16896:
        /* <DEDUP_REMOVED lines=9> */
.L_x_16900:
[----:B------:R-:W-:Y:S01]  /*21590*/  IMAD.MOV.U32 R20, RZ, RZ, R10 ;  /* 0x000000ffff147224 */ /* 0x000fe200078e000a */
[----:B------:R-:W-:Y:S01]  /*215a0*/  MOV R8, R9 ;  /* 0x0000000900087202 */ /* 0x000fe20000000f00 */
[----:B------:R-:W-:Y:S02]  /*215b0*/  IMAD.MOV.U32 R10, RZ, RZ, R15 ;  /* 0x000000ffff0a7224 */ /* 0x000fe400078e000f */
[----:B------:R-:W-:Y:S02]  /*215c0*/  IMAD.MOV.U32 R9, RZ, RZ, R14 ;  /* 0x000000ffff097224 */ /* 0x000fe400078e000e */
.L_x_16901:
[----:B------:R-:W-:Y:S05]  /*215d0*/  BSYNC B1 ;  /* 0x0000000000017941 */ /* 0x000fea0003800000 */
.L_x_16899:
        /* <DEDUP_REMOVED lines=9> */
.L_x_16903:
[----:B------:R-:W-:Y:S01]  /*21670*/  IMAD.MOV.U32 R15, RZ, RZ, R20 ;  /* 0x000000ffff0f7224 */ /* 0x000fe200078e0014 */
[----:B------:R-:W-:Y:S01]  /*21680*/  MOV R20, R25 ;  /* 0x0000001900147202 */ /* 0x000fe20000000f00 */
[----:B------:R-:W-:Y:S02]  /*21690*/  IMAD.MOV.U32 R14, RZ, RZ, R8 ;  /* 0x000000ffff0e7224 */ /* 0x000fe400078e0008 */
[----:B------:R-:W-:Y:S02]  /*216a0*/  IMAD.MOV.U32 R8, RZ, RZ, R13 ;  /* 0x000000ffff087224 */ /* 0x000fe400078e000d */
.L_x_16904:
[----:B------:R-:W-:Y:S05]  /*216b0*/  BSYNC B1 ;  /* 0x0000000000017941 */ /* 0x000fea0003800000 */
.L_x_16902:
        /* <DEDUP_REMOVED lines=16> */
.L_x_16906:
[----:B------:R-:W-:Y:S01]  /*217c0*/  IMAD.MOV.U32 R25, RZ, RZ, R16 ;  /* 0x000000ffff197224 */ /* 0x000fe200078e0010 */
[----:B------:R-:W-:Y:S01]  /*217d0*/  MOV R13, R64 ;  /* 0x00000040000d7202 */ /* 0x000fe20000000f00 */
[----:B------:R-:W-:Y:S02]  /*217e0*/  IMAD.MOV.U32 R64, RZ, RZ, R3 ;  /* 0x000000ffff407224 */ /* 0x000fe400078e0003 */
[----:B------:R-:W-:Y:S02]  /*217f0*/  IMAD.MOV.U32 R16, RZ, RZ, R29 ;  /* 0x000000ffff107224 */ /* 0x000fe400078e001d */
.L_x_16907:
[----:B------:R-:W-:Y:S05]  /*21800*/  BSYNC B1 ;  /* 0x0000000000017941 */ /* 0x000fea0003800000 */
.L_x_16905:
        /* <DEDUP_REMOVED lines=9> */
.L_x_16909:
[----:B------:R-:W-:Y:S01]  /*218a0*/  IMAD.MOV.U32 R50, RZ, RZ, R25 ;  /* 0x000000ffff327224 */ /* 0x000fe200078e0019 */
[----:B------:R-:W-:Y:S01]  /*218b0*/  MOV R25, R26 ;  /* 0x0000001a00197202 */ /* 0x000fe20000000f00 */
[----:B------:R-:W-:Y:S02]  /*218c0*/  IMAD.MOV.U32 R24, RZ, RZ, R13 ;  /* 0x000000ffff187224 */ /* 0x000fe400078e000d */
[----:B------:R-:W-:Y:S02]  /*218d0*/  IMAD.MOV.U32 R13, RZ, RZ, R12 ;  /* 0x000000ffff0d7224 */ /* 0x000fe400078e000c */
.L_x_16910:
[----:B------:R-:W-:Y:S05]  /*218e0*/  BSYNC B1 ;  /* 0x0000000000017941 */ /* 0x000fea0003800000 */
.L_x_16908:
        /* <DEDUP_REMOVED lines=9> */
.L_x_16912:
[----:B------:R-:W-:Y:S02]  /*21980*/  IMAD.MOV.U32 R27, RZ, RZ, R50 ;  /* 0x000000ffff1b7224 */ /* 0x000fe400078e0032 */
[----:B------:R-:W-:Y:S01]  /*21990*/  IMAD.MOV.U32 R3, RZ, RZ, R24 ;  /* 0x000000ffff037224 */ /* 0x000fe200078e0018 */
[----:B------:R-:W-:Y:S01]  /*219a0*/  MOV R24, R31 ;  /* 0x0000001f00187202 */ /* 0x000fe20000000f00 */
[----:B------:R-:W-:Y:S02]  /*219b0*/  IMAD.MOV.U32 R50, RZ, RZ, R61 ;  /* 0x000000ffff327224 */ /* 0x000fe400078e003d */
.L_x_16913:
[----:B------:R-:W-:Y:S05]  /*219c0*/  BSYNC B1 ;  /* 0x0000000000017941 */ /* 0x000fea0003800000 */
.L_x_16911:
        /* <DEDUP_REMOVED lines=9> */
.L_x_16915:
[----:B------:R-:W-:Y:S02]  /*21a60*/  IMAD.MOV.U32 R26, RZ, RZ, R27 ;  /* 0x000000ffff1a7224 */ /* 0x000fe400078e001b */
[----:B------:R-:W-:Y:S02]  /*21a70*/  IMAD.MOV.U32 R12, RZ, RZ, R3 ;  /* 0x000000ffff0c7224 */ /* 0x000fe400078e0003 */
[----:B------:R-:W-:Y:S02]  /*21a80*/  IMAD.MOV.U32 R27, RZ, RZ, R18 ;  /* 0x000000ffff1b7224 */ /* 0x000fe400078e0012 */
[----:B------:R-:W-:Y:S02]  /*21a90*/  IMAD.MOV.U32 R3, RZ, RZ, R2 ;  /* 0x000000ffff037224 */ /* 0x000fe400078e0002 */
.L_x_16916:
[----:B------:R-:W-:Y:S05]  /*21aa0*/  BSYNC B1 ;  /* 0x0000000000017941 */ /* 0x000fea0003800000 */
.L_x_16914:
        /* <DEDUP_REMOVED lines=9> */
.L_x_16918:
[----:B------:R-:W-:Y:S02]  /*21b40*/  IMAD.MOV.U32 R31, RZ, RZ, R26 ;  /* 0x000000ffff1f7224 */ /* 0x000fe400078e001a */
[----:B------:R-:W-:Y:S02]  /*21b50*/  IMAD.MOV.U32 R29, RZ, RZ, R12 ;  /* 0x000000ffff1d7224 */ /* 0x000fe400078e000c */
[----:B------:R-:W-:Y:S02]  /*21b60*/  IMAD.MOV.U32 R26, RZ, RZ, R19 ;  /* 0x000000ffff1a7224 */ /* 0x000fe400078e0013 */
[----:B------:R-:W-:Y:S02]  /*21b70*/  IMAD.MOV.U32 R12, RZ, RZ, R17 ;  /* 0x000000ffff0c7224 */ /* 0x000fe400078e0011 */
.L_x_16919:
[----:B------:R-:W-:Y:S05]  /*21b80*/  BSYNC B1 ;  /* 0x0000000000017941 */ /* 0x000fea0003800000 */
.L_x_16917:
        /* <DEDUP_REMOVED lines=9> */
.L_x_16921:
[----:B------:R-:W-:Y:S02]  /*21c20*/  IMAD.MOV.U32 R18, RZ, RZ, R31 ;  /* 0x000000ffff127224 */ /* 0x000fe400078e001f */
[----:B------:R-:W-:Y:S02]  /*21c30*/  IMAD.MOV.U32 R2, RZ, RZ, R29 ;  /* 0x000000ffff027224 */ /* 0x000fe400078e001d */
[----:B------:R-:W-:Y:S02]  /*21c40*/  IMAD.MOV.U32 R31, RZ, RZ, R28 ;  /* 0x000000ffff1f7224 */ /* 0x000fe400078e001c */
[----:B------:R-:W-:Y:S02]  /*21c50*/  IMAD.MOV.U32 R29, RZ, RZ, R0 ;  /* 0x000000ffff1d7224 */ /* 0x000fe400078e0000 */
.L_x_16922:
[----:B------:R-:W-:Y:S05]  /*21c60*/  BSYNC B1 ;  /* 0x0000000000017941 */ /* 0x000fea0003800000 */
.L_x_16920:
        /* <DEDUP_REMOVED lines=9> */
.L_x_16924:
[----:B------:R-:W-:Y:S01]  /*21d00*/  MOV R19, R18 ;  /* 0x0000001200137202 */ /* 0x000fe20000000f00 */
[----:B------:R-:W-:Y:S02]  /*21d10*/  IMAD.MOV.U32 R17, RZ, RZ, R2 ;  /* 0x000000ffff117224 */ /* 0x000fe400078e0002 */
[----:B------:R-:W-:Y:S02]  /*21d20*/  IMAD.MOV.U32 R18, RZ, RZ, R35 ;  /* 0x000000ffff127224 */ /* 0x000fe400078e0023 */
[----:B------:R-:W-:Y:S02]  /*21d30*/  IMAD.MOV.U32 R2, RZ, RZ, R33 ;  /* 0x000000ffff027224 */ /* 0x000fe400078e0021 */
.L_x_16925:
[----:B------:R-:W-:Y:S05]  /*21d40*/  BSYNC B1 ;  /* 0x0000000000017941 */ /* 0x000fea0003800000 */
.L_x_16923:
        /* <DEDUP_REMOVED lines=9> */
.L_x_16927:
[----:B------:R-:W-:Y:S01]  /*21de0*/  IMAD.MOV.U32 R28, RZ, RZ, R19 ;  /* 0x000000ffff1c7224 */ /* 0x000fe200078e0013 */
[----:B------:R-:W-:Y:S01]  /*21df0*/  MOV R0, R17 ;  /* 0x0000001100007202 */ /* 0x000fe20000000f00 */
[----:B------:R-:W-:Y:S02]  /*21e00*/  IMAD.MOV.U32 R19, RZ, RZ, R52 ;  /* 0x000000ffff137224 */ /* 0x000fe400078e0034 */
[----:B------:R-:W-:Y:S02]  /*21e10*/  IMAD.MOV.U32 R17, RZ, RZ, R30 ;  /* 0x000000ffff117224 */ /* 0x000fe400078e001e */
.L_x_16928:
[----:B------:R-:W-:Y:S05]  /*21e20*/  BSYNC B1 ;  /* 0x0000000000017941 */ /* 0x000fea0003800000 */
.L_x_16926:
        /* <DEDUP_REMOVED lines=9> */
.L_x_16930:
[----:B------:R-:W-:Y:S01]  /*21ec0*/  IMAD.MOV.U32 R35, RZ, RZ, R28 ;  /* 0x000000ffff237224 */ /* 0x000fe200078e001c */
[----:B------:R-:W-:Y:S01]  /*21ed0*/  MOV R28, R23 ;  /* 0x00000017001c7202 */ /* 0x000fe20000000f00 */
[----:B------:R-:W-:Y:S02]  /*21ee0*/  IMAD.MOV.U32 R33, RZ, RZ, R0 ;  /* 0x000000ffff217224 */ /* 0x000fe400078e0000 */
[----:B------:R-:W-:Y:S02]  /*21ef0*/  IMAD.MOV.U32 R0, RZ, RZ, R7 ;  /* 0x000000ffff007224 */ /* 0x000fe400078e0007 */
.L_x_16931:
[----:B------:R-:W-:Y:S05]  /*21f00*/  BSYNC B1 ;  /* 0x0000000000017941 */ /* 0x000fea0003800000 */
.L_x_16929:
        /* <DEDUP_REMOVED lines=9> */
.L_x_16933:
[----:B------:R-:W-:Y:S02]  /*21fa0*/  IMAD.MOV.U32 R7, RZ, RZ, R35 ;  /* 0x000000ffff077224 */ /* 0x000fe400078e0023 */
[----:B------:R-:W-:Y:S01]  /*21fb0*/  IMAD.MOV.U32 R30, RZ, RZ, R33 ;  /* 0x000000ffff1e7224 */ /* 0x000fe200078e0021 */
[----:B------:R-:W-:Y:S01]  /*21fc0*/  MOV R33, R6 ;  /* 0x0000000600217202 */ /* 0x000fe20000000f00 */
[----:B------:R-:W-:Y:S02]  /*21fd0*/  IMAD.MOV.U32 R35, RZ, RZ, R22 ;  /* 0x000000ffff237224 */ /* 0x000fe400078e0016 */
.L_x_16934:
[----:B------:R-:W-:Y:S05]  /*21fe0*/  BSYNC B1 ;  /* 0x0000000000017941 */ /* 0x000fea0003800000 */
.L_x_16932:
        /* <DEDUP_REMOVED lines=9> */
.L_x_16936:
[----:B------:R-:W-:Y:S02]  /*22080*/  IMAD.MOV.U32 R22, RZ, RZ, R7 ;  /* 0x000000ffff167224 */ /* 0x000fe400078e0007 */
[----:B------:R-:W-:Y:S02]  /*22090*/  IMAD.MOV.U32 R6, RZ, RZ, R30 ;  /* 0x000000ffff067224 */ /* 0x000fe400078e001e */
[----:B------:R-:W-:Y:S02]  /*220a0*/  IMAD.MOV.U32 R7, RZ, RZ, R4 ;  /* 0x000000ffff077224 */ /* 0x000fe400078e0004 */
[----:B------:R-:W-:Y:S02]  /*220b0*/  IMAD.MOV.U32 R30, RZ, RZ, R5 ;  /* 0x000000ffff1e7224 */ /* 0x000fe400078e0005 */
.L_x_16937:
[----:B------:R-:W-:Y:S05]  /*220c0*/  BSYNC B1 ;  /* 0x0000000000017941 */ /* 0x000fea0003800000 */
.L_x_16935:
        /* <DEDUP_REMOVED lines=9> */
.L_x_16939:
[----:B------:R-:W-:Y:S02]  /*22160*/  IMAD.MOV.U32 R5, RZ, RZ, R22 ;  /* 0x000000ffff057224 */ /* 0x000fe400078e0016 */
[----:B------:R-:W-:Y:S02]  /*22170*/  IMAD.MOV.U32 R4, RZ, RZ, R6 ;  /* 0x000000ffff047224 */ /* 0x000fe400078e0006 */
[----:B------:R-:W-:Y:S02]  /*22180*/  IMAD.MOV.U32 R22, RZ, RZ, R21 ;  /* 0x000000ffff167224 */ /* 0x000fe400078e0015 */
[----:B------:R-:W-:Y:S02]  /*22190*/  IMAD.MOV.U32 R6, RZ, RZ, R11 ;  /* 0x000000ffff067224 */ /* 0x000fe400078e000b */
.L_x_16940:
[----:B------:R-:W-:Y:S05]  /*221a0*/  BSYNC B1 ;  /* 0x0000000000017941 */ /* 0x000fea0003800000 */
.L_x_16938:
        /* <DEDUP_REMOVED lines=9> */
.L_x_16942:
[----:B------:R-:W-:Y:S02]  /*22240*/  IMAD.MOV.U32 R21, RZ, RZ, R5 ;  /* 0x000000ffff157224 */ /* 0x000fe400078e0005 */
[----:B------:R-:W-:Y:S02]  /*22250*/  IMAD.MOV.U32 R11, RZ, RZ, R4 ;  /* 0x000000ffff0b7224 */ /* 0x000fe400078e0004 */
[----:B------:R-:W-:Y:S02]  /*22260*/  IMAD.MOV.U32 R5, RZ, RZ, R10 ;  /* 0x000000ffff057224 */ /* 0x000fe400078e000a */
[----:B------:R-:W-:Y:S02]  /*22270*/  IMAD.MOV.U32 R4, RZ, RZ, R9 ;  /* 0x000000ffff047224 */ /* 0x000fe400078e0009 */
.L_x_16943:
[----:B------:R-:W-:Y:S05]  /*22280*/  BSYNC B1 ;  /* 0x0000000000017941 */ /* 0x000fea0003800000 */
.L_x_16941:
        /* <DEDUP_REMOVED lines=9> */
.L_x_16945:
[----:B------:R-:W-:Y:S01]  /*22320*/  MOV R10, R21 ;  /* 0x00000015000a7202 */ /* 0x000fe20000000f00 */
[----:B------:R-:W-:Y:S02]  /*22330*/  IMAD.MOV.U32 R9, RZ, RZ, R11 ;  /* 0x000000ffff097224 */ /* 0x000fe400078e000b */
[----:B------:R-:W-:Y:S02]  /*22340*/  IMAD.MOV.U32 R21, RZ, RZ, R20 ;  /* 0x000000ffff157224 */ /* 0x000fe400078e0014 */
[----:B------:R-:W-:Y:S02]  /*22350*/  IMAD.MOV.U32 R11, RZ, RZ, R8 ;  /* 0x000000ffff0b7224 */ /* 0x000fe400078e0008 */
.L_x_16946:
[----:B------:R-:W-:Y:S05]  /*22360*/  BSYNC B1 ;  /* 0x0000000000017941 */ /* 0x000fea0003800000 */
.L_x_16944:
        /* <DEDUP_REMOVED lines=9> */
.L_x_16948:
[----:B------:R-:W-:Y:S01]  /*22400*/  IMAD.MOV.U32 R20, RZ, RZ, R10 ;  /* 0x000000ffff147224 */ /* 0x000fe200078e000a */
[----:B------:R-:W-:Y:S01]  /*22410*/  MOV R8, R9 ;  /* 0x0000000900087202 */ /* 0x000fe20000000f00 */
[----:B------:R-:W-:Y:S02]  /*22420*/  IMAD.MOV.U32 R10, RZ, RZ, R15 ;  /* 0x000000ffff0a7224 */ /* 0x000fe400078e000f */
[----:B------:R-:W-:Y:S02]  /*22430*/  IMAD.MOV.U32 R9, RZ, RZ, R14 ;  /* 0x000000ffff097224 */ /* 0x000fe400078e000e */
.L_x_16949:
[----:B------:R-:W-:Y:S05]  /*22440*/  BSYNC B1 ;  /* 0x0000000000017941 */ /* 0x000fea0003800000 */
.L_x_16947:
        /* <DEDUP_REMOVED lines=16> */
.L_x_16951:
[----:B------:R-:W-:Y:S01]  /*22550*/  MOV R23, R16 ;  /* 0x0000001000177202 */ /* 0x000fe20000000f00 */
[----:B------:R-:W-:Y:S02]  /*22560*/  IMAD.MOV.U32 R15, RZ, RZ, R64 ;  /* 0x000000ffff0f7224 */ /* 0x000fe400078e0040 */
[----:B------:R-:W-:Y:S02]  /*22570*/  IMAD.MOV.U32 R64, RZ, RZ, R13 ;  /* 0x000000ffff407224 */ /* 0x000fe400078e000d */
[----:B------:R-:W-:Y:S02]  /*22580*/  IMAD.MOV.U32 R16, RZ, RZ, R25 ;  /* 0x000000ffff107224 */ /* 0x000fe400078e0019 */
.L_x_16952:
[----:B------:R-:W-:Y:S05]  /*22590*/  BSYNC B1 ;  /* 0x0000000000017941 */ /* 0x000fea0003800000 */
.L_x_16950:
        /* <DEDUP_REMOVED lines=9> */
.L_x_16954:
[----:B------:R-:W-:Y:S01]  /*22630*/  IMAD.MOV.U32 R48, RZ, RZ, R23 ;  /* 0x000000ffff307224 */ /* 0x000fe200078e0017 */
[----:B------:R-:W-:Y:S01]  /*22640*/  MOV R14, R15 ;  /* 0x0000000f000e7202 */ /* 0x000fe20000000f00 */
[----:B------:R-:W-:Y:S02]  /*22650*/  IMAD.MOV.U32 R23, RZ, RZ, R50 ;  /* 0x000000ffff177224 */ /* 0x000fe400078e0032 */
[----:B------:R-:W-:Y:S02]  /*22660*/  IMAD.MOV.U32 R15, RZ, RZ, R24 ;  /* 0x000000ffff0f7224 */ /* 0x000fe400078e0018 */
.L_x_16955:
[----:B------:R-:W-:Y:S05]  /*22670*/  BSYNC B1 ;  /* 0x0000000000017941 */ /* 0x000fea0003800000 */
.L_x_16953:
        /* <DEDUP_REMOVED lines=9> */
.L_x_16957:
[----:B------:R-:W-:Y:S01]  /*22710*/  IMAD.MOV.U32 R25, RZ, RZ, R48 ;  /* 0x000000ffff197224 */ /* 0x000fe200078e0030 */
[----:B------:R-:W-:Y:S01]  /*22720*/  MOV R48, R27 ;  /* 0x0000001b00307202 */ /* 0x000fe20000000f00 */
[----:B------:R-:W-:Y:S02]  /*22730*/  IMAD.MOV.U32 R13, RZ, RZ, R14 ;  /* 0x000000ffff0d7224 */ /* 0x000fe400078e000e */
[----:B------:R-:W-:Y:S02]  /*22740*/  IMAD.MOV.U32 R14, RZ, RZ, R3 ;  /* 0x000000ffff0e7224 */ /* 0x000fe400078e0003 */
.L_x_16958:
[----:B------:R-:W-:Y:S05]  /*22750*/  BSYNC B1 ;  /* 0x0000000000017941 */ /* 0x000fea0003800000 */
.L_x_16956:
        /* <DEDUP_REMOVED lines=9> */
.L_x_16960:
[----:B------:R-:W-:Y:S02]  /*227f0*/  IMAD.MOV.U32 R50, RZ, RZ, R25 ;  /* 0x000000ffff327224 */ /* 0x000fe400078e0019 */
[----:B------:R-:W-:Y:S01]  /*22800*/  IMAD.MOV.U32 R24, RZ, RZ, R13 ;  /* 0x000000ffff187224 */ /* 0x000fe200078e000d */
[----:B------:R-:W-:Y:S01]  /*22810*/  MOV R13, R12 ;  /* 0x0000000c000d7202 */ /* 0x000fe20000000f00 */
[----:B------:R-:W-:Y:S02]  /*22820*/  IMAD.MOV.U32 R25, RZ, RZ, R26 ;  /* 0x000000ffff197224 */ /* 0x000fe400078e001a */
.L_x_16961:
[----:B------:R-:W-:Y:S05]  /*22830*/  BSYNC B1 ;  /* 0x0000000000017941 */ /* 0x000fea0003800000 */
.L_x_16959:
        /* <DEDUP_REMOVED lines=9> */
.L_x_16963:
[----:B------:R-:W-:Y:S02]  /*228d0*/  IMAD.MOV.U32 R27, RZ, RZ, R50 ;  /* 0x000000ffff1b7224 */ /* 0x000fe400078e0032 */
[----:B------:R-:W-:Y:S02]  /*228e0*/  IMAD.MOV.U32 R3, RZ, RZ, R24 ;  /* 0x000000ffff037224 */ /* 0x000fe400078e0018 */
[----:B------:R-:W-:Y:S02]  /*228f0*/  IMAD.MOV.U32 R50, RZ, RZ, R31 ;  /* 0x000000ffff327224 */ /* 0x000fe400078e001f */
[----:B------:R-:W-:Y:S02]  /*22900*/  IMAD.MOV.U32 R24, RZ, RZ, R29 ;  /* 0x000000ffff187224 */ /* 0x000fe400078e001d */
.L_x_16964:
[----:B------:R-:W-:Y:S05]  /*22910*/  BSYNC B1 ;  /* 0x0000000000017941 */ /* 0x000fea0003800000 */
.L_x_16962:
        /* <DEDUP_REMOVED lines=9> */
.L_x_16966:
[----:B------:R-:W-:Y:S02]  /*229b0*/  IMAD.MOV.U32 R26, RZ, RZ, R27 ;  /* 0x000000ffff1a7224 */ /* 0x000fe400078e001b */
[----:B------:R-:W-:Y:S02]  /*229c0*/  IMAD.MOV.U32 R12, RZ, RZ, R3 ;  /* 0x000000ffff0c7224 */ /* 0x000fe400078e0003 */
[----:B------:R-:W-:Y:S02]  /*229d0*/  IMAD.MOV.U32 R27, RZ, RZ, R18 ;  /* 0x000000ffff1b7224 */ /* 0x000fe400078e0012 */
[----:B------:R-:W-:Y:S02]  /*229e0*/  IMAD.MOV.U32 R3, RZ, RZ, R2 ;  /* 0x000000ffff037224 */ /* 0x000fe400078e0002 */
.L_x_16967:
[----:B------:R-:W-:Y:S05]  /*229f0*/  BSYNC B1 ;  /* 0x0000000000017941 */ /* 0x000fea0003800000 */
.L_x_16965:
        /* <DEDUP_REMOVED lines=9> */
.L_x_16969:
[----:B------:R-:W-:Y:S02]  /*22a90*/  IMAD.MOV.U32 R31, RZ, RZ, R26 ;  /* 0x000000ffff1f7224 */ /* 0x000fe400078e001a */
[----:B------:R-:W-:Y:S02]  /*22aa0*/  IMAD.MOV.U32 R29, RZ, RZ, R12 ;  /* 0x000000ffff1d7224 */ /* 0x000fe400078e000c */
[----:B------:R-:W-:Y:S02]  /*22ab0*/  IMAD.MOV.U32 R26, RZ, RZ, R19 ;  /* 0x000000ffff1a7224 */ /* 0x000fe400078e0013 */
[----:B------:R-:W-:Y:S02]  /*22ac0*/  IMAD.MOV.U32 R12, RZ, RZ, R17 ;  /* 0x000000ffff0c7224 */ /* 0x000fe400078e0011 */
.L_x_16970:
[----:B------:R-:W-:Y:S05]  /*22ad0*/  BSYNC B1 ;  /* 0x0000000000017941 */ /* 0x000fea0003800000 */
.L_x_16968:
        /* <DEDUP_REMOVED lines=9> */
.L_x_16972:
[----:B------:R-:W-:Y:S01]  /*22b70*/  MOV R18, R31 ;  /* 0x0000001f00127202 */ /* 0x000fe20000000f00 */
[----:B------:R-:W-:Y:S02]  /*22b80*/  IMAD.MOV.U32 R2, RZ, RZ, R29 ;  /* 0x000000ffff027224 */ /* 0x000fe400078e001d */
[----:B------:R-:W-:Y:S02]  /*22b90*/  IMAD.MOV.U32 R31, RZ, RZ, R28 ;  /* 0x000000ffff1f7224 */ /* 0x000fe400078e001c */
[----:B------:R-:W-:Y:S02]  /*22ba0*/  IMAD.MOV.U32 R29, RZ, RZ, R0 ;  /* 0x000000ffff1d7224 */ /* 0x000fe400078e0000 */
.L_x_16973:
[----:B------:R-:W-:Y:S05]  /*22bb0*/  BSYNC B1 ;  /* 0x0000000000017941 */ /* 0x000fea0003800000 */
.L_x_16971:
        /* <DEDUP_REMOVED lines=9> */
.L_x_16975:
[----:B------:R-:W-:Y:S01]  /*22c50*/  IMAD.MOV.U32 R0, RZ, RZ, R18 ;  /* 0x000000ffff007224 */ /* 0x000fe200078e0012 */
[----:B------:R-:W-:Y:S01]  /*22c60*/  MOV R17, R2 ;  /* 0x0000000200117202 */ /* 0x000fe20000000f00 */
[----:B------:R-:W-:Y:S02]  /*22c70*/  IMAD.MOV.U32 R18, RZ, RZ, R35 ;  /* 0x000000ffff127224 */ /* 0x000fe400078e0023 */
[----:B------:R-:W-:Y:S02]  /*22c80*/  IMAD.MOV.U32 R2, RZ, RZ, R33 ;  /* 0x000000ffff027224 */ /* 0x000fe400078e0021 */
.L_x_16976:
[----:B------:R-:W-:Y:S05]  /*22c90*/  BSYNC B1 ;  /* 0x0000000000017941 */ /* 0x000fea0003800000 */
.L_x_16974:
        /* <DEDUP_REMOVED lines=9> */
.L_x_16978:
[----:B------:R-:W-:Y:S01]  /*22d30*/  IMAD.MOV.U32 R33, RZ, RZ, R0 ;  /* 0x000000ffff217224 */ /* 0x000fe200078e0000 */
[----:B------:R-:W-:Y:S01]  /*22d40*/  MOV R0, R7 ;  /* 0x0000000700007202 */ /* 0x000fe20000000f00 */
[----:B------:R-:W-:Y:S02]  /*22d50*/  IMAD.MOV.U32 R19, RZ, RZ, R17 ;  /* 0x000000ffff137224 */ /* 0x000fe400078e0011 */
[----:B------:R-:W-:Y:S02]  /*22d60*/  IMAD.MOV.U32 R17, RZ, RZ, R30 ;  /* 0x000000ffff117224 */ /* 0x000fe400078e001e */
.L_x_16979:
[----:B------:R-:W-:Y:S05]  /*22d70*/  BSYNC B1 ;  /* 0x0000000000017941 */ /* 0x000fea0003800000 */
.L_x_16977:
        /* <DEDUP_REMOVED lines=9> */
.L_x_16981:
[----:B------:R-:W-:Y:S02]  /*22e10*/  IMAD.MOV.U32 R28, RZ, RZ, R33 ;  /* 0x000000ffff1c7224 */ /* 0x000fe400078e0021 */
[----:B------:R-:W-:Y:S01]  /*22e20*/  IMAD.MOV.U32 R7, RZ, RZ, R19 ;  /* 0x000000ffff077224 */ /* 0x000fe200078e0013 */
[----:B------:R-:W-:Y:S01]  /*22e30*/  MOV R19, R6 ;  /* 0x0000000600137202 */ /* 0x000fe20000000f00 */
[----:B------:R-:W-:Y:S02]  /*22e40*/  IMAD.MOV.U32 R33, RZ, RZ, R22 ;  /* 0x000000ffff217224 */ /* 0x000fe400078e0016 */
.L_x_16982:
[----:B------:R-:W-:Y:S05]  /*22e50*/  BSYNC B1 ;  /* 0x0000000000017941 */ /* 0x000fea0003800000 */
.L_x_16980:
        /* <DEDUP_REMOVED lines=9> */
.L_x_16984:
[----:B------:R-:W-:Y:S02]  /*22ef0*/  IMAD.MOV.U32 R22, RZ, RZ, R28 ;  /* 0x000000ffff167224 */ /* 0x000fe400078e001c */
[----:B------:R-:W-:Y:S02]  /*22f00*/  IMAD.MOV.U32 R6, RZ, RZ, R7 ;  /* 0x000000ffff067224 */ /* 0x000fe400078e0007 */
[----:B------:R-:W-:Y:S02]  /*22f10*/  IMAD.MOV.U32 R28, RZ, RZ, R5 ;  /* 0x000000ffff1c7224 */ /* 0x000fe400078e0005 */
[----:B------:R-:W-:Y:S02]  /*22f20*/  IMAD.MOV.U32 R7, RZ, RZ, R4 ;  /* 0x000000ffff077224 */ /* 0x000fe400078e0004 */
.L_x_16985:
[----:B------:R-:W-:Y:S05]  /*22f30*/  BSYNC B1 ;  /* 0x0000000000017941 */ /* 0x000fea0003800000 */
.L_x_16983:
        /* <DEDUP_REMOVED lines=9> */
.L_x_16987:
[----:B------:R-:W-:Y:S02]  /*22fd0*/  IMAD.MOV.U32 R5, RZ, RZ, R22 ;  /* 0x000000ffff057224 */ /* 0x000fe400078e0016 */
[----:B------:R-:W-:Y:S02]  /*22fe0*/  IMAD.MOV.U32 R4, RZ, RZ, R6 ;  /* 0x000000ffff047224 */ /* 0x000fe400078e0006 */
[----:B------:R-:W-:Y:S02]  /*22ff0*/  IMAD.MOV.U32 R22, RZ, RZ, R21 ;  /* 0x000000ffff167224 */ /* 0x000fe400078e0015 */
[----:B------:R-:W-:Y:S02]  /*23000*/  IMAD.MOV.U32 R6, RZ, RZ, R11 ;  /* 0x000000ffff067224 */ /* 0x000fe400078e000b */
.L_x_16988:
[----:B------:R-:W-:Y:S05]  /*23010*/  BSYNC B1 ;  /* 0x0000000000017941 */ /* 0x000fea0003800000 */
.L_x_16986:
        /* <DEDUP_REMOVED lines=9> */
.L_x_16990:
[----:B------:R-:W-:Y:S02]  /*230b0*/  IMAD.MOV.U32 R21, RZ, RZ, R5 ;  /* 0x000000ffff157224 */ /* 0x000fe400078e0005 */
[----:B------:R-:W-:Y:S02]  /*230c0*/  IMAD.MOV.U32 R11, RZ, RZ, R4 ;  /* 0x000000ffff0b7224 */ /* 0x000fe400078e0004 */
[----:B------:R-:W-:Y:S02]  /*230d0*/  IMAD.MOV.U32 R5, RZ, RZ, R10 ;  /* 0x000000ffff057224 */ /* 0x000fe400078e000a */
[----:B------:R-:W-:Y:S02]  /*230e0*/  IMAD.MOV.U32 R4, RZ, RZ, R9 ;  /* 0x000000ffff047224 */ /* 0x000fe400078e0009 */
.L_x_16991:
[----:B------:R-:W-:Y:S05]  /*230f0*/  BSYNC B1 ;  /* 0x0000000000017941 */ /* 0x000fea0003800000 */
.L_x_16989:
        /* <DEDUP_REMOVED lines=9> */
.L_x_16993:
[----:B------:R-:W-:Y:S01]  /*23190*/  MOV R10, R21 ;  /* 0x00000015000a7202 */ /* 0x000fe20000000f00 */
[----:B------:R-:W-:Y:S02]  /*231a0*/  IMAD.MOV.U32 R9, RZ, RZ, R11 ;  /* 0x000000ffff097224 */ /* 0x000fe400078e000b */
[----:B------:R-:W-:Y:S02]  /*231b0*/  IMAD.MOV.U32 R21, RZ, RZ, R20 ;  /* 0x000000ffff157224 */ /* 0x000fe400078e0014 */
[----:B------:R-:W-:Y:S02]  /*231c0*/  IMAD.MOV.U32 R11, RZ, RZ, R8 ;  /* 0x000000ffff0b7224 */ /* 0x000fe400078e0008 */
.L_x_16994:
[----:B------:R-:W-:Y:S05]  /*231d0*/  BSYNC B1 ;  /* 0x0000000000017941 */ /* 0x000fea0003800000 */
.L_x_16992:
        /* <DEDUP_REMOVED lines=16> */
.L_x_16996:
[----:B------:R-:W-:Y:S02]  /*232e0*/  IMAD.MOV.U32 R55, RZ, RZ, R16 ;  /* 0x000000ffff377224 */ /* 0x000fe400078e0010 */
[----:B------:R-:W-:Y:S02]  /*232f0*/  IMAD.MOV.U32 R35, RZ, RZ, R64 ;  /* 0x000000ffff237224 */ /* 0x000fe400078e0040 */
[----:B------:R-:W-:Y:S02]  /*23300*/  IMAD.MOV.U32 R64, RZ, RZ, R15 ;  /* 0x000000ffff407224 */ /* 0x000fe400078e000f */
[----:B------:R-:W-:Y:S02]  /*23310*/  IMAD.MOV.U32 R16, RZ, RZ, R23 ;  /* 0x000000ffff107224 */ /* 0x000fe400078e0017 */
.L_x_16997:
[----:B------:R-:W-:Y:S05]  /*23320*/  BSYNC B1 ;  /* 0x0000000000017941 */ /* 0x000fea0003800000 */
.L_x_16995:
        /* <DEDUP_REMOVED lines=9> */
.L_x_16999:
[----:B------:R-:W-:Y:S01]  /*233c0*/  MOV R20, R55 ;  /* 0x0000003700147202 */ /* 0x000fe20000000f00 */
[----:B------:R-:W-:Y:S02]  /*233d0*/  IMAD.MOV.U32 R8, RZ, RZ, R35 ;  /* 0x000000ffff087224 */ /* 0x000fe400078e0023 */
[----:B------:R-:W-:Y:S02]  /*233e0*/  IMAD.MOV.U32 R55, RZ, RZ, R48 ;  /* 0x000000ffff377224 */ /* 0x000fe400078e0030 */
[----:B------:R-:W-:Y:S02]  /*233f0*/  IMAD.MOV.U32 R35, RZ, RZ, R14 ;  /* 0x000000ffff237224 */ /* 0x000fe400078e000e */
.L_x_17000:
[----:B------:R-:W-:Y:S05]  /*23400*/  BSYNC B1 ;  /* 0x0000000000017941 */ /* 0x000fea0003800000 */
.L_x_16998:
        /* <DEDUP_REMOVED lines=9> */
.L_x_17002:
[----:B------:R-:W-:Y:S01]  /*234a0*/  IMAD.MOV.U32 R23, RZ, RZ, R20 ;  /* 0x000000ffff177224 */ /* 0x000fe200078e0014 */
[----:B------:R-:W-:Y:S01]  /*234b0*/  MOV R15, R8 ;  /* 0x00000008000f7202 */ /* 0x000fe20000000f00 */
[----:B------:R-:W-:Y:S02]  /*234c0*/  IMAD.MOV.U32 R20, RZ, RZ, R25 ;  /* 0x000000ffff147224 */ /* 0x000fe400078e0019 */
[----:B------:R-:W-:Y:S02]  /*234d0*/  IMAD.MOV.U32 R8, RZ, RZ, R13 ;  /* 0x000000ffff087224 */ /* 0x000fe400078e000d */
.L_x_17003:
[----:B------:R-:W-:Y:S05]  /*234e0*/  BSYNC B1 ;  /* 0x0000000000017941 */ /* 0x000fea0003800000 */
.L_x_17001:
        /* <DEDUP_REMOVED lines=9> */
.L_x_17005:
[----:B------:R-:W-:Y:S01]  /*23580*/  IMAD.MOV.U32 R30, RZ, RZ, R23 ;  /* 0x000000ffff1e7224 */ /* 0x000fe200078e0017 */
[----:B------:R-:W-:Y:S01]  /*23590*/  MOV R23, R50 ;  /* 0x0000003200177202 */ /* 0x000fe20000000f00 */
[----:B------:R-:W-:Y:S02]  /*235a0*/  IMAD.MOV.U32 R14, RZ, RZ, R15 ;  /* 0x000000ffff0e7224 */ /* 0x000fe400078e000f */
[----:B------:R-:W-:Y:S02]  /*235b0*/  IMAD.MOV.U32 R15, RZ, RZ, R24 ;  /* 0x000000ffff0f7224 */ /* 0x000fe400078e0018 */
.L_x_17006:
[----:B------:R-:W-:Y:S05]  /*235c0*/  BSYNC B1 ;  /* 0x0000000000017941 */ /* 0x000fea0003800000 */
.L_x_17004:
        /* <DEDUP_REMOVED lines=9> */
.L_x_17008:
[----:B------:R-:W-:Y:S02]  /*23660*/  IMAD.MOV.U32 R25, RZ, RZ, R30 ;  /* 0x000000ffff197224 */ /* 0x000fe400078e001e */
[----:B------:R-:W-:Y:S01]  /*23670*/  IMAD.MOV.U32 R13, RZ, RZ, R14 ;  /* 0x000000ffff0d7224 */ /* 0x000fe200078e000e */
[----:B------:R-:W-:Y:S01]  /*23680*/  MOV R14, R3 ;  /* 0x00000003000e7202 */ /* 0x000fe20000000f00 */
[----:B------:R-:W-:Y:S02]  /*23690*/  IMAD.MOV.U32 R30, RZ, RZ, R27 ;  /* 0x000000ffff1e7224 */ /* 0x000fe400078e001b */
.L_x_17009:
[----:B------:R-:W-:Y:S05]  /*236a0*/  BSYNC B1 ;  /* 0x0000000000017941 */ /* 0x000fea0003800000 */
.L_x_17007:
        /* <DEDUP_REMOVED lines=9> */
.L_x_17011:
[----:B------:R-:W-:Y:S02]  /*23740*/  IMAD.MOV.U32 R46, RZ, RZ, R25 ;  /* 0x000000ffff2e7224 */ /* 0x000fe400078e0019 */
[----:B------:R-:W-:Y:S02]  /*23750*/  IMAD.MOV.U32 R24, RZ, RZ, R13 ;  /* 0x000000ffff187224 */ /* 0x000fe400078e000d */
[----:B------:R-:W-:Y:S02]  /*23760*/  IMAD.MOV.U32 R25, RZ, RZ, R26 ;  /* 0x000000ffff197224 */ /* 0x000fe400078e001a */
[----:B------:R-:W-:Y:S02]  /*23770*/  IMAD.MOV.U32 R13, RZ, RZ, R12 ;  /* 0x000000ffff0d7224 */ /* 0x000fe400078e000c */
.L_x_17012:
[----:B------:R-:W-:Y:S05]  /*23780*/  BSYNC B1 ;  /* 0x0000000000017941 */ /* 0x000fea0003800000 */
.L_x_17010:
        /* <DEDUP_REMOVED lines=9> */
.L_x_17014:
[----:B------:R-:W-:Y:S02]  /*23820*/  IMAD.MOV.U32 R27, RZ, RZ, R46 ;  /* 0x000000ffff1b7224 */ /* 0x000fe400078e002e */
[----:B------:R-:W-:Y:S02]  /*23830*/  IMAD.MOV.U32 R3, RZ, RZ, R24 ;  /* 0x000000ffff037224 */ /* 0x000fe400078e0018 */
[----:B------:R-:W-:Y:S02]  /*23840*/  IMAD.MOV.U32 R46, RZ, RZ, R31 ;  /* 0x000000ffff2e7224 */ /* 0x000fe400078e001f */
[----:B------:R-:W-:Y:S02]  /*23850*/  IMAD.MOV.U32 R24, RZ, RZ, R29 ;  /* 0x000000ffff187224 */ /* 0x000fe400078e001d */
.L_x_17015:
[----:B------:R-:W-:Y:S05]  /*23860*/  BSYNC B1 ;  /* 0x0000000000017941 */ /* 0x000fea0003800000 */
.L_x_17013:
        /* <DEDUP_REMOVED lines=9> */
.L_x_17017:
[----:B------:R-:W-:Y:S02]  /*23900*/  IMAD.MOV.U32 R29, RZ, RZ, R27 ;  /* 0x000000ffff1d7224 */ /* 0x000fe400078e001b */
[----:B------:R-:W-:Y:S02]  /*23910*/  IMAD.MOV.U32 R12, RZ, RZ, R3 ;  /* 0x000000ffff0c7224 */ /* 0x000fe400078e0003 */
[----:B------:R-:W-:Y:S02]  /*23920*/  IMAD.MOV.U32 R27, RZ, RZ, R18 ;  /* 0x000000ffff1b7224 */ /* 0x000fe400078e0012 */
[----:B------:R-:W-:Y:S02]  /*23930*/  IMAD.MOV.U32 R3, RZ, RZ, R2 ;  /* 0x000000ffff037224 */ /* 0x000fe400078e0002 */
.L_x_17018:
[----:B------:R-:W-:Y:S05]  /*23940*/  BSYNC B1 ;  /* 0x0000000000017941 */ /* 0x000fea0003800000 */
.L_x_17016:
        /* <DEDUP_REMOVED lines=9> */
.L_x_17020:
[----:B------:R-:W-:Y:S01]  /*239e0*/  MOV R18, R29 ;  /* 0x0000001d00127202 */ /* 0x000fe20000000f00 */
[----:B------:R-:W-:Y:S02]  /*239f0*/  IMAD.MOV.U32 R2, RZ, RZ, R12 ;  /* 0x000000ffff027224 */ /* 0x000fe400078e000c */
[----:B------:R-:W-:Y:S02]  /*23a00*/  IMAD.MOV.U32 R29, RZ, RZ, R0 ;  /* 0x000000ffff1d7224 */ /* 0x000fe400078e0000 */
[----:B------:R-:W-:Y:S02]  /*23a10*/  IMAD.MOV.U32 R12, RZ, RZ, R17 ;  /* 0x000000ffff0c7224 */ /* 0x000fe400078e0011 */
.L_x_17021:
[----:B------:R-:W-:Y:S05]  /*23a20*/  BSYNC B1 ;  /* 0x0000000000017941 */ /* 0x000fea0003800000 */
.L_x_17019:
        /* <DEDUP_REMOVED lines=9> */
.L_x_17023:
[----:B------:R-:W-:Y:S01]  /*23ac0*/  IMAD.MOV.U32 R17, RZ, RZ, R18 ;  /* 0x000000ffff117224 */ /* 0x000fe200078e0012 */
[----:B------:R-:W-:Y:S01]  /*23ad0*/  MOV R0, R2 ;  /* 0x0000000200007202 */ /* 0x000fe20000000f00 */
[----:B------:R-:W-:Y:S02]  /*23ae0*/  IMAD.MOV.U32 R18, RZ, RZ, R33 ;  /* 0x000000ffff127224 */ /* 0x000fe400078e0021 */
[----:B------:R-:W-:Y:S02]  /*23af0*/  IMAD.MOV.U32 R2, RZ, RZ, R19 ;  /* 0x000000ffff027224 */ /* 0x000fe400078e0013 */
.L_x_17024:
[----:B------:R-:W-:Y:S05]  /*23b00*/  BSYNC B1 ;  /* 0x0000000000017941 */ /* 0x000fea0003800000 */
.L_x_17022:
        /* <DEDUP_REMOVED lines=9> */
.L_x_17026:
[----:B------:R-:W-:Y:S01]  /*23ba0*/  IMAD.MOV.U32 R31, RZ, RZ, R17 ;  /* 0x000000ffff1f7224 */ /* 0x000fe200078e0011 */
[----:B------:R-:W-:Y:S01]  /*23bb0*/  MOV R17, R28 ;  /* 0x0000001c00117202 */ /* 0x000fe20000000f00 */
[----:B------:R-:W-:Y:S02]  /*23bc0*/  IMAD.MOV.U32 R19, RZ, RZ, R0 ;  /* 0x000000ffff137224 */ /* 0x000fe400078e0000 */
[----:B------:R-:W-:Y:S02]  /*23bd0*/  IMAD.MOV.U32 R0, RZ, RZ, R7 ;  /* 0x000000ffff007224 */ /* 0x000fe400078e0007 */
.L_x_17027:
[----:B------:R-:W-:Y:S05]  /*23be0*/  BSYNC B1 ;  /* 0x0000000000017941 */ /* 0x000fea0003800000 */
.L_x_17025:
        /* <DEDUP_REMOVED lines=9> */
.L_x_17029:
[----:B------:R-:W-:Y:S02]  /*23c80*/  IMAD.MOV.U32 R26, RZ, RZ, R31 ;  /* 0x000000ffff1a7224 */ /* 0x000fe400078e001f */
[----:B------:R-:W-:Y:S01]  /*23c90*/  IMAD.MOV.U32 R7, RZ, RZ, R19 ;  /* 0x000000ffff077224 */ /* 0x000fe200078e0013 */
[----:B------:R-:W-:Y:S01]  /*23ca0*/  MOV R19, R6 ;  /* 0x0000000600137202 */ /* 0x000fe20000000f00 */
[----:B------:R-:W-:Y:S02]  /*23cb0*/  IMAD.MOV.U32 R31, RZ, RZ, R22 ;  /* 0x000000ffff1f7224 */ /* 0x000fe400078e0016 */
.L_x_17030:
[----:B------:R-:W-:Y:S05]  /*23cc0*/  BSYNC B1 ;  /* 0x0000000000017941 */ /* 0x000fea0003800000 */
.L_x_17028:
        /* <DEDUP_REMOVED lines=9> */
.L_x_17032:
[----:B------:R-:W-:Y:S02]  /*23d60*/  IMAD.MOV.U32 R22, RZ, RZ, R26 ;  /* 0x000000ffff167224 */ /* 0x000fe400078e001a */
[----:B------:R-:W-:Y:S02]  /*23d70*/  IMAD.MOV.U32 R6, RZ, RZ, R7 ;  /* 0x000000ffff067224 */ /* 0x000fe400078e0007 */
[----:B------:R-:W-:Y:S02]  /*23d80*/  IMAD.MOV.U32 R26, RZ, RZ, R5 ;  /* 0x000000ffff1a7224 */ /* 0x000fe400078e0005 */
[----:B------:R-:W-:Y:S02]  /*23d90*/  IMAD.MOV.U32 R7, RZ, RZ, R4 ;  /* 0x000000ffff077224 */ /* 0x000fe400078e0004 */
.L_x_17033:
[----:B------:R-:W-:Y:S05]  /*23da0*/  BSYNC B1 ;  /* 0x0000000000017941 */ /* 0x000fea0003800000 */
.L_x_17031:
        /* <DEDUP_REMOVED lines=9> */
.L_x_17035:
[----:B------:R-:W-:Y:S02]  /*23e40*/  IMAD.MOV.U32 R5, RZ, RZ, R22 ;  /* 0x000000ffff057224 */ /* 0x000fe400078e0016 */
[----:B------:R-:W-:Y:S02]  /*23e50*/  IMAD.MOV.U32 R4, RZ, RZ, R6 ;  /* 0x000000ffff047224 */ /* 0x000fe400078e0006 */
[----:B------:R-:W-:Y:S02]  /*23e60*/  IMAD.MOV.U32 R22, RZ, RZ, R21 ;  /* 0x000000ffff167224 */ /* 0x000fe400078e0015 */
[----:B------:R-:W-:Y:S02]  /*23e70*/  IMAD.MOV.U32 R6, RZ, RZ, R11 ;  /* 0x000000ffff067224 */ /* 0x000fe400078e000b */
.L_x_17036:
[----:B------:R-:W-:Y:S05]  /*23e80*/  BSYNC B1 ;  /* 0x0000000000017941 */ /* 0x000fea0003800000 */
.L_x_17034:
        /* <DEDUP_REMOVED lines=9> */
.L_x_17038:
[----:B------:R-:W-:Y:S02]  /*23f20*/  IMAD.MOV.U32 R21, RZ, RZ, R5 ;  /* 0x000000ffff157224 */ /* 0x000fe400078e0005 */
[----:B------:R-:W-:Y:S02]  /*23f30*/  IMAD.MOV.U32 R11, RZ, RZ, R4 ;  /* 0x000000ffff0b7224 */ /* 0x000fe400078e0004 */
[----:B------:R-:W-:Y:S02]  /*23f40*/  IMAD.MOV.U32 R5, RZ, RZ, R10 ;  /* 0x000000ffff057224 */ /* 0x000fe400078e000a */
[----:B------:R-:W-:Y:S02]  /*23f50*/  IMAD.MOV.U32 R4, RZ, RZ, R9 ;  /* 0x000000ffff047224 */ /* 0x000fe400078e0009 */
.L_x_17039:
[----:B------:R-:W-:Y:S05]  /*23f60*/  BSYNC B1 ;  /* 0x0000000000017941 */ /* 0x000fea0003800000 */
.L_x_17037:
        /* <DEDUP_REMOVED lines=16> */
.L_x_17041:
[----:B------:R-:W-:Y:S02]  /*24070*/  IMAD.MOV.U32 R33, RZ, RZ, R16 ;  /* 0x000000ffff217224 */ /* 0x000fe400078e0010 */
[----:B------:R-:W-:Y:S02]  /*24080*/  IMAD.MOV.U32 R9, RZ, RZ, R64 ;  /* 0x000000ffff097224 */ /* 0x000fe400078e0040 */
[----:B------:R-:W-:Y:S02]  /*24090*/  IMAD.MOV.U32 R64, RZ, RZ, R35 ;  /* 0x000000ffff407224 */ /* 0x000fe400078e0023 */
[----:B------:R-:W-:Y:S02]  /*240a0*/  IMAD.MOV.U32 R16, RZ, RZ, R55 ;  /* 0x000000ffff107224 */ /* 0x000fe400078e0037 */
.L_x_17042:
[----:B------:R-:W-:Y:S05]  /*240b0*/  BSYNC B1 ;  /* 0x0000000000017941 */ /* 0x000fea0003800000 */
.L_x_17040:
        /* <DEDUP_REMOVED lines=9> */
.L_x_17044:
[----:B------:R-:W-:Y:S02]  /*24150*/  IMAD.MOV.U32 R28, RZ, RZ, R33 ;  /* 0x000000ffff1c7224 */ /* 0x000fe400078e0021 */
[----:B------:R-:W-:Y:S02]  /*24160*/  IMAD.MOV.U32 R10, RZ, RZ, R9 ;  /* 0x000000ffff0a7224 */ /* 0x000fe400078e0009 */
[----:B------:R-:W-:Y:S02]  /*24170*/  IMAD.MOV.U32 R33, RZ, RZ, R20 ;  /* 0x000000ffff217224 */ /* 0x000fe400078e0014 */
[----:B------:R-:W-:Y:S02]  /*24180*/  IMAD.MOV.U32 R9, RZ, RZ, R8 ;  /* 0x000000ffff097224 */ /* 0x000fe400078e0008 */
.L_x_17045:
[----:B------:R-:W-:Y:S05]  /*24190*/  BSYNC B1 ;  /* 0x0000000000017941 */ /* 0x000fea0003800000 */
.L_x_17043:
        /* <DEDUP_REMOVED lines=9> */
.L_x_17047:
[----:B------:R-:W-:Y:S01]  /*24230*/  MOV R53, R28 ;  /* 0x0000001c00357202 */ /* 0x000fe20000000f00 */
[----:B------:R-:W-:Y:S02]  /*24240*/  IMAD.MOV.U32 R35, RZ, RZ, R10 ;  /* 0x000000ffff237224 */ /* 0x000fe400078e000a */
[----:B------:R-:W-:Y:S02]  /*24250*/  IMAD.MOV.U32 R28, RZ, RZ, R23 ;  /* 0x000000ffff1c7224 */ /* 0x000fe400078e0017 */
[----:B------:R-:W-:Y:S02]  /*24260*/  IMAD.MOV.U32 R10, RZ, RZ, R15 ;  /* 0x000000ffff0a7224 */ /* 0x000fe400078e000f */
.L_x_17048:
[----:B------:R-:W-:Y:S05]  /*24270*/  BSYNC B1 ;  /* 0x0000000000017941 */ /* 0x000fea0003800000 */
.L_x_17046:
        /* <DEDUP_REMOVED lines=9> */
.L_x_17050:
[----:B------:R-:W-:Y:S01]  /*24310*/  IMAD.MOV.U32 R20, RZ, RZ, R53 ;  /* 0x000000ffff147224 */ /* 0x000fe200078e0035 */
[----:B------:R-:W-:Y:S01]  /*24320*/  MOV R8, R35 ;  /* 0x0000002300087202 */ /* 0x000fe20000000f00 */
[----:B------:R-:W-:Y:S02]  /*24330*/  IMAD.MOV.U32 R53, RZ, RZ, R30 ;  /* 0x000000ffff357224 */ /* 0x000fe400078e001e */
[----:B------:R-:W-:Y:S02]  /*24340*/  IMAD.MOV.U32 R35, RZ, RZ, R14 ;  /* 0x000000ffff237224 */ /* 0x000fe400078e000e */
.L_x_17051:
[----:B------:R-:W-:Y:S05]  /*24350*/  BSYNC B1 ;  /* 0x0000000000017941 */ /* 0x000fea0003800000 */
.L_x_17049:
        /* <DEDUP_REMOVED lines=9> */
.L_x_17053:
[----:B------:R-:W-:Y:S01]  /*243f0*/  IMAD.MOV.U32 R23, RZ, RZ, R20 ;  /* 0x000000ffff177224 */ /* 0x000fe200078e0014 */
[----:B------:R-:W-:Y:S01]  /*24400*/  MOV R20, R25 ;  /* 0x0000001900147202 */ /* 0x000fe20000000f00 */
[----:B------:R-:W-:Y:S02]  /*24410*/  IMAD.MOV.U32 R15, RZ, RZ, R8 ;  /* 0x000000ffff0f7224 */ /* 0x000fe400078e0008 */
[----:B------:R-:W-:Y:S02]  /*24420*/  IMAD.MOV.U32 R8, RZ, RZ, R13 ;  /* 0x000000ffff087224 */ /* 0x000fe400078e000d */
.L_x_17054:
[----:B------:R-:W-:Y:S05]  /*24430*/  BSYNC B1 ;  /* 0x0000000000017941 */ /* 0x000fea0003800000 */
.L_x_17052:
        /* <DEDUP_REMOVED lines=9> */
.L_x_17056:
[----:B------:R-:W-:Y:S02]  /*244d0*/  IMAD.MOV.U32 R30, RZ, RZ, R23 ;  /* 0x000000ffff1e7224 */ /* 0x000fe400078e0017 */
[----:B------:R-:W-:Y:S01]  /*244e0*/  IMAD.MOV.U32 R14, RZ, RZ, R15 ;  /* 0x000000ffff0e7224 */ /* 0x000fe200078e000f */
[----:B------:R-:W-:Y:S01]  /*244f0*/  MOV R15, R24 ;  /* 0x00000018000f7202 */ /* 0x000fe20000000f00 */
[----:B------:R-:W-:Y:S02]  /*24500*/  IMAD.MOV.U32 R23, RZ, RZ, R46 ;  /* 0x000000ffff177224 */ /* 0x000fe400078e002e */
.L_x_17057:
[----:B------:R-:W-:Y:S05]  /*24510*/  BSYNC B1 ;  /* 0x0000000000017941 */ /* 0x000fea0003800000 */
.L_x_17055:
        /* <DEDUP_REMOVED lines=9> */
.L_x_17059:
[----:B------:R-:W-:Y:S02]  /*245b0*/  IMAD.MOV.U32 R24, RZ, RZ, R30 ;  /* 0x000000ffff187224 */ /* 0x000fe400078e001e */
[----:B------:R-:W-:Y:S02]  /*245c0*/  IMAD.MOV.U32 R13, RZ, RZ, R14 ;  /* 0x000000ffff0d7224 */ /* 0x000fe400078e000e */
[----:B------:R-:W-:Y:S02]  /*245d0*/  IMAD.MOV.U32 R30, RZ, RZ, R27 ;  /* 0x000000ffff1e7224 */ /* 0x000fe400078e001b */
[----:B------:R-:W-:Y:S02]  /*245e0*/  IMAD.MOV.U32 R14, RZ, RZ, R3 ;  /* 0x000000ffff0e7224 */ /* 0x000fe400078e0003 */
.L_x_17060:
[----:B------:R-:W-:Y:S05]  /*245f0*/  BSYNC B1 ;  /* 0x0000000000017941 */ /* 0x000fea0003800000 */
.L_x_17058:
        /* <DEDUP_REMOVED lines=9> */
.L_x_17062:
[----:B------:R-:W-:Y:S02]  /*24690*/  IMAD.MOV.U32 R25, RZ, RZ, R24 ;  /* 0x000000ffff197224 */ /* 0x000fe400078e0018 */
[----:B------:R-:W-:Y:S02]  /*246a0*/  IMAD.MOV.U32 R3, RZ, RZ, R13 ;  /* 0x000000ffff037224 */ /* 0x000fe400078e000d */
[----:B------:R-:W-:Y:S02]  /*246b0*/  IMAD.MOV.U32 R24, RZ, RZ, R29 ;  /* 0x000000ffff187224 */ /* 0x000fe400078e001d */
[----:B------:R-:W-:Y:S02]  /*246c0*/  IMAD.MOV.U32 R13, RZ, RZ, R12 ;  /* 0x000000ffff0d7224 */ /* 0x000fe400078e000c */
.L_x_17063:
[----:B------:R-:W-:Y:S05]  /*246d0*/  BSYNC B1 ;  /* 0x0000000000017941 */ /* 0x000fea0003800000 */
.L_x_17061:
        /* <DEDUP_REMOVED lines=9> */
.L_x_17065:
[----:B------:R-:W-:Y:S02]  /*24770*/  IMAD.MOV.U32 R12, RZ, RZ, R25 ;  /* 0x000000ffff0c7224 */ /* 0x000fe400078e0019 */
[----:B------:R-:W-:Y:S02]  /*24780*/  IMAD.MOV.U32 R27, RZ, RZ, R3 ;  /* 0x000000ffff1b7224 */ /* 0x000fe400078e0003 */
[----:B------:R-:W-:Y:S02]  /*24790*/  IMAD.MOV.U32 R25, RZ, RZ, R18 ;  /* 0x000000ffff197224 */ /* 0x000fe400078e0012 */
[----:B------:R-:W-:Y:S02]  /*247a0*/  IMAD.MOV.U32 R3, RZ, RZ, R2 ;  /* 0x000000ffff037224 */ /* 0x000fe400078e0002 */
.L_x_17066:
[----:B------:R-:W-:Y:S05]  /*247b0*/  BSYNC B1 ;  /* 0x0000000000017941 */ /* 0x000fea0003800000 */
.L_x_17064:
        /* <DEDUP_REMOVED lines=9> */
.L_x_17068:
[----:B------:R-:W-:Y:S01]  /*24850*/  MOV R18, R12 ;  /* 0x0000000c00127202 */ /* 0x000fe20000000f00 */
[----:B------:R-:W-:Y:S02]  /*24860*/  IMAD.MOV.U32 R2, RZ, RZ, R27 ;  /* 0x000000ffff027224 */ /* 0x000fe400078e001b */
[----:B------:R-:W-:Y:S02]  /*24870*/  IMAD.MOV.U32 R12, RZ, RZ, R17 ;  /* 0x000000ffff0c7224 */ /* 0x000fe400078e0011 */
[----:B------:R-:W-:Y:S02]  /*24880*/  IMAD.MOV.U32 R27, RZ, RZ, R0 ;  /* 0x000000ffff1b7224 */ /* 0x000fe400078e0000 */
.L_x_17069:
[----:B------:R-:W-:Y:S05]  /*24890*/  BSYNC B1 ;  /* 0x0000000000017941 */ /* 0x000fea0003800000 */
.L_x_17067:
        /* <DEDUP_REMOVED lines=9> */
.L_x_17071:
[----:B------:R-:W-:Y:S01]  /*24930*/  IMAD.MOV.U32 R17, RZ, RZ, R18 ;  /* 0x000000ffff117224 */ /* 0x000fe200078e0012 */
[----:B------:R-:W-:Y:S01]  /*24940*/  MOV R0, R2 ;  /* 0x0000000200007202 */ /* 0x000fe20000000f00 */
[----:B------:R-:W-:Y:S02]  /*24950*/  IMAD.MOV.U32 R18, RZ, RZ, R31 ;  /* 0x000000ffff127224 */ /* 0x000fe400078e001f */
[----:B------:R-:W-:Y:S02]  /*24960*/  IMAD.MOV.U32 R2, RZ, RZ, R19 ;  /* 0x000000ffff027224 */ /* 0x000fe400078e0013 */
.L_x_17072:
[----:B------:R-:W-:Y:S05]  /*24970*/  BSYNC B1 ;  /* 0x0000000000017941 */ /* 0x000fea0003800000 */
.L_x_17070:
        /* <DEDUP_REMOVED lines=9> */
.L_x_17074:
[----:B------:R-:W-:Y:S01]  /*24a10*/  IMAD.MOV.U32 R29, RZ, RZ, R17 ;  /* 0x000000ffff1d7224 */ /* 0x000fe200078e0011 */
[----:B------:R-:W-:Y:S01]  /*24a20*/  MOV R17, R26 ;  /* 0x0000001a00117202 */ /* 0x000fe20000000f00 */
[----:B------:R-:W-:Y:S02]  /*24a30*/  IMAD.MOV.U32 R19, RZ, RZ, R0 ;  /* 0x000000ffff137224 */ /* 0x000fe400078e0000 */
[----:B------:R-:W-:Y:S02]  /*24a40*/  IMAD.MOV.U32 R0, RZ, RZ, R7 ;  /* 0x000000ffff007224 */ /* 0x000fe400078e0007 */
.L_x_17075:
[----:B------:R-:W-:Y:S05]  /*24a50*/  BSYNC B1 ;  /* 0x0000000000017941 */ /* 0x000fea0003800000 */
.L_x_17073:
        /* <DEDUP_REMOVED lines=9> */
.L_x_17077:
[----:B------:R-:W-:Y:S02]  /*24af0*/  IMAD.MOV.U32 R26, RZ, RZ, R29 ;  /* 0x000000ffff1a7224 */ /* 0x000fe400078e001d */
[----:B------:R-:W-:Y:S01]  /*24b00*/  IMAD.MOV.U32 R7, RZ, RZ, R19 ;  /* 0x000000ffff077224 */ /* 0x000fe200078e0013 */
[----:B------:R-:W-:Y:S01]  /*24b10*/  MOV R19, R6 ;  /* 0x0000000600137202 */ /* 0x000fe20000000f00 */
[----:B------:R-:W-:Y:S02]  /*24b20*/  IMAD.MOV.U32 R29, RZ, RZ, R22 ;  /* 0x000000ffff1d7224 */ /* 0x000fe400078e0016 */
.L_x_17078:
[----:B------:R-:W-:Y:S05]  /*24b30*/  BSYNC B1 ;  /* 0x0000000000017941 */ /* 0x000fea0003800000 */
.L_x_17076:
        /* <DEDUP_REMOVED lines=9> */
.L_x_17080:
[----:B------:R-:W-:Y:S02]  /*24bd0*/  IMAD.MOV.U32 R22, RZ, RZ, R26 ;  /* 0x000000ffff167224 */ /* 0x000fe400078e001a */
[----:B------:R-:W-:Y:S02]  /*24be0*/  IMAD.MOV.U32 R6, RZ, RZ, R7 ;  /* 0x000000ffff067224 */ /* 0x000fe400078e0007 */
[----:B------:R-:W-:Y:S02]  /*24bf0*/  IMAD.MOV.U32 R26, RZ, RZ, R5 ;  /* 0x000000ffff1a7224 */ /* 0x000fe400078e0005 */
[----:B------:R-:W-:Y:S02]  /*24c00*/  IMAD.MOV.U32 R7, RZ, RZ, R4 ;  /* 0x000000ffff077224 */ /* 0x000fe400078e0004 */
.L_x_17081:
[----:B------:R-:W-:Y:S05]  /*24c10*/  BSYNC B1 ;  /* 0x0000000000017941 */ /* 0x000fea0003800000 */
.L_x_17079:
        /* <DEDUP_REMOVED lines=9> */
.L_x_17083:
[----:B------:R-:W-:Y:S02]  /*24cb0*/  IMAD.MOV.U32 R5, RZ, RZ, R22 ;  /* 0x000000ffff057224 */ /* 0x000fe400078e0016 */
[----:B------:R-:W-:Y:S02]  /*24cc0*/  IMAD.MOV.U32 R4, RZ, RZ, R6 ;  /* 0x000000ffff047224 */ /* 0x000fe400078e0006 */
[----:B------:R-:W-:Y:S02]  /*24cd0*/  IMAD.MOV.U32 R22, RZ, RZ, R21 ;  /* 0x000000ffff167224 */ /* 0x000fe400078e0015 */
[----:B------:R-:W-:Y:S02]  /*24ce0*/  IMAD.MOV.U32 R6, RZ, RZ, R11 ;  /* 0x000000ffff067224 */ /* 0x000fe400078e000b */
.L_x_17084:
[----:B------:R-:W-:Y:S05]  /*24cf0*/  BSYNC B1 ;  /* 0x0000000000017941 */ /* 0x000fea0003800000 */
.L_x_17082:
        /* <DEDUP_REMOVED lines=16> */
.L_x_17086:
[----:B------:R-:W-:Y:S02]  /*24e00*/  IMAD.MOV.U32 R21, RZ, RZ, R16 ;  /* 0x000000ffff157224 */ /* 0x000fe400078e0010 */
[----:B------:R-:W-:Y:S02]  /*24e10*/  IMAD.MOV.U32 R11, RZ, RZ, R64 ;  /* 0x000000ffff0b7224 */ /* 0x000fe400078e0040 */
[----:B------:R-:W-:Y:S02]  /*24e20*/  IMAD.MOV.U32 R64, RZ, RZ, R9 ;  /* 0x000000ffff407224 */ /* 0x000fe400078e0009 */
[----:B------:R-:W-:Y:S02]  /*24e30*/  IMAD.MOV.U32 R16, RZ, RZ, R33 ;  /* 0x000000ffff107224 */ /* 0x000fe400078e0021 */
.L_x_17087:
[----:B------:R-:W-:Y:S05]  /*24e40*/  BSYNC B1 ;  /* 0x0000000000017941 */ /* 0x000fea0003800000 */
.L_x_17085:
        /* <DEDUP_REMOVED lines=9> */
.L_x_17089:
[----:B------:R-:W-:Y:S02]  /*24ee0*/  IMAD.MOV.U32 R44, RZ, RZ, R21 ;  /* 0x000000ffff2c7224 */ /* 0x000fe400078e0015 */
[----:B------:R-:W-:Y:S02]  /*24ef0*/  IMAD.MOV.U32 R42, RZ, RZ, R11 ;  /* 0x000000ffff2a7224 */ /* 0x000fe400078e000b */
[----:B------:R-:W-:Y:S02]  /*24f00*/  IMAD.MOV.U32 R21, RZ, RZ, R28 ;  /* 0x000000ffff157224 */ /* 0x000fe400078e001c */
[----:B------:R-:W-:Y:S02]  /*24f10*/  IMAD.MOV.U32 R11, RZ, RZ, R10 ;  /* 0x000000ffff0b7224 */ /* 0x000fe400078e000a */
.L_x_17090:
[----:B------:R-:W-:Y:S05]  /*24f20*/  BSYNC B1 ;  /* 0x0000000000017941 */ /* 0x000fea0003800000 */
.L_x_17088:
        /* <DEDUP_REMOVED lines=9> */
.L_x_17092:
[----:B------:R-:W-:Y:S02]  /*24fc0*/  IMAD.MOV.U32 R31, RZ, RZ, R44 ;  /* 0x000000ffff1f7224 */ /* 0x000fe400078e002c */
[----:B------:R-:W-:Y:S02]  /*24fd0*/  IMAD.MOV.U32 R9, RZ, RZ, R42 ;  /* 0x000000ffff097224 */ /* 0x000fe400078e002a */
[----:B------:R-:W-:Y:S02]  /*24fe0*/  IMAD.MOV.U32 R44, RZ, RZ, R53 ;  /* 0x000000ffff2c7224 */ /* 0x000fe400078e0035 */
[----:B------:R-:W-:Y:S02]  /*24ff0*/  IMAD.MOV.U32 R42, RZ, RZ, R35 ;  /* 0x000000ffff2a7224 */ /* 0x000fe400078e0023 */
.L_x_17093:
[----:B------:R-:W-:Y:S05]  /*25000*/  BSYNC B1 ;  /* 0x0000000000017941 */ /* 0x000fea0003800000 */
.L_x_17091:
        /* <DEDUP_REMOVED lines=9> */
.L_x_17095:
[----:B------:R-:W-:Y:S01]  /*250a0*/  MOV R28, R31 ;  /* 0x0000001f001c7202 */ /* 0x000fe20000000f00 */
[----:B------:R-:W-:Y:S02]  /*250b0*/  IMAD.MOV.U32 R10, RZ, RZ, R9 ;  /* 0x000000ffff0a7224 */ /* 0x000fe400078e0009 */
[----:B------:R-:W-:Y:S02]  /*250c0*/  IMAD.MOV.U32 R31, RZ, RZ, R20 ;  /* 0x000000ffff1f7224 */ /* 0x000fe400078e0014 */
[----:B------:R-:W-:Y:S02]  /*250d0*/  IMAD.MOV.U32 R9, RZ, RZ, R8 ;  /* 0x000000ffff097224 */ /* 0x000fe400078e0008 */
.L_x_17096:
[----:B------:R-:W-:Y:S05]  /*250e0*/  BSYNC B1 ;  /* 0x0000000000017941 */ /* 0x000fea0003800000 */
.L_x_17094:
        /* <DEDUP_REMOVED lines=9> */
.L_x_17098:
[----:B------:R-:W-:Y:S01]  /*25180*/  IMAD.MOV.U32 R35, RZ, RZ, R28 ;  /* 0x000000ffff237224 */ /* 0x000fe200078e001c */
[----:B------:R-:W-:Y:S01]  /*25190*/  MOV R33, R10 ;  /* 0x0000000a00217202 */ /* 0x000fe20000000f00 */
[----:B------:R-:W-:Y:S02]  /*251a0*/  IMAD.MOV.U32 R28, RZ, RZ, R23 ;  /* 0x000000ffff1c7224 */ /* 0x000fe400078e0017 */
[----:B------:R-:W-:Y:S02]  /*251b0*/  IMAD.MOV.U32 R10, RZ, RZ, R15 ;  /* 0x000000ffff0a7224 */ /* 0x000fe400078e000f */
.L_x_17099:
[----:B------:R-:W-:Y:S05]  /*251c0*/  BSYNC B1 ;  /* 0x0000000000017941 */ /* 0x000fea0003800000 */
.L_x_17097:
        /* <DEDUP_REMOVED lines=9> */
.L_x_17101:
[----:B------:R-:W-:Y:S01]  /*25260*/  IMAD.MOV.U32 R15, RZ, RZ, R35 ;  /* 0x000000ffff0f7224 */ /* 0x000fe200078e0023 */
[----:B------:R-:W-:Y:S01]  /*25270*/  MOV R35, R30 ;  /* 0x0000001e00237202 */ /* 0x000fe20000000f00 */
[----:B------:R-:W-:Y:S02]  /*25280*/  IMAD.MOV.U32 R8, RZ, RZ, R33 ;  /* 0x000000ffff087224 */ /* 0x000fe400078e0021 */
[----:B------:R-:W-:Y:S02]  /*25290*/  IMAD.MOV.U32 R33, RZ, RZ, R14 ;  /* 0x000000ffff217224 */ /* 0x000fe400078e000e */
.L_x_17102:
[----:B------:R-:W-:Y:S05]  /*252a0*/  BSYNC B1 ;  /* 0x0000000000017941 */ /* 0x000fea0003800000 */
.L_x_17100:
        /* <DEDUP_REMOVED lines=9> */
.L_x_17104:
[----:B------:R-:W-:Y:S02]  /*25340*/  IMAD.MOV.U32 R20, RZ, RZ, R15 ;  /* 0x000000ffff147224 */ /* 0x000fe400078e000f */
[----:B------:R-:W-:Y:S01]  /*25350*/  IMAD.MOV.U32 R14, RZ, RZ, R8 ;  /* 0x000000ffff0e7224 */ /* 0x000fe200078e0008 */
[----:B------:R-:W-:Y:S01]  /*25360*/  MOV R8, R13 ;  /* 0x0000000d00087202 */ /* 0x000fe20000000f00 */
[----:B------:R-:W-:Y:S02]  /*25370*/  IMAD.MOV.U32 R15, RZ, RZ, R24 ;  /* 0x000000ffff0f7224 */ /* 0x000fe400078e0018 */
.L_x_17105:
[----:B------:R-:W-:Y:S05]  /*25380*/  BSYNC B1 ;  /* 0x0000000000017941 */ /* 0x000fea0003800000 */
.L_x_17103:
        /* <DEDUP_REMOVED lines=9> */
.L_x_17107:
[----:B------:R-:W-:Y:S02]  /*25420*/  IMAD.MOV.U32 R13, RZ, RZ, R20 ;  /* 0x000000ffff0d7224 */ /* 0x000fe400078e0014 */
[----:B------:R-:W-:Y:S02]  /*25430*/  IMAD.MOV.U32 R24, RZ, RZ, R14 ;  /* 0x000000ffff187224 */ /* 0x000fe400078e000e */
[----:B------:R-:W-:Y:S02]  /*25440*/  IMAD.MOV.U32 R20, RZ, RZ, R25 ;  /* 0x000000ffff147224 */ /* 0x000fe400078e0019 */
[----:B------:R-:W-:Y:S02]  /*25450*/  IMAD.MOV.U32 R14, RZ, RZ, R3 ;  /* 0x000000ffff0e7224 */ /* 0x000fe400078e0003 */
.L_x_17108:
[----:B------:R-:W-:Y:S05]  /*25460*/  BSYNC B1 ;  /* 0x0000000000017941 */ /* 0x000fea0003800000 */
.L_x_17106:
        /* <DEDUP_REMOVED lines=9> */
.L_x_17110:
[----:B------:R-:W-:Y:S02]  /*25500*/  IMAD.MOV.U32 R23, RZ, RZ, R13 ;  /* 0x000000ffff177224 */ /* 0x000fe400078e000d */
[----:B------:R-:W-:Y:S02]  /*25510*/  IMAD.MOV.U32 R3, RZ, RZ, R24 ;  /* 0x000000ffff037224 */ /* 0x000fe400078e0018 */
[----:B------:R-:W-:Y:S02]  /*25520*/  IMAD.MOV.U32 R13, RZ, RZ, R12 ;  /* 0x000000ffff0d7224 */ /* 0x000fe400078e000c */
[----:B------:R-:W-:Y:S02]  /*25530*/  IMAD.MOV.U32 R24, RZ, RZ, R27 ;  /* 0x000000ffff187224 */ /* 0x000fe400078e001b */
.L_x_17111:
[----:B------:R-:W-:Y:S05]  /*25540*/  BSYNC B1 ;  /* 0x0000000000017941 */ /* 0x000fea0003800000 */
.L_x_17109:
        /* <DEDUP_REMOVED lines=9> */
.L_x_17113:
[----:B------:R-:W-:Y:S02]  /*255e0*/  IMAD.MOV.U32 R12, RZ, RZ, R23 ;  /* 0x000000ffff0c7224 */ /* 0x000fe400078e0017 */
[----:B------:R-:W-:Y:S02]  /*255f0*/  IMAD.MOV.U32 R25, RZ, RZ, R3 ;  /* 0x000000ffff197224 */ /* 0x000fe400078e0003 */
[----:B------:R-:W-:Y:S02]  /*25600*/  IMAD.MOV.U32 R23, RZ, RZ, R18 ;  /* 0x000000ffff177224 */ /* 0x000fe400078e0012 */
[----:B------:R-:W-:Y:S02]  /*25610*/  IMAD.MOV.U32 R3, RZ, RZ, R2 ;  /* 0x000000ffff037224 */ /* 0x000fe400078e0002 */
.L_x_17114:
[----:B------:R-:W-:Y:S05]  /*25620*/  BSYNC B1 ;  /* 0x0000000000017941 */ /* 0x000fea0003800000 */
.L_x_17112:
        /* <DEDUP_REMOVED lines=9> */
.L_x_17116:
[----:B------:R-:W-:Y:S01]  /*256c0*/  MOV R18, R12 ;  /* 0x0000000c00127202 */ /* 0x000fe20000000f00 */
[----:B------:R-:W-:Y:S02]  /*256d0*/  IMAD.MOV.U32 R2, RZ, RZ, R25 ;  /* 0x000000ffff027224 */ /* 0x000fe400078e0019 */
[----:B------:R-:W-:Y:S02]  /*256e0*/  IMAD.MOV.U32 R12, RZ, RZ, R17 ;  /* 0x000000ffff0c7224 */ /* 0x000fe400078e0011 */
[----:B------:R-:W-:Y:S02]  /*256f0*/  IMAD.MOV.U32 R25, RZ, RZ, R0 ;  /* 0x000000ffff197224 */ /* 0x000fe400078e0000 */
.L_x_17117:
[----:B------:R-:W-:Y:S05]  /*25700*/  BSYNC B1 ;  /* 0x0000000000017941 */ /* 0x000fea0003800000 */
.L_x_17115:
        /* <DEDUP_REMOVED lines=9> */
.L_x_17119:
[----:B------:R-:W-:Y:S01]  /*257a0*/  IMAD.MOV.U32 R17, RZ, RZ, R18 ;  /* 0x000000ffff117224 */ /* 0x000fe200078e0012 */
[----:B------:R-:W-:Y:S01]  /*257b0*/  MOV R0, R2 ;  /* 0x0000000200007202 */ /* 0x000fe20000000f00 */
[----:B------:R-:W-:Y:S02]  /*257c0*/  IMAD.MOV.U32 R18, RZ, RZ, R29 ;  /* 0x000000ffff127224 */ /* 0x000fe400078e001d */
[----:B------:R-:W-:Y:S02]  /*257d0*/  IMAD.MOV.U32 R2, RZ, RZ, R19 ;  /* 0x000000ffff027224 */ /* 0x000fe400078e0013 */
.L_x_17120:
[----:B------:R-:W-:Y:S05]  /*257e0*/  BSYNC B1 ;  /* 0x0000000000017941 */ /* 0x000fea0003800000 */
.L_x_17118:
        /* <DEDUP_REMOVED lines=9> */
.L_x_17122:
[----:B------:R-:W-:Y:S01]  /*25880*/  IMAD.MOV.U32 R27, RZ, RZ, R17 ;  /* 0x000000ffff1b7224 */ /* 0x000fe200078e0011 */
[----:B------:R-:W-:Y:S01]  /*25890*/  MOV R17, R26 ;  /* 0x0000001a00117202 */ /* 0x000fe20000000f00 */
[----:B------:R-:W-:Y:S02]  /*258a0*/  IMAD.MOV.U32 R19, RZ, RZ, R0 ;  /* 0x000000ffff137224 */ /* 0x000fe400078e0000 */
[----:B------:R-:W-:Y:S02]  /*258b0*/  IMAD.MOV.U32 R0, RZ, RZ, R7 ;  /* 0x000000ffff007224 */ /* 0x000fe400078e0007 */
.L_x_17123:
[----:B------:R-:W-:Y:S05]  /*258c0*/  BSYNC B1 ;  /* 0x0000000000017941 */ /* 0x000fea0003800000 */
.L_x_17121:
        /* <DEDUP_REMOVED lines=9> */
.L_x_17125:
[----:B------:R-:W-:Y:S02]  /*25960*/  IMAD.MOV.U32 R26, RZ, RZ, R27 ;  /* 0x000000ffff1a7224 */ /* 0x000fe400078e001b */
[----:B------:R-:W-:Y:S01]  /*25970*/  IMAD.MOV.U32 R7, RZ, RZ, R19 ;  /* 0x000000ffff077224 */ /* 0x000fe200078e0013 */
[----:B------:R-:W-:Y:S01]  /*25980*/  MOV R19, R6 ;  /* 0x0000000600137202 */ /* 0x000fe20000000f00 */
[----:B------:R-:W-:Y:S02]  /*25990*/  IMAD.MOV.U32 R27, RZ, RZ, R22 ;  /* 0x000000ffff1b7224 */ /* 0x000fe400078e0016 */
.L_x_17126:
[----:B------:R-:W-:Y:S05]  /*259a0*/  BSYNC B1 ;  /* 0x0000000000017941 */ /* 0x000fea0003800000 */
.L_x_17124:
        /* <DEDUP_REMOVED lines=9> */
.L_x_17128:
[----:B------:R-:W-:Y:S02]  /*25a40*/  IMAD.MOV.U32 R22, RZ, RZ, R26 ;  /* 0x000000ffff167224 */ /* 0x000fe400078e001a */
[----:B------:R-:W-:Y:S02]  /*25a50*/  IMAD.MOV.U32 R6, RZ, RZ, R7 ;  /* 0x000000ffff067224 */ /* 0x000fe400078e0007 */
[----:B------:R-:W-:Y:S02]  /*25a60*/  IMAD.MOV.U32 R26, RZ, RZ, R5 ;  /* 0x000000ffff1a7224 */ /* 0x000fe400078e0005 */
[----:B------:R-:W-:Y:S02]  /*25a70*/  IMAD.MOV.U32 R7, RZ, RZ, R4 ;  /* 0x000000ffff077224 */ /* 0x000fe400078e0004 */
.L_x_17129:
[----:B------:R-:W-:Y:S05]  /*25a80*/  BSYNC B1 ;  /* 0x0000000000017941 */ /* 0x000fea0003800000 */
.L_x_17127:
        /* <DEDUP_REMOVED lines=16> */
.L_x_17131:
[----:B------:R-:W-:Y:S01]  /*25b90*/  IMAD.MOV.U32 R29, RZ, RZ, R16 ;  /* 0x000000ffff1d7224 */ /* 0x000fe200078e0010 */
[----:B------:R-:W-:Y:S01]  /*25ba0*/  MOV R16, R21 ;  /* 0x0000001500107202 */ /* 0x000fe20000000f00 */
[----:B------:R-:W-:Y:S02]  /*25bb0*/  IMAD.MOV.U32 R5, RZ, RZ, R64 ;  /* 0x000000ffff057224 */ /* 0x000fe400078e0040 */
[----:B------:R-:W-:Y:S02]  /*25bc0*/  IMAD.MOV.U32 R64, RZ, RZ, R11 ;  /* 0x000000ffff407224 */ /* 0x000fe400078e000b */
.L_x_17132:
[----:B------:R-:W-:Y:S05]  /*25bd0*/  BSYNC B1 ;  /* 0x0000000000017941 */ /* 0x000fea0003800000 */
.L_x_17130:
        /* <DEDUP_REMOVED lines=9> */
.L_x_17134:
[----:B------:R-:W-:Y:S02]  /*25c70*/  IMAD.MOV.U32 R30, RZ, RZ, R29 ;  /* 0x000000ffff1e7224 */ /* 0x000fe400078e001d */
[----:B------:R-:W-:Y:S02]  /*25c80*/  IMAD.MOV.U32 R4, RZ, RZ, R5 ;  /* 0x000000ffff047224 */ /* 0x000fe400078e0005 */
[----:B------:R-:W-:Y:S02]  /*25c90*/  IMAD.MOV.U32 R29, RZ, RZ, R44 ;  /* 0x000000ffff1d7224 */ /* 0x000fe400078e002c */
[----:B------:R-:W-:Y:S02]  /*25ca0*/  IMAD.MOV.U32 R5, RZ, RZ, R42 ;  /* 0x000000ffff057224 */ /* 0x000fe400078e002a */
.L_x_17135:
[----:B------:R-:W-:Y:S05]  /*25cb0*/  BSYNC B1 ;  /* 0x0000000000017941 */ /* 0x000fea0003800000 */
.L_x_17133:
        /* <DEDUP_REMOVED lines=9> */
.L_x_17137:
[----:B------:R-:W-:Y:S02]  /*25d50*/  IMAD.MOV.U32 R21, RZ, RZ, R30 ;  /* 0x000000ffff157224 */ /* 0x000fe400078e001e */
[----:B------:R-:W-:Y:S02]  /*25d60*/  IMAD.MOV.U32 R11, RZ, RZ, R4 ;  /* 0x000000ffff0b7224 */ /* 0x000fe400078e0004 */
[----:B------:R-:W-:Y:S02]  /*25d70*/  IMAD.MOV.U32 R30, RZ, RZ, R31 ;  /* 0x000000ffff1e7224 */ /* 0x000fe400078e001f */
[----:B------:R-:W-:Y:S02]  /*25d80*/  IMAD.MOV.U32 R4, RZ, RZ, R9 ;  /* 0x000000ffff047224 */ /* 0x000fe400078e0009 */
.L_x_17138:
[----:B------:R-:W-:Y:S05]  /*25d90*/  BSYNC B1 ;  /* 0x0000000000017941 */ /* 0x000fea0003800000 */
.L_x_17136:
        /* <DEDUP_REMOVED lines=9> */
.L_x_17140:
[----:B------:R-:W-:Y:S02]  /*25e30*/  IMAD.MOV.U32 R42, RZ, RZ, R21 ;  /* 0x000000ffff2a7224 */ /* 0x000fe400078e0015 */
[----:B------:R-:W-:Y:S02]  /*25e40*/  IMAD.MOV.U32 R40, RZ, RZ, R11 ;  /* 0x000000ffff287224 */ /* 0x000fe400078e000b */
[----:B------:R-:W-:Y:S02]  /*25e50*/  IMAD.MOV.U32 R21, RZ, RZ, R28 ;  /* 0x000000ffff157224 */ /* 0x000fe400078e001c */
[----:B------:R-:W-:Y:S02]  /*25e60*/  IMAD.MOV.U32 R11, RZ, RZ, R10 ;  /* 0x000000ffff0b7224 */ /* 0x000fe400078e000a */
.L_x_17141:
[----:B------:R-:W-:Y:S05]  /*25e70*/  BSYNC B1 ;  /* 0x0000000000017941 */ /* 0x000fea0003800000 */
.L_x_17139:
        /* <DEDUP_REMOVED lines=9> */
.L_x_17143:
[----:B------:R-:W-:Y:S01]  /*25f10*/  MOV R10, R42 ;  /* 0x0000002a000a7202 */ /* 0x000fe20000000f00 */
[----:B------:R-:W-:Y:S02]  /*25f20*/  IMAD.MOV.U32 R9, RZ, RZ, R40 ;  /* 0x000000ffff097224 */ /* 0x000fe400078e0028 */
[----:B------:R-:W-:Y:S02]  /*25f30*/  IMAD.MOV.U32 R42, RZ, RZ, R35 ;  /* 0x000000ffff2a7224 */ /* 0x000fe400078e0023 */
[----:B------:R-:W-:Y:S02]  /*25f40*/  IMAD.MOV.U32 R40, RZ, RZ, R33 ;  /* 0x000000ffff287224 */ /* 0x000fe400078e0021 */
.L_x_17144:
[----:B------:R-:W-:Y:S05]  /*25f50*/  BSYNC B1 ;  /* 0x0000000000017941 */ /* 0x000fea0003800000 */
.L_x_17142:
        /* <DEDUP_REMOVED lines=9> */
.L_x_17146:
[----:B------:R-:W-:Y:S01]  /*25ff0*/  IMAD.MOV.U32 R33, RZ, RZ, R10 ;  /* 0x000000ffff217224 */ /* 0x000fe200078e000a */
[----:B------:R-:W-:Y:S01]  /*26000*/  MOV R31, R9 ;  /* 0x00000009001f7202 */ /* 0x000fe20000000f00 */
[----:B------:R-:W-:Y:S02]  /*26010*/  IMAD.MOV.U32 R10, RZ, RZ, R15 ;  /* 0x000000ffff0a7224 */ /* 0x000fe400078e000f */
[----:B------:R-:W-:Y:S02]  /*26020*/  IMAD.MOV.U32 R9, RZ, RZ, R8 ;  /* 0x000000ffff097224 */ /* 0x000fe400078e0008 */
.L_x_17147:
[----:B------:R-:W-:Y:S05]  /*26030*/  BSYNC B1 ;  /* 0x0000000000017941 */ /* 0x000fea0003800000 */
.L_x_17145:
        /* <DEDUP_REMOVED lines=9> */
.L_x_17149:
[----:B------:R-:W-:Y:S01]  /*260d0*/  IMAD.MOV.U32 R8, RZ, RZ, R33 ;  /* 0x000000ffff087224 */ /* 0x000fe200078e0021 */
[----:B------:R-:W-:Y:S01]  /*260e0*/  MOV R33, R20 ;  /* 0x0000001400217202 */ /* 0x000fe20000000f00 */
[----:B------:R-:W-:Y:S02]  /*260f0*/  IMAD.MOV.U32 R15, RZ, RZ, R31 ;  /* 0x000000ffff0f7224 */ /* 0x000fe400078e001f */
[----:B------:R-:W-:Y:S02]  /*26100*/  IMAD.MOV.U32 R31, RZ, RZ, R14 ;  /* 0x000000ffff1f7224 */ /* 0x000fe400078e000e */
.L_x_17150:
[----:B------:R-:W-:Y:S05]  /*26110*/  BSYNC B1 ;  /* 0x0000000000017941 */ /* 0x000fea0003800000 */
.L_x_17148:
        /* <DEDUP_REMOVED lines=9> */
.L_x_17152:
[----:B------:R-:W-:Y:S02]  /*261b0*/  IMAD.MOV.U32 R20, RZ, RZ, R8 ;  /* 0x000000ffff147224 */ /* 0x000fe400078e0008 */
[----:B------:R-:W-:Y:S01]  /*261c0*/  IMAD.MOV.U32 R14, RZ, RZ, R15 ;  /* 0x000000ffff0e7224 */ /* 0x000fe200078e000f */
[----:B------:R-:W-:Y:S01]  /*261d0*/  MOV R15, R24 ;  /* 0x00000018000f7202 */ /* 0x000fe20000000f00 */
[----:B------:R-:W-:Y:S02]  /*261e0*/  IMAD.MOV.U32 R8, RZ, RZ, R13 ;  /* 0x000000ffff087224 */ /* 0x000fe400078e000d */
.L_x_17153:
[----:B------:R-:W-:Y:S05]  /*261f0*/  BSYNC B1 ;  /* 0x0000000000017941 */ /* 0x000fea0003800000 */
.L_x_17151:
        /* <DEDUP_REMOVED lines=9> */
.L_x_17155:
[----:B------:R-:W-:Y:S02]  /*26290*/  IMAD.MOV.U32 R13, RZ, RZ, R20 ;  /* 0x000000ffff0d7224 */ /* 0x000fe400078e0014 */
[----:B------:R-:W-:Y:S02]  /*262a0*/  IMAD.MOV.U32 R24, RZ, RZ, R14 ;  /* 0x000000ffff187224 */ /* 0x000fe400078e000e */
[----:B------:R-:W-:Y:S02]  /*262b0*/  IMAD.MOV.U32 R20, RZ, RZ, R23 ;  /* 0x000000ffff147224 */ /* 0x000fe400078e0017 */
[----:B------:R-:W-:Y:S02]  /*262c0*/  IMAD.MOV.U32 R14, RZ, RZ, R3 ;  /* 0x000000ffff0e7224 */ /* 0x000fe400078e0003 */
.L_x_17156:
[----:B------:R-:W-:Y:S05]  /*262d0*/  BSYNC B1 ;  /* 0x0000000000017941 */ /* 0x000fea0003800000 */
.L_x_17154:
        /* <DEDUP_REMOVED lines=9> */
.L_x_17158:
[----:B------:R-:W-:Y:S02]  /*26370*/  IMAD.MOV.U32 R23, RZ, RZ, R13 ;  /* 0x000000ffff177224 */ /* 0x000fe400078e000d */
[----:B------:R-:W-:Y:S02]  /*26380*/  IMAD.MOV.U32 R3, RZ, RZ, R24 ;  /* 0x000000ffff037224 */ /* 0x000fe400078e0018 */
[----:B------:R-:W-:Y:S02]  /*26390*/  IMAD.MOV.U32 R13, RZ, RZ, R12 ;  /* 0x000000ffff0d7224 */ /* 0x000fe400078e000c */
[----:B------:R-:W-:Y:S02]  /*263a0*/  IMAD.MOV.U32 R24, RZ, RZ, R25 ;  /* 0x000000ffff187224 */ /* 0x000fe400078e0019 */
.L_x_17159:
[----:B------:R-:W-:Y:S05]  /*263b0*/  BSYNC B1 ;  /* 0x0000000000017941 */ /* 0x000fea0003800000 */
.L_x_17157:
        /* <DEDUP_REMOVED lines=9> */
.L_x_17161:
[----:B------:R-:W-:Y:S02]  /*26450*/  IMAD.MOV.U32 R12, RZ, RZ, R23 ;  /* 0x000000ffff0c7224 */ /* 0x000fe400078e0017 */
[----:B------:R-:W-:Y:S02]  /*26460*/  IMAD.MOV.U32 R25, RZ, RZ, R3 ;  /* 0x000000ffff197224 */ /* 0x000fe400078e0003 */
[----:B------:R-:W-:Y:S02]  /*26470*/  IMAD.MOV.U32 R23, RZ, RZ, R18 ;  /* 0x000000ffff177224 */ /* 0x000fe400078e0012 */
[----:B------:R-:W-:Y:S02]  /*26480*/  IMAD.MOV.U32 R3, RZ, RZ, R2 ;  /* 0x000000ffff037224 */ /* 0x000fe400078e0002 */
.L_x_17162:
[----:B------:R-:W-:Y:S05]  /*26490*/  BSYNC B1 ;  /* 0x0000000000017941 */ /* 0x000fea0003800000 */
.L_x_17160:
        /* <DEDUP_REMOVED lines=9> */
.L_x_17164:
[----:B------:R-:W-:Y:S01]  /*26530*/  MOV R18, R12 ;  /* 0x0000000c00127202 */ /* 0x000fe20000000f00 */
[----:B------:R-:W-:Y:S02]  /*26540*/  IMAD.MOV.U32 R2, RZ, RZ, R25 ;  /* 0x000000ffff027224 */ /* 0x000fe400078e0019 */
[----:B------:R-:W-:Y:S02]  /*26550*/  IMAD.MOV.U32 R12, RZ, RZ, R17 ;  /* 0x000000ffff0c7224 */ /* 0x000fe400078e0011 */
[----:B------:R-:W-:Y:S02]  /*26560*/  IMAD.MOV.U32 R25, RZ, RZ, R0 ;  /* 0x000000ffff197224 */ /* 0x000fe400078e0000 */
.L_x_17165:
[----:B------:R-:W-:Y:S05]  /*26570*/  BSYNC B1 ;  /* 0x0000000000017941 */ /* 0x000fea0003800000 */
.L_x_17163:
        /* <DEDUP_REMOVED lines=9> */
.L_x_17167:
[----:B------:R-:W-:Y:S01]  /*26610*/  IMAD.MOV.U32 R17, RZ, RZ, R18 ;  /* 0x000000ffff117224 */ /* 0x000fe200078e0012 */
[----:B------:R-:W-:Y:S01]  /*26620*/  MOV R0, R2 ;  /* 0x0000000200007202 */ /* 0x000fe20000000f00 */
[----:B------:R-:W-:Y:S02]  /*26630*/  IMAD.MOV.U32 R18, RZ, RZ, R27 ;  /* 0x000000ffff127224 */ /* 0x000fe400078e001b */
[----:B------:R-:W-:Y:S02]  /*26640*/  IMAD.MOV.U32 R2, RZ, RZ, R19 ;  /* 0x000000ffff027224 */ /* 0x000fe400078e0013 */
.L_x_17168:
[----:B------:R-:W-:Y:S05]  /*26650*/  BSYNC B1 ;  /* 0x0000000000017941 */ /* 0x000fea0003800000 */
.L_x_17166:
        /* <DEDUP_REMOVED lines=9> */
.L_x_17170:
[----:B------:R-:W-:Y:S01]  /*266f0*/  IMAD.MOV.U32 R27, RZ, RZ, R17 ;  /* 0x000000ffff1b7224 */ /* 0x000fe200078e0011 */
[----:B------:R-:W-:Y:S01]  /*26700*/  MOV R17, R26 ;  /* 0x0000001a00117202 */ /* 0x000fe20000000f00 */
[----:B------:R-:W-:Y:S02]  /*26710*/  IMAD.MOV.U32 R19, RZ, RZ, R0 ;  /* 0x000000ffff137224 */ /* 0x000fe400078e0000 */
[----:B------:R-:W-:Y:S02]  /*26720*/  IMAD.MOV.U32 R0, RZ, RZ, R7 ;  /* 0x000000ffff007224 */ /* 0x000fe400078e0007 */
.L_x_17171:
[----:B------:R-:W-:Y:S05]  /*26730*/  BSYNC B1 ;  /* 0x0000000000017941 */ /* 0x000fea0003800000 */
.L_x_17169:
        /* <DEDUP_REMOVED lines=9> */
.L_x_17173:
[----:B------:R-:W-:Y:S02]  /*267d0*/  IMAD.MOV.U32 R26, RZ, RZ, R27 ;  /* 0x000000ffff1a7224 */ /* 0x000fe400078e001b */
[----:B------:R-:W-:Y:S01]  /*267e0*/  IMAD.MOV.U32 R7, RZ, RZ, R19 ;  /* 0x000000ffff077224 */ /* 0x000fe200078e0013 */
[----:B------:R-:W-:Y:S01]  /*267f0*/  MOV R19, R6 ;  /* 0x0000000600137202 */ /* 0x000fe20000000f00 */
[----:B------:R-:W-:Y:S02]  /*26800*/  IMAD.MOV.U32 R27, RZ, RZ, R22 ;  /* 0x000000ffff1b7224 */ /* 0x000fe400078e0016 */
.L_x_17174:
[----:B------:R-:W-:Y:S05]  /*26810*/  BSYNC B1 ;  /* 0x0000000000017941 */ /* 0x000fea0003800000 */
.L_x_17172:
        /* <DEDUP_REMOVED lines=16> */
.L_x_17176:
[----:B------:R-:W-:Y:S02]  /*26920*/  IMAD.MOV.U32 R47, RZ, RZ, R16 ;  /* 0x000000ffff2f7224 */ /* 0x000fe400078e0010 */
[----:B------:R-:W-:Y:S01]  /*26930*/  IMAD.MOV.U32 R35, RZ, RZ, R64 ;  /* 0x000000ffff237224 */ /* 0x000fe200078e0040 */
[----:B------:R-:W-:Y:S01]  /*26940*/  MOV R64, R5 ;  /* 0x0000000500407202 */ /* 0x000fe20000000f00 */
[----:B------:R-:W-:Y:S02]  /*26950*/  IMAD.MOV.U32 R16, RZ, RZ, R29 ;  /* 0x000000ffff107224 */ /* 0x000fe400078e001d */
.L_x_17177:
[----:B------:R-:W-:Y:S05]  /*26960*/  BSYNC B1 ;  /* 0x0000000000017941 */ /* 0x000fea0003800000 */
.L_x_17175:
        /* <DEDUP_REMOVED lines=9> */
.L_x_17179:
[----:B------:R-:W-:Y:S02]  /*26a00*/  IMAD.MOV.U32 R22, RZ, RZ, R47 ;  /* 0x000000ffff167224 */ /* 0x000fe400078e002f */
[----:B------:R-:W-:Y:S01]  /*26a10*/  IMAD.MOV.U32 R6, RZ, RZ, R35 ;  /* 0x000000ffff067224 */ /* 0x000fe200078e0023 */
[----:B------:R-:W-:Y:S01]  /*26a20*/  MOV R35, R4 ;  /* 0x0000000400237202 */ /* 0x000fe20000000f00 */
[----:B------:R-:W-:Y:S02]  /*26a30*/  IMAD.MOV.U32 R47, RZ, RZ, R30 ;  /* 0x000000ffff2f7224 */ /* 0x000fe400078e001e */
.L_x_17180:
[----:B------:R-:W-:Y:S05]  /*26a40*/  BSYNC B1 ;  /* 0x0000000000017941 */ /* 0x000fea0003800000 */
.L_x_17178:
        /* <DEDUP_REMOVED lines=9> */
.L_x_17182:
[----:B------:R-:W-:Y:S02]  /*26ae0*/  IMAD.MOV.U32 R29, RZ, RZ, R22 ;  /* 0x000000ffff1d7224 */ /* 0x000fe400078e0016 */
[----:B------:R-:W-:Y:S02]  /*26af0*/  IMAD.MOV.U32 R5, RZ, RZ, R6 ;  /* 0x000000ffff057224 */ /* 0x000fe400078e0006 */
[----:B------:R-:W-:Y:S02]  /*26b00*/  IMAD.MOV.U32 R22, RZ, RZ, R21 ;  /* 0x000000ffff167224 */ /* 0x000fe400078e0015 */
[----:B------:R-:W-:Y:S02]  /*26b10*/  IMAD.MOV.U32 R6, RZ, RZ, R11 ;  /* 0x000000ffff067224 */ /* 0x000fe400078e000b */
.L_x_17183:
[----:B------:R-:W-:Y:S05]  /*26b20*/  BSYNC B1 ;  /* 0x0000000000017941 */ /* 0x000fea0003800000 */
.L_x_17181:
        /* <DEDUP_REMOVED lines=9> */
.L_x_17185:
[----:B------:R-:W-:Y:S02]  /*26bc0*/  IMAD.MOV.U32 R11, RZ, RZ, R29 ;  /* 0x000000ffff0b7224 */ /* 0x000fe400078e001d */
[----:B------:R-:W-:Y:S02]  /*26bd0*/  IMAD.MOV.U32 R4, RZ, RZ, R5 ;  /* 0x000000ffff047224 */ /* 0x000fe400078e0005 */
[----:B------:R-:W-:Y:S02]  /*26be0*/  IMAD.MOV.U32 R29, RZ, RZ, R42 ;  /* 0x000000ffff1d7224 */ /* 0x000fe400078e002a */
[----:B------:R-:W-:Y:S02]  /*26bf0*/  IMAD.MOV.U32 R5, RZ, RZ, R40 ;  /* 0x000000ffff057224 */ /* 0x000fe400078e0028 */
.L_x_17186:
[----:B------:R-:W-:Y:S05]  /*26c00*/  BSYNC B1 ;  /* 0x0000000000017941 */ /* 0x000fea0003800000 */
.L_x_17184:
        /* <DEDUP_REMOVED lines=9> */
.L_x_17188:
[----:B------:R-:W-:Y:S02]  /*26ca0*/  IMAD.MOV.U32 R30, RZ, RZ, R11 ;  /* 0x000000ffff1e7224 */ /* 0x000fe400078e000b */
[----:B------:R-:W-:Y:S02]  /*26cb0*/  IMAD.MOV.U32 R28, RZ, RZ, R4 ;  /* 0x000000ffff1c7224 */ /* 0x000fe400078e0004 */
[----:B------:R-:W-:Y:S02]  /*26cc0*/  IMAD.MOV.U32 R11, RZ, RZ, R10 ;  /* 0x000000ffff0b7224 */ /* 0x000fe400078e000a */
[----:B------:R-:W-:Y:S02]  /*26cd0*/  IMAD.MOV.U32 R4, RZ, RZ, R9 ;  /* 0x000000ffff047224 */ /* 0x000fe400078e0009 */
.L_x_17189:
[----:B------:R-:W-:Y:S05]  /*26ce0*/  BSYNC B1 ;  /* 0x0000000000017941 */ /* 0x000fea0003800000 */
.L_x_17187:
        /* <DEDUP_REMOVED lines=9> */
.L_x_17191:
[----:B------:R-:W-:Y:S01]  /*26d80*/  MOV R9, R30 ;  /* 0x0000001e00097202 */ /* 0x000fe20000000f00 */
[----:B------:R-:W-:Y:S02]  /*26d90*/  IMAD.MOV.U32 R10, RZ, RZ, R28 ;  /* 0x000000ffff0a7224 */ /* 0x000fe400078e001c */
[----:B------:R-:W-:Y:S02]  /*26da0*/  IMAD.MOV.U32 R30, RZ, RZ, R33 ;  /* 0x000000ffff1e7224 */ /* 0x000fe400078e0021 */
[----:B------:R-:W-:Y:S02]  /*26db0*/  IMAD.MOV.U32 R28, RZ, RZ, R31 ;  /* 0x000000ffff1c7224 */ /* 0x000fe400078e001f */
.L_x_17192:
[----:B------:R-:W-:Y:S05]  /*26dc0*/  BSYNC B1 ;  /* 0x0000000000017941 */ /* 0x000fea0003800000 */
.L_x_17190:
        /* <DEDUP_REMOVED lines=9> */
.L_x_17194:
[----:B------:R-:W-:Y:S01]  /*26e60*/  IMAD.MOV.U32 R31, RZ, RZ, R9 ;  /* 0x000000ffff1f7224 */ /* 0x000fe200078e0009 */
[----:B------:R-:W-:Y:S01]  /*26e70*/  MOV R21, R10 ;  /* 0x0000000a00157202 */ /* 0x000fe20000000f00 */
[----:B------:R-:W-:Y:S02]  /*26e80*/  IMAD.MOV.U32 R9, RZ, RZ, R8 ;  /* 0x000000ffff097224 */ /* 0x000fe400078e0008 */
[----:B------:R-:W-:Y:S02]  /*26e90*/  IMAD.MOV.U32 R10, RZ, RZ, R15 ;  /* 0x000000ffff0a7224 */ /* 0x000fe400078e000f */
.L_x_17195:
[----:B------:R-:W-:Y:S05]  /*26ea0*/  BSYNC B1 ;  /* 0x0000000000017941 */ /* 0x000fea0003800000 */
.L_x_17193:
        /* <DEDUP_REMOVED lines=9> */
.L_x_17197:
[----:B------:R-:W-:Y:S01]  /*26f40*/  IMAD.MOV.U32 R8, RZ, RZ, R31 ;  /* 0x000000ffff087224 */ /* 0x000fe200078e001f */
[----:B------:R-:W-:Y:S01]  /*26f50*/  MOV R31, R20 ;  /* 0x00000014001f7202 */ /* 0x000fe20000000f00 */
[----:B------:R-:W-:Y:S02]  /*26f60*/  IMAD.MOV.U32 R15, RZ, RZ, R21 ;  /* 0x000000ffff0f7224 */ /* 0x000fe400078e0015 */
[----:B------:R-:W-:Y:S02]  /*26f70*/  IMAD.MOV.U32 R21, RZ, RZ, R14 ;  /* 0x000000ffff157224 */ /* 0x000fe400078e000e */
.L_x_17198:
[----:B------:R-:W-:Y:S05]  /*26f80*/  BSYNC B1 ;  /* 0x0000000000017941 */ /* 0x000fea0003800000 */
.L_x_17196:
        /* <DEDUP_REMOVED lines=9> */
.L_x_17200:
[----:B------:R-:W-:Y:S02]  /*27020*/  IMAD.MOV.U32 R20, RZ, RZ, R8 ;  /* 0x000000ffff147224 */ /* 0x000fe400078e0008 */
[----:B------:R-:W-:Y:S01]  /*27030*/  IMAD.MOV.U32 R14, RZ, RZ, R15 ;  /* 0x000000ffff0e7224 */ /* 0x000fe200078e000f */
[----:B------:R-:W-:Y:S01]  /*27040*/  MOV R15, R24 ;  /* 0x00000018000f7202 */ /* 0x000fe20000000f00 */
[----:B------:R-:W-:Y:S02]  /*27050*/  IMAD.MOV.U32 R8, RZ, RZ, R13 ;  /* 0x000000ffff087224 */ /* 0x000fe400078e000d */
.L_x_17201:
[----:B------:R-:W-:Y:S05]  /*27060*/  BSYNC B1 ;  /* 0x0000000000017941 */ /* 0x000fea0003800000 */
.L_x_17199:
        /* <DEDUP_REMOVED lines=9> */
.L_x_17203:
[----:B------:R-:W-:Y:S02]  /*27100*/  IMAD.MOV.U32 R13, RZ, RZ, R20 ;  /* 0x000000ffff0d7224 */ /* 0x000fe400078e0014 */
[----:B------:R-:W-:Y:S02]  /*27110*/  IMAD.MOV.U32 R24, RZ, RZ, R14 ;  /* 0x000000ffff187224 */ /* 0x000fe400078e000e */
[----:B------:R-:W-:Y:S02]  /*27120*/  IMAD.MOV.U32 R20, RZ, RZ, R23 ;  /* 0x000000ffff147224 */ /* 0x000fe400078e0017 */
[----:B------:R-:W-:Y:S02]  /*27130*/  IMAD.MOV.U32 R14, RZ, RZ, R3 ;  /* 0x000000ffff0e7224 */ /* 0x000fe400078e0003 */
.L_x_17204:
[----:B------:R-:W-:Y:S05]  /*27140*/  BSYNC B1 ;  /* 0x0000000000017941 */ /* 0x000fea0003800000 */
.L_x_17202:
        /* <DEDUP_REMOVED lines=9> */
.L_x_17206:
[----:B------:R-:W-:Y:S02]  /*271e0*/  IMAD.MOV.U32 R23, RZ, RZ, R13 ;  /* 0x000000ffff177224 */ /* 0x000fe400078e000d */
[----:B------:R-:W-:Y:S02]  /*271f0*/  IMAD.MOV.U32 R3, RZ, RZ, R24 ;  /* 0x000000ffff037224 */ /* 0x000fe400078e0018 */
[----:B------:R-:W-:Y:S02]  /*27200*/  IMAD.MOV.U32 R13, RZ, RZ, R12 ;  /* 0x000000ffff0d7224 */ /* 0x000fe400078e000c */
[----:B------:R-:W-:Y:S02]  /*27210*/  IMAD.MOV.U32 R24, RZ, RZ, R25 ;  /* 0x000000ffff187224 */ /* 0x000fe400078e0019 */
.L_x_17207:
[----:B------:R-:W-:Y:S05]  /*27220*/  BSYNC B1 ;  /* 0x0000000000017941 */ /* 0x000fea0003800000 */
.L_x_17205:
        /* <DEDUP_REMOVED lines=9> */
.L_x_17209:
[----:B------:R-:W-:Y:S02]  /*272c0*/  IMAD.MOV.U32 R12, RZ, RZ, R23 ;  /* 0x000000ffff0c7224 */ /* 0x000fe400078e0017 */
[----:B------:R-:W-:Y:S02]  /*272d0*/  IMAD.MOV.U32 R25, RZ, RZ, R3 ;  /* 0x000000ffff197224 */ /* 0x000fe400078e0003 */
[----:B------:R-:W-:Y:S02]  /*272e0*/  IMAD.MOV.U32 R23, RZ, RZ, R18 ;  /* 0x000000ffff177224 */ /* 0x000fe400078e0012 */
[----:B------:R-:W-:Y:S02]  /*272f0*/  IMAD.MOV.U32 R3, RZ, RZ, R2 ;  /* 0x000000ffff037224 */ /* 0x000fe400078e0002 */
.L_x_17210:
[----:B------:R-:W-:Y:S05]  /*27300*/  BSYNC B1 ;  /* 0x0000000000017941 */ /* 0x000fea0003800000 */
.L_x_17208:
        /* <DEDUP_REMOVED lines=9> */
.L_x_17212:
[----:B------:R-:W-:Y:S01]  /*273a0*/  MOV R18, R12 ;  /* 0x0000000c00127202 */ /* 0x000fe20000000f00 */
[----:B------:R-:W-:Y:S02]  /*273b0*/  IMAD.MOV.U32 R2, RZ, RZ, R25 ;  /* 0x000000ffff027224 */ /* 0x000fe400078e0019 */
[----:B------:R-:W-:Y:S02]  /*273c0*/  IMAD.MOV.U32 R12, RZ, RZ, R17 ;  /* 0x000000ffff0c7224 */ /* 0x000fe400078e0011 */
[----:B------:R-:W-:Y:S02]  /*273d0*/  IMAD.MOV.U32 R25, RZ, RZ, R0 ;  /* 0x000000ffff197224 */ /* 0x000fe400078e0000 */
.L_x_17213:
[----:B------:R-:W-:Y:S05]  /*273e0*/  BSYNC B1 ;  /* 0x0000000000017941 */ /* 0x000fea0003800000 */
.L_x_17211:
        /* <DEDUP_REMOVED lines=9> */
.L_x_17215:
[----:B------:R-:W-:Y:S01]  /*27480*/  IMAD.MOV.U32 R17, RZ, RZ, R18 ;  /* 0x000000ffff117224 */ /* 0x000fe200078e0012 */
[----:B------:R-:W-:Y:S01]  /*27490*/  MOV R0, R2 ;  /* 0x0000000200007202 */ /* 0x000fe20000000f00 */
[----:B------:R-:W-:Y:S02]  /*274a0*/  IMAD.MOV.U32 R18, RZ, RZ, R27 ;  /* 0x000000ffff127224 */ /* 0x000fe400078e001b */
[----:B------:R-:W-:Y:S02]  /*274b0*/  IMAD.MOV.U32 R2, RZ, RZ, R19 ;  /* 0x000000ffff027224 */ /* 0x000fe400078e0013 */
.L_x_17216:
[----:B------:R-:W-:Y:S05]  /*274c0*/  BSYNC B1 ;  /* 0x0000000000017941 */ /* 0x000fea0003800000 */
.L_x_17214:
        /* <DEDUP_REMOVED lines=9> */
.L_x_17218:
[----:B------:R-:W-:Y:S01]  /*27560*/  IMAD.MOV.U32 R27, RZ, RZ, R17 ;  /* 0x000000ffff1b7224 */ /* 0x000fe200078e0011 */
[----:B------:R-:W-:Y:S01]  /*27570*/  MOV R17, R26 ;  /* 0x0000001a00117202 */ /* 0x000fe20000000f00 */
[----:B------:R-:W-:Y:S02]  /*27580*/  IMAD.MOV.U32 R19, RZ, RZ, R0 ;  /* 0x000000ffff137224 */ /* 0x000fe400078e0000 */
[----:B------:R-:W-:Y:S02]  /*27590*/  IMAD.MOV.U32 R0, RZ, RZ, R7 ;  /* 0x000000ffff007224 */ /* 0x000fe400078e0007 */
.L_x_17219:
[----:B------:R-:W-:Y:S05]  /*275a0*/  BSYNC B1 ;  /* 0x0000000000017941 */ /* 0x000fea0003800000 */
.L_x_17217:
        /* <DEDUP_REMOVED lines=16> */
.L_x_17221:
[----:B------:R-:W-:Y:S01]  /*276b0*/  IMAD.MOV.U32 R33, RZ, RZ, R16 ;  /* 0x000000ffff217224 */ /* 0x000fe200078e0010 */
[----:B------:R-:W-:Y:S01]  /*276c0*/  MOV R7, R64 ;  /* 0x0000004000077202 */ /* 0x000fe20000000f00 */
[----:B------:R-:W-:Y:S02]  /*276d0*/  IMAD.MOV.U32 R64, RZ, RZ, R35 ;  /* 0x000000ffff407224 */ /* 0x000fe400078e0023 */
[----:B------:R-:W-:Y:S02]  /*276e0*/  IMAD.MOV.U32 R16, RZ, RZ, R47 ;  /* 0x000000ffff107224 */ /* 0x000fe400078e002f */
.L_x_17222:
[----:B------:R-:W-:Y:S05]  /*276f0*/  BSYNC B1 ;  /* 0x0000000000017941 */ /* 0x000fea0003800000 */
.L_x_17220:
        /* <DEDUP_REMOVED lines=9> */
.L_x_17224:
[----:B------:R-:W-:Y:S01]  /*27790*/  IMAD.MOV.U32 R36, RZ, RZ, R33 ;  /* 0x000000ffff247224 */ /* 0x000fe200078e0021 */
[----:B------:R-:W-:Y:S01]  /*277a0*/  MOV R33, R22 ;  /* 0x0000001600217202 */ /* 0x000fe20000000f00 */
[----:B------:R-:W-:Y:S02]  /*277b0*/  IMAD.MOV.U32 R26, RZ, RZ, R7 ;  /* 0x000000ffff1a7224 */ /* 0x000fe400078e0007 */
[----:B------:R-:W-:Y:S02]  /*277c0*/  IMAD.MOV.U32 R7, RZ, RZ, R6 ;  /* 0x000000ffff077224 */ /* 0x000fe400078e0006 */
.L_x_17225:
[----:B------:R-:W-:Y:S05]  /*277d0*/  BSYNC B1 ;  /* 0x0000000000017941 */ /* 0x000fea0003800000 */
.L_x_17223:
        /* <DEDUP_REMOVED lines=9> */
.L_x_17227:
[----:B------:R-:W-:Y:S02]  /*27870*/  IMAD.MOV.U32 R6, RZ, RZ, R36 ;  /* 0x000000ffff067224 */ /* 0x000fe400078e0024 */
[----:B------:R-:W-:Y:S01]  /*27880*/  IMAD.MOV.U32 R35, RZ, RZ, R26 ;  /* 0x000000ffff237224 */ /* 0x000fe200078e001a */
[----:B------:R-:W-:Y:S01]  /*27890*/  MOV R26, R5 ;  /* 0x00000005001a7202 */ /* 0x000fe20000000f00 */
[----:B------:R-:W-:Y:S02]  /*278a0*/  IMAD.MOV.U32 R36, RZ, RZ, R29 ;  /* 0x000000ffff247224 */ /* 0x000fe400078e001d */
.L_x_17228:
[----:B------:R-:W-:Y:S05]  /*278b0*/  BSYNC B1 ;  /* 0x0000000000017941 */ /* 0x000fea0003800000 */
.L_x_17226:
        /* <DEDUP_REMOVED lines=9> */
.L_x_17230:
[----:B------:R-:W-:Y:S02]  /*27950*/  IMAD.MOV.U32 R29, RZ, RZ, R6 ;  /* 0x000000ffff1d7224 */ /* 0x000fe400078e0006 */
[----:B------:R-:W-:Y:S02]  /*27960*/  IMAD.MOV.U32 R5, RZ, RZ, R35 ;  /* 0x000000ffff057224 */ /* 0x000fe400078e0023 */
[----:B------:R-:W-:Y:S02]  /*27970*/  IMAD.MOV.U32 R6, RZ, RZ, R11 ;  /* 0x000000ffff067224 */ /* 0x000fe400078e000b */
[----:B------:R-:W-:Y:S02]  /*27980*/  IMAD.MOV.U32 R35, RZ, RZ, R4 ;  /* 0x000000ffff237224 */ /* 0x000fe400078e0004 */
.L_x_17231:
[----:B------:R-:W-:Y:S05]  /*27990*/  BSYNC B1 ;  /* 0x0000000000017941 */ /* 0x000fea0003800000 */
.L_x_17229:
        /* <DEDUP_REMOVED lines=9> */
.L_x_17233:
[----:B------:R-:W-:Y:S02]  /*27a30*/  IMAD.MOV.U32 R4, RZ, RZ, R29 ;  /* 0x000000ffff047224 */ /* 0x000fe400078e001d */
[----:B------:R-:W-:Y:S02]  /*27a40*/  IMAD.MOV.U32 R11, RZ, RZ, R5 ;  /* 0x000000ffff0b7224 */ /* 0x000fe400078e0005 */
[----:B------:R-:W-:Y:S02]  /*27a50*/  IMAD.MOV.U32 R29, RZ, RZ, R30 ;  /* 0x000000ffff1d7224 */ /* 0x000fe400078e001e */
[----:B------:R-:W-:Y:S02]  /*27a60*/  IMAD.MOV.U32 R5, RZ, RZ, R28 ;  /* 0x000000ffff057224 */ /* 0x000fe400078e001c */
.L_x_17234:
[----:B------:R-:W-:Y:S05]  /*27a70*/  BSYNC B1 ;  /* 0x0000000000017941 */ /* 0x000fea0003800000 */
.L_x_17232:
        /* <DEDUP_REMOVED lines=9> */
.L_x_17236:
[----:B------:R-:W-:Y:S02]  /*27b10*/  IMAD.MOV.U32 R28, RZ, RZ, R4 ;  /* 0x000000ffff1c7224 */ /* 0x000fe400078e0004 */
[----:B------:R-:W-:Y:S02]  /*27b20*/  IMAD.MOV.U32 R22, RZ, RZ, R11 ;  /* 0x000000ffff167224 */ /* 0x000fe400078e000b */
[----:B------:R-:W-:Y:S02]  /*27b30*/  IMAD.MOV.U32 R4, RZ, RZ, R9 ;  /* 0x000000ffff047224 */ /* 0x000fe400078e0009 */
[----:B------:R-:W-:Y:S02]  /*27b40*/  IMAD.MOV.U32 R11, RZ, RZ, R10 ;  /* 0x000000ffff0b7224 */ /* 0x000fe400078e000a */
.L_x_17237:
[----:B------:R-:W-:Y:S05]  /*27b50*/  BSYNC B1 ;  /* 0x0000000000017941 */ /* 0x000fea0003800000 */
.L_x_17235:
        /* <DEDUP_REMOVED lines=9> */
.L_x_17239:
[----:B------:R-:W-:Y:S01]  /*27bf0*/  MOV R9, R28 ;  /* 0x0000001c00097202 */ /* 0x000fe20000000f00 */
[----:B------:R-:W-:Y:S02]  /*27c00*/  IMAD.MOV.U32 R10, RZ, RZ, R22 ;  /* 0x000000ffff0a7224 */ /* 0x000fe400078e0016 */
[----:B------:R-:W-:Y:S02]  /*27c10*/  IMAD.MOV.U32 R28, RZ, RZ, R31 ;  /* 0x000000ffff1c7224 */ /* 0x000fe400078e001f */
[----:B------:R-:W-:Y:S02]  /*27c20*/  IMAD.MOV.U32 R22, RZ, RZ, R21 ;  /* 0x000000ffff167224 */ /* 0x000fe400078e0015 */
.L_x_17240:
[----:B------:R-:W-:Y:S05]  /*27c30*/  BSYNC B1 ;  /* 0x0000000000017941 */ /* 0x000fea0003800000 */
.L_x_17238:
        /* <DEDUP_REMOVED lines=9> */
.L_x_17242:
[----:B------:R-:W-:Y:S01]  /*27cd0*/  IMAD.MOV.U32 R31, RZ, RZ, R9 ;  /* 0x000000ffff1f7224 */ /* 0x000fe200078e0009 */
[----:B------:R-:W-:Y:S01]  /*27ce0*/  MOV R21, R10 ;  /* 0x0000000a00157202 */ /* 0x000fe20000000f00 */
[----:B------:R-:W-:Y:S02]  /*27cf0*/  IMAD.MOV.U32 R9, RZ, RZ, R8 ;  /* 0x000000ffff097224 */ /* 0x000fe400078e0008 */
[----:B------:R-:W-:Y:S02]  /*27d00*/  IMAD.MOV.U32 R10, RZ, RZ, R15 ;  /* 0x000000ffff0a7224 */ /* 0x000fe400078e000f */
.L_x_17243:
[----:B------:R-:W-:Y:S05]  /*27d10*/  BSYNC B1 ;  /* 0x0000000000017941 */ /* 0x000fea0003800000 */
.L_x_17241:
        /* <DEDUP_REMOVED lines=9> */
.L_x_17245:
[----:B------:R-:W-:Y:S01]  /*27db0*/  IMAD.MOV.U32 R8, RZ, RZ, R31 ;  /* 0x000000ffff087224 */ /* 0x000fe200078e001f */
[----:B------:R-:W-:Y:S01]  /*27dc0*/  MOV R31, R20 ;  /* 0x00000014001f7202 */ /* 0x000fe20000000f00 */
[----:B------:R-:W-:Y:S02]  /*27dd0*/  IMAD.MOV.U32 R15, RZ, RZ, R21 ;  /* 0x000000ffff0f7224 */ /* 0x000fe400078e0015 */
[----:B------:R-:W-:Y:S02]  /*27de0*/  IMAD.MOV.U32 R21, RZ, RZ, R14 ;  /* 0x000000ffff157224 */ /* 0x000fe400078e000e */
.L_x_17246:
[----:B------:R-:W-:Y:S05]  /*27df0*/  BSYNC B1 ;  /* 0x0000000000017941 */ /* 0x000fea0003800000 */
.L_x_17244:
        /* <DEDUP_REMOVED lines=9> */
.L_x_17248:
[----:B------:R-:W-:Y:S02]  /*27e90*/  IMAD.MOV.U32 R20, RZ, RZ, R8 ;  /* 0x000000ffff147224 */ /* 0x000fe400078e0008 */
[----:B------:R-:W-:Y:S01]  /*27ea0*/  IMAD.MOV.U32 R14, RZ, RZ, R15 ;  /* 0x000000ffff0e7224 */ /* 0x000fe200078e000f */
[----:B------:R-:W-:Y:S01]  /*27eb0*/  MOV R15, R24 ;  /* 0x00000018000f7202 */ /* 0x000fe20000000f00 */
[----:B------:R-:W-:Y:S02]  /*27ec0*/  IMAD.MOV.U32 R8, RZ, RZ, R13 ;  /* 0x000000ffff087224 */ /* 0x000fe400078e000d */
.L_x_17249:
[----:B------:R-:W-:Y:S05]  /*27ed0*/  BSYNC B1 ;  /* 0x0000000000017941 */ /* 0x000fea0003800000 */
.L_x_17247:
        /* <DEDUP_REMOVED lines=9> */
.L_x_17251:
[----:B------:R-:W-:Y:S02]  /*27f70*/  IMAD.MOV.U32 R13, RZ, RZ, R20 ;  /* 0x000000ffff0d7224 */ /* 0x000fe400078e0014 */
[----:B------:R-:W-:Y:S02]  /*27f80*/  IMAD.MOV.U32 R24, RZ, RZ, R14 ;  /* 0x000000ffff187224 */ /* 0x000fe400078e000e */
[----:B------:R-:W-:Y:S02]  /*27f90*/  IMAD.MOV.U32 R20, RZ, RZ, R23 ;  /* 0x000000ffff147224 */ /* 0x000fe400078e0017 */
[----:B------:R-:W-:Y:S02]  /*27fa0*/  IMAD.MOV.U32 R14, RZ, RZ, R3 ;  /* 0x000000ffff0e7224 */ /* 0x000fe400078e0003 */
.L_x_17252:
[----:B------:R-:W-:Y:S05]  /*27fb0*/  BSYNC B1 ;  /* 0x0000000000017941 */ /* 0x000fea0003800000 */
.L_x_17250:
        /* <DEDUP_REMOVED lines=9> */
.L_x_17254:
[----:B------:R-:W-:Y:S02]  /*28050*/  IMAD.MOV.U32 R23, RZ, RZ, R13 ;  /* 0x000000ffff177224 */ /* 0x000fe400078e000d */
[----:B------:R-:W-:Y:S02]  /*28060*/  IMAD.MOV.U32 R3, RZ, RZ, R24 ;  /* 0x000000ffff037224 */ /* 0x000fe400078e0018 */
[----:B------:R-:W-:Y:S02]  /*28070*/  IMAD.MOV.U32 R13, RZ, RZ, R12 ;  /* 0x000000ffff0d7224 */ /* 0x000fe400078e000c */
[----:B------:R-:W-:Y:S02]  /*28080*/  IMAD.MOV.U32 R24, RZ, RZ, R25 ;  /* 0x000000ffff187224 */ /* 0x000fe400078e0019 */
.L_x_17255:
[----:B------:R-:W-:Y:S05]  /*28090*/  BSYNC B1 ;  /* 0x0000000000017941 */ /* 0x000fea0003800000 */
.L_x_17253:
        /* <DEDUP_REMOVED lines=9> */
.L_x_17257:
[----:B------:R-:W-:Y:S02]  /*28130*/  IMAD.MOV.U32 R12, RZ, RZ, R23 ;  /* 0x000000ffff0c7224 */ /* 0x000fe400078e0017 */
[----:B------:R-:W-:Y:S02]  /*28140*/  IMAD.MOV.U32 R25, RZ, RZ, R3 ;  /* 0x000000ffff197224 */ /* 0x000fe400078e0003 */
[----:B------:R-:W-:Y:S02]  /*28150*/  IMAD.MOV.U32 R23, RZ, RZ, R18 ;  /* 0x000000ffff177224 */ /* 0x000fe400078e0012 */
[----:B------:R-:W-:Y:S02]  /*28160*/  IMAD.MOV.U32 R3, RZ, RZ, R2 ;  /* 0x000000ffff037224 */ /* 0x000fe400078e0002 */
.L_x_17258:
[----:B------:R-:W-:Y:S05]  /*28170*/  BSYNC B1 ;  /* 0x0000000000017941 */ /* 0x000fea0003800000 */
.L_x_17256:
        /* <DEDUP_REMOVED lines=9> */
.L_x_17260:
[----:B------:R-:W-:Y:S01]  /*28210*/  MOV R18, R12 ;  /* 0x0000000c00127202 */ /* 0x000fe20000000f00 */
[----:B------:R-:W-:Y:S02]  /*28220*/  IMAD.MOV.U32 R2, RZ, RZ, R25 ;  /* 0x000000ffff027224 */ /* 0x000fe400078e0019 */
[----:B------:R-:W-:Y:S02]  /*28230*/  IMAD.MOV.U32 R12, RZ, RZ, R17 ;  /* 0x000000ffff0c7224 */ /* 0x000fe400078e0011 */
[----:B------:R-:W-:Y:S02]  /*28240*/  IMAD.MOV.U32 R25, RZ, RZ, R0 ;  /* 0x000000ffff197224 */ /* 0x000fe400078e0000 */
.L_x_17261:
[----:B------:R-:W-:Y:S05]  /*28250*/  BSYNC B1 ;  /* 0x0000000000017941 */ /* 0x000fea0003800000 */
.L_x_17259:
        /* <DEDUP_REMOVED lines=9> */
.L_x_17263:
[----:B------:R-:W-:Y:S01]  /*282f0*/  IMAD.MOV.U32 R17, RZ, RZ, R18 ;  /* 0x000000ffff117224 */ /* 0x000fe200078e0012 */
[----:B------:R-:W-:Y:S01]  /*28300*/  MOV R0, R2 ;  /* 0x0000000200007202 */ /* 0x000fe20000000f00 */
[----:B------:R-:W-:Y:S02]  /*28310*/  IMAD.MOV.U32 R18, RZ, RZ, R27 ;  /* 0x000000ffff127224 */ /* 0x000fe400078e001b */
[----:B------:R-:W-:Y:S02]  /*28320*/  IMAD.MOV.U32 R2, RZ, RZ, R19 ;  /* 0x000000ffff027224 */ /* 0x000fe400078e0013 */
.L_x_17264:
[----:B------:R-:W-:Y:S05]  /*28330*/  BSYNC B1 ;  /* 0x0000000000017941 */ /* 0x000fea0003800000 */
.L_x_17262:
        /* <DEDUP_REMOVED lines=16> */
.L_x_17266:
[----:B------:R-:W-:Y:S01]  /*28440*/  MOV R27, R16 ;  /* 0x00000010001b7202 */ /* 0x000fe20000000f00 */
[----:B------:R-:W-:Y:S02]  /*28450*/  IMAD.MOV.U32 R19, RZ, RZ, R64 ;  /* 0x000000ffff137224 */ /* 0x000fe400078e0040 */
[----:B------:R-:W-:Y:S02]  /*28460*/  IMAD.MOV.U32 R64, RZ, RZ, R7 ;  /* 0x000000ffff407224 */ /* 0x000fe400078e0007 */
[----:B------:R-:W-:Y:S02]  /*28470*/  IMAD.MOV.U32 R16, RZ, RZ, R33 ;  /* 0x000000ffff107224 */ /* 0x000fe400078e0021 */
.L_x_17267:
[----:B------:R-:W-:Y:S05]  /*28480*/  BSYNC B1 ;  /* 0x0000000000017941 */ /* 0x000fea0003800000 */
.L_x_17265:
        /* <DEDUP_REMOVED lines=9> */
.L_x_17269:
[----:B------:R-:W-:Y:S01]  /*28520*/  IMAD.MOV.U32 R7, RZ, RZ, R27 ;  /* 0x000000ffff077224 */ /* 0x000fe200078e001b */
[----:B------:R-:W-:Y:S01]  /*28530*/  MOV R30, R19 ;  /* 0x00000013001e7202 */ /* 0x000fe20000000f00 */
[----:B------:R-:W-:Y:S02]  /*28540*/  IMAD.MOV.U32 R27, RZ, RZ, R36 ;  /* 0x000000ffff1b7224 */ /* 0x000fe400078e0024 */
[----:B------:R-:W-:Y:S02]  /*28550*/  IMAD.MOV.U32 R19, RZ, RZ, R26 ;  /* 0x000000ffff137224 */ /* 0x000fe400078e001a */
.L_x_17270:
[----:B------:R-:W-:Y:S05]  /*28560*/  BSYNC B1 ;  /* 0x0000000000017941 */ /* 0x000fea0003800000 */
.L_x_17268:
        /* <DEDUP_REMOVED lines=9> */
.L_x_17272:
[----:B------:R-:W-:Y:S01]  /*28600*/  IMAD.MOV.U32 R34, RZ, RZ, R7 ;  /* 0x000000ffff227224 */ /* 0x000fe200078e0007 */
[----:B------:R-:W-:Y:S01]  /*28610*/  MOV R7, R6 ;  /* 0x0000000600077202 */ /* 0x000fe20000000f00 */
[----:B------:R-:W-:Y:S02]  /*28620*/  IMAD.MOV.U32 R26, RZ, RZ, R30 ;  /* 0x000000ffff1a7224 */ /* 0x000fe400078e001e */
[----:B------:R-:W-:Y:S02]  /*28630*/  IMAD.MOV.U32 R30, RZ, RZ, R35 ;  /* 0x000000ffff1e7224 */ /* 0x000fe400078e0023 */
.L_x_17273:
[----:B------:R-:W-:Y:S05]  /*28640*/  BSYNC B1 ;  /* 0x0000000000017941 */ /* 0x000fea0003800000 */
.L_x_17271:
        /* <DEDUP_REMOVED lines=9> */
.L_x_17275:
[----:B------:R-:W-:Y:S02]  /*286e0*/  IMAD.MOV.U32 R33, RZ, RZ, R34 ;  /* 0x000000ffff217224 */ /* 0x000fe400078e0022 */
[----:B------:R-:W-:Y:S01]  /*286f0*/  IMAD.MOV.U32 R6, RZ, RZ, R26 ;  /* 0x000000ffff067224 */ /* 0x000fe200078e001a */
[----:B------:R-:W-:Y:S01]  /*28700*/  MOV R26, R5 ;  /* 0x00000005001a7202 */ /* 0x000fe20000000f00 */
[----:B------:R-:W-:Y:S02]  /*28710*/  IMAD.MOV.U32 R34, RZ, RZ, R29 ;  /* 0x000000ffff227224 */ /* 0x000fe400078e001d */
.L_x_17276:
[----:B------:R-:W-:Y:S05]  /*28720*/  BSYNC B1 ;  /* 0x0000000000017941 */ /* 0x000fea0003800000 */
.L_x_17274:
        /* <DEDUP_REMOVED lines=9> */
.L_x_17278:
[----:B------:R-:W-:Y:S02]  /*287c0*/  IMAD.MOV.U32 R29, RZ, RZ, R33 ;  /* 0x000000ffff1d7224 */ /* 0x000fe400078e0021 */
[----:B------:R-:W-:Y:S02]  /*287d0*/  IMAD.MOV.U32 R5, RZ, RZ, R6 ;  /* 0x000000ffff057224 */ /* 0x000fe400078e0006 */
[----:B------:R-:W-:Y:S02]  /*287e0*/  IMAD.MOV.U32 R33, RZ, RZ, R4 ;  /* 0x000000ffff217224 */ /* 0x000fe400078e0004 */
[----:B------:R-:W-:Y:S02]  /*287f0*/  IMAD.MOV.U32 R6, RZ, RZ, R11 ;  /* 0x000000ffff067224 */ /* 0x000fe400078e000b */
.L_x_17279:
[----:B------:R-:W-:Y:S05]  /*28800*/  BSYNC B1 ;  /* 0x0000000000017941 */ /* 0x000fea0003800000 */
.L_x_17277:
        /* <DEDUP_REMOVED lines=9> */
.L_x_17281:
[----:B------:R-:W-:Y:S02]  /*288a0*/  IMAD.MOV.U32 R4, RZ, RZ, R29 ;  /* 0x000000ffff047224 */ /* 0x000fe400078e001d */
[----:B------:R-:W-:Y:S02]  /*288b0*/  IMAD.MOV.U32 R11, RZ, RZ, R5 ;  /* 0x000000ffff0b7224 */ /* 0x000fe400078e0005 */
[----:B------:R-:W-:Y:S02]  /*288c0*/  IMAD.MOV.U32 R29, RZ, RZ, R28 ;  /* 0x000000ffff1d7224 */ /* 0x000fe400078e001c */
[----:B------:R-:W-:Y:S02]  /*288d0*/  IMAD.MOV.U32 R5, RZ, RZ, R22 ;  /* 0x000000ffff057224 */ /* 0x000fe400078e0016 */
.L_x_17282:
[----:B------:R-:W-:Y:S05]  /*288e0*/  BSYNC B1 ;  /* 0x0000000000017941 */ /* 0x000fea0003800000 */
.L_x_17280:
        /* <DEDUP_REMOVED lines=9> */
.L_x_17284:
[----:B------:R-:W-:Y:S02]  /*28980*/  IMAD.MOV.U32 R28, RZ, RZ, R4 ;  /* 0x000000ffff1c7224 */ /* 0x000fe400078e0004 */
[----:B------:R-:W-:Y:S02]  /*28990*/  IMAD.MOV.U32 R22, RZ, RZ, R11 ;  /* 0x000000ffff167224 */ /* 0x000fe400078e000b */
[----:B------:R-:W-:Y:S02]  /*289a0*/  IMAD.MOV.U32 R4, RZ, RZ, R9 ;  /* 0x000000ffff047224 */ /* 0x000fe400078e0009 */
[----:B------:R-:W-:Y:S02]  /*289b0*/  IMAD.MOV.U32 R11, RZ, RZ, R10 ;  /* 0x000000ffff0b7224 */ /* 0x000fe400078e000a */
.L_x_17285:
[----:B------:R-:W-:Y:S05]  /*289c0*/  BSYNC B1 ;  /* 0x0000000000017941 */ /* 0x000fea0003800000 */
.L_x_17283:
        /* <DEDUP_REMOVED lines=9> */
.L_x_17287:
[----:B------:R-:W-:Y:S01]  /*28a60*/  MOV R9, R28 ;  /* 0x0000001c00097202 */ /* 0x000fe20000000f00 */
[----:B------:R-:W-:Y:S02]  /*28a70*/  IMAD.MOV.U32 R10, RZ, RZ, R22 ;  /* 0x000000ffff0a7224 */ /* 0x000fe400078e0016 */
[----:B------:R-:W-:Y:S02]  /*28a80*/  IMAD.MOV.U32 R28, RZ, RZ, R31 ;  /* 0x000000ffff1c7224 */ /* 0x000fe400078e001f */
[----:B------:R-:W-:Y:S02]  /*28a90*/  IMAD.MOV.U32 R22, RZ, RZ, R21 ;  /* 0x000000ffff167224 */ /* 0x000fe400078e0015 */
.L_x_17288:
[----:B------:R-:W-:Y:S05]  /*28aa0*/  BSYNC B1 ;  /* 0x0000000000017941 */ /* 0x000fea0003800000 */
.L_x_17286:
        /* <DEDUP_REMOVED lines=9> */
.L_x_17290:
[----:B------:R-:W-:Y:S01]  /*28b40*/  IMAD.MOV.U32 R31, RZ, RZ, R9 ;  /* 0x000000ffff1f7224 */ /* 0x000fe200078e0009 */
[----:B------:R-:W-:Y:S01]  /*28b50*/  MOV R21, R10 ;  /* 0x0000000a00157202 */ /* 0x000fe20000000f00 */
[----:B------:R-:W-:Y:S02]  /*28b60*/  IMAD.MOV.U32 R9, RZ, RZ, R8 ;  /* 0x000000ffff097224 */ /* 0x000fe400078e0008 */
[----:B------:R-:W-:Y:S02]  /*28b70*/  IMAD.MOV.U32 R10, RZ, RZ, R15 ;  /* 0x000000ffff0a7224 */ /* 0x000fe400078e000f */
.L_x_17291:
[----:B------:R-:W-:Y:S05]  /*28b80*/  BSYNC B1 ;  /* 0x0000000000017941 */ /* 0x000fea0003800000 */
.L_x_17289:
        /* <DEDUP_REMOVED lines=9> */
.L_x_17293:
[----:B------:R-:W-:Y:S01]  /*28c20*/  IMAD.MOV.U32 R8, RZ, RZ, R31 ;  /* 0x000000ffff087224 */ /* 0x000fe200078e001f */
[----:B------:R-:W-:Y:S01]  /*28c30*/  MOV R31, R20 ;  /* 0x00000014001f7202 */ /* 0x000fe20000000f00 */
[----:B------:R-:W-:Y:S02]  /*28c40*/  IMAD.MOV.U32 R15, RZ, RZ, R21 ;  /* 0x000000ffff0f7224 */ /* 0x000fe400078e0015 */
[----:B------:R-:W-:Y:S02]  /*28c50*/  IMAD.MOV.U32 R21, RZ, RZ, R14 ;  /* 0x000000ffff157224 */ /* 0x000fe400078e000e */
.L_x_17294:
[----:B------:R-:W-:Y:S05]  /*28c60*/  BSYNC B1 ;  /* 0x0000000000017941 */ /* 0x000fea0003800000 */
.L_x_17292:
        /* <DEDUP_REMOVED lines=9> */
.L_x_17296:
[----:B------:R-:W-:Y:S02]  /*28d00*/  IMAD.MOV.U32 R20, RZ, RZ, R8 ;  /* 0x000000ffff147224 */ /* 0x000fe400078e0008 */
[----:B------:R-:W-:Y:S01]  /*28d10*/  IMAD.MOV.U32 R14, RZ, RZ, R15 ;  /* 0x000000ffff0e7224 */ /* 0x000fe200078e000f */
[----:B------:R-:W-:Y:S01]  /*28d20*/  MOV R15, R24 ;  /* 0x00000018000f7202 */ /* 0x000fe20000000f00 */
[----:B------:R-:W-:Y:S02]  /*28d30*/  IMAD.MOV.U32 R8, RZ, RZ, R13 ;  /* 0x000000ffff087224 */ /* 0x000fe400078e000d */
.L_x_17297:
[----:B------:R-:W-:Y:S05]  /*28d40*/  BSYNC B1 ;  /* 0x0000000000017941 */ /* 0x000fea0003800000 */
.L_x_17295:
        /* <DEDUP_REMOVED lines=9> */
.L_x_17299:
[----:B------:R-:W-:Y:S02]  /*28de0*/  IMAD.MOV.U32 R13, RZ, RZ, R20 ;  /* 0x000000ffff0d7224 */ /* 0x000fe400078e0014 */
[----:B------:R-:W-:Y:S02]  /*28df0*/  IMAD.MOV.U32 R24, RZ, RZ, R14 ;  /* 0x000000ffff187224 */ /* 0x000fe400078e000e */
[----:B------:R-:W-:Y:S02]  /*28e00*/  IMAD.MOV.U32 R20, RZ, RZ, R23 ;  /* 0x000000ffff147224 */ /* 0x000fe400078e0017 */
[----:B------:R-:W-:Y:S02]  /*28e10*/  IMAD.MOV.U32 R14, RZ, RZ, R3 ;  /* 0x000000ffff0e7224 */ /* 0x000fe400078e0003 */
.L_x_17300:
[----:B------:R-:W-:Y:S05]  /*28e20*/  BSYNC B1 ;  /* 0x0000000000017941 */ /* 0x000fea0003800000 */
.L_x_17298:
        /* <DEDUP_REMOVED lines=9> */
.L_x_17302:
[----:B------:R-:W-:Y:S02]  /*28ec0*/  IMAD.MOV.U32 R23, RZ, RZ, R13 ;  /* 0x000000ffff177224 */ /* 0x000fe400078e000d */
[----:B------:R-:W-:Y:S02]  /*28ed0*/  IMAD.MOV.U32 R3, RZ, RZ, R24 ;  /* 0x000000ffff037224 */ /* 0x000fe400078e0018 */
[----:B------:R-:W-:Y:S02]  /*28ee0*/  IMAD.MOV.U32 R13, RZ, RZ, R12 ;  /* 0x000000ffff0d7224 */ /* 0x000fe400078e000c */
[----:B------:R-:W-:Y:S02]  /*28ef0*/  IMAD.MOV.U32 R24, RZ, RZ, R25 ;  /* 0x000000ffff187224 */ /* 0x000fe400078e0019 */
.L_x_17303:
[----:B------:R-:W-:Y:S05]  /*28f00*/  BSYNC B1 ;  /* 0x0000000000017941 */ /* 0x000fea0003800000 */
.L_x_17301:
        /* <DEDUP_REMOVED lines=9> */
.L_x_17305:
[----:B------:R-:W-:Y:S02]  /*28fa0*/  IMAD.MOV.U32 R12, RZ, RZ, R23 ;  /* 0x000000ffff0c7224 */ /* 0x000fe400078e0017 */
[----:B------:R-:W-:Y:S02]  /*28fb0*/  IMAD.MOV.U32 R25, RZ, RZ, R3 ;  /* 0x000000ffff197224 */ /* 0x000fe400078e0003 */
[----:B------:R-:W-:Y:S02]  /*28fc0*/  IMAD.MOV.U32 R23, RZ, RZ, R18 ;  /* 0x000000ffff177224 */ /* 0x000fe400078e0012 */
[----:B------:R-:W-:Y:S02]  /*28fd0*/  IMAD.MOV.U32 R3, RZ, RZ, R2 ;  /* 0x000000ffff037224 */ /* 0x000fe400078e0002 */
.L_x_17306:
[----:B------:R-:W-:Y:S05]  /*28fe0*/  BSYNC B1 ;  /* 0x0000000000017941 */ /* 0x000fea0003800000 */
.L_x_17304:
        /* <DEDUP_REMOVED lines=9> */
.L_x_17308:
[----:B------:R-:W-:Y:S01]  /*29080*/  MOV R18, R12 ;  /* 0x0000000c00127202 */ /* 0x000fe20000000f00 */
[----:B------:R-:W-:Y:S02]  /*29090*/  IMAD.MOV.U32 R2, RZ, RZ, R25 ;  /* 0x000000ffff027224 */ /* 0x000fe400078e0019 */
[----:B------:R-:W-:Y:S02]  /*290a0*/  IMAD.MOV.U32 R12, RZ, RZ, R17 ;  /* 0x000000ffff0c7224 */ /* 0x000fe400078e0011 */
[----:B------:R-:W-:Y:S02]  /*290b0*/  IMAD.MOV.U32 R25, RZ, RZ, R0 ;  /* 0x000000ffff197224 */ /* 0x000fe400078e0000 */
.L_x_17309:
[----:B------:R-:W-:Y:S05]  /*290c0*/  BSYNC B1 ;  /* 0x0000000000017941 */ /* 0x000fea0003800000 */
.L_x_17307:
        /* <DEDUP_REMOVED lines=16> */
.L_x_17311:
[----:B------:R-:W-:Y:S02]  /*291d0*/  IMAD.MOV.U32 R0, RZ, RZ, R16 ;  /* 0x000000ffff007224 */ /* 0x000fe400078e0010 */
[----:B------:R-:W-:Y:S02]  /*291e0*/  IMAD.MOV.U32 R17, RZ, RZ, R64 ;  /* 0x000000ffff117224 */ /* 0x000fe400078e0040 */
[----:B------:R-:W-:Y:S02]  /*291f0*/  IMAD.MOV.U32 R64, RZ, RZ, R19 ;  /* 0x000000ffff407224 */ /* 0x000fe400078e0013 */
[----:B------:R-:W-:Y:S02]  /*29200*/  IMAD.MOV.U32 R16, RZ, RZ, R27 ;  /* 0x000000ffff107224 */ /* 0x000fe400078e001b */
.L_x_17312:
[----:B------:R-:W-:Y:S05]  /*29210*/  BSYNC B1 ;  /* 0x0000000000017941 */ /* 0x000fea0003800000 */
.L_x_17310:
        /* <DEDUP_REMOVED lines=9> */
.L_x_17314:
[----:B------:R-:W-:Y:S01]  /*292b0*/  MOV R19, R0 ;  /* 0x0000000000137202 */ /* 0x000fe20000000f00 */
[----:B------:R-:W-:Y:S02]  /*292c0*/  IMAD.MOV.U32 R27, RZ, RZ, R17 ;  /* 0x000000ffff1b7224 */ /* 0x000fe400078e0011 */
[----:B------:R-:W-:Y:S02]  /*292d0*/  IMAD.MOV.U32 R0, RZ, RZ, R7 ;  /* 0x000000ffff007224 */ /* 0x000fe400078e0007 */
[----:B------:R-:W-:Y:S02]  /*292e0*/  IMAD.MOV.U32 R17, RZ, RZ, R30 ;  /* 0x000000ffff117224 */ /* 0x000fe400078e001e */
.L_x_17315:
[----:B------:R-:W-:Y:S05]  /*292f0*/  BSYNC B1 ;  /* 0x0000000000017941 */ /* 0x000fea0003800000 */
.L_x_17313:
        /* <DEDUP_REMOVED lines=9> */
.L_x_17317:
[----:B------:R-:W-:Y:S01]  /*29390*/  IMAD.MOV.U32 R30, RZ, RZ, R19 ;  /* 0x000000ffff1e7224 */ /* 0x000fe200078e0013 */
[----:B------:R-:W-:Y:S01]  /*293a0*/  MOV R7, R27 ;  /* 0x0000001b00077202 */ /* 0x000fe20000000f00 */
[----:B------:R-:W-:Y:S02]  /*293b0*/  IMAD.MOV.U32 R19, RZ, RZ, R34 ;  /* 0x000000ffff137224 */ /* 0x000fe400078e0022 */
[----:B------:R-:W-:Y:S02]  /*293c0*/  IMAD.MOV.U32 R27, RZ, RZ, R26 ;  /* 0x000000ffff1b7224 */ /* 0x000fe400078e001a */
.L_x_17318:
[----:B------:R-:W-:Y:S05]  /*293d0*/  BSYNC B1 ;  /* 0x0000000000017941 */ /* 0x000fea0003800000 */
.L_x_17316:
        /* <DEDUP_REMOVED lines=9> */
.L_x_17320:
[----:B------:R-:W-:Y:S01]  /*29470*/  IMAD.MOV.U32 R26, RZ, RZ, R30 ;  /* 0x000000ffff1a7224 */ /* 0x000fe200078e001e */
[----:B------:R-:W-:Y:S01]  /*29480*/  MOV R30, R33 ;  /* 0x00000021001e7202 */ /* 0x000fe20000000f00 */
[----:B------:R-:W-:Y:S02]  /*29490*/  IMAD.MOV.U32 R32, RZ, RZ, R7 ;  /* 0x000000ffff207224 */ /* 0x000fe400078e0007 */
[----:B------:R-:W-:Y:S02]  /*294a0*/  IMAD.MOV.U32 R7, RZ, RZ, R6 ;  /* 0x000000ffff077224 */ /* 0x000fe400078e0006 */
.L_x_17321:
[----:B------:R-:W-:Y:S05]  /*294b0*/  BSYNC B1 ;  /* 0x0000000000017941 */ /* 0x000fea0003800000 */
.L_x_17319:
        /* <DEDUP_REMOVED lines=9> */
.L_x_17323:
[----:B------:R-:W-:Y:S02]  /*29550*/  IMAD.MOV.U32 R33, RZ, RZ, R26 ;  /* 0x000000ffff217224 */ /* 0x000fe400078e001a */
[----:B------:R-:W-:Y:S01]  /*29560*/  IMAD.MOV.U32 R6, RZ, RZ, R32 ;  /* 0x000000ffff067224 */ /* 0x000fe200078e0020 */
[----:B------:R-:W-:Y:S01]  /*29570*/  MOV R32, R5 ;  /* 0x0000000500207202 */ /* 0x000fe20000000f00 */
[----:B------:R-:W-:Y:S02]  /*29580*/  IMAD.MOV.U32 R26, RZ, RZ, R29 ;  /* 0x000000ffff1a7224 */ /* 0x000fe400078e001d */
.L_x_17324:
[----:B------:R-:W-:Y:S05]  /*29590*/  BSYNC B1 ;  /* 0x0000000000017941 */ /* 0x000fea0003800000 */
.L_x_17322:
        /* <DEDUP_REMOVED lines=9> */
.L_x_17326:
[----:B------:R-:W-:Y:S02]  /*29630*/  IMAD.MOV.U32 R5, RZ, RZ, R33 ;  /* 0x000000ffff057224 */ /* 0x000fe400078e0021 */
[----:B------:R-:W-:Y:S02]  /*29640*/  IMAD.MOV.U32 R29, RZ, RZ, R6 ;  /* 0x000000ffff1d7224 */ /* 0x000fe400078e0006 */
[----:B------:R-:W-:Y:S02]  /*29650*/  IMAD.MOV.U32 R33, RZ, RZ, R4 ;  /* 0x000000ffff217224 */ /* 0x000fe400078e0004 */
[----:B------:R-:W-:Y:S02]  /*29660*/  IMAD.MOV.U32 R6, RZ, RZ, R11 ;  /* 0x000000ffff067224 */ /* 0x000fe400078e000b */
.L_x_17327:
[----:B------:R-:W-:Y:S05]  /*29670*/  BSYNC B1 ;  /* 0x0000000000017941 */ /* 0x000fea0003800000 */
.L_x_17325:
        /* <DEDUP_REMOVED lines=9> */
.L_x_17329:
[----:B------:R-:W-:Y:S02]  /*29710*/  IMAD.MOV.U32 R4, RZ, RZ, R5 ;  /* 0x000000ffff047224 */ /* 0x000fe400078e0005 */
[----:B------:R-:W-:Y:S02]  /*29720*/  IMAD.MOV.U32 R11, RZ, RZ, R29 ;  /* 0x000000ffff0b7224 */ /* 0x000fe400078e001d */
[----:B------:R-:W-:Y:S02]  /*29730*/  IMAD.MOV.U32 R5, RZ, RZ, R28 ;  /* 0x000000ffff057224 */ /* 0x000fe400078e001c */
[----:B------:R-:W-:Y:S02]  /*29740*/  IMAD.MOV.U32 R29, RZ, RZ, R22 ;  /* 0x000000ffff1d7224 */ /* 0x000fe400078e0016 */
.L_x_17330:
[----:B------:R-:W-:Y:S05]  /*29750*/  BSYNC B1 ;  /* 0x0000000000017941 */ /* 0x000fea0003800000 */
.L_x_17328:
        /* <DEDUP_REMOVED lines=9> */
.L_x_17332:
[----:B------:R-:W-:Y:S02]  /*297f0*/  IMAD.MOV.U32 R22, RZ, RZ, R4 ;  /* 0x000000ffff167224 */ /* 0x000fe400078e0004 */
[----:B------:R-:W-:Y:S02]  /*29800*/  IMAD.MOV.U32 R28, RZ, RZ, R11 ;  /* 0x000000ffff1c7224 */ /* 0x000fe400078e000b */
[----:B------:R-:W-:Y:S02]  /*29810*/  IMAD.MOV.U32 R4, RZ, RZ, R9 ;  /* 0x000000ffff047224 */ /* 0x000fe400078e0009 */
[----:B------:R-:W-:Y:S02]  /*29820*/  IMAD.MOV.U32 R11, RZ, RZ, R10 ;  /* 0x000000ffff0b7224 */ /* 0x000fe400078e000a */
.L_x_17333:
[----:B------:R-:W-:Y:S05]  /*29830*/  BSYNC B1 ;  /* 0x0000000000017941 */ /* 0x000fea0003800000 */
.L_x_17331:
        /* <DEDUP_REMOVED lines=9> */
.L_x_17335:
[----:B------:R-:W-:Y:S01]  /*298d0*/  MOV R9, R22 ;  /* 0x0000001600097202 */ /* 0x000fe20000000f00 */
[----:B------:R-:W-:Y:S02]  /*298e0*/  IMAD.MOV.U32 R10, RZ, RZ, R28 ;  /* 0x000000ffff0a7224 */ /* 0x000fe400078e001c */
[----:B------:R-:W-:Y:S02]  /*298f0*/  IMAD.MOV.U32 R22, RZ, RZ, R31 ;  /* 0x000000ffff167224 */ /* 0x000fe400078e001f */
[----:B------:R-:W-:Y:S02]  /*29900*/  IMAD.MOV.U32 R28, RZ, RZ, R21 ;  /* 0x000000ffff1c7224 */ /* 0x000fe400078e0015 */
.L_x_17336:
[----:B------:R-:W-:Y:S05]  /*29910*/  BSYNC B1 ;  /* 0x0000000000017941 */ /* 0x000fea0003800000 */
.L_x_17334:
        /* <DEDUP_REMOVED lines=9> */
.L_x_17338:
[----:B------:R-:W-:Y:S01]  /*299b0*/  IMAD.MOV.U32 R21, RZ, RZ, R9 ;  /* 0x000000ffff157224 */ /* 0x000fe200078e0009 */
[----:B------:R-:W-:Y:S01]  /*299c0*/  MOV R31, R10 ;  /* 0x0000000a001f7202 */ /* 0x000fe20000000f00 */
[----:B------:R-:W-:Y:S02]  /*299d0*/  IMAD.MOV.U32 R9, RZ, RZ, R8 ;  /* 0x000000ffff097224 */ /* 0x000fe400078e0008 */
[----:B------:R-:W-:Y:S02]  /*299e0*/  IMAD.MOV.U32 R10, RZ, RZ, R15 ;  /* 0x000000ffff0a7224 */ /* 0x000fe400078e000f */
.L_x_17339:
[----:B------:R-:W-:Y:S05]  /*299f0*/  BSYNC B1 ;  /* 0x0000000000017941 */ /* 0x000fea0003800000 */
.L_x_17337:
        /* <DEDUP_REMOVED lines=9> */
.L_x_17341:
[----:B------:R-:W-:Y:S01]  /*29a90*/  IMAD.MOV.U32 R8, RZ, RZ, R21 ;  /* 0x000000ffff087224 */ /* 0x000fe200078e0015 */
[----:B------:R-:W-:Y:S01]  /*29aa0*/  MOV R21, R20 ;  /* 0x0000001400157202 */ /* 0x000fe20000000f00 */
[----:B------:R-:W-:Y:S02]  /*29ab0*/  IMAD.MOV.U32 R15, RZ, RZ, R31 ;  /* 0x000000ffff0f7224 */ /* 0x000fe400078e001f */
[----:B------:R-:W-:Y:S02]  /*29ac0*/  IMAD.MOV.U32 R31, RZ, RZ, R14 ;  /* 0x000000ffff1f7224 */ /* 0x000fe400078e000e */
.L_x_17342:
[----:B------:R-:W-:Y:S05]  /*29ad0*/  BSYNC B1 ;  /* 0x0000000000017941 */ /* 0x000fea0003800000 */
.L_x_17340:
        /* <DEDUP_REMOVED lines=9> */
.L_x_17344:
[----:B------:R-:W-:Y:S02]  /*29b70*/  IMAD.MOV.U32 R14, RZ, RZ, R8 ;  /* 0x000000ffff0e7224 */ /* 0x000fe400078e0008 */
[----:B------:R-:W-:Y:S01]  /*29b80*/  IMAD.MOV.U32 R20, RZ, RZ, R15 ;  /* 0x000000ffff147224 */ /* 0x000fe200078e000f */
[----:B------:R-:W-:Y:S01]  /*29b90*/  MOV R15, R24 ;  /* 0x00000018000f7202 */ /* 0x000fe20000000f00 */
[----:B------:R-:W-:Y:S02]  /*29ba0*/  IMAD.MOV.U32 R8, RZ, RZ, R13 ;  /* 0x000000ffff087224 */ /* 0x000fe400078e000d */
.L_x_17345:
[----:B------:R-:W-:Y:S05]  /*29bb0*/  BSYNC B1 ;  /* 0x0000000000017941 */ /* 0x000fea0003800000 */
.L_x_17343:
        /* <DEDUP_REMOVED lines=9> */
.L_x_17347:
[----:B------:R-:W-:Y:S02]  /*29c50*/  IMAD.MOV.U32 R13, RZ, RZ, R14 ;  /* 0x000000ffff0d7224 */ /* 0x000fe400078e000e */
[----:B------:R-:W-:Y:S02]  /*29c60*/  IMAD.MOV.U32 R24, RZ, RZ, R20 ;  /* 0x000000ffff187224 */ /* 0x000fe400078e0014 */
[----:B------:R-:W-:Y:S02]  /*29c70*/  IMAD.MOV.U32 R14, RZ, RZ, R23 ;  /* 0x000000ffff0e7224 */ /* 0x000fe400078e0017 */
[----:B------:R-:W-:Y:S02]  /*29c80*/  IMAD.MOV.U32 R20, RZ, RZ, R3 ;  /* 0x000000ffff147224 */ /* 0x000fe400078e0003 */
.L_x_17348:
[----:B------:R-:W-:Y:S05]  /*29c90*/  BSYNC B1 ;  /* 0x0000000000017941 */ /* 0x000fea0003800000 */
.L_x_17346:
        /* <DEDUP_REMOVED lines=9> */
.L_x_17350:
[----:B------:R-:W-:Y:S02]  /*29d30*/  IMAD.MOV.U32 R3, RZ, RZ, R13 ;  /* 0x000000ffff037224 */ /* 0x000fe400078e000d */
[----:B------:R-:W-:Y:S02]  /*29d40*/  IMAD.MOV.U32 R23, RZ, RZ, R24 ;  /* 0x000000ffff177224 */ /* 0x000fe400078e0018 */
[----:B------:R-:W-:Y:S02]  /*29d50*/  IMAD.MOV.U32 R13, RZ, RZ, R12 ;  /* 0x000000ffff0d7224 */ /* 0x000fe400078e000c */
[----:B------:R-:W-:Y:S02]  /*29d60*/  IMAD.MOV.U32 R24, RZ, RZ, R25 ;  /* 0x000000ffff187224 */ /* 0x000fe400078e0019 */
.L_x_17351:
[----:B------:R-:W-:Y:S05]  /*29d70*/  BSYNC B1 ;  /* 0x0000000000017941 */ /* 0x000fea0003800000 */
.L_x_17349:
        /* <DEDUP_REMOVED lines=9> */
.L_x_17353:
[----:B------:R-:W-:Y:S02]  /*29e10*/  IMAD.MOV.U32 R12, RZ, RZ, R3 ;  /* 0x000000ffff0c7224 */ /* 0x000fe400078e0003 */
[----:B------:R-:W-:Y:S02]  /*29e20*/  IMAD.MOV.U32 R25, RZ, RZ, R23 ;  /* 0x000000ffff197224 */ /* 0x000fe400078e0017 */
[----:B------:R-:W-:Y:S02]  /*29e30*/  IMAD.MOV.U32 R3, RZ, RZ, R18 ;  /* 0x000000ffff037224 */ /* 0x000fe400078e0012 */
[----:B------:R-:W-:Y:S02]  /*29e40*/  IMAD.MOV.U32 R23, RZ, RZ, R2 ;  /* 0x000000ffff177224 */ /* 0x000fe400078e0002 */
.L_x_17354:
[----:B------:R-:W-:Y:S05]  /*29e50*/  BSYNC B1 ;  /* 0x0000000000017941 */ /* 0x000fea0003800000 */
.L_x_17352:
        /* <DEDUP_REMOVED lines=16> */
.L_x_17356:
[----:B------:R-:W-:Y:S02]  /*29f60*/  IMAD.MOV.U32 R2, RZ, RZ, R16 ;  /* 0x000000ffff027224 */ /* 0x000fe400078e0010 */
[----:B------:R-:W-:Y:S02]  /*29f70*/  IMAD.MOV.U32 R18, RZ, RZ, R64 ;  /* 0x000000ffff127224 */ /* 0x000fe400078e0040 */
[----:B------:R-:W-:Y:S02]  /*29f80*/  IMAD.MOV.U32 R64, RZ, RZ, R17 ;  /* 0x000000ffff407224 */ /* 0x000fe400078e0011 */
[----:B------:R-:W-:Y:S02]  /*29f90*/  IMAD.MOV.U32 R16, RZ, RZ, R0 ;  /* 0x000000ffff107224 */ /* 0x000fe400078e0000 */
.L_x_17357:
[----:B------:R-:W-:Y:S05]  /*29fa0*/  BSYNC B1 ;  /* 0x0000000000017941 */ /* 0x000fea0003800000 */
.L_x_17355:
        /* <DEDUP_REMOVED lines=9> */
.L_x_17359:
[----:B------:R-:W-:Y:S02]  /*2a040*/  IMAD.MOV.U32 R0, RZ, RZ, R2 ;  /* 0x000000ffff007224 */ /* 0x000fe400078e0002 */
[----:B------:R-:W-:Y:S02]  /*2a050*/  IMAD.MOV.U32 R34, RZ, RZ, R18 ;  /* 0x000000ffff227224 */ /* 0x000fe400078e0012 */
[----:B------:R-:W-:Y:S02]  /*2a060*/  IMAD.MOV.U32 R2, RZ, RZ, R19 ;  /* 0x000000ffff027224 */ /* 0x000fe400078e0013 */
[----:B------:R-:W-:Y:S02]  /*2a070*/  IMAD.MOV.U32 R18, RZ, RZ, R27 ;  /* 0x000000ffff127224 */ /* 0x000fe400078e001b */
.L_x_17360:
[----:B------:R-:W-:Y:S05]  /*2a080*/  BSYNC B1 ;  /* 0x0000000000017941 */ /* 0x000fea0003800000 */
.L_x_17358:
        /* <DEDUP_REMOVED lines=9> */
.L_x_17362:
[----:B------:R-:W-:Y:S01]  /*2a120*/  MOV R17, R0 ;  /* 0x0000000000117202 */ /* 0x000fe20000000f00 */
[----:B------:R-:W-:Y:S02]  /*2a130*/  IMAD.MOV.U32 R19, RZ, RZ, R34 ;  /* 0x000000ffff137224 */ /* 0x000fe400078e0022 */
[----:B------:R-:W-:Y:S02]  /*2a140*/  IMAD.MOV.U32 R0, RZ, RZ, R30 ;  /* 0x000000ffff007224 */ /* 0x000fe400078e001e */
[----:B------:R-:W-:Y:S02]  /*2a150*/  IMAD.MOV.U32 R34, RZ, RZ, R7 ;  /* 0x000000ffff227224 */ /* 0x000fe400078e0007 */
.L_x_17363:
[----:B------:R-:W-:Y:S05]  /*2a160*/  BSYNC B1 ;  /* 0x0000000000017941 */ /* 0x000fea0003800000 */
.L_x_17361:
        /* <DEDUP_REMOVED lines=9> */
.L_x_17365:
[----:B------:R-:W-:Y:S01]  /*2a200*/  IMAD.MOV.U32 R30, RZ, RZ, R17 ;  /* 0x000000ffff1e7224 */ /* 0x000fe200078e0011 */
[----:B------:R-:W-:Y:S01]  /*2a210*/  MOV R27, R19 ;  /* 0x00000013001b7202 */ /* 0x000fe20000000f00 */
[----:B------:R-:W-:Y:S02]  /*2a220*/  IMAD.MOV.U32 R17, RZ, RZ, R26 ;  /* 0x000000ffff117224 */ /* 0x000fe400078e001a */
[----:B------:R-:W-:Y:S02]  /*2a230*/  IMAD.MOV.U32 R19, RZ, RZ, R32 ;  /* 0x000000ffff137224 */ /* 0x000fe400078e0020 */
.L_x_17366:
[----:B------:R-:W-:Y:S05]  /*2a240*/  BSYNC B1 ;  /* 0x0000000000017941 */ /* 0x000fea0003800000 */
.L_x_17364:
        /* <DEDUP_REMOVED lines=9> */
.L_x_17368:
[----:B------:R-:W-:Y:S01]  /*2a2e0*/  IMAD.MOV.U32 R26, RZ, RZ, R30 ;  /* 0x000000ffff1a7224 */ /* 0x000fe200078e001e */
[----:B------:R-:W-:Y:S01]  /*2a2f0*/  MOV R30, R33 ;  /* 0x00000021001e7202 */ /* 0x000fe20000000f00 */
[----:B------:R-:W-:Y:S02]  /*2a300*/  IMAD.MOV.U32 R32, RZ, RZ, R27 ;  /* 0x000000ffff207224 */ /* 0x000fe400078e001b */
[----:B------:R-:W-:Y:S02]  /*2a310*/  IMAD.MOV.U32 R27, RZ, RZ, R6 ;  /* 0x000000ffff1b7224 */ /* 0x000fe400078e0006 */
.L_x_17369:
[----:B------:R-:W-:Y:S05]  /*2a320*/  BSYNC B1 ;  /* 0x0000000000017941 */ /* 0x000fea0003800000 */
.L_x_17367:
        /* <DEDUP_REMOVED lines=9> */
.L_x_17371:
[----:B------:R-:W-:Y:S02]  /*2a3c0*/  IMAD.MOV.U32 R33, RZ, RZ, R26 ;  /* 0x000000ffff217224 */ /* 0x000fe400078e001a */
[----:B------:R-:W-:Y:S01]  /*2a3d0*/  IMAD.MOV.U32 R36, RZ, RZ, R32 ;  /* 0x000000ffff247224 */ /* 0x000fe200078e0020 */
[----:B------:R-:W-:Y:S01]  /*2a3e0*/  MOV R32, R29 ;  /* 0x0000001d00207202 */ /* 0x000fe20000000f00 */
[----:B------:R-:W-:Y:S02]  /*2a3f0*/  IMAD.MOV.U32 R26, RZ, RZ, R5 ;  /* 0x000000ffff1a7224 */ /* 0x000fe400078e0005 */
.L_x_17372:
[----:B------:R-:W-:Y:S05]  /*2a400*/  BSYNC B1 ;  /* 0x0000000000017941 */ /* 0x000fea0003800000 */
.L_x_17370:
        /* <DEDUP_REMOVED lines=9> */
.L_x_17374:
[----:B------:R-:W-:Y:S02]  /*2a4a0*/  IMAD.MOV.U32 R29, RZ, RZ, R33 ;  /* 0x000000ffff1d7224 */ /* 0x000fe400078e0021 */
[----:B------:R-:W-:Y:S02]  /*2a4b0*/  IMAD.MOV.U32 R35, RZ, RZ, R36 ;  /* 0x000000ffff237224 */ /* 0x000fe400078e0024 */
[----:B------:R-:W-:Y:S02]  /*2a4c0*/  IMAD.MOV.U32 R33, RZ, RZ, R4 ;  /* 0x000000ffff217224 */ /* 0x000fe400078e0004 */
[----:B------:R-:W-:Y:S02]  /*2a4d0*/  IMAD.MOV.U32 R36, RZ, RZ, R11 ;  /* 0x000000ffff247224 */ /* 0x000fe400078e000b */
.L_x_17375:
[----:B------:R-:W-:Y:S05]  /*2a4e0*/  BSYNC B1 ;  /* 0x0000000000017941 */ /* 0x000fea0003800000 */
.L_x_17373:
        /* <DEDUP_REMOVED lines=9> */
.L_x_17377:
[----:B------:R-:W-:Y:S02]  /*2a580*/  IMAD.MOV.U32 R38, RZ, RZ, R29 ;  /* 0x000000ffff267224 */ /* 0x000fe400078e001d */
[----:B------:R-:W-:Y:S02]  /*2a590*/  IMAD.MOV.U32 R39, RZ, RZ, R35 ;  /* 0x000000ffff277224 */ /* 0x000fe400078e0023 */
[----:B------:R-:W-:Y:S02]  /*2a5a0*/  IMAD.MOV.U32 R29, RZ, RZ, R22 ;  /* 0x000000ffff1d7224 */ /* 0x000fe400078e0016 */
[----:B------:R-:W-:Y:S02]  /*2a5b0*/  IMAD.MOV.U32 R35, RZ, RZ, R28 ;  /* 0x000000ffff237224 */ /* 0x000fe400078e001c */
.L_x_17378:
[----:B------:R-:W-:Y:S05]  /*2a5c0*/  BSYNC B1 ;  /* 0x0000000000017941 */ /* 0x000fea0003800000 */
.L_x_17376:
        /* <DEDUP_REMOVED lines=9> */
.L_x_17380:
[----:B------:R-:W-:Y:S02]  /*2a660*/  IMAD.MOV.U32 R28, RZ, RZ, R38 ;  /* 0x000000ffff1c7224 */ /* 0x000fe400078e0026 */
[----:B------:R-:W-:Y:S02]  /*2a670*/  IMAD.MOV.U32 R40, RZ, RZ, R39 ;  /* 0x000000ffff287224 */ /* 0x000fe400078e0027 */
[----:B------:R-:W-:Y:S02]  /*2a680*/  IMAD.MOV.U32 R38, RZ, RZ, R9 ;  /* 0x000000ffff267224 */ /* 0x000fe400078e0009 */
[----:B------:R-:W-:Y:S02]  /*2a690*/  IMAD.MOV.U32 R39, RZ, RZ, R10 ;  /* 0x000000ffff277224 */ /* 0x000fe400078e000a */
.L_x_17381:
[----:B------:R-:W-:Y:S05]  /*2a6a0*/  BSYNC B1 ;  /* 0x0000000000017941 */ /* 0x000fea0003800000 */
.L_x_17379:
        /* <DEDUP_REMOVED lines=9> */
.L_x_17383:
[----:B------:R-:W-:Y:S01]  /*2a740*/  MOV R41, R28 ;  /* 0x0000001c00297202 */ /* 0x000fe20000000f00 */
[----:B------:R-:W-:Y:S02]  /*2a750*/  IMAD.MOV.U32 R42, RZ, RZ, R40 ;  /* 0x000000ffff2a7224 */ /* 0x000fe400078e0028 */
[----:B------:R-:W-:Y:S02]  /*2a760*/  IMAD.MOV.U32 R28, RZ, RZ, R21 ;  /* 0x000000ffff1c7224 */ /* 0x000fe400078e0015 */
[----:B------:R-:W-:Y:S02]  /*2a770*/  IMAD.MOV.U32 R40, RZ, RZ, R31 ;  /* 0x000000ffff287224 */ /* 0x000fe400078e001f */
.L_x_17384:
[----:B------:R-:W-:Y:S05]  /*2a780*/  BSYNC B1 ;  /* 0x0000000000017941 */ /* 0x000fea0003800000 */
.L_x_17382:
        /* <DEDUP_REMOVED lines=9> */
.L_x_17386:
[----:B------:R-:W-:Y:S01]  /*2a820*/  IMAD.MOV.U32 R43, RZ, RZ, R41 ;  /* 0x000000ffff2b7224 */ /* 0x000fe200078e0029 */
[----:B------:R-:W-:Y:S01]  /*2a830*/  MOV R45, R42 ;  /* 0x0000002a002d7202 */ /* 0x000fe20000000f00 */
[----:B------:R-:W-:Y:S02]  /*2a840*/  IMAD.MOV.U32 R41, RZ, RZ, R8 ;  /* 0x000000ffff297224 */ /* 0x000fe400078e0008 */
[----:B------:R-:W-:Y:S02]  /*2a850*/  IMAD.MOV.U32 R42, RZ, RZ, R15 ;  /* 0x000000ffff2a7224 */ /* 0x000fe400078e000f */
.L_x_17387:
[----:B------:R-:W-:Y:S05]  /*2a860*/  BSYNC B1 ;  /* 0x0000000000017941 */ /* 0x000fea0003800000 */
.L_x_17385:
        /* <DEDUP_REMOVED lines=9> */
.L_x_17389:
[----:B------:R-:W-:Y:S01]  /*2a900*/  IMAD.MOV.U32 R44, RZ, RZ, R43 ;  /* 0x000000ffff2c7224 */ /* 0x000fe200078e002b */
[----:B------:R-:W-:Y:S01]  /*2a910*/  MOV R43, R14 ;  /* 0x0000000e002b7202 */ /* 0x000fe20000000f00 */
[----:B------:R-:W-:Y:S02]  /*2a920*/  IMAD.MOV.U32 R46, RZ, RZ, R45 ;  /* 0x000000ffff2e7224 */ /* 0x000fe400078e002d */
[----:B------:R-:W-:Y:S02]  /*2a930*/  IMAD.MOV.U32 R45, RZ, RZ, R20 ;  /* 0x000000ffff2d7224 */ /* 0x000fe400078e0014 */
.L_x_17390:
[----:B------:R-:W-:Y:S05]  /*2a940*/  BSYNC B1 ;  /* 0x0000000000017941 */ /* 0x000fea0003800000 */
.L_x_17388:
        /* <DEDUP_REMOVED lines=9> */
.L_x_17392:
[----:B------:R-:W-:Y:S02]  /*2a9e0*/  IMAD.MOV.U32 R47, RZ, RZ, R44 ;  /* 0x000000ffff2f7224 */ /* 0x000fe400078e002c */
[----:B------:R-:W-:Y:S01]  /*2a9f0*/  IMAD.MOV.U32 R48, RZ, RZ, R46 ;  /* 0x000000ffff307224 */ /* 0x000fe200078e002e */
[----:B------:R-:W-:Y:S01]  /*2aa00*/  MOV R46, R24 ;  /* 0x00000018002e7202 */ /* 0x000fe20000000f00 */
[----:B------:R-:W-:Y:S02]  /*2aa10*/  IMAD.MOV.U32 R44, RZ, RZ, R13 ;  /* 0x000000ffff2c7224 */ /* 0x000fe400078e000d */
.L_x_17393:
[----:B------:R-:W-:Y:S05]  /*2aa20*/  BSYNC B1 ;  /* 0x0000000000017941 */ /* 0x000fea0003800000 */
.L_x_17391:
        /* <DEDUP_REMOVED lines=9> */
.L_x_17395:
[----:B------:R-:W-:Y:S02]  /*2aac0*/  IMAD.MOV.U32 R49, RZ, RZ, R47 ;  /* 0x000000ffff317224 */ /* 0x000fe400078e002f */
[----:B------:R-:W-:Y:S02]  /*2aad0*/  IMAD.MOV.U32 R50, RZ, RZ, R48 ;  /* 0x000000ffff327224 */ /* 0x000fe400078e0030 */
[----:B------:R-:W-:Y:S02]  /*2aae0*/  IMAD.MOV.U32 R47, RZ, RZ, R3 ;  /* 0x000000ffff2f7224 */ /* 0x000fe400078e0003 */
[----:B------:R-:W-:Y:S02]  /*2aaf0*/  IMAD.MOV.U32 R48, RZ, RZ, R23 ;  /* 0x000000ffff307224 */ /* 0x000fe400078e0017 */
.L_x_17396:
[----:B------:R-:W-:Y:S05]  /*2ab00*/  BSYNC B1 ;  /* 0x0000000000017941 */ /* 0x000fea0003800000 */
.L_x_17394:
        /* <DEDUP_REMOVED lines=9> */
.L_x_17398:
[----:B------:R-:W-:Y:S02]  /*2aba0*/  IMAD.MOV.U32 R51, RZ, RZ, R49 ;  /* 0x000000ffff337224 */ /* 0x000fe400078e0031 */
[----:B------:R-:W-:Y:S02]  /*2abb0*/  IMAD.MOV.U32 R53, RZ, RZ, R50 ;  /* 0x000000ffff357224 */ /* 0x000fe400078e0032 */
[----:B------:R-:W-:Y:S02]  /*2abc0*/  IMAD.MOV.U32 R49, RZ, RZ, R12 ;  /* 0x000000ffff317224 */ /* 0x000fe400078e000c */
[----:B------:R-:W-:Y:S02]  /*2abd0*/  IMAD.MOV.U32 R50, RZ, RZ, R25 ;  /* 0x000000ffff327224 */ /* 0x000fe400078e0019 */
.L_x_17399:
[----:B------:R-:W-:Y:S05]  /*2abe0*/  BSYNC B1 ;  /* 0x0000000000017941 */ /* 0x000fea0003800000 */
.L_x_17397:
        /* <DEDUP_REMOVED lines=16> */
.L_x_17401:
[----:B------:R-:W-:Y:S02]  /*2acf0*/  IMAD.MOV.U32 R23, RZ, RZ, R16 ;  /* 0x000000ffff177224 */ /* 0x000fe400078e0010 */
[----:B------:R-:W-:Y:S02]  /*2ad00*/  IMAD.MOV.U32 R7, RZ, RZ, R64 ;  /* 0x000000ffff077224 */ /* 0x000fe400078e0040 */
[----:B------:R-:W-:Y:S02]  /*2ad10*/  IMAD.MOV.U32 R64, RZ, RZ, R18 ;  /* 0x000000ffff407224 */ /* 0x000fe400078e0012 */
[----:B------:R-:W-:Y:S02]  /*2ad20*/  IMAD.MOV.U32 R16, RZ, RZ, R2 ;  /* 0x000000ffff107224 */ /* 0x000fe400078e0002 */
.L_x_17402:
[----:B------:R-:W-:Y:S05]  /*2ad30*/  BSYNC B1 ;  /* 0x0000000000017941 */ /* 0x000fea0003800000 */
.L_x_17400:
        /* <DEDUP_REMOVED lines=9> */
.L_x_17404:
[----:B------:R-:W-:Y:S02]  /*2add0*/  IMAD.MOV.U32 R22, RZ, RZ, R23 ;  /* 0x000000ffff167224 */ /* 0x000fe400078e0017 */
[----:B------:R-:W-:Y:S02]  /*2ade0*/  IMAD.MOV.U32 R6, RZ, RZ, R7 ;  /* 0x000000ffff067224 */ /* 0x000fe400078e0007 */
[----:B------:R-:W-:Y:S02]  /*2adf0*/  IMAD.MOV.U32 R23, RZ, RZ, R0 ;  /* 0x000000ffff177224 */ /* 0x000fe400078e0000 */
[----:B------:R-:W-:Y:S02]  /*2ae00*/  IMAD.MOV.U32 R7, RZ, RZ, R34 ;  /* 0x000000ffff077224 */ /* 0x000fe400078e0022 */
.L_x_17405:
[----:B------:R-:W-:Y:S05]  /*2ae10*/  BSYNC B1 ;  /* 0x0000000000017941 */ /* 0x000fea0003800000 */
.L_x_17403:
        /* <DEDUP_REMOVED lines=9> */
.L_x_17407:
[----:B------:R-:W-:Y:S02]  /*2aeb0*/  IMAD.MOV.U32 R21, RZ, RZ, R22 ;  /* 0x000000ffff157224 */ /* 0x000fe400078e0016 */
[----:B------:R-:W-:Y:S02]  /*2aec0*/  IMAD.MOV.U32 R5, RZ, RZ, R6 ;  /* 0x000000ffff057224 */ /* 0x000fe400078e0006 */
[----:B------:R-:W-:Y:S02]  /*2aed0*/  IMAD.MOV.U32 R22, RZ, RZ, R17 ;  /* 0x000000ffff167224 */ /* 0x000fe400078e0011 */
[----:B------:R-:W-:Y:S02]  /*2aee0*/  IMAD.MOV.U32 R6, RZ, RZ, R19 ;  /* 0x000000ffff067224 */ /* 0x000fe400078e0013 */
.L_x_17408:
[----:B------:R-:W-:Y:S05]  /*2aef0*/  BSYNC B1 ;  /* 0x0000000000017941 */ /* 0x000fea0003800000 */
.L_x_17406:
        /* <DEDUP_REMOVED lines=9> */
.L_x_17410:
[----:B------:R-:W-:Y:S01]  /*2af90*/  MOV R20, R21 ;  /* 0x0000001500147202 */ /* 0x000fe20000000f00 */
[----:B------:R-:W-:Y:S02]  /*2afa0*/  IMAD.MOV.U32 R4, RZ, RZ, R5 ;  /* 0x000000ffff047224 */ /* 0x000fe400078e0005 */
[----:B------:R-:W-:Y:S02]  /*2afb0*/  IMAD.MOV.U32 R21, RZ, RZ, R30 ;  /* 0x000000ffff157224 */ /* 0x000fe400078e001e */
[----:B------:R-:W-:Y:S02]  /*2afc0*/  IMAD.MOV.U32 R5, RZ, RZ, R27 ;  /* 0x000000ffff057224 */ /* 0x000fe400078e001b */
.L_x_17411:
[----:B------:R-:W-:Y:S05]  /*2afd0*/  BSYNC B1 ;  /* 0x0000000000017941 */ /* 0x000fea0003800000 */
.L_x_17409:
        /* <DEDUP_REMOVED lines=9> */
.L_x_17413:
[----:B------:R-:W-:Y:S01]  /*2b070*/  IMAD.MOV.U32 R27, RZ, RZ, R20 ;  /* 0x000000ffff1b7224 */ /* 0x000fe200078e0014 */
[----:B------:R-:W-:Y:S01]  /*2b080*/  MOV R11, R4 ;  /* 0x00000004000b7202 */ /* 0x000fe20000000f00 */
[----:B------:R-:W-:Y:S02]  /*2b090*/  IMAD.MOV.U32 R20, RZ, RZ, R26 ;  /* 0x000000ffff147224 */ /* 0x000fe400078e001a */
[----:B------:R-:W-:Y:S02]  /*2b0a0*/  IMAD.MOV.U32 R4, RZ, RZ, R32 ;  /* 0x000000ffff047224 */ /* 0x000fe400078e0020 */
.L_x_17414:
[----:B------:R-:W-:Y:S05]  /*2b0b0*/  BSYNC B1 ;  /* 0x0000000000017941 */ /* 0x000fea0003800000 */
.L_x_17412:
        /* <DEDUP_REMOVED lines=9> */
.L_x_17416:
[----:B------:R-:W-:Y:S01]  /*2b150*/  IMAD.MOV.U32 R26, RZ, RZ, R27 ;  /* 0x000000ffff1a7224 */ /* 0x000fe200078e001b */
[----:B------:R-:W-:Y:S01]  /*2b160*/  MOV R27, R33 ;  /* 0x00000021001b7202 */ /* 0x000fe20000000f00 */
[----:B------:R-:W-:Y:S02]  /*2b170*/  IMAD.MOV.U32 R10, RZ, RZ, R11 ;  /* 0x000000ffff0a7224 */ /* 0x000fe400078e000b */
[----:B------:R-:W-:Y:S02]  /*2b180*/  IMAD.MOV.U32 R11, RZ, RZ, R36 ;  /* 0x000000ffff0b7224 */ /* 0x000fe400078e0024 */
.L_x_17417:
[----:B------:R-:W-:Y:S05]  /*2b190*/  BSYNC B1 ;  /* 0x0000000000017941 */ /* 0x000fea0003800000 */
.L_x_17415:
        /* <DEDUP_REMOVED lines=9> */
.L_x_17419:
[----:B------:R-:W-:Y:S02]  /*2b230*/  IMAD.MOV.U32 R25, RZ, RZ, R26 ;  /* 0x000000ffff197224 */ /* 0x000fe400078e001a */
[----:B------:R-:W-:Y:S01]  /*2b240*/  IMAD.MOV.U32 R9, RZ, RZ, R10 ;  /* 0x000000ffff097224 */ /* 0x000fe200078e000a */
[----:B------:R-:W-:Y:S01]  /*2b250*/  MOV R10, R35 ;  /* 0x00000023000a7202 */ /* 0x000fe20000000f00 */
[----:B------:R-:W-:Y:S02]  /*2b260*/  IMAD.MOV.U32 R26, RZ, RZ, R29 ;  /* 0x000000ffff1a7224 */ /* 0x000fe400078e001d */
.L_x_17420:
[----:B------:R-:W-:Y:S05]  /*2b270*/  BSYNC B1 ;  /* 0x0000000000017941 */ /* 0x000fea0003800000 */
.L_x_17418:
        /* <DEDUP_REMOVED lines=9> */
.L_x_17422:
[----:B------:R-:W-:Y:S02]  /*2b310*/  IMAD.MOV.U32 R24, RZ, RZ, R25 ;  /* 0x000000ffff187224 */ /* 0x000fe400078e0019 */
[----:B------:R-:W-:Y:S02]  /*2b320*/  IMAD.MOV.U32 R8, RZ, RZ, R9 ;  /* 0x000000ffff087224 */ /* 0x000fe400078e0009 */
[----:B------:R-:W-:Y:S02]  /*2b330*/  IMAD.MOV.U32 R25, RZ, RZ, R38 ;  /* 0x000000ffff197224 */ /* 0x000fe400078e0026 */
[----:B------:R-:W-:Y:S02]  /*2b340*/  IMAD.MOV.U32 R9, RZ, RZ, R39 ;  /* 0x000000ffff097224 */ /* 0x000fe400078e0027 */
.L_x_17423:
[----:B------:R-:W-:Y:S05]  /*2b350*/  BSYNC B1 ;  /* 0x0000000000017941 */ /* 0x000fea0003800000 */
.L_x_17421:
        /* <DEDUP_REMOVED lines=9> */
.L_x_17425:
[----:B------:R-:W-:Y:S02]  /*2b3f0*/  IMAD.MOV.U32 R31, RZ, RZ, R24 ;  /* 0x000000ffff1f7224 */ /* 0x000fe400078e0018 */
[----:B------:R-:W-:Y:S02]  /*2b400*/  IMAD.MOV.U32 R15, RZ, RZ, R8 ;  /* 0x000000ffff0f7224 */ /* 0x000fe400078e0008 */
[----:B------:R-:W-:Y:S02]  /*2b410*/  IMAD.MOV.U32 R24, RZ, RZ, R28 ;  /* 0x000000ffff187224 */ /* 0x000fe400078e001c */
[----:B------:R-:W-:Y:S02]  /*2b420*/  IMAD.MOV.U32 R8, RZ, RZ, R40 ;  /* 0x000000ffff087224 */ /* 0x000fe400078e0028 */
.L_x_17426:
[----:B------:R-:W-:Y:S05]  /*2b430*/  BSYNC B1 ;  /* 0x0000000000017941 */ /* 0x000fea0003800000 */
.L_x_17424:
        /* <DEDUP_REMOVED lines=9> */
.L_x_17428:
[----:B------:R-:W-:Y:S02]  /*2b4d0*/  IMAD.MOV.U32 R30, RZ, RZ, R31 ;  /* 0x000000ffff1e7224 */ /* 0x000fe400078e001f */
[----:B------:R-:W-:Y:S02]  /*2b4e0*/  IMAD.MOV.U32 R14, RZ, RZ, R15 ;  /* 0x000000ffff0e7224 */ /* 0x000fe400078e000f */
[----:B------:R-:W-:Y:S02]  /*2b4f0*/  IMAD.MOV.U32 R31, RZ, RZ, R41 ;  /* 0x000000ffff1f7224 */ /* 0x000fe400078e0029 */
[----:B------:R-:W-:Y:S02]  /*2b500*/  IMAD.MOV.U32 R15, RZ, RZ, R42 ;  /* 0x000000ffff0f7224 */ /* 0x000fe400078e002a */
.L_x_17429:
[----:B------:R-:W-:Y:S05]  /*2b510*/  BSYNC B1 ;  /* 0x0000000000017941 */ /* 0x000fea0003800000 */
.L_x_17427:
        /* <DEDUP_REMOVED lines=9> */
.L_x_17431:
[----:B------:R-:W-:Y:S01]  /*2b5b0*/  MOV R29, R30 ;  /* 0x0000001e001d7202 */ /* 0x000fe20000000f00 */
[----:B------:R-:W-:Y:S02]  /*2b5c0*/  IMAD.MOV.U32 R13, RZ, RZ, R14 ;  /* 0x000000ffff0d7224 */ /* 0x000fe400078e000e */
[----:B------:R-:W-:Y:S02]  /*2b5d0*/  IMAD.MOV.U32 R30, RZ, RZ, R43 ;  /* 0x000000ffff1e7224 */ /* 0x000fe400078e002b */
[----:B------:R-:W-:Y:S02]  /*2b5e0*/  IMAD.MOV.U32 R14, RZ, RZ, R45 ;  /* 0x000000ffff0e7224 */ /* 0x000fe400078e002d */
.L_x_17432:
[----:B------:R-:W-:Y:S05]  /*2b5f0*/  BSYNC B1 ;  /* 0x0000000000017941 */ /* 0x000fea0003800000 */
.L_x_17430:
        /* <DEDUP_REMOVED lines=9> */
.L_x_17434:
[----:B------:R-:W-:Y:S01]  /*2b690*/  IMAD.MOV.U32 R28, RZ, RZ, R29 ;  /* 0x000000ffff1c7224 */ /* 0x000fe200078e001d */
[----:B------:R-:W-:Y:S01]  /*2b6a0*/  MOV R12, R13 ;  /* 0x0000000d000c7202 */ /* 0x000fe20000000f00 */
[----:B------:R-:W-:Y:S02]  /*2b6b0*/  IMAD.MOV.U32 R29, RZ, RZ, R44 ;  /* 0x000000ffff1d7224 */ /* 0x000fe400078e002c */
[----:B------:R-:W-:Y:S02]  /*2b6c0*/  IMAD.MOV.U32 R13, RZ, RZ, R46 ;  /* 0x000000ffff0d7224 */ /* 0x000fe400078e002e */
.L_x_17435:
[----:B------:R-:W-:Y:S05]  /*2b6d0*/  BSYNC B1 ;  /* 0x0000000000017941 */ /* 0x000fea0003800000 */
.L_x_17433:
        /* <DEDUP_REMOVED lines=9> */
.L_x_17437:
[----:B------:R-:W-:Y:S01]  /*2b770*/  IMAD.MOV.U32 R3, RZ, RZ, R28 ;  /* 0x000000ffff037224 */ /* 0x000fe200078e001c */
[----:B------:R-:W-:Y:S01]  /*2b780*/  MOV R28, R47 ;  /* 0x0000002f001c7202 */ /* 0x000fe20000000f00 */
[----:B------:R-:W-:Y:S02]  /*2b790*/  IMAD.MOV.U32 R19, RZ, RZ, R12 ;  /* 0x000000ffff137224 */ /* 0x000fe400078e000c */
[----:B------:R-:W-:Y:S02]  /*2b7a0*/  IMAD.MOV.U32 R12, RZ, RZ, R48 ;  /* 0x000000ffff0c7224 */ /* 0x000fe400078e0030 */
.L_x_17438:
[----:B------:R-:W-:Y:S05]  /*2b7b0*/  BSYNC B1 ;  /* 0x0000000000017941 */ /* 0x000fea0003800000 */
.L_x_17436:
        /* <DEDUP_REMOVED lines=9> */
.L_x_17440:
[----:B------:R-:W-:Y:S02]  /*2b850*/  IMAD.MOV.U32 R2, RZ, RZ, R3 ;  /* 0x000000ffff027224 */ /* 0x000fe400078e0003 */
[----:B------:R-:W-:Y:S01]  /*2b860*/  IMAD.MOV.U32 R18, RZ, RZ, R19 ;  /* 0x000000ffff127224 */ /* 0x000fe200078e0013 */
[----:B------:R-:W-:Y:S01]  /*2b870*/  MOV R19, R50 ;  /* 0x0000003200137202 */ /* 0x000fe20000000f00 */
[----:B------:R-:W-:Y:S02]  /*2b880*/  IMAD.MOV.U32 R3, RZ, RZ, R49 ;  /* 0x000000ffff037224 */ /* 0x000fe400078e0031 */
.L_x_17441:
[----:B------:R-:W-:Y:S05]  /*2b890*/  BSYNC B1 ;  /* 0x0000000000017941 */ /* 0x000fea0003800000 */
.L_x_17439:
        /* <DEDUP_REMOVED lines=8> */
.L_x_17442:
[----:B------:R-:W-:Y:S02]  /*2b920*/  IMAD.MOV.U32 R0, RZ, RZ, R2 ;  /* 0x000000ffff007224 */ /* 0x000fe400078e0002 */
[----:B------:R-:W-:Y:S02]  /*2b930*/  IMAD.MOV.U32 R17, RZ, RZ, R18 ;  /* 0x000000ffff117224 */ /* 0x000fe400078e0012 */
[----:B------:R-:W-:Y:S02]  /*2b940*/  IMAD.MOV.U32 R2, RZ, RZ, R51 ;  /* 0x000000ffff027224 */ /* 0x000fe400078e0033 */
[----:B------:R-:W-:Y:S02]  /*2b950*/  IMAD.MOV.U32 R18, RZ, RZ, R53 ;  /* 0x000000ffff127224 */ /* 0x000fe400078e0035 */
.L_x_16724:
[----:B-1-34-:R-:W-:Y:S05]  /*2b960*/  BSYNC B0 ;  /* 0x0000000000007941 */ /* 0x01afea0003800000 */
.L_x_16723:
[----:B------:R-:W-:Y:S01]  /*2b970*/  ISETP.GT.AND P0, PT, R62, 0x17, PT ;  /* 0x000000173e00780c */ /* 0x000fe20003f04270 */
[----:B------:R1:W3:Y:S01]  /*2b980*/  SHFL.DOWN PT, R33, R0, 0x8, 0x1f ;  /* 0x09001f0000217f89 */ /* 0x0002e200000e0000 */
[----:B------:R-:W-:Y:S03]  /*2b990*/  BSSY B0, `(.L_x_17443) ;  /* 0x0000daf000007945 */ /* 0x000fe60003800000 */
[----:B------:R1:W4:Y:S04]  /*2b9a0*/  SHFL.DOWN PT, R56, R2, 0x8, 0x1f ;  /* 0x09001f0002387f89 */ /* 0x00032800000e0000 */
[----:B------:R1:W2:Y:S04]  /*2b9b0*/  SHFL.DOWN PT, R54, R3, 0x8, 0x1f ;  /* 0x09001f0003367f89 */ /* 0x0002a800000e0000 */
        /* <DEDUP_REMOVED lines=36> */
[----:B-1----:R-:W-:Y:S01]  /*2bc00*/  @!P0 MOV R64, R35 ;  /* 0x0000002300408202 */ /* 0x002fe20000000f00 */
        /* <DEDUP_REMOVED lines=9> */
.L_x_17446:
[----:B------:R-:W-:Y:S01]  /*2bca0*/  IMAD.MOV.U32 R35, RZ, RZ, R16 ;  /* 0x000000ffff237224 */ /* 0x000fe200078e0010 */
[----:B------:R-:W-:Y:S01]  /*2bcb0*/  MOV R16, R23 ;  /* 0x0000001700107202 */ /* 0x000fe20000000f00 */
[----:B------:R-:W-:Y:S02]  /*2bcc0*/  IMAD.MOV.U32 R33, RZ, RZ, R64 ;  /* 0x000000ffff217224 */ /* 0x000fe400078e0040 */
[----:B------:R-:W-:Y:S02]  /*2bcd0*/  IMAD.MOV.U32 R64, RZ, RZ, R7 ;  /* 0x000000ffff407224 */ /* 0x000fe400078e0007 */
.L_x_17447:
[----:B------:R-:W-:Y:S05]  /*2bce0*/  BSYNC B1 ;  /* 0x0000000000017941 */ /* 0x000fea0003800000 */
.L_x_17445:
        /* <DEDUP_REMOVED lines=9> */
.L_x_17449:
[----:B------:R-:W-:Y:S02]  /*2bd80*/  IMAD.MOV.U32 R60, RZ, RZ, R35 ;  /* 0x000000ffff3c7224 */ /* 0x000fe400078e0023 */
[----:B------:R-:W-:Y:S02]  /*2bd90*/  IMAD.MOV.U32 R58, RZ, RZ, R33 ;  /* 0x000000ffff3a7224 */ /* 0x000fe400078e0021 */
[----:B------:R-:W-:Y:S02]  /*2bda0*/  IMAD.MOV.U32 R35, RZ, RZ, R22 ;  /* 0x000000ffff237224 */ /* 0x000fe400078e0016 */
[----:B------:R-:W-:Y:S02]  /*2bdb0*/  IMAD.MOV.U32 R33, RZ, RZ, R6 ;  /* 0x000000ffff217224 */ /* 0x000fe400078e0006 */
.L_x_17450:
[----:B------:R-:W-:Y:S05]  /*2bdc0*/  BSYNC B1 ;  /* 0x0000000000017941 */ /* 0x000fea0003800000 */
.L_x_17448:
        /* <DEDUP_REMOVED lines=9> */
.L_x_17452:
[----:B------:R-:W-:Y:S02]  /*2be60*/  IMAD.MOV.U32 R23, RZ, RZ, R60 ;  /* 0x000000ffff177224 */ /* 0x000fe400078e003c */
[----:B------:R-:W-:Y:S02]  /*2be70*/  IMAD.MOV.U32 R7, RZ, RZ, R58 ;  /* 0x000000ffff077224 */ /* 0x000fe400078e003a */
[----:B------:R-:W-:Y:S02]  /*2be80*/  IMAD.MOV.U32 R60, RZ, RZ, R21 ;  /* 0x000000ffff3c7224 */ /* 0x000fe400078e0015 */
[----:B------:R-:W-:Y:S02]  /*2be90*/  IMAD.MOV.U32 R58, RZ, RZ, R5 ;  /* 0x000000ffff3a7224 */ /* 0x000fe400078e0005 */
.L_x_17453:
[----:B------:R-:W-:Y:S05]  /*2bea0*/  BSYNC B1 ;  /* 0x0000000000017941 */ /* 0x000fea0003800000 */
.L_x_17451:
        /* <DEDUP_REMOVED lines=9> */
.L_x_17455:
[----:B------:R-:W-:Y:S02]  /*2bf40*/  IMAD.MOV.U32 R22, RZ, RZ, R23 ;  /* 0x000000ffff167224 */ /* 0x000fe400078e0017 */
[----:B------:R-:W-:Y:S02]  /*2bf50*/  IMAD.MOV.U32 R6, RZ, RZ, R7 ;  /* 0x000000ffff067224 */ /* 0x000fe400078e0007 */
[----:B------:R-:W-:Y:S02]  /*2bf60*/  IMAD.MOV.U32 R23, RZ, RZ, R20 ;  /* 0x000000ffff177224 */ /* 0x000fe400078e0014 */
[----:B------:R-:W-:Y:S02]  /*2bf70*/  IMAD.MOV.U32 R7, RZ, RZ, R4 ;  /* 0x000000ffff077224 */ /* 0x000fe400078e0004 */
.L_x_17456:
[----:B------:R-:W-:Y:S05]  /*2bf80*/  BSYNC B1 ;  /* 0x0000000000017941 */ /* 0x000fea0003800000 */
.L_x_17454:
        /* <DEDUP_REMOVED lines=9> */
.L_x_17458:
[----:B------:R-:W-:Y:S01]  /*2c020*/  MOV R21, R22 ;  /* 0x0000001600157202 */ /* 0x000fe20000000f00 */
[----:B------:R-:W-:Y:S02]  /*2c030*/  IMAD.MOV.U32 R5, RZ, RZ, R6 ;  /* 0x000000ffff057224 */ /* 0x000fe400078e0006 */
[----:B------:R-:W-:Y:S02]  /*2c040*/  IMAD.MOV.U32 R22, RZ, RZ, R27 ;  /* 0x000000ffff167224 */ /* 0x000fe400078e001b */
[----:B------:R-:W-:Y:S02]  /*2c050*/  IMAD.MOV.U32 R6, RZ, RZ, R11 ;  /* 0x000000ffff067224 */ /* 0x000fe400078e000b */
.L_x_17459:
[----:B------:R-:W-:Y:S05]  /*2c060*/  BSYNC B1 ;  /* 0x0000000000017941 */ /* 0x000fea0003800000 */
.L_x_17457:
        /* <DEDUP_REMOVED lines=9> */
.L_x_17461:
[----:B------:R-:W-:Y:S01]  /*2c100*/  IMAD.MOV.U32 R20, RZ, RZ, R21 ;  /* 0x000000ffff147224 */ /* 0x000fe200078e0015 */
[----:B------:R-:W-:Y:S01]  /*2c110*/  MOV R4, R5 ;  /* 0x0000000500047202 */ /* 0x000fe20000000f00 */
[----:B------:R-:W-:Y:S02]  /*2c120*/  IMAD.MOV.U32 R21, RZ, RZ, R26 ;  /* 0x000000ffff157224 */ /* 0x000fe400078e001a */
[----:B------:R-:W-:Y:S02]  /*2c130*/  IMAD.MOV.U32 R5, RZ, RZ, R10 ;  /* 0x000000ffff057224 */ /* 0x000fe400078e000a */
.L_x_17462:
[----:B------:R-:W-:Y:S05]  /*2c140*/  BSYNC B1 ;  /* 0x0000000000017941 */ /* 0x000fea0003800000 */
.L_x_17460:
        /* <DEDUP_REMOVED lines=9> */
.L_x_17464:
[----:B------:R-:W-:Y:S01]  /*2c1e0*/  IMAD.MOV.U32 R27, RZ, RZ, R20 ;  /* 0x000000ffff1b7224 */ /* 0x000fe200078e0014 */
[----:B------:R-:W-:Y:S01]  /*2c1f0*/  MOV R20, R25 ;  /* 0x0000001900147202 */ /* 0x000fe20000000f00 */
[----:B------:R-:W-:Y:S02]  /*2c200*/  IMAD.MOV.U32 R11, RZ, RZ, R4 ;  /* 0x000000ffff0b7224 */ /* 0x000fe400078e0004 */
[----:B------:R-:W-:Y:S02]  /*2c210*/  IMAD.MOV.U32 R4, RZ, RZ, R9 ;  /* 0x000000ffff047224 */ /* 0x000fe400078e0009 */
.L_x_17465:
[----:B------:R-:W-:Y:S05]  /*2c220*/  BSYNC B1 ;  /* 0x0000000000017941 */ /* 0x000fea0003800000 */
.L_x_17463:
        /* <DEDUP_REMOVED lines=9> */
.L_x_17467:
[----:B------:R-:W-:Y:S02]  /*2c2c0*/  IMAD.MOV.U32 R26, RZ, RZ, R27 ;  /* 0x000000ffff1a7224 */ /* 0x000fe400078e001b */
[----:B------:R-:W-:Y:S01]  /*2c2d0*/  IMAD.MOV.U32 R10, RZ, RZ, R11 ;  /* 0x000000ffff0a7224 */ /* 0x000fe200078e000b */
[----:B------:R-:W-:Y:S01]  /*2c2e0*/  MOV R11, R8 ;  /* 0x00000008000b7202 */ /* 0x000fe20000000f00 */
[----:B------:R-:W-:Y:S02]  /*2c2f0*/  IMAD.MOV.U32 R27, RZ, RZ, R24 ;  /* 0x000000ffff1b7224 */ /* 0x000fe400078e0018 */
.L_x_17468:
[----:B------:R-:W-:Y:S05]  /*2c300*/  BSYNC B1 ;  /* 0x0000000000017941 */ /* 0x000fea0003800000 */
.L_x_17466:
        /* <DEDUP_REMOVED lines=9> */
.L_x_17470:
[----:B------:R-:W-:Y:S02]  /*2c3a0*/  IMAD.MOV.U32 R25, RZ, RZ, R26 ;  /* 0x000000ffff197224 */ /* 0x000fe400078e001a */
[----:B------:R-:W-:Y:S02]  /*2c3b0*/  IMAD.MOV.U32 R9, RZ, RZ, R10 ;  /* 0x000000ffff097224 */ /* 0x000fe400078e000a */
[----:B------:R-:W-:Y:S02]  /*2c3c0*/  IMAD.MOV.U32 R26, RZ, RZ, R31 ;  /* 0x000000ffff1a7224 */ /* 0x000fe400078e001f */
[----:B------:R-:W-:Y:S02]  /*2c3d0*/  IMAD.MOV.U32 R10, RZ, RZ, R15 ;  /* 0x000000ffff0a7224 */ /* 0x000fe400078e000f */
.L_x_17471:
[----:B------:R-:W-:Y:S05]  /*2c3e0*/  BSYNC B1 ;  /* 0x0000000000017941 */ /* 0x000fea0003800000 */
.L_x_17469:
        /* <DEDUP_REMOVED lines=9> */
.L_x_17473:
[----:B------:R-:W-:Y:S02]  /*2c480*/  IMAD.MOV.U32 R24, RZ, RZ, R25 ;  /* 0x000000ffff187224 */ /* 0x000fe400078e0019 */
[----:B------:R-:W-:Y:S02]  /*2c490*/  IMAD.MOV.U32 R8, RZ, RZ, R9 ;  /* 0x000000ffff087224 */ /* 0x000fe400078e0009 */
[----:B------:R-:W-:Y:S02]  /*2c4a0*/  IMAD.MOV.U32 R25, RZ, RZ, R30 ;  /* 0x000000ffff197224 */ /* 0x000fe400078e001e */
[----:B------:R-:W-:Y:S02]  /*2c4b0*/  IMAD.MOV.U32 R9, RZ, RZ, R14 ;  /* 0x000000ffff097224 */ /* 0x000fe400078e000e */
.L_x_17474:
[----:B------:R-:W-:Y:S05]  /*2c4c0*/  BSYNC B1 ;  /* 0x0000000000017941 */ /* 0x000fea0003800000 */
.L_x_17472:
        /* <DEDUP_REMOVED lines=9> */
.L_x_17476:
[----:B------:R-:W-:Y:S02]  /*2c560*/  IMAD.MOV.U32 R31, RZ, RZ, R24 ;  /* 0x000000ffff1f7224 */ /* 0x000fe400078e0018 */
[----:B------:R-:W-:Y:S02]  /*2c570*/  IMAD.MOV.U32 R15, RZ, RZ, R8 ;  /* 0x000000ffff0f7224 */ /* 0x000fe400078e0008 */
[----:B------:R-:W-:Y:S02]  /*2c580*/  IMAD.MOV.U32 R24, RZ, RZ, R29 ;  /* 0x000000ffff187224 */ /* 0x000fe400078e001d */
[----:B------:R-:W-:Y:S02]  /*2c590*/  IMAD.MOV.U32 R8, RZ, RZ, R13 ;  /* 0x000000ffff087224 */ /* 0x000fe400078e000d */
.L_x_17477:
[----:B------:R-:W-:Y:S05]  /*2c5a0*/  BSYNC B1 ;  /* 0x0000000000017941 */ /* 0x000fea0003800000 */
.L_x_17475:
        /* <DEDUP_REMOVED lines=9> */
.L_x_17479:
[----:B------:R-:W-:Y:S01]  /*2c640*/  MOV R30, R31 ;  /* 0x0000001f001e7202 */ /* 0x000fe20000000f00 */
[----:B------:R-:W-:Y:S02]  /*2c650*/  IMAD.MOV.U32 R14, RZ, RZ, R15 ;  /* 0x000000ffff0e7224 */ /* 0x000fe400078e000f */
[----:B------:R-:W-:Y:S02]  /*2c660*/  IMAD.MOV.U32 R31, RZ, RZ, R28 ;  /* 0x000000ffff1f7224 */ /* 0x000fe400078e001c */
[----:B------:R-:W-:Y:S02]  /*2c670*/  IMAD.MOV.U32 R15, RZ, RZ, R12 ;  /* 0x000000ffff0f7224 */ /* 0x000fe400078e000c */
.L_x_17480:
[----:B------:R-:W-:Y:S05]  /*2c680*/  BSYNC B1 ;  /* 0x0000000000017941 */ /* 0x000fea0003800000 */
.L_x_17478:
        /* <DEDUP_REMOVED lines=9> */
.L_x_17482:
[----:B------:R-:W-:Y:S01]  /*2c720*/  IMAD.MOV.U32 R29, RZ, RZ, R30 ;  /* 0x000000ffff1d7224 */ /* 0x000fe200078e001e */
[----:B------:R-:W-:Y:S01]  /*2c730*/  MOV R13, R14 ;  /* 0x0000000e000d7202 */ /* 0x000fe20000000f00 */
[----:B------:R-:W-:Y:S02]  /*2c740*/  IMAD.MOV.U32 R14, RZ, RZ, R19 ;  /* 0x000000ffff0e7224 */ /* 0x000fe400078e0013 */
[----:B------:R-:W-:Y:S02]  /*2c750*/  IMAD.MOV.U32 R30, RZ, RZ, R3 ;  /* 0x000000ffff1e7224 */ /* 0x000fe400078e0003 */
.L_x_17483:
[----:B------:R-:W-:Y:S05]  /*2c760*/  BSYNC B1 ;  /* 0x0000000000017941 */ /* 0x000fea0003800000 */
.L_x_17481:
        /* <DEDUP_REMOVED lines=9> */
.L_x_17485:
[----:B------:R-:W-:Y:S01]  /*2c800*/  IMAD.MOV.U32 R3, RZ, RZ, R29 ;  /* 0x000000ffff037224 */ /* 0x000fe200078e001d */
[----:B------:R-:W-:Y:S01]  /*2c810*/  MOV R29, R2 ;  /* 0x00000002001d7202 */ /* 0x000fe20000000f00 */
[----:B------:R-:W-:Y:S02]  /*2c820*/  IMAD.MOV.U32 R12, RZ, RZ, R13 ;  /* 0x000000ffff0c7224 */ /* 0x000fe400078e000d */
[----:B------:R-:W-:Y:S02]  /*2c830*/  IMAD.MOV.U32 R13, RZ, RZ, R18 ;  /* 0x000000ffff0d7224 */ /* 0x000fe400078e0012 */
.L_x_17486:
[----:B------:R-:W-:Y:S05]  /*2c840*/  BSYNC B1 ;  /* 0x0000000000017941 */ /* 0x000fea0003800000 */
.L_x_17484:
        /* <DEDUP_REMOVED lines=9> */
.L_x_17488:
[----:B------:R-:W-:Y:S01]  /*2c8e0*/  IMAD.MOV.U32 R18, RZ, RZ, R3 ;  /* 0x000000ffff127224 */ /* 0x000fe200078e0003 */
[----:B------:R-:W-:Y:S01]  /*2c8f0*/  MOV R3, R0 ;  /* 0x0000000000037202 */ /* 0x000fe20000000f00 */
[----:B------:R-:W-:Y:S02]  /*2c900*/  IMAD.MOV.U32 R2, RZ, RZ, R12 ;  /* 0x000000ffff027224 */ /* 0x000fe400078e000c */
[----:B------:R-:W-:Y:S02]  /*2c910*/  IMAD.MOV.U32 R12, RZ, RZ, R17 ;  /* 0x000000ffff0c7224 */ /* 0x000fe400078e0011 */
.L_x_17489:
[----:B------:R-:W-:Y:S05]  /*2c920*/  BSYNC B1 ;  /* 0x0000000000017941 */ /* 0x000fea0003800000 */
.L_x_17487:
        /* <DEDUP_REMOVED lines=16> */
.L_x_17491:
[----:B------:R-:W-:Y:S02]  /*2ca30*/  IMAD.MOV.U32 R19, RZ, RZ, R16 ;  /* 0x000000ffff137224 */ /* 0x000fe400078e0010 */
[----:B------:R-:W-:Y:S01]  /*2ca40*/  IMAD.MOV.U32 R17, RZ, RZ, R64 ;  /* 0x000000ffff117224 */ /* 0x000fe200078e0040 */
[----:B------:R-:W-:Y:S01]  /*2ca50*/  MOV R64, R33 ;  /* 0x0000002100407202 */ /* 0x000fe20000000f00 */
[----:B------:R-:W-:Y:S02]  /*2ca60*/  IMAD.MOV.U32 R16, RZ, RZ, R35 ;  /* 0x000000ffff107224 */ /* 0x000fe400078e0023 */
.L_x_17492:
[----:B------:R-:W-:Y:S05]  /*2ca70*/  BSYNC B1 ;  /* 0x0000000000017941 */ /* 0x000fea0003800000 */
.L_x_17490:
        /* <DEDUP_REMOVED lines=9> */
.L_x_17494:
[----:B------:R-:W-:Y:S02]  /*2cb10*/  IMAD.MOV.U32 R28, RZ, RZ, R19 ;  /* 0x000000ffff1c7224 */ /* 0x000fe400078e0013 */
[----:B------:R-:W-:Y:S01]  /*2cb20*/  IMAD.MOV.U32 R0, RZ, RZ, R17 ;  /* 0x000000ffff007224 */ /* 0x000fe200078e0011 */
[----:B------:R-:W-:Y:S01]  /*2cb30*/  MOV R17, R58 ;  /* 0x0000003a00117202 */ /* 0x000fe20000000f00 */
[----:B------:R-:W-:Y:S02]  /*2cb40*/  IMAD.MOV.U32 R19, RZ, RZ, R60 ;  /* 0x000000ffff137224 */ /* 0x000fe400078e003c */
.L_x_17495:
[----:B------:R-:W-:Y:S05]  /*2cb50*/  BSYNC B1 ;  /* 0x0000000000017941 */ /* 0x000fea0003800000 */
.L_x_17493:
        /* <DEDUP_REMOVED lines=9> */
.L_x_17497:
[----:B------:R-:W-:Y:S02]  /*2cbf0*/  IMAD.MOV.U32 R35, RZ, RZ, R28 ;  /* 0x000000ffff237224 */ /* 0x000fe400078e001c */
[----:B------:R-:W-:Y:S02]  /*2cc00*/  IMAD.MOV.U32 R33, RZ, RZ, R0 ;  /* 0x000000ffff217224 */ /* 0x000fe400078e0000 */
[----:B------:R-:W-:Y:S02]  /*2cc10*/  IMAD.MOV.U32 R28, RZ, RZ, R23 ;  /* 0x000000ffff1c7224 */ /* 0x000fe400078e0017 */
[----:B------:R-:W-:Y:S02]  /*2cc20*/  IMAD.MOV.U32 R0, RZ, RZ, R7 ;  /* 0x000000ffff007224 */ /* 0x000fe400078e0007 */
.L_x_17498:
[----:B------:R-:W-:Y:S05]  /*2cc30*/  BSYNC B1 ;  /* 0x0000000000017941 */ /* 0x000fea0003800000 */
.L_x_17496:
        /* <DEDUP_REMOVED lines=9> */
.L_x_17500:
[----:B------:R-:W-:Y:S02]  /*2ccd0*/  IMAD.MOV.U32 R58, RZ, RZ, R35 ;  /* 0x000000ffff3a7224 */ /* 0x000fe400078e0023 */
[----:B------:R-:W-:Y:S02]  /*2cce0*/  IMAD.MOV.U32 R56, RZ, RZ, R33 ;  /* 0x000000ffff387224 */ /* 0x000fe400078e0021 */
[----:B------:R-:W-:Y:S02]  /*2ccf0*/  IMAD.MOV.U32 R35, RZ, RZ, R22 ;  /* 0x000000ffff237224 */ /* 0x000fe400078e0016 */
[----:B------:R-:W-:Y:S02]  /*2cd00*/  IMAD.MOV.U32 R33, RZ, RZ, R6 ;  /* 0x000000ffff217224 */ /* 0x000fe400078e0006 */
.L_x_17501:
[----:B------:R-:W-:Y:S05]  /*2cd10*/  BSYNC B1 ;  /* 0x0000000000017941 */ /* 0x000fea0003800000 */
.L_x_17499:
        /* <DEDUP_REMOVED lines=9> */
.L_x_17503:
[----:B------:R-:W-:Y:S02]  /*2cdb0*/  IMAD.MOV.U32 R23, RZ, RZ, R58 ;  /* 0x000000ffff177224 */ /* 0x000fe400078e003a */
[----:B------:R-:W-:Y:S02]  /*2cdc0*/  IMAD.MOV.U32 R7, RZ, RZ, R56 ;  /* 0x000000ffff077224 */ /* 0x000fe400078e0038 */
[----:B------:R-:W-:Y:S02]  /*2cdd0*/  IMAD.MOV.U32 R58, RZ, RZ, R21 ;  /* 0x000000ffff3a7224 */ /* 0x000fe400078e0015 */
[----:B------:R-:W-:Y:S02]  /*2cde0*/  IMAD.MOV.U32 R56, RZ, RZ, R5 ;  /* 0x000000ffff387224 */ /* 0x000fe400078e0005 */
.L_x_17504:
[----:B------:R-:W-:Y:S05]  /*2cdf0*/  BSYNC B1 ;  /* 0x0000000000017941 */ /* 0x000fea0003800000 */
.L_x_17502:
        /* <DEDUP_REMOVED lines=9> */
.L_x_17506:
[----:B------:R-:W-:Y:S01]  /*2ce90*/  MOV R22, R23 ;  /* 0x0000001700167202 */ /* 0x000fe20000000f00 */
[----:B------:R-:W-:Y:S02]  /*2cea0*/  IMAD.MOV.U32 R6, RZ, RZ, R7 ;  /* 0x000000ffff067224 */ /* 0x000fe400078e0007 */
[----:B------:R-:W-:Y:S02]  /*2ceb0*/  IMAD.MOV.U32 R23, RZ, RZ, R20 ;  /* 0x000000ffff177224 */ /* 0x000fe400078e0014 */
[----:B------:R-:W-:Y:S02]  /*2cec0*/  IMAD.MOV.U32 R7, RZ, RZ, R4 ;  /* 0x000000ffff077224 */ /* 0x000fe400078e0004 */
.L_x_17507:
[----:B------:R-:W-:Y:S05]  /*2ced0*/  BSYNC B1 ;  /* 0x0000000000017941 */ /* 0x000fea0003800000 */
.L_x_17505:
        /* <DEDUP_REMOVED lines=9> */
.L_x_17509:
[----:B------:R-:W-:Y:S01]  /*2cf70*/  IMAD.MOV.U32 R21, RZ, RZ, R22 ;  /* 0x000000ffff157224 */ /* 0x000fe200078e0016 */
[----:B------:R-:W-:Y:S01]  /*2cf80*/  MOV R5, R6 ;  /* 0x0000000600057202 */ /* 0x000fe20000000f00 */
[----:B------:R-:W-:Y:S02]  /*2cf90*/  IMAD.MOV.U32 R22, RZ, RZ, R27 ;  /* 0x000000ffff167224 */ /* 0x000fe400078e001b */
[----:B------:R-:W-:Y:S02]  /*2cfa0*/  IMAD.MOV.U32 R6, RZ, RZ, R11 ;  /* 0x000000ffff067224 */ /* 0x000fe400078e000b */
.L_x_17510:
[----:B------:R-:W-:Y:S05]  /*2cfb0*/  BSYNC B1 ;  /* 0x0000000000017941 */ /* 0x000fea0003800000 */
.L_x_17508:
        /* <DEDUP_REMOVED lines=9> */
.L_x_17512:
[----:B------:R-:W-:Y:S01]  /*2d050*/  IMAD.MOV.U32 R20, RZ, RZ, R21 ;  /* 0x000000ffff147224 */ /* 0x000fe200078e0015 */
[----:B------:R-:W-:Y:S01]  /*2d060*/  MOV R21, R26 ;  /* 0x0000001a00157202 */ /* 0x000fe20000000f00 */
[----:B------:R-:W-:Y:S02]  /*2d070*/  IMAD.MOV.U32 R4, RZ, RZ, R5 ;  /* 0x000000ffff047224 */ /* 0x000fe400078e0005 */
[----:B------:R-:W-:Y:S02]  /*2d080*/  IMAD.MOV.U32 R5, RZ, RZ, R10 ;  /* 0x000000ffff057224 */ /* 0x000fe400078e000a */
.L_x_17513:
[----:B------:R-:W-:Y:S05]  /*2d090*/  BSYNC B1 ;  /* 0x0000000000017941 */ /* 0x000fea0003800000 */
.L_x_17511:
        /* <DEDUP_REMOVED lines=9> */
.L_x_17515:
[----:B------:R-:W-:Y:S02]  /*2d130*/  IMAD.MOV.U32 R27, RZ, RZ, R20 ;  /* 0x000000ffff1b7224 */ /* 0x000fe400078e0014 */
[----:B------:R-:W-:Y:S01]  /*2d140*/  IMAD.MOV.U32 R11, RZ, RZ, R4 ;  /* 0x000000ffff0b7224 */ /* 0x000fe200078e0004 */
[----:B------:R-:W-:Y:S01]  /*2d150*/  MOV R4, R9 ;  /* 0x0000000900047202 */ /* 0x000fe20000000f00 */
[----:B------:R-:W-:Y:S02]  /*2d160*/  IMAD.MOV.U32 R20, RZ, RZ, R25 ;  /* 0x000000ffff147224 */ /* 0x000fe400078e0019 */
.L_x_17516:
[----:B------:R-:W-:Y:S05]  /*2d170*/  BSYNC B1 ;  /* 0x0000000000017941 */ /* 0x000fea0003800000 */
.L_x_17514:
        /* <DEDUP_REMOVED lines=9> */
.L_x_17518:
[----:B------:R-:W-:Y:S02]  /*2d210*/  IMAD.MOV.U32 R26, RZ, RZ, R27 ;  /* 0x000000ffff1a7224 */ /* 0x000fe400078e001b */
[----:B------:R-:W-:Y:S02]  /*2d220*/  IMAD.MOV.U32 R10, RZ, RZ, R11 ;  /* 0x000000ffff0a7224 */ /* 0x000fe400078e000b */
[----:B------:R-:W-:Y:S02]  /*2d230*/  IMAD.MOV.U32 R27, RZ, RZ, R24 ;  /* 0x000000ffff1b7224 */ /* 0x000fe400078e0018 */
[----:B------:R-:W-:Y:S02]  /*2d240*/  IMAD.MOV.U32 R11, RZ, RZ, R8 ;  /* 0x000000ffff0b7224 */ /* 0x000fe400078e0008 */
.L_x_17519:
[----:B------:R-:W-:Y:S05]  /*2d250*/  BSYNC B1 ;  /* 0x0000000000017941 */ /* 0x000fea0003800000 */
.L_x_17517:
        /* <DEDUP_REMOVED lines=9> */
.L_x_17521:
[----:B------:R-:W-:Y:S02]  /*2d2f0*/  IMAD.MOV.U32 R25, RZ, RZ, R26 ;  /* 0x000000ffff197224 */ /* 0x000fe400078e001a */
[----:B------:R-:W-:Y:S02]  /*2d300*/  IMAD.MOV.U32 R9, RZ, RZ, R10 ;  /* 0x000000ffff097224 */ /* 0x000fe400078e000a */
[----:B------:R-:W-:Y:S02]  /*2d310*/  IMAD.MOV.U32 R26, RZ, RZ, R31 ;  /* 0x000000ffff1a7224 */ /* 0x000fe400078e001f */
[----:B------:R-:W-:Y:S02]  /*2d320*/  IMAD.MOV.U32 R10, RZ, RZ, R15 ;  /* 0x000000ffff0a7224 */ /* 0x000fe400078e000f */
.L_x_17522:
[----:B------:R-:W-:Y:S05]  /*2d330*/  BSYNC B1 ;  /* 0x0000000000017941 */ /* 0x000fea0003800000 */
.L_x_17520:
        /* <DEDUP_REMOVED lines=9> */
.L_x_17524:
[----:B------:R-:W-:Y:S02]  /*2d3d0*/  IMAD.MOV.U32 R24, RZ, RZ, R25 ;  /* 0x000000ffff187224 */ /* 0x000fe400078e0019 */
[----:B------:R-:W-:Y:S02]  /*2d3e0*/  IMAD.MOV.U32 R8, RZ, RZ, R9 ;  /* 0x000000ffff087224 */ /* 0x000fe400078e0009 */
[----:B------:R-:W-:Y:S02]  /*2d3f0*/  IMAD.MOV.U32 R25, RZ, RZ, R30 ;  /* 0x000000ffff197224 */ /* 0x000fe400078e001e */
[----:B------:R-:W-:Y:S02]  /*2d400*/  IMAD.MOV.U32 R9, RZ, RZ, R14 ;  /* 0x000000ffff097224 */ /* 0x000fe400078e000e */
.L_x_17525:
[----:B------:R-:W-:Y:S05]  /*2d410*/  BSYNC B1 ;  /* 0x0000000000017941 */ /* 0x000fea0003800000 */
.L_x_17523:
        /* <DEDUP_REMOVED lines=9> */
.L_x_17527:
[----:B------:R-:W-:Y:S01]  /*2d4b0*/  MOV R14, R24 ;  /* 0x00000018000e7202 */ /* 0x000fe20000000f00 */
[----:B------:R-:W-:Y:S02]  /*2d4c0*/  IMAD.MOV.U32 R15, RZ, RZ, R8 ;  /* 0x000000ffff0f7224 */ /* 0x000fe400078e0008 */
[----:B------:R-:W-:Y:S02]  /*2d4d0*/  IMAD.MOV.U32 R24, RZ, RZ, R29 ;  /* 0x000000ffff187224 */ /* 0x000fe400078e001d */
[----:B------:R-:W-:Y:S02]  /*2d4e0*/  IMAD.MOV.U32 R8, RZ, RZ, R13 ;  /* 0x000000ffff087224 */ /* 0x000fe400078e000d */
.L_x_17528:
[----:B------:R-:W-:Y:S05]  /*2d4f0*/  BSYNC B1 ;  /* 0x0000000000017941 */ /* 0x000fea0003800000 */
.L_x_17526:
        /* <DEDUP_REMOVED lines=9> */
.L_x_17530:
[----:B------:R-:W-:Y:S01]  /*2d590*/  IMAD.MOV.U32 R29, RZ, RZ, R14 ;  /* 0x000000ffff1d7224 */ /* 0x000fe200078e000e */
[----:B------:R-:W-:Y:S01]  /*2d5a0*/  MOV R13, R15 ;  /* 0x0000000f000d7202 */ /* 0x000fe20000000f00 */
[----:B------:R-:W-:Y:S02]  /*2d5b0*/  IMAD.MOV.U32 R14, RZ, RZ, R3 ;  /* 0x000000ffff0e7224 */ /* 0x000fe400078e0003 */
[----:B------:R-:W-:Y:S02]  /*2d5c0*/  IMAD.MOV.U32 R15, RZ, RZ, R12 ;  /* 0x000000ffff0f7224 */ /* 0x000fe400078e000c */
.L_x_17531:
[----:B------:R-:W-:Y:S05]  /*2d5d0*/  BSYNC B1 ;  /* 0x0000000000017941 */ /* 0x000fea0003800000 */
.L_x_17529:
        /* <DEDUP_REMOVED lines=9> */
.L_x_17533:
[----:B------:R-:W-:Y:S01]  /*2d670*/  IMAD.MOV.U32 R12, RZ, RZ, R29 ;  /* 0x000000ffff0c7224 */ /* 0x000fe200078e001d */
[----:B------:R-:W-:Y:S01]  /*2d680*/  MOV R29, R18 ;  /* 0x00000012001d7202 */ /* 0x000fe20000000f00 */
[----:B------:R-:W-:Y:S02]  /*2d690*/  IMAD.MOV.U32 R3, RZ, RZ, R13 ;  /* 0x000000ffff037224 */ /* 0x000fe400078e000d */
[----:B------:R-:W-:Y:S02]  /*2d6a0*/  IMAD.MOV.U32 R13, RZ, RZ, R2 ;  /* 0x000000ffff0d7224 */ /* 0x000fe400078e0002 */
.L_x_17534:
[----:B------:R-:W-:Y:S05]  /*2d6b0*/  BSYNC B1 ;  /* 0x0000000000017941 */ /* 0x000fea0003800000 */
.L_x_17532:
        /* <DEDUP_REMOVED lines=16> */
.L_x_17536:
[----:B------:R-:W-:Y:S01]  /*2d7c0*/  IMAD.MOV.U32 R63, RZ, RZ, R16 ;  /* 0x000000ffff3f7224 */ /* 0x000fe200078e0010 */
[----:B------:R-:W-:Y:S01]  /*2d7d0*/  MOV R31, R64 ;  /* 0x00000040001f7202 */ /* 0x000fe20000000f00 */
[----:B------:R-:W-:Y:S02]  /*2d7e0*/  IMAD.MOV.U32 R64, RZ, RZ, R17 ;  /* 0x000000ffff407224 */ /* 0x000fe400078e0011 */
[----:B------:R-:W-:Y:S02]  /*2d7f0*/  IMAD.MOV.U32 R16, RZ, RZ, R19 ;  /* 0x000000ffff107224 */ /* 0x000fe400078e0013 */
.L_x_17537:
[----:B------:R-:W-:Y:S05]  /*2d800*/  BSYNC B1 ;  /* 0x0000000000017941 */ /* 0x000fea0003800000 */
.L_x_17535:
        /* <DEDUP_REMOVED lines=9> */
.L_x_17539:
[----:B------:R-:W-:Y:S01]  /*2d8a0*/  IMAD.MOV.U32 R18, RZ, RZ, R63 ;  /* 0x000000ffff127224 */ /* 0x000fe200078e003f */
[----:B------:R-:W-:Y:S01]  /*2d8b0*/  MOV R63, R28 ;  /* 0x0000001c003f7202 */ /* 0x000fe20000000f00 */
[----:B------:R-:W-:Y:S02]  /*2d8c0*/  IMAD.MOV.U32 R2, RZ, RZ, R31 ;  /* 0x000000ffff027224 */ /* 0x000fe400078e001f */
[----:B------:R-:W-:Y:S02]  /*2d8d0*/  IMAD.MOV.U32 R31, RZ, RZ, R0 ;  /* 0x000000ffff1f7224 */ /* 0x000fe400078e0000 */
.L_x_17540:
[----:B------:R-:W-:Y:S05]  /*2d8e0*/  BSYNC B1 ;  /* 0x0000000000017941 */ /* 0x000fea0003800000 */
.L_x_17538:
        /* <DEDUP_REMOVED lines=9> */
.L_x_17542:
[----:B------:R-:W-:Y:S02]  /*2d980*/  IMAD.MOV.U32 R19, RZ, RZ, R18 ;  /* 0x000000ffff137224 */ /* 0x000fe400078e0012 */
[----:B------:R-:W-:Y:S01]  /*2d990*/  IMAD.MOV.U32 R17, RZ, RZ, R2 ;  /* 0x000000ffff117224 */ /* 0x000fe200078e0002 */
[----:B------:R-:W-:Y:S01]  /*2d9a0*/  MOV R2, R33 ;  /* 0x0000002100027202 */ /* 0x000fe20000000f00 */
[----:B------:R-:W-:Y:S02]  /*2d9b0*/  IMAD.MOV.U32 R18, RZ, RZ, R35 ;  /* 0x000000ffff127224 */ /* 0x000fe400078e0023 */
.L_x_17543:
[----:B------:R-:W-:Y:S05]  /*2d9c0*/  BSYNC B1 ;  /* 0x0000000000017941 */ /* 0x000fea0003800000 */
.L_x_17541:
        /* <DEDUP_REMOVED lines=9> */
.L_x_17545:
[----:B------:R-:W-:Y:S02]  /*2da60*/  IMAD.MOV.U32 R28, RZ, RZ, R19 ;  /* 0x000000ffff1c7224 */ /* 0x000fe400078e0013 */
[----:B------:R-:W-:Y:S02]  /*2da70*/  IMAD.MOV.U32 R0, RZ, RZ, R17 ;  /* 0x000000ffff007224 */ /* 0x000fe400078e0011 */
[----:B------:R-:W-:Y:S02]  /*2da80*/  IMAD.MOV.U32 R19, RZ, RZ, R58 ;  /* 0x000000ffff137224 */ /* 0x000fe400078e003a */
[----:B------:R-:W-:Y:S02]  /*2da90*/  IMAD.MOV.U32 R17, RZ, RZ, R56 ;  /* 0x000000ffff117224 */ /* 0x000fe400078e0038 */
.L_x_17546:
[----:B------:R-:W-:Y:S05]  /*2daa0*/  BSYNC B1 ;  /* 0x0000000000017941 */ /* 0x000fea0003800000 */
.L_x_17544:
        /* <DEDUP_REMOVED lines=9> */
.L_x_17548:
[----:B------:R-:W-:Y:S02]  /*2db40*/  IMAD.MOV.U32 R35, RZ, RZ, R28 ;  /* 0x000000ffff237224 */ /* 0x000fe400078e001c */
[----:B------:R-:W-:Y:S02]  /*2db50*/  IMAD.MOV.U32 R33, RZ, RZ, R0 ;  /* 0x000000ffff217224 */ /* 0x000fe400078e0000 */
[----:B------:R-:W-:Y:S02]  /*2db60*/  IMAD.MOV.U32 R28, RZ, RZ, R23 ;  /* 0x000000ffff1c7224 */ /* 0x000fe400078e0017 */
[----:B------:R-:W-:Y:S02]  /*2db70*/  IMAD.MOV.U32 R0, RZ, RZ, R7 ;  /* 0x000000ffff007224 */ /* 0x000fe400078e0007 */
.L_x_17549:
[----:B------:R-:W-:Y:S05]  /*2db80*/  BSYNC B1 ;  /* 0x0000000000017941 */ /* 0x000fea0003800000 */
.L_x_17547:
        /* <DEDUP_REMOVED lines=9> */
.L_x_17551:
[----:B------:R-:W-:Y:S02]  /*2dc20*/  IMAD.MOV.U32 R54, RZ, RZ, R35 ;  /* 0x000000ffff367224 */ /* 0x000fe400078e0023 */
[----:B------:R-:W-:Y:S02]  /*2dc30*/  IMAD.MOV.U32 R30, RZ, RZ, R33 ;  /* 0x000000ffff1e7224 */ /* 0x000fe400078e0021 */
[----:B------:R-:W-:Y:S02]  /*2dc40*/  IMAD.MOV.U32 R35, RZ, RZ, R22 ;  /* 0x000000ffff237224 */ /* 0x000fe400078e0016 */
[----:B------:R-:W-:Y:S02]  /*2dc50*/  IMAD.MOV.U32 R33, RZ, RZ, R6 ;  /* 0x000000ffff217224 */ /* 0x000fe400078e0006 */
.L_x_17552:
[----:B------:R-:W-:Y:S05]  /*2dc60*/  BSYNC B1 ;  /* 0x0000000000017941 */ /* 0x000fea0003800000 */
.L_x_17550:
        /* <DEDUP_REMOVED lines=9> */
.L_x_17554:
[----:B------:R-:W-:Y:S01]  /*2dd00*/  MOV R23, R54 ;  /* 0x0000003600177202 */ /* 0x000fe20000000f00 */
[----:B------:R-:W-:Y:S02]  /*2dd10*/  IMAD.MOV.U32 R7, RZ, RZ, R30 ;  /* 0x000000ffff077224 */ /* 0x000fe400078e001e */
[----:B------:R-:W-:Y:S02]  /*2dd20*/  IMAD.MOV.U32 R54, RZ, RZ, R21 ;  /* 0x000000ffff367224 */ /* 0x000fe400078e0015 */
[----:B------:R-:W-:Y:S02]  /*2dd30*/  IMAD.MOV.U32 R30, RZ, RZ, R5 ;  /* 0x000000ffff1e7224 */ /* 0x000fe400078e0005 */
.L_x_17555:
[----:B------:R-:W-:Y:S05]  /*2dd40*/  BSYNC B1 ;  /* 0x0000000000017941 */ /* 0x000fea0003800000 */
.L_x_17553:
        /* <DEDUP_REMOVED lines=9> */
.L_x_17557:
[----:B------:R-:W-:Y:S01]  /*2dde0*/  IMAD.MOV.U32 R22, RZ, RZ, R23 ;  /* 0x000000ffff167224 */ /* 0x000fe200078e0017 */
[----:B------:R-:W-:Y:S01]  /*2ddf0*/  MOV R6, R7 ;  /* 0x0000000700067202 */ /* 0x000fe20000000f00 */
[----:B------:R-:W-:Y:S02]  /*2de00*/  IMAD.MOV.U32 R23, RZ, RZ, R20 ;  /* 0x000000ffff177224 */ /* 0x000fe400078e0014 */
[----:B------:R-:W-:Y:S02]  /*2de10*/  IMAD.MOV.U32 R7, RZ, RZ, R4 ;  /* 0x000000ffff077224 */ /* 0x000fe400078e0004 */
.L_x_17558:
[----:B------:R-:W-:Y:S05]  /*2de20*/  BSYNC B1 ;  /* 0x0000000000017941 */ /* 0x000fea0003800000 */
.L_x_17556:
        /* <DEDUP_REMOVED lines=9> */
.L_x_17560:
[----:B------:R-:W-:Y:S01]  /*2dec0*/  IMAD.MOV.U32 R21, RZ, RZ, R22 ;  /* 0x000000ffff157224 */ /* 0x000fe200078e0016 */
[----:B------:R-:W-:Y:S01]  /*2ded0*/  MOV R22, R27 ;  /* 0x0000001b00167202 */ /* 0x000fe20000000f00 */
[----:B------:R-:W-:Y:S02]  /*2dee0*/  IMAD.MOV.U32 R5, RZ, RZ, R6 ;  /* 0x000000ffff057224 */ /* 0x000fe400078e0006 */
[----:B------:R-:W-:Y:S02]  /*2def0*/  IMAD.MOV.U32 R6, RZ, RZ, R11 ;  /* 0x000000ffff067224 */ /* 0x000fe400078e000b */
.L_x_17561:
[----:B------:R-:W-:Y:S05]  /*2df00*/  BSYNC B1 ;  /* 0x0000000000017941 */ /* 0x000fea0003800000 */
.L_x_17559:
        /* <DEDUP_REMOVED lines=9> */
.L_x_17563:
[----:B------:R-:W-:Y:S02]  /*2dfa0*/  IMAD.MOV.U32 R20, RZ, RZ, R21 ;  /* 0x000000ffff147224 */ /* 0x000fe400078e0015 */
[----:B------:R-:W-:Y:S01]  /*2dfb0*/  IMAD.MOV.U32 R4, RZ, RZ, R5 ;  /* 0x000000ffff047224 */ /* 0x000fe200078e0005 */
[----:B------:R-:W-:Y:S01]  /*2dfc0*/  MOV R5, R10 ;  /* 0x0000000a00057202 */ /* 0x000fe20000000f00 */
[----:B------:R-:W-:Y:S02]  /*2dfd0*/  IMAD.MOV.U32 R21, RZ, RZ, R26 ;  /* 0x000000ffff157224 */ /* 0x000fe400078e001a */
.L_x_17564:
[----:B------:R-:W-:Y:S05]  /*2dfe0*/  BSYNC B1 ;  /* 0x0000000000017941 */ /* 0x000fea0003800000 */
.L_x_17562:
        /* <DEDUP_REMOVED lines=9> */
.L_x_17566:
[----:B------:R-:W-:Y:S02]  /*2e080*/  IMAD.MOV.U32 R27, RZ, RZ, R20 ;  /* 0x000000ffff1b7224 */ /* 0x000fe400078e0014 */
[----:B------:R-:W-:Y:S02]  /*2e090*/  IMAD.MOV.U32 R11, RZ, RZ, R4 ;  /* 0x000000ffff0b7224 */ /* 0x000fe400078e0004 */
[----:B------:R-:W-:Y:S02]  /*2e0a0*/  IMAD.MOV.U32 R20, RZ, RZ, R25 ;  /* 0x000000ffff147224 */ /* 0x000fe400078e0019 */
[----:B------:R-:W-:Y:S02]  /*2e0b0*/  IMAD.MOV.U32 R4, RZ, RZ, R9 ;  /* 0x000000ffff047224 */ /* 0x000fe400078e0009 */
.L_x_17567:
[----:B------:R-:W-:Y:S05]  /*2e0c0*/  BSYNC B1 ;  /* 0x0000000000017941 */ /* 0x000fea0003800000 */
.L_x_17565:
        /* <DEDUP_REMOVED lines=9> */
.L_x_17569:
[----:B------:R-:W-:Y:S02]  /*2e160*/  IMAD.MOV.U32 R9, RZ, RZ, R27 ;  /* 0x000000ffff097224 */ /* 0x000fe400078e001b */
[----:B------:R-:W-:Y:S02]  /*2e170*/  IMAD.MOV.U32 R10, RZ, RZ, R11 ;  /* 0x000000ffff0a7224 */ /* 0x000fe400078e000b */
[----:B------:R-:W-:Y:S02]  /*2e180*/  IMAD.MOV.U32 R27, RZ, RZ, R24 ;  /* 0x000000ffff1b7224 */ /* 0x000fe400078e0018 */
[----:B------:R-:W-:Y:S02]  /*2e190*/  IMAD.MOV.U32 R11, RZ, RZ, R8 ;  /* 0x000000ffff0b7224 */ /* 0x000fe400078e0008 */
.L_x_17570:
[----:B------:R-:W-:Y:S05]  /*2e1a0*/  BSYNC B1 ;  /* 0x0000000000017941 */ /* 0x000fea0003800000 */
.L_x_17568:
        /* <DEDUP_REMOVED lines=9> */
.L_x_17572:
[----:B------:R-:W-:Y:S02]  /*2e240*/  IMAD.MOV.U32 R24, RZ, RZ, R9 ;  /* 0x000000ffff187224 */ /* 0x000fe400078e0009 */
[----:B------:R-:W-:Y:S02]  /*2e250*/  IMAD.MOV.U32 R8, RZ, RZ, R10 ;  /* 0x000000ffff087224 */ /* 0x000fe400078e000a */
[----:B------:R-:W-:Y:S02]  /*2e260*/  IMAD.MOV.U32 R9, RZ, RZ, R14 ;  /* 0x000000ffff097224 */ /* 0x000fe400078e000e */
[----:B------:R-:W-:Y:S02]  /*2e270*/  IMAD.MOV.U32 R10, RZ, RZ, R15 ;  /* 0x000000ffff0a7224 */ /* 0x000fe400078e000f */
.L_x_17573:
[----:B------:R-:W-:Y:S05]  /*2e280*/  BSYNC B1 ;  /* 0x0000000000017941 */ /* 0x000fea0003800000 */
.L_x_17571:
        /* <DEDUP_REMOVED lines=9> */
.L_x_17575:
[----:B------:R-:W-:Y:S01]  /*2e320*/  MOV R15, R24 ;  /* 0x00000018000f7202 */ /* 0x000fe20000000f00 */
[----:B------:R-:W-:Y:S02]  /*2e330*/  IMAD.MOV.U32 R14, RZ, RZ, R8 ;  /* 0x000000ffff0e7224 */ /* 0x000fe400078e0008 */
[----:B------:R-:W-:Y:S02]  /*2e340*/  IMAD.MOV.U32 R24, RZ, RZ, R29 ;  /* 0x000000ffff187224 */ /* 0x000fe400078e001d */
[----:B------:R-:W-:Y:S02]  /*2e350*/  IMAD.MOV.U32 R8, RZ, RZ, R13 ;  /* 0x000000ffff087224 */ /* 0x000fe400078e000d */
.L_x_17576:
[----:B------:R-:W-:Y:S05]  /*2e360*/  BSYNC B1 ;  /* 0x0000000000017941 */ /* 0x000fea0003800000 */
.L_x_17574:
        /* <DEDUP_REMOVED lines=9> */
.L_x_17578:
[----:B------:R-:W-:Y:S01]  /*2e400*/  IMAD.MOV.U32 R25, RZ, RZ, R15 ;  /* 0x000000ffff197224 */ /* 0x000fe200078e000f */
[----:B------:R-:W-:Y:S01]  /*2e410*/  MOV R13, R14 ;  /* 0x0000000e000d7202 */ /* 0x000fe20000000f00 */
[----:B------:R-:W-:Y:S02]  /*2e420*/  IMAD.MOV.U32 R15, RZ, RZ, R12 ;  /* 0x000000ffff0f7224 */ /* 0x000fe400078e000c */
[----:B------:R-:W-:Y:S02]  /*2e430*/  IMAD.MOV.U32 R14, RZ, RZ, R3 ;  /* 0x000000ffff0e7224 */ /* 0x000fe400078e0003 */
.L_x_17579:
[----:B------:R-:W-:Y:S05]  /*2e440*/  BSYNC B1 ;  /* 0x0000000000017941 */ /* 0x000fea0003800000 */
.L_x_17577:
        /* <DEDUP_REMOVED lines=16> */
.L_x_17581:
[----:B------:R-:W-:Y:S01]  /*2e550*/  MOV R29, R16 ;  /* 0x00000010001d7202 */ /* 0x000fe20000000f00 */
[----:B------:R-:W-:Y:S02]  /*2e560*/  IMAD.MOV.U32 R3, RZ, RZ, R64 ;  /* 0x000000ffff037224 */ /* 0x000fe400078e0040 */
[----:B------:R-:W-:Y:S02]  /*2e570*/  IMAD.MOV.U32 R64, RZ, RZ, R31 ;  /* 0x000000ffff407224 */ /* 0x000fe400078e001f */
[----:B------:R-:W-:Y:S02]  /*2e580*/  IMAD.MOV.U32 R16, RZ, RZ, R63 ;  /* 0x000000ffff107224 */ /* 0x000fe400078e003f */
.L_x_17582:
[----:B------:R-:W-:Y:S05]  /*2e590*/  BSYNC B1 ;  /* 0x0000000000017941 */ /* 0x000fea0003800000 */
.L_x_17580:
        /* <DEDUP_REMOVED lines=9> */
.L_x_17584:
[----:B------:R-:W-:Y:S01]  /*2e630*/  IMAD.MOV.U32 R26, RZ, RZ, R29 ;  /* 0x000000ffff1a7224 */ /* 0x000fe200078e001d */
[----:B------:R-:W-:Y:S01]  /*2e640*/  MOV R12, R3 ;  /* 0x00000003000c7202 */ /* 0x000fe20000000f00 */
[----:B------:R-:W-:Y:S02]  /*2e650*/  IMAD.MOV.U32 R29, RZ, RZ, R18 ;  /* 0x000000ffff1d7224 */ /* 0x000fe400078e0012 */
[----:B------:R-:W-:Y:S02]  /*2e660*/  IMAD.MOV.U32 R3, RZ, RZ, R2 ;  /* 0x000000ffff037224 */ /* 0x000fe400078e0002 */
.L_x_17585:
[----:B------:R-:W-:Y:S05]  /*2e670*/  BSYNC B1 ;  /* 0x0000000000017941 */ /* 0x000fea0003800000 */
.L_x_17583:
        /* <DEDUP_REMOVED lines=9> */
.L_x_17587:
[----:B------:R-:W-:Y:S01]  /*2e710*/  IMAD.MOV.U32 R61, RZ, RZ, R26 ;  /* 0x000000ffff3d7224 */ /* 0x000fe200078e001a */
[----:B------:R-:W-:Y:S01]  /*2e720*/  MOV R26, R19 ;  /* 0x00000013001a7202 */ /* 0x000fe20000000f00 */
[----:B------:R-:W-:Y:S02]  /*2e730*/  IMAD.MOV.U32 R31, RZ, RZ, R12 ;  /* 0x000000ffff1f7224 */ /* 0x000fe400078e000c */
[----:B------:R-:W-:Y:S02]  /*2e740*/  IMAD.MOV.U32 R12, RZ, RZ, R17 ;  /* 0x000000ffff0c7224 */ /* 0x000fe400078e0011 */
.L_x_17588:
[----:B------:R-:W-:Y:S05]  /*2e750*/  BSYNC B1 ;  /* 0x0000000000017941 */ /* 0x000fea0003800000 */
.L_x_17586:
        /* <DEDUP_REMOVED lines=9> */
.L_x_17590:
[----:B------:R-:W-:Y:S02]  /*2e7f0*/  IMAD.MOV.U32 R18, RZ, RZ, R61 ;  /* 0x000000ffff127224 */ /* 0x000fe400078e003d */
[----:B------:R-:W-:Y:S01]  /*2e800*/  IMAD.MOV.U32 R2, RZ, RZ, R31 ;  /* 0x000000ffff027224 */ /* 0x000fe200078e001f */
[----:B------:R-:W-:Y:S01]  /*2e810*/  MOV R31, R0 ;  /* 0x00000000001f7202 */ /* 0x000fe20000000f00 */
[----:B------:R-:W-:Y:S02]  /*2e820*/  IMAD.MOV.U32 R61, RZ, RZ, R28 ;  /* 0x000000ffff3d7224 */ /* 0x000fe400078e001c */
.L_x_17591:
[----:B------:R-:W-:Y:S05]  /*2e830*/  BSYNC B1 ;  /* 0x0000000000017941 */ /* 0x000fea0003800000 */
.L_x_17589:
        /* <DEDUP_REMOVED lines=9> */
.L_x_17593:
[----:B------:R-:W-:Y:S02]  /*2e8d0*/  IMAD.MOV.U32 R19, RZ, RZ, R18 ;  /* 0x000000ffff137224 */ /* 0x000fe400078e0012 */
[----:B------:R-:W-:Y:S02]  /*2e8e0*/  IMAD.MOV.U32 R17, RZ, RZ, R2 ;  /* 0x000000ffff117224 */ /* 0x000fe400078e0002 */
[----:B------:R-:W-:Y:S02]  /*2e8f0*/  IMAD.MOV.U32 R18, RZ, RZ, R35 ;  /* 0x000000ffff127224 */ /* 0x000fe400078e0023 */
[----:B------:R-:W-:Y:S02]  /*2e900*/  IMAD.MOV.U32 R2, RZ, RZ, R33 ;  /* 0x000000ffff027224 */ /* 0x000fe400078e0021 */
.L_x_17594:
[----:B------:R-:W-:Y:S05]  /*2e910*/  BSYNC B1 ;  /* 0x0000000000017941 */ /* 0x000fea0003800000 */
.L_x_17592:
        /* <DEDUP_REMOVED lines=9> */
.L_x_17596:
[----:B------:R-:W-:Y:S02]  /*2e9b0*/  IMAD.MOV.U32 R28, RZ, RZ, R19 ;  /* 0x000000ffff1c7224 */ /* 0x000fe400078e0013 */
[----:B------:R-:W-:Y:S02]  /*2e9c0*/  IMAD.MOV.U32 R0, RZ, RZ, R17 ;  /* 0x000000ffff007224 */ /* 0x000fe400078e0011 */
[----:B------:R-:W-:Y:S02]  /*2e9d0*/  IMAD.MOV.U32 R19, RZ, RZ, R54 ;  /* 0x000000ffff137224 */ /* 0x000fe400078e0036 */
[----:B------:R-:W-:Y:S02]  /*2e9e0*/  IMAD.MOV.U32 R17, RZ, RZ, R30 ;  /* 0x000000ffff117224 */ /* 0x000fe400078e001e */
.L_x_17597:
[----:B------:R-:W-:Y:S05]  /*2e9f0*/  BSYNC B1 ;  /* 0x0000000000017941 */ /* 0x000fea0003800000 */
.L_x_17595:
        /* <DEDUP_REMOVED lines=9> */
.L_x_17599:
[----:B------:R-:W-:Y:S02]  /*2ea90*/  IMAD.MOV.U32 R35, RZ, RZ, R28 ;  /* 0x000000ffff237224 */ /* 0x000fe400078e001c */
[----:B------:R-:W-:Y:S02]  /*2eaa0*/  IMAD.MOV.U32 R33, RZ, RZ, R0 ;  /* 0x000000ffff217224 */ /* 0x000fe400078e0000 */
[----:B------:R-:W-:Y:S02]  /*2eab0*/  IMAD.MOV.U32 R28, RZ, RZ, R23 ;  /* 0x000000ffff1c7224 */ /* 0x000fe400078e0017 */
[----:B------:R-:W-:Y:S02]  /*2eac0*/  IMAD.MOV.U32 R0, RZ, RZ, R7 ;  /* 0x000000ffff007224 */ /* 0x000fe400078e0007 */
.L_x_17600:
[----:B------:R-:W-:Y:S05]  /*2ead0*/  BSYNC B1 ;  /* 0x0000000000017941 */ /* 0x000fea0003800000 */
.L_x_17598:
        /* <DEDUP_REMOVED lines=9> */
.L_x_17602:
[----:B------:R-:W-:Y:S01]  /*2eb70*/  MOV R52, R35 ;  /* 0x0000002300347202 */ /* 0x000fe20000000f00 */
[----:B------:R-:W-:Y:S02]  /*2eb80*/  IMAD.MOV.U32 R30, RZ, RZ, R33 ;  /* 0x000000ffff1e7224 */ /* 0x000fe400078e0021 */
[----:B------:R-:W-:Y:S02]  /*2eb90*/  IMAD.MOV.U32 R35, RZ, RZ, R22 ;  /* 0x000000ffff237224 */ /* 0x000fe400078e0016 */
[----:B------:R-:W-:Y:S02]  /*2eba0*/  IMAD.MOV.U32 R33, RZ, RZ, R6 ;  /* 0x000000ffff217224 */ /* 0x000fe400078e0006 */
.L_x_17603:
[----:B------:R-:W-:Y:S05]  /*2ebb0*/  BSYNC B1 ;  /* 0x0000000000017941 */ /* 0x000fea0003800000 */
.L_x_17601:
        /* <DEDUP_REMOVED lines=9> */
.L_x_17605:
[----:B------:R-:W-:Y:S01]  /*2ec50*/  IMAD.MOV.U32 R23, RZ, RZ, R52 ;  /* 0x000000ffff177224 */ /* 0x000fe200078e0034 */
[----:B------:R-:W-:Y:S01]  /*2ec60*/  MOV R7, R30 ;  /* 0x0000001e00077202 */ /* 0x000fe20000000f00 */
[----:B------:R-:W-:Y:S02]  /*2ec70*/  IMAD.MOV.U32 R52, RZ, RZ, R21 ;  /* 0x000000ffff347224 */ /* 0x000fe400078e0015 */
[----:B------:R-:W-:Y:S02]  /*2ec80*/  IMAD.MOV.U32 R30, RZ, RZ, R5 ;  /* 0x000000ffff1e7224 */ /* 0x000fe400078e0005 */
.L_x_17606:
[----:B------:R-:W-:Y:S05]  /*2ec90*/  BSYNC B1 ;  /* 0x0000000000017941 */ /* 0x000fea0003800000 */
.L_x_17604:
        /* <DEDUP_REMOVED lines=9> */
.L_x_17608:
[----:B------:R-:W-:Y:S01]  /*2ed30*/  IMAD.MOV.U32 R22, RZ, RZ, R23 ;  /* 0x000000ffff167224 */ /* 0x000fe200078e0017 */
[----:B------:R-:W-:Y:S01]  /*2ed40*/  MOV R23, R20 ;  /* 0x0000001400177202 */ /* 0x000fe20000000f00 */
[----:B------:R-:W-:Y:S02]  /*2ed50*/  IMAD.MOV.U32 R6, RZ, RZ, R7 ;  /* 0x000000ffff067224 */ /* 0x000fe400078e0007 */
[----:B------:R-:W-:Y:S02]  /*2ed60*/  IMAD.MOV.U32 R7, RZ, RZ, R4 ;  /* 0x000000ffff077224 */ /* 0x000fe400078e0004 */
.L_x_17609:
[----:B------:R-:W-:Y:S05]  /*2ed70*/  BSYNC B1 ;  /* 0x0000000000017941 */ /* 0x000fea0003800000 */
.L_x_17607:
        /* <DEDUP_REMOVED lines=9> */
.L_x_17611:
[----:B------:R-:W-:Y:S02]  /*2ee10*/  IMAD.MOV.U32 R4, RZ, RZ, R22 ;  /* 0x000000ffff047224 */ /* 0x000fe400078e0016 */
[----:B------:R-:W-:Y:S01]  /*2ee20*/  IMAD.MOV.U32 R5, RZ, RZ, R6 ;  /* 0x000000ffff057224 */ /* 0x000fe200078e0006 */
[----:B------:R-:W-:Y:S01]  /*2ee30*/  MOV R6, R11 ;  /* 0x0000000b00067202 */ /* 0x000fe20000000f00 */
[----:B------:R-:W-:Y:S02]  /*2ee40*/  IMAD.MOV.U32 R22, RZ, RZ, R27 ;  /* 0x000000ffff167224 */ /* 0x000fe400078e001b */
.L_x_17612:
[----:B------:R-:W-:Y:S05]  /*2ee50*/  BSYNC B1 ;  /* 0x0000000000017941 */ /* 0x000fea0003800000 */
.L_x_17610:
        /* <DEDUP_REMOVED lines=9> */
.L_x_17614:
[----:B------:R-:W-:Y:S02]  /*2eef0*/  IMAD.MOV.U32 R21, RZ, RZ, R4 ;  /* 0x000000ffff157224 */ /* 0x000fe400078e0004 */
[----:B------:R-:W-:Y:S02]  /*2ef00*/  IMAD.MOV.U32 R11, RZ, RZ, R5 ;  /* 0x000000ffff0b7224 */ /* 0x000fe400078e0005 */
[----:B------:R-:W-:Y:S02]  /*2ef10*/  IMAD.MOV.U32 R4, RZ, RZ, R9 ;  /* 0x000000ffff047224 */ /* 0x000fe400078e0009 */
[----:B------:R-:W-:Y:S02]  /*2ef20*/  IMAD.MOV.U32 R5, RZ, RZ, R10 ;  /* 0x000000ffff057224 */ /* 0x000fe400078e000a */
.L_x_17615:
[----:B------:R-:W-:Y:S05]  /*2ef30*/  BSYNC B1 ;  /* 0x0000000000017941 */ /* 0x000fea0003800000 */
.L_x_17613:
        /* <DEDUP_REMOVED lines=9> */
.L_x_17617:
[----:B------:R-:W-:Y:S02]  /*2efd0*/  IMAD.MOV.U32 R10, RZ, RZ, R21 ;  /* 0x000000ffff0a7224 */ /* 0x000fe400078e0015 */
[----:B------:R-:W-:Y:S02]  /*2efe0*/  IMAD.MOV.U32 R9, RZ, RZ, R11 ;  /* 0x000000ffff097224 */ /* 0x000fe400078e000b */
[----:B------:R-:W-:Y:S02]  /*2eff0*/  IMAD.MOV.U32 R21, RZ, RZ, R24 ;  /* 0x000000ffff157224 */ /* 0x000fe400078e0018 */
[----:B------:R-:W-:Y:S02]  /*2f000*/  IMAD.MOV.U32 R11, RZ, RZ, R8 ;  /* 0x000000ffff0b7224 */ /* 0x000fe400078e0008 */
.L_x_17618:
[----:B------:R-:W-:Y:S05]  /*2f010*/  BSYNC B1 ;  /* 0x0000000000017941 */ /* 0x000fea0003800000 */
.L_x_17616:
        /* <DEDUP_REMOVED lines=9> */
.L_x_17620:
[----:B------:R-:W-:Y:S02]  /*2f0b0*/  IMAD.MOV.U32 R20, RZ, RZ, R10 ;  /* 0x000000ffff147224 */ /* 0x000fe400078e000a */
[----:B------:R-:W-:Y:S02]  /*2f0c0*/  IMAD.MOV.U32 R8, RZ, RZ, R9 ;  /* 0x000000ffff087224 */ /* 0x000fe400078e0009 */
[----:B------:R-:W-:Y:S02]  /*2f0d0*/  IMAD.MOV.U32 R10, RZ, RZ, R15 ;  /* 0x000000ffff0a7224 */ /* 0x000fe400078e000f */
[----:B------:R-:W-:Y:S02]  /*2f0e0*/  IMAD.MOV.U32 R9, RZ, RZ, R14 ;  /* 0x000000ffff097224 */ /* 0x000fe400078e000e */
.L_x_17621:
[----:B------:R-:W-:Y:S05]  /*2f0f0*/  BSYNC B1 ;  /* 0x0000000000017941 */ /* 0x000fea0003800000 */
.L_x_17619:
        /* <DEDUP_REMOVED lines=9> */
.L_x_17623:
[----:B------:R-:W-:Y:S01]  /*2f190*/  MOV R15, R20 ;  /* 0x00000014000f7202 */ /* 0x000fe20000000f00 */
[----:B------:R-:W-:Y:S02]  /*2f1a0*/  IMAD.MOV.U32 R14, RZ, RZ, R8 ;  /* 0x000000ffff0e7224 */ /* 0x000fe400078e0008 */
[----:B------:R-:W-:Y:S02]  /*2f1b0*/  IMAD.MOV.U32 R20, RZ, RZ, R25 ;  /* 0x000000ffff147224 */ /* 0x000fe400078e0019 */
[----:B------:R-:W-:Y:S02]  /*2f1c0*/  IMAD.MOV.U32 R8, RZ, RZ, R13 ;  /* 0x000000ffff087224 */ /* 0x000fe400078e000d */
.L_x_17624:
[----:B------:R-:W-:Y:S05]  /*2f1d0*/  BSYNC B1 ;  /* 0x0000000000017941 */ /* 0x000fea0003800000 */
.L_x_17622:
        /* <DEDUP_REMOVED lines=16> */
.L_x_17626:
[----:B------:R-:W-:Y:S02]  /*2f2e0*/  IMAD.MOV.U32 R25, RZ, RZ, R16 ;  /* 0x000000ffff197224 */ /* 0x000fe400078e0010 */
[----:B------:R-:W-:Y:S02]  /*2f2f0*/  IMAD.MOV.U32 R13, RZ, RZ, R64 ;  /* 0x000000ffff0d7224 */ /* 0x000fe400078e0040 */
[----:B------:R-:W-:Y:S02]  /*2f300*/  IMAD.MOV.U32 R64, RZ, RZ, R3 ;  /* 0x000000ffff407224 */ /* 0x000fe400078e0003 */
[----:B------:R-:W-:Y:S02]  /*2f310*/  IMAD.MOV.U32 R16, RZ, RZ, R29 ;  /* 0x000000ffff107224 */ /* 0x000fe400078e001d */
.L_x_17627:
[----:B------:R-:W-:Y:S05]  /*2f320*/  BSYNC B1 ;  /* 0x0000000000017941 */ /* 0x000fea0003800000 */
.L_x_17625:
        /* <DEDUP_REMOVED lines=9> */
.L_x_17629:
[----:B------:R-:W-:Y:S02]  /*2f3c0*/  IMAD.MOV.U32 R50, RZ, RZ, R25 ;  /* 0x000000ffff327224 */ /* 0x000fe400078e0019 */
[----:B------:R-:W-:Y:S02]  /*2f3d0*/  IMAD.MOV.U32 R24, RZ, RZ, R13 ;  /* 0x000000ffff187224 */ /* 0x000fe400078e000d */
[----:B------:R-:W-:Y:S02]  /*2f3e0*/  IMAD.MOV.U32 R25, RZ, RZ, R26 ;  /* 0x000000ffff197224 */ /* 0x000fe400078e001a */
[----:B------:R-:W-:Y:S02]  /*2f3f0*/  IMAD.MOV.U32 R13, RZ, RZ, R12 ;  /* 0x000000ffff0d7224 */ /* 0x000fe400078e000c */
.L_x_17630:
[----:B------:R-:W-:Y:S05]  /*2f400*/  BSYNC B1 ;  /* 0x0000000000017941 */ /* 0x000fea0003800000 */
.L_x_17628:
        /* <DEDUP_REMOVED lines=9> */
.L_x_17632:
[----:B------:R-:W-:Y:S02]  /*2f4a0*/  IMAD.MOV.U32 R27, RZ, RZ, R50 ;  /* 0x000000ffff1b7224 */ /* 0x000fe400078e0032 */
[----:B------:R-:W-:Y:S02]  /*2f4b0*/  IMAD.MOV.U32 R3, RZ, RZ, R24 ;  /* 0x000000ffff037224 */ /* 0x000fe400078e0018 */
[----:B------:R-:W-:Y:S02]  /*2f4c0*/  IMAD.MOV.U32 R50, RZ, RZ, R61 ;  /* 0x000000ffff327224 */ /* 0x000fe400078e003d */
[----:B------:R-:W-:Y:S02]  /*2f4d0*/  IMAD.MOV.U32 R24, RZ, RZ, R31 ;  /* 0x000000ffff187224 */ /* 0x000fe400078e001f */
.L_x_17633:
[----:B------:R-:W-:Y:S05]  /*2f4e0*/  BSYNC B1 ;  /* 0x0000000000017941 */ /* 0x000fea0003800000 */
.L_x_17631:
        /* <DEDUP_REMOVED lines=9> */
.L_x_17635:
[----:B------:R-:W-:Y:S02]  /*2f580*/  IMAD.MOV.U32 R26, RZ, RZ, R27 ;  /* 0x000000ffff1a7224 */ /* 0x000fe400078e001b */
[----:B------:R-:W-:Y:S02]  /*2f590*/  IMAD.MOV.U32 R12, RZ, RZ, R3 ;  /* 0x000000ffff0c7224 */ /* 0x000fe400078e0003 */
[----:B------:R-:W-:Y:S02]  /*2f5a0*/  IMAD.MOV.U32 R27, RZ, RZ, R18 ;  /* 0x000000ffff1b7224 */ /* 0x000fe400078e0012 */
[----:B------:R-:W-:Y:S02]  /*2f5b0*/  IMAD.MOV.U32 R3, RZ, RZ, R2 ;  /* 0x000000ffff037224 */ /* 0x000fe400078e0002 */
.L_x_17636:
[----:B------:R-:W-:Y:S05]  /*2f5c0*/  BSYNC B1 ;  /* 0x0000000000017941 */ /* 0x000fea0003800000 */
.L_x_17634:
        /* <DEDUP_REMOVED lines=9> */
.L_x_17638:
[----:B------:R-:W-:Y:S02]  /*2f660*/  IMAD.MOV.U32 R31, RZ, RZ, R26 ;  /* 0x000000ffff1f7224 */ /* 0x000fe400078e001a */
[----:B------:R-:W-:Y:S02]  /*2f670*/  IMAD.MOV.U32 R29, RZ, RZ, R12 ;  /* 0x000000ffff1d7224 */ /* 0x000fe400078e000c */
[----:B------:R-:W-:Y:S02]  /*2f680*/  IMAD.MOV.U32 R26, RZ, RZ, R19 ;  /* 0x000000ffff1a7224 */ /* 0x000fe400078e0013 */
[----:B------:R-:W-:Y:S02]  /*2f690*/  IMAD.MOV.U32 R12, RZ, RZ, R17 ;  /* 0x000000ffff0c7224 */ /* 0x000fe400078e0011 */
.L_x_17639:
[----:B------:R-:W-:Y:S05]  /*2f6a0*/  BSYNC B1 ;  /* 0x0000000000017941 */ /* 0x000fea0003800000 */
.L_x_17637:
        /* <DEDUP_REMOVED lines=9> */
.L_x_17641:
[----:B------:R-:W-:Y:S02]  /*2f740*/  IMAD.MOV.U32 R18, RZ, RZ, R31 ;  /* 0x000000ffff127224 */ /* 0x000fe400078e001f */
[----:B------:R-:W-:Y:S02]  /*2f750*/  IMAD.MOV.U32 R2, RZ, RZ, R29 ;  /* 0x000000ffff027224 */ /* 0x000fe400078e001d */
[----:B------:R-:W-:Y:S02]  /*2f760*/  IMAD.MOV.U32 R31, RZ, RZ, R28 ;  /* 0x000000ffff1f7224 */ /* 0x000fe400078e001c */
[----:B------:R-:W-:Y:S02]  /*2f770*/  IMAD.MOV.U32 R29, RZ, RZ, R0 ;  /* 0x000000ffff1d7224 */ /* 0x000fe400078e0000 */
.L_x_17642:
[----:B------:R-:W-:Y:S05]  /*2f780*/  BSYNC B1 ;  /* 0x0000000000017941 */ /* 0x000fea0003800000 */
.L_x_17640:
        /* <DEDUP_REMOVED lines=9> */
.L_x_17644:
[----:B------:R-:W-:Y:S02]  /*2f820*/  IMAD.MOV.U32 R19, RZ, RZ, R18 ;  /* 0x000000ffff137224 */ /* 0x000fe400078e0012 */
[----:B------:R-:W-:Y:S02]  /*2f830*/  IMAD.MOV.U32 R17, RZ, RZ, R2 ;  /* 0x000000ffff117224 */ /* 0x000fe400078e0002 */
[----:B------:R-:W-:Y:S02]  /*2f840*/  IMAD.MOV.U32 R18, RZ, RZ, R35 ;  /* 0x000000ffff127224 */ /* 0x000fe400078e0023 */
[----:B------:R-:W-:Y:S02]  /*2f850*/  IMAD.MOV.U32 R2, RZ, RZ, R33 ;  /* 0x000000ffff027224 */ /* 0x000fe400078e0021 */
.L_x_17645:
[----:B------:R-:W-:Y:S05]  /*2f860*/  BSYNC B1 ;  /* 0x0000000000017941 */ /* 0x000fea0003800000 */
.L_x_17643:
        /* <DEDUP_REMOVED lines=9> */
.L_x_17647:
[----:B------:R-:W-:Y:S02]  /*2f900*/  IMAD.MOV.U32 R28, RZ, RZ, R19 ;  /* 0x000000ffff1c7224 */ /* 0x000fe400078e0013 */
[----:B------:R-:W-:Y:S02]  /*2f910*/  IMAD.MOV.U32 R0, RZ, RZ, R17 ;  /* 0x000000ffff007224 */ /* 0x000fe400078e0011 */
[----:B------:R-:W-:Y:S02]  /*2f920*/  IMAD.MOV.U32 R19, RZ, RZ, R52 ;  /* 0x000000ffff137224 */ /* 0x000fe400078e0034 */
[----:B------:R-:W-:Y:S02]  /*2f930*/  IMAD.MOV.U32 R17, RZ, RZ, R30 ;  /* 0x000000ffff117224 */ /* 0x000fe400078e001e */
.L_x_17648:
[----:B------:R-:W-:Y:S05]  /*2f940*/  BSYNC B1 ;  /* 0x0000000000017941 */ /* 0x000fea0003800000 */
.L_x_17646:
        /* <DEDUP_REMOVED lines=9> */
.L_x_17650:
[----:B------:R-:W-:Y:S02]  /*2f9e0*/  IMAD.MOV.U32 R35, RZ, RZ, R28 ;  /* 0x000000ffff237224 */ /* 0x000fe400078e001c */
[----:B------:R-:W-:Y:S02]  /*2f9f0*/  IMAD.MOV.U32 R33, RZ, RZ, R0 ;  /* 0x000000ffff217224 */ /* 0x000fe400078e0000 */
[----:B------:R-:W-:Y:S02]  /*2fa00*/  IMAD.MOV.U32 R28, RZ, RZ, R23 ;  /* 0x000000ffff1c7224 */ /* 0x000fe400078e0017 */
[----:B------:R-:W-:Y:S02]  /*2fa10*/  IMAD.MOV.U32 R0, RZ, RZ, R7 ;  /* 0x000000ffff007224 */ /* 0x000fe400078e0007 */
.L_x_17651:
[----:B------:R-:W-:Y:S05]  /*2fa20*/  BSYNC B1 ;  /* 0x0000000000017941 */ /* 0x000fea0003800000 */
.L_x_17649:
        /* <DEDUP_REMOVED lines=9> */
.L_x_17653:
[----:B------:R-:W-:Y:S02]  /*2fac0*/  IMAD.MOV.U32 R7, RZ, RZ, R35 ;  /* 0x000000ffff077224 */ /* 0x000fe400078e0023 */
[----:B------:R-:W-:Y:S02]  /*2fad0*/  IMAD.MOV.U32 R30, RZ, RZ, R33 ;  /* 0x000000ffff1e7224 */ /* 0x000fe400078e0021 */
[----:B------:R-:W-:Y:S02]  /*2fae0*/  IMAD.MOV.U32 R35, RZ, RZ, R22 ;  /* 0x000000ffff237224 */ /* 0x000fe400078e0016 */
[----:B------:R-:W-:Y:S02]  /*2faf0*/  IMAD.MOV.U32 R33, RZ, RZ, R6 ;  /* 0x000000ffff217224 */ /* 0x000fe400078e0006 */
.L_x_17654:
[----:B------:R-:W-:Y:S05]  /*2fb00*/  BSYNC B1 ;  /* 0x0000000000017941 */ /* 0x000fea0003800000 */
.L_x_17652:
        /* <DEDUP_REMOVED lines=9> */
.L_x_17656:
[----:B------:R-:W-:Y:S02]  /*2fba0*/  IMAD.MOV.U32 R22, RZ, RZ, R7 ;  /* 0x000000ffff167224 */ /* 0x000fe400078e0007 */
[----:B------:R-:W-:Y:S02]  /*2fbb0*/  IMAD.MOV.U32 R6, RZ, RZ, R30 ;  /* 0x000000ffff067224 */ /* 0x000fe400078e001e */
[----:B------:R-:W-:Y:S02]  /*2fbc0*/  IMAD.MOV.U32 R7, RZ, RZ, R4 ;  /* 0x000000ffff077224 */ /* 0x000fe400078e0004 */
[----:B------:R-:W-:Y:S02]  /*2fbd0*/  IMAD.MOV.U32 R30, RZ, RZ, R5 ;  /* 0x000000ffff1e7224 */ /* 0x000fe400078e0005 */
.L_x_17657:
[----:B------:R-:W-:Y:S05]  /*2fbe0*/  BSYNC B1 ;  /* 0x0000000000017941 */ /* 0x000fea0003800000 */
.L_x_17655:
        /* <DEDUP_REMOVED lines=9> */
.L_x_17659:
[----:B------:R-:W-:Y:S02]  /*2fc80*/  IMAD.MOV.U32 R5, RZ, RZ, R22 ;  /* 0x000000ffff057224 */ /* 0x000fe400078e0016 */
[----:B------:R-:W-:Y:S02]  /*2fc90*/  IMAD.MOV.U32 R4, RZ, RZ, R6 ;  /* 0x000000ffff047224 */ /* 0x000fe400078e0006 */
[----:B------:R-:W-:Y:S02]  /*2fca0*/  IMAD.MOV.U32 R22, RZ, RZ, R21 ;  /* 0x000000ffff167224 */ /* 0x000fe400078e0015 */
[----:B------:R-:W-:Y:S02]  /*2fcb0*/  IMAD.MOV.U32 R6, RZ, RZ, R11 ;  /* 0x000000ffff067224 */ /* 0x000fe400078e000b */
.L_x_17660:
[----:B------:R-:W-:Y:S05]  /*2fcc0*/  BSYNC B1 ;  /* 0x0000000000017941 */ /* 0x000fea0003800000 */
.L_x_17658:
        /* <DEDUP_REMOVED lines=9> */
.L_x_17662:
[----:B------:R-:W-:Y:S02]  /*2fd60*/  IMAD.MOV.U32 R21, RZ, RZ, R5 ;  /* 0x000000ffff157224 */ /* 0x000fe400078e0005 */
[----:B------:R-:W-:Y:S02]  /*2fd70*/  IMAD.MOV.U32 R11, RZ, RZ, R4 ;  /* 0x000000ffff0b7224 */ /* 0x000fe400078e0004 */
[----:B------:R-:W-:Y:S02]  /*2fd80*/  IMAD.MOV.U32 R5, RZ, RZ, R10 ;  /* 0x000000ffff057224 */ /* 0x000fe400078e000a */
[----:B------:R-:W-:Y:S02]  /*2fd90*/  IMAD.MOV.U32 R4, RZ, RZ, R9 ;  /* 0x000000ffff047224 */ /* 0x000fe400078e0009 */
.L_x_17663:
[----:B------:R-:W-:Y:S05]  /*2fda0*/  BSYNC B1 ;  /* 0x0000000000017941 */ /* 0x000fea0003800000 */
.L_x_17661:
        /* <DEDUP_REMOVED lines=9> */
.L_x_17665:
[----:B------:R-:W-:Y:S02]  /*2fe40*/  IMAD.MOV.U32 R10, RZ, RZ, R21 ;  /* 0x000000ffff0a7224 */ /* 0x000fe400078e0015 */
[----:B------:R-:W-:Y:S02]  /*2fe50*/  IMAD.MOV.U32 R9, RZ, RZ, R11 ;  /* 0x000000ffff097224 */ /* 0x000fe400078e000b */
[----:B------:R-:W-:Y:S02]  /*2fe60*/  IMAD.MOV.U32 R21, RZ, RZ, R20 ;  /* 0x000000ffff157224 */ /* 0x000fe400078e0014 */
[----:B------:R-:W-:Y:S02]  /*2fe70*/  IMAD.MOV.U32 R11, RZ, RZ, R8 ;  /* 0x000000ffff0b7224 */ /* 0x000fe400078e0008 */
.L_x_17666:
[----:B------:R-:W-:Y:S05]  /*2fe80*/  BSYNC B1 ;  /* 0x0000000000017941 */ /* 0x000fea0003800000 */
.L_x_17664:
        /* <DEDUP_REMOVED lines=9> */
.L_x_17668:
[----:B------:R-:W-:Y:S02]  /*2ff20*/  IMAD.MOV.U32 R20, RZ, RZ, R10 ;  /* 0x000000ffff147224 */ /* 0x000fe400078e000a */
[----:B------:R-:W-:Y:S02]  /*2ff30*/  IMAD.MOV.U32 R8, RZ, RZ, R9 ;  /* 0x000000ffff087224 */ /* 0x000fe400078e0009 */
[----:B------:R-:W-:Y:S02]  /*2ff40*/  IMAD.MOV.U32 R10, RZ, RZ, R15 ;  /* 0x000000ffff0a7224 */ /* 0x000fe400078e000f */
[----:B------:R-:W-:Y:S02]  /*2ff50*/  IMAD.MOV.U32 R9, RZ, RZ, R14 ;  /* 0x000000ffff097224 */ /* 0x000fe400078e000e */
.L_x_17669:
[----:B------:R-:W-:Y:S05]  /*2ff60*/  BSYNC B1 ;  /* 0x0000000000017941 */ /* 0x000fea0003800000 */
.L_x_17667:
        /* <DEDUP_REMOVED lines=16> */
.L_x_17671:
[----:B------:R-:W-:Y:S01]  /*30070*/  IMAD.MOV.U32 R23, RZ, RZ, R16 ;  /* 0x000000ffff177224 */ /* 0x000fe200078e0010 */
[----:B------:R-:W-:Y:S01]  /*30080*/  MOV R16, R25 ;  /* 0x0000001900107202 */ /* 0x000fe20000000f00 */
[----:B------:R-:W-:Y:S02]  /*30090*/  IMAD.MOV.U32 R15, RZ, RZ, R64 ;  /* 0x000000ffff0f7224 */ /* 0x000fe400078e0040 */
[----:B------:R-:W-:Y:S02]  /*300a0*/  IMAD.MOV.U32 R64, RZ, RZ, R13 ;  /* 0x000000ffff407224 */ /* 0x000fe400078e000d */
.L_x_17672:
[----:B------:R-:W-:Y:S05]  /*300b0*/  BSYNC B1 ;  /* 0x0000000000017941 */ /* 0x000fea0003800000 */
.L_x_17670:
        /* <DEDUP_REMOVED lines=9> */
.L_x_17674:
[----:B------:R-:W-:Y:S02]  /*30150*/  IMAD.MOV.U32 R48, RZ, RZ, R23 ;  /* 0x000000ffff307224 */ /* 0x000fe400078e0017 */
[----:B------:R-:W-:Y:S01]  /*30160*/  IMAD.MOV.U32 R14, RZ, RZ, R15 ;  /* 0x000000ffff0e7224 */ /* 0x000fe200078e000f */
[----:B------:R-:W-:Y:S01]  /*30170*/  MOV R15, R24 ;  /* 0x00000018000f7202 */ /* 0x000fe20000000f00 */
[----:B------:R-:W-:Y:S02]  /*30180*/  IMAD.MOV.U32 R23, RZ, RZ, R50 ;  /* 0x000000ffff177224 */ /* 0x000fe400078e0032 */
.L_x_17675:
[----:B------:R-:W-:Y:S05]  /*30190*/  BSYNC B1 ;  /* 0x0000000000017941 */ /* 0x000fea0003800000 */
.L_x_17673:
        /* <DEDUP_REMOVED lines=9> */
.L_x_17677:
[----:B------:R-:W-:Y:S02]  /*30230*/  IMAD.MOV.U32 R25, RZ, RZ, R48 ;  /* 0x000000ffff197224 */ /* 0x000fe400078e0030 */
[----:B------:R-:W-:Y:S01]  /*30240*/  IMAD.MOV.U32 R13, RZ, RZ, R14 ;  /* 0x000000ffff0d7224 */ /* 0x000fe200078e000e */
[----:B------:R-:W-:Y:S01]  /*30250*/  MOV R14, R3 ;  /* 0x00000003000e7202 */ /* 0x000fe20000000f00 */
[----:B------:R-:W-:Y:S02]  /*30260*/  IMAD.MOV.U32 R48, RZ, RZ, R27 ;  /* 0x000000ffff307224 */ /* 0x000fe400078e001b */
.L_x_17678:
[----:B------:R-:W-:Y:S05]  /*30270*/  BSYNC B1 ;  /* 0x0000000000017941 */ /* 0x000fea0003800000 */
.L_x_17676:
        /* <DEDUP_REMOVED lines=9> */
.L_x_17680:
[----:B------:R-:W-:Y:S02]  /*30310*/  IMAD.MOV.U32 R50, RZ, RZ, R25 ;  /* 0x000000ffff327224 */ /* 0x000fe400078e0019 */
[----:B------:R-:W-:Y:S01]  /*30320*/  IMAD.MOV.U32 R24, RZ, RZ, R13 ;  /* 0x000000ffff187224 */ /* 0x000fe200078e000d */
[----:B------:R-:W-:Y:S01]  /*30330*/  MOV R13, R12 ;  /* 0x0000000c000d7202 */ /* 0x000fe20000000f00 */
[----:B------:R-:W-:Y:S02]  /*30340*/  IMAD.MOV.U32 R25, RZ, RZ, R26 ;  /* 0x000000ffff197224 */ /* 0x000fe400078e001a */
.L_x_17681:
[----:B------:R-:W-:Y:S05]  /*30350*/  BSYNC B1 ;  /* 0x0000000000017941 */ /* 0x000fea0003800000 */
.L_x_17679:
        /* <DEDUP_REMOVED lines=9> */
.L_x_17683:
[----:B------:R-:W-:Y:S02]  /*303f0*/  IMAD.MOV.U32 R27, RZ, RZ, R50 ;  /* 0x000000ffff1b7224 */ /* 0x000fe400078e0032 */
[----:B------:R-:W-:Y:S01]  /*30400*/  IMAD.MOV.U32 R3, RZ, RZ, R24 ;  /* 0x000000ffff037224 */ /* 0x000fe200078e0018 */
[----:B------:R-:W-:Y:S01]  /*30410*/  MOV R24, R29 ;  /* 0x0000001d00187202 */ /* 0x000fe20000000f00 */
[----:B------:R-:W-:Y:S02]  /*30420*/  IMAD.MOV.U32 R50, RZ, RZ, R31 ;  /* 0x000000ffff327224 */ /* 0x000fe400078e001f */
.L_x_17684:
[----:B------:R-:W-:Y:S05]  /*30430*/  BSYNC B1 ;  /* 0x0000000000017941 */ /* 0x000fea0003800000 */
.L_x_17682:
        /* <DEDUP_REMOVED lines=9> */
.L_x_17686:
[----:B------:R-:W-:Y:S02]  /*304d0*/  IMAD.MOV.U32 R26, RZ, RZ, R27 ;  /* 0x000000ffff1a7224 */ /* 0x000fe400078e001b */
[----:B------:R-:W-:Y:S01]  /*304e0*/  IMAD.MOV.U32 R12, RZ, RZ, R3 ;  /* 0x000000ffff0c7224 */ /* 0x000fe200078e0003 */
[----:B------:R-:W-:Y:S01]  /*304f0*/  MOV R3, R2 ;  /* 0x0000000200037202 */ /* 0x000fe20000000f00 */
[----:B------:R-:W-:Y:S02]  /*30500*/  IMAD.MOV.U32 R27, RZ, RZ, R18 ;  /* 0x000000ffff1b7224 */ /* 0x000fe400078e0012 */
.L_x_17687:
[----:B------:R-:W-:Y:S05]  /*30510*/  BSYNC B1 ;  /* 0x0000000000017941 */ /* 0x000fea0003800000 */
.L_x_17685:
        /* <DEDUP_REMOVED lines=9> */
.L_x_17689:
[----:B------:R-:W-:Y:S02]  /*305b0*/  IMAD.MOV.U32 R31, RZ, RZ, R26 ;  /* 0x000000ffff1f7224 */ /* 0x000fe400078e001a */
[----:B------:R-:W-:Y:S01]  /*305c0*/  IMAD.MOV.U32 R29, RZ, RZ, R12 ;  /* 0x000000ffff1d7224 */ /* 0x000fe200078e000c */
[----:B------:R-:W-:Y:S01]  /*305d0*/  MOV R12, R17 ;  /* 0x00000011000c7202 */ /* 0x000fe20000000f00 */
[----:B------:R-:W-:Y:S02]  /*305e0*/  IMAD.MOV.U32 R26, RZ, RZ, R19 ;  /* 0x000000ffff1a7224 */ /* 0x000fe400078e0013 */
.L_x_17690:
[----:B------:R-:W-:Y:S05]  /*305f0*/  BSYNC B1 ;  /* 0x0000000000017941 */ /* 0x000fea0003800000 */
.L_x_17688:
        /* <DEDUP_REMOVED lines=9> */
.L_x_17692:
[----:B------:R-:W-:Y:S02]  /*30690*/  IMAD.MOV.U32 R18, RZ, RZ, R31 ;  /* 0x000000ffff127224 */ /* 0x000fe400078e001f */
[----:B------:R-:W-:Y:S01]  /*306a0*/  IMAD.MOV.U32 R2, RZ, RZ, R29 ;  /* 0x000000ffff027224 */ /* 0x000fe200078e001d */
[----:B------:R-:W-:Y:S01]  /*306b0*/  MOV R29, R0 ;  /* 0x00000000001d7202 */ /* 0x000fe20000000f00 */
[----:B------:R-:W-:Y:S02]  /*306c0*/  IMAD.MOV.U32 R31, RZ, RZ, R28 ;  /* 0x000000ffff1f7224 */ /* 0x000fe400078e001c */
.L_x_17693:
[----:B------:R-:W-:Y:S05]  /*306d0*/  BSYNC B1 ;  /* 0x0000000000017941 */ /* 0x000fea0003800000 */
.L_x_17691:
        /* <DEDUP_REMOVED lines=9> */
.L_x_17695:
[----:B------:R-:W-:Y:S02]  /*30770*/  IMAD.MOV.U32 R0, RZ, RZ, R18 ;  /* 0x000000ffff007224 */ /* 0x000fe400078e0012 */
[----:B------:R-:W-:Y:S01]  /*30780*/  IMAD.MOV.U32 R17, RZ, RZ, R2 ;  /* 0x000000ffff117224 */ /* 0x000fe200078e0002 */
[----:B------:R-:W-:Y:S01]  /*30790*/  MOV R2, R33 ;  /* 0x0000002100027202 */ /* 0x000fe20000000f00 */
[----:B------:R-:W-:Y:S02]  /*307a0*/  IMAD.MOV.U32 R18, RZ, RZ, R35 ;  /* 0x000000ffff127224 */ /* 0x000fe400078e0023 */
.L_x_17696:
[----:B------:R-:W-:Y:S05]  /*307b0*/  BSYNC B1 ;  /* 0x0000000000017941 */ /* 0x000fea0003800000 */
.L_x_17694:
        /* <DEDUP_REMOVED lines=9> */
.L_x_17698:
[----:B------:R-:W-:Y:S02]  /*30850*/  IMAD.MOV.U32 R33, RZ, RZ, R0 ;  /* 0x000000ffff217224 */ /* 0x000fe400078e0000 */
[----:B------:R-:W-:Y:S01]  /*30860*/  IMAD.MOV.U32 R19, RZ, RZ, R17 ;  /* 0x000000ffff137224 */ /* 0x000fe200078e0011 */
[----:B------:R-:W-:Y:S01]  /*30870*/  MOV R17, R30 ;  /* 0x0000001e00117202 */ /* 0x000fe20000000f00 */
[----:B------:R-:W-:Y:S02]  /*30880*/  IMAD.MOV.U32 R0, RZ, RZ, R7 ;  /* 0x000000ffff007224 */ /* 0x000fe400078e0007 */
.L_x_17699:
[----:B------:R-:W-:Y:S05]  /*30890*/  BSYNC B1 ;  /* 0x0000000000017941 */ /* 0x000fea0003800000 */
.L_x_17697:
        /* <DEDUP_REMOVED lines=9> */
.L_x_17701:
[----:B------:R-:W-:Y:S02]  /*30930*/  IMAD.MOV.U32 R28, RZ, RZ, R33 ;  /* 0x000000ffff1c7224 */ /* 0x000fe400078e0021 */
[----:B------:R-:W-:Y:S01]  /*30940*/  IMAD.MOV.U32 R7, RZ, RZ, R19 ;  /* 0x000000ffff077224 */ /* 0x000fe200078e0013 */
[----:B------:R-:W-:Y:S01]  /*30950*/  MOV R19, R6 ;  /* 0x0000000600137202 */ /* 0x000fe20000000f00 */
[----:B------:R-:W-:Y:S02]  /*30960*/  IMAD.MOV.U32 R33, RZ, RZ, R22 ;  /* 0x000000ffff217224 */ /* 0x000fe400078e0016 */
.L_x_17702:
[----:B------:R-:W-:Y:S05]  /*30970*/  BSYNC B1 ;  /* 0x0000000000017941 */ /* 0x000fea0003800000 */
.L_x_17700:
        /* <DEDUP_REMOVED lines=9> */
.L_x_17704:
[----:B------:R-:W-:Y:S02]  /*30a10*/  IMAD.MOV.U32 R22, RZ, RZ, R28 ;  /* 0x000000ffff167224 */ /* 0x000fe400078e001c */
[----:B------:R-:W-:Y:S01]  /*30a20*/  IMAD.MOV.U32 R6, RZ, RZ, R7 ;  /* 0x000000ffff067224 */ /* 0x000fe200078e0007 */
[----:B------:R-:W-:Y:S01]  /*30a30*/  MOV R7, R4 ;  /* 0x0000000400077202 */ /* 0x000fe20000000f00 */
[----:B------:R-:W-:Y:S02]  /*30a40*/  IMAD.MOV.U32 R28, RZ, RZ, R5 ;  /* 0x000000ffff1c7224 */ /* 0x000fe400078e0005 */
.L_x_17705:
[----:B------:R-:W-:Y:S05]  /*30a50*/  BSYNC B1 ;  /* 0x0000000000017941 */ /* 0x000fea0003800000 */
.L_x_17703:
        /* <DEDUP_REMOVED lines=9> */
.L_x_17707:
[----:B------:R-:W-:Y:S02]  /*30af0*/  IMAD.MOV.U32 R5, RZ, RZ, R22 ;  /* 0x000000ffff057224 */ /* 0x000fe400078e0016 */
[----:B------:R-:W-:Y:S01]  /*30b00*/  IMAD.MOV.U32 R4, RZ, RZ, R6 ;  /* 0x000000ffff047224 */ /* 0x000fe200078e0006 */
[----:B------:R-:W-:Y:S01]  /*30b10*/  MOV R6, R11 ;  /* 0x0000000b00067202 */ /* 0x000fe20000000f00 */
[----:B------:R-:W-:Y:S02]  /*30b20*/  IMAD.MOV.U32 R22, RZ, RZ, R21 ;  /* 0x000000ffff167224 */ /* 0x000fe400078e0015 */
.L_x_17708:
[----:B------:R-:W-:Y:S05]  /*30b30*/  BSYNC B1 ;  /* 0x0000000000017941 */ /* 0x000fea0003800000 */
.L_x_17706:
        /* <DEDUP_REMOVED lines=9> */
.L_x_17710:
[----:B------:R-:W-:Y:S02]  /*30bd0*/  IMAD.MOV.U32 R21, RZ, RZ, R5 ;  /* 0x000000ffff157224 */ /* 0x000fe400078e0005 */
[----:B------:R-:W-:Y:S01]  /*30be0*/  IMAD.MOV.U32 R11, RZ, RZ, R4 ;  /* 0x000000ffff0b7224 */ /* 0x000fe200078e0004 */
[----:B------:R-:W-:Y:S01]  /*30bf0*/  MOV R4, R9 ;  /* 0x0000000900047202 */ /* 0x000fe20000000f00 */
[----:B------:R-:W-:Y:S02]  /*30c00*/  IMAD.MOV.U32 R5, RZ, RZ, R10 ;  /* 0x000000ffff057224 */ /* 0x000fe400078e000a */
.L_x_17711:
[----:B------:R-:W-:Y:S05]  /*30c10*/  BSYNC B1 ;  /* 0x0000000000017941 */ /* 0x000fea0003800000 */
.L_x_17709:
        /* <DEDUP_REMOVED lines=9> */
.L_x_17713:
[----:B------:R-:W-:Y:S02]  /*30cb0*/  IMAD.MOV.U32 R10, RZ, RZ, R21 ;  /* 0x000000ffff0a7224 */ /* 0x000fe400078e0015 */
[----:B------:R-:W-:Y:S01]  /*30cc0*/  IMAD.MOV.U32 R9, RZ, RZ, R11 ;  /* 0x000000ffff097224 */ /* 0x000fe200078e000b */
[----:B------:R-:W-:Y:S01]  /*30cd0*/  MOV R11, R8 ;  /* 0x00000008000b7202 */ /* 0x000fe20000000f00 */
[----:B------:R-:W-:Y:S02]  /*30ce0*/  IMAD.MOV.U32 R21, RZ, RZ, R20 ;  /* 0x000000ffff157224 */ /* 0x000fe400078e0014 */
.L_x_17714:
[----:B------:R-:W-:Y:S05]  /*30cf0*/  BSYNC B1 ;  /* 0x0000000000017941 */ /* 0x000fea0003800000 */
.L_x_17712:
        /* <DEDUP_REMOVED lines=16> */
.L_x_17716:
[----:B------:R-:W-:Y:S01]  /*30e00*/  IMAD.MOV.U32 R55, RZ, RZ, R16 ;  /* 0x000000ffff377224 */ /* 0x000fe200078e0010 */
[----:B------:R-:W-:Y:S01]  /*30e10*/  MOV R35, R64 ;  /* 0x0000004000237202 */ /* 0x000fe20000000f00 */
[----:B------:R-:W-:Y:S02]  /*30e20*/  IMAD.MOV.U32 R64, RZ, RZ, R15 ;  /* 0x000000ffff407224 */ /* 0x000fe400078e000f */
[----:B------:R-:W-:Y:S02]  /*30e30*/  IMAD.MOV.U32 R16, RZ, RZ, R23 ;  /* 0x000000ffff107224 */ /* 0x000fe400078e0017 */
.L_x_17717:
[----:B------:R-:W-:Y:S05]  /*30e40*/  BSYNC B1 ;  /* 0x0000000000017941 */ /* 0x000fea0003800000 */
.L_x_17715:
        /* <DEDUP_REMOVED lines=9> */
.L_x_17719:
[----:B------:R-:W-:Y:S01]  /*30ee0*/  IMAD.MOV.U32 R20, RZ, RZ, R55 ;  /* 0x000000ffff147224 */ /* 0x000fe200078e0037 */
[----:B------:R-:W-:Y:S01]  /*30ef0*/  MOV R8, R35 ;  /* 0x0000002300087202 */ /* 0x000fe20000000f00 */
[----:B------:R-:W-:Y:S02]  /*30f00*/  IMAD.MOV.U32 R55, RZ, RZ, R48 ;  /* 0x000000ffff377224 */ /* 0x000fe400078e0030 */
[----:B------:R-:W-:Y:S02]  /*30f10*/  IMAD.MOV.U32 R35, RZ, RZ, R14 ;  /* 0x000000ffff237224 */ /* 0x000fe400078e000e */
.L_x_17720:
[----:B------:R-:W-:Y:S05]  /*30f20*/  BSYNC B1 ;  /* 0x0000000000017941 */ /* 0x000fea0003800000 */
.L_x_17718:
        /* <DEDUP_REMOVED lines=9> */
.L_x_17722:
[----:B------:R-:W-:Y:S01]  /*30fc0*/  IMAD.MOV.U32 R23, RZ, RZ, R20 ;  /* 0x000000ffff177224 */ /* 0x000fe200078e0014 */
[----:B------:R-:W-:Y:S01]  /*30fd0*/  MOV R15, R8 ;  /* 0x00000008000f7202 */ /* 0x000fe20000000f00 */
[----:B------:R-:W-:Y:S02]  /*30fe0*/  IMAD.MOV.U32 R20, RZ, RZ, R25 ;  /* 0x000000ffff147224 */ /* 0x000fe400078e0019 */
[----:B------:R-:W-:Y:S02]  /*30ff0*/  IMAD.MOV.U32 R8, RZ, RZ, R13 ;  /* 0x000000ffff087224 */ /* 0x000fe400078e000d */
.L_x_17723:
[----:B------:R-:W-:Y:S05]  /*31000*/  BSYNC B1 ;  /* 0x0000000000017941 */ /* 0x000fea0003800000 */
.L_x_17721:
        /* <DEDUP_REMOVED lines=9> */
.L_x_17725:
[----:B------:R-:W-:Y:S01]  /*310a0*/  IMAD.MOV.U32 R30, RZ, RZ, R23 ;  /* 0x000000ffff1e7224 */ /* 0x000fe200078e0017 */
[----:B------:R-:W-:Y:S01]  /*310b0*/  MOV R14, R15 ;  /* 0x0000000f000e7202 */ /* 0x000fe20000000f00 */
[----:B------:R-:W-:Y:S02]  /*310c0*/  IMAD.MOV.U32 R23, RZ, RZ, R50 ;  /* 0x000000ffff177224 */ /* 0x000fe400078e0032 */
[----:B------:R-:W-:Y:S02]  /*310d0*/  IMAD.MOV.U32 R15, RZ, RZ, R24 ;  /* 0x000000ffff0f7224 */ /* 0x000fe400078e0018 */
.L_x_17726:
[----:B------:R-:W-:Y:S05]  /*310e0*/  BSYNC B1 ;  /* 0x0000000000017941 */ /* 0x000fea0003800000 */
.L_x_17724:
        /* <DEDUP_REMOVED lines=9> */
.L_x_17728:
[----:B------:R-:W-:Y:S01]  /*31180*/  IMAD.MOV.U32 R25, RZ, RZ, R30 ;  /* 0x000000ffff197224 */ /* 0x000fe200078e001e */
[----:B------:R-:W-:Y:S01]  /*31190*/  MOV R13, R14 ;  /* 0x0000000e000d7202 */ /* 0x000fe20000000f00 */
[----:B------:R-:W-:Y:S02]  /*311a0*/  IMAD.MOV.U32 R30, RZ, RZ, R27 ;  /* 0x000000ffff1e7224 */ /* 0x000fe400078e001b */
[----:B------:R-:W-:Y:S02]  /*311b0*/  IMAD.MOV.U32 R14, RZ, RZ, R3 ;  /* 0x000000ffff0e7224 */ /* 0x000fe400078e0003 */
.L_x_17729:
[----:B------:R-:W-:Y:S05]  /*311c0*/  BSYNC B1 ;  /* 0x0000000000017941 */ /* 0x000fea0003800000 */
.L_x_17727:
        /* <DEDUP_REMOVED lines=9> */
.L_x_17731:
[----:B------:R-:W-:Y:S01]  /*31260*/  IMAD.MOV.U32 R46, RZ, RZ, R25 ;  /* 0x000000ffff2e7224 */ /* 0x000fe200078e0019 */
[----:B------:R-:W-:Y:S01]  /*31270*/  MOV R24, R13 ;  /* 0x0000000d00187202 */ /* 0x000fe20000000f00 */
[----:B------:R-:W-:Y:S02]  /*31280*/  IMAD.MOV.U32 R25, RZ, RZ, R26 ;  /* 0x000000ffff197224 */ /* 0x000fe400078e001a */
[----:B------:R-:W-:Y:S02]  /*31290*/  IMAD.MOV.U32 R13, RZ, RZ, R12 ;  /* 0x000000ffff0d7224 */ /* 0x000fe400078e000c */
.L_x_17732:
[----:B------:R-:W-:Y:S05]  /*312a0*/  BSYNC B1 ;  /* 0x0000000000017941 */ /* 0x000fea0003800000 */
.L_x_17730:
        /* <DEDUP_REMOVED lines=9> */
.L_x_17734:
[----:B------:R-:W-:Y:S01]  /*31340*/  IMAD.MOV.U32 R27, RZ, RZ, R46 ;  /* 0x000000ffff1b7224 */ /* 0x000fe200078e002e */
[----:B------:R-:W-:Y:S01]  /*31350*/  MOV R3, R24 ;  /* 0x0000001800037202 */ /* 0x000fe20000000f00 */
[----:B------:R-:W-:Y:S02]  /*31360*/  IMAD.MOV.U32 R46, RZ, RZ, R31 ;  /* 0x000000ffff2e7224 */ /* 0x000fe400078e001f */
[----:B------:R-:W-:Y:S02]  /*31370*/  IMAD.MOV.U32 R24, RZ, RZ, R29 ;  /* 0x000000ffff187224 */ /* 0x000fe400078e001d */
.L_x_17735:
[----:B------:R-:W-:Y:S05]  /*31380*/  BSYNC B1 ;  /* 0x0000000000017941 */ /* 0x000fea0003800000 */
.L_x_17733:
        /* <DEDUP_REMOVED lines=9> */
.L_x_17737:
[----:B------:R-:W-:Y:S01]  /*31420*/  IMAD.MOV.U32 R29, RZ, RZ, R27 ;  /* 0x000000ffff1d7224 */ /* 0x000fe200078e001b */
[----:B------:R-:W-:Y:S01]  /*31430*/  MOV R12, R3 ;  /* 0x00000003000c7202 */ /* 0x000fe20000000f00 */
[----:B------:R-:W-:Y:S02]  /*31440*/  IMAD.MOV.U32 R27, RZ, RZ, R18 ;  /* 0x000000ffff1b7224 */ /* 0x000fe400078e0012 */
[----:B------:R-:W-:Y:S02]  /*31450*/  IMAD.MOV.U32 R3, RZ, RZ, R2 ;  /* 0x000000ffff037224 */ /* 0x000fe400078e0002 */
.L_x_17738:
[----:B------:R-:W-:Y:S05]  /*31460*/  BSYNC B1 ;  /* 0x0000000000017941 */ /* 0x000fea0003800000 */
.L_x_17736:
        /* <DEDUP_REMOVED lines=9> */
.L_x_17740:
[----:B------:R-:W-:Y:S01]  /*31500*/  IMAD.MOV.U32 R18, RZ, RZ, R29 ;  /* 0x000000ffff127224 */ /* 0x000fe200078e001d */
[----:B------:R-:W-:Y:S01]  /*31510*/  MOV R2, R12 ;  /* 0x0000000c00027202 */ /* 0x000fe20000000f00 */
[----:B------:R-:W-:Y:S02]  /*31520*/  IMAD.MOV.U32 R29, RZ, RZ, R0 ;  /* 0x000000ffff1d7224 */ /* 0x000fe400078e0000 */
[----:B------:R-:W-:Y:S02]  /*31530*/  IMAD.MOV.U32 R12, RZ, RZ, R17 ;  /* 0x000000ffff0c7224 */ /* 0x000fe400078e0011 */
.L_x_17741:
[----:B------:R-:W-:Y:S05]  /*31540*/  BSYNC B1 ;  /* 0x0000000000017941 */ /* 0x000fea0003800000 */
.L_x_17739:
        /* <DEDUP_REMOVED lines=9> */
.L_x_17743:
[----:B------:R-:W-:Y:S01]  /*315e0*/  IMAD.MOV.U32 R17, RZ, RZ, R18 ;  /* 0x000000ffff117224 */ /* 0x000fe200078e0012 */
[----:B------:R-:W-:Y:S01]  /*315f0*/  MOV R0, R2 ;  /* 0x0000000200007202 */ /* 0x000fe20000000f00 */
[----:B------:R-:W-:Y:S02]  /*31600*/  IMAD.MOV.U32 R18, RZ, RZ, R33 ;  /* 0x000000ffff127224 */ /* 0x000fe400078e0021 */
[----:B------:R-:W-:Y:S02]  /*31610*/  IMAD.MOV.U32 R2, RZ, RZ, R19 ;  /* 0x000000ffff027224 */ /* 0x000fe400078e0013 */
.L_x_17744:
[----:B------:R-:W-:Y:S05]  /*31620*/  BSYNC B1 ;  /* 0x0000000000017941 */ /* 0x000fea0003800000 */
.L_x_17742:
        /* <DEDUP_REMOVED lines=9> */
.L_x_17746:
[----:B------:R-:W-:Y:S01]  /*316c0*/  IMAD.MOV.U32 R31, RZ, RZ, R17 ;  /* 0x000000ffff1f7224 */ /* 0x000fe200078e0011 */
[----:B------:R-:W-:Y:S01]  /*316d0*/  MOV R19, R0 ;  /* 0x0000000000137202 */ /* 0x000fe20000000f00 */
[----:B------:R-:W-:Y:S02]  /*316e0*/  IMAD.MOV.U32 R17, RZ, RZ, R28 ;  /* 0x000000ffff117224 */ /* 0x000fe400078e001c */
[----:B------:R-:W-:Y:S02]  /*316f0*/  IMAD.MOV.U32 R0, RZ, RZ, R7 ;  /* 0x000000ffff007224 */ /* 0x000fe400078e0007 */
.L_x_17747:
[----:B------:R-:W-:Y:S05]  /*31700*/  BSYNC B1 ;  /* 0x0000000000017941 */ /* 0x000fea0003800000 */
.L_x_17745:
        /* <DEDUP_REMOVED lines=9> */
.L_x_17749:
[----:B------:R-:W-:Y:S01]  /*317a0*/  IMAD.MOV.U32 R26, RZ, RZ, R31 ;  /* 0x000000ffff1a7224 */ /* 0x000fe200078e001f */
[----:B------:R-:W-:Y:S01]  /*317b0*/  MOV R7, R19 ;  /* 0x0000001300077202 */ /* 0x000fe20000000f00 */
[----:B------:R-:W-:Y:S02]  /*317c0*/  IMAD.MOV.U32 R31, RZ, RZ, R22 ;  /* 0x000000ffff1f7224 */ /* 0x000fe400078e0016 */
[----:B------:R-:W-:Y:S02]  /*317d0*/  IMAD.MOV.U32 R19, RZ, RZ, R6 ;  /* 0x000000ffff137224 */ /* 0x000fe400078e0006 */
.L_x_17750:
[----:B------:R-:W-:Y:S05]  /*317e0*/  BSYNC B1 ;  /* 0x0000000000017941 */ /* 0x000fea0003800000 */
.L_x_17748:
        /* <DEDUP_REMOVED lines=9> */
.L_x_17752:
[----:B------:R-:W-:Y:S01]  /*31880*/  IMAD.MOV.U32 R22, RZ, RZ, R26 ;  /* 0x000000ffff167224 */ /* 0x000fe200078e001a */
[----:B------:R-:W-:Y:S01]  /*31890*/  MOV R6, R7 ;  /* 0x0000000700067202 */ /* 0x000fe20000000f00 */
[----:B------:R-:W-:Y:S02]  /*318a0*/  IMAD.MOV.U32 R26, RZ, RZ, R5 ;  /* 0x000000ffff1a7224 */ /* 0x000fe400078e0005 */
[----:B------:R-:W-:Y:S02]  /*318b0*/  IMAD.MOV.U32 R7, RZ, RZ, R4 ;  /* 0x000000ffff077224 */ /* 0x000fe400078e0004 */
.L_x_17753:
[----:B------:R-:W-:Y:S05]  /*318c0*/  BSYNC B1 ;  /* 0x0000000000017941 */ /* 0x000fea0003800000 */
.L_x_17751:
        /* <DEDUP_REMOVED lines=9> */
.L_x_17755:
[----:B------:R-:W-:Y:S01]  /*31960*/  IMAD.MOV.U32 R5, RZ, RZ, R22 ;  /* 0x000000ffff057224 */ /* 0x000fe200078e0016 */
[----:B------:R-:W-:Y:S01]  /*31970*/  MOV R4, R6 ;  /* 0x0000000600047202 */ /* 0x000fe20000000f00 */
[----:B------:R-:W-:Y:S02]  /*31980*/  IMAD.MOV.U32 R22, RZ, RZ, R21 ;  /* 0x000000ffff167224 */ /* 0x000fe400078e0015 */
[----:B------:R-:W-:Y:S02]  /*31990*/  IMAD.MOV.U32 R6, RZ, RZ, R11 ;  /* 0x000000ffff067224 */ /* 0x000fe400078e000b */
.L_x_17756:
[----:B------:R-:W-:Y:S05]  /*319a0*/  BSYNC B1 ;  /* 0x0000000000017941 */ /* 0x000fea0003800000 */
.L_x_17754:
        /* <DEDUP_REMOVED lines=9> */
.L_x_17758:
[----:B------:R-:W-:Y:S01]  /*31a40*/  IMAD.MOV.U32 R21, RZ, RZ, R5 ;  /* 0x000000ffff157224 */ /* 0x000fe200078e0005 */
[----:B------:R-:W-:Y:S01]  /*31a50*/  MOV R11, R4 ;  /* 0x00000004000b7202 */ /* 0x000fe20000000f00 */
[----:B------:R-:W-:Y:S02]  /*31a60*/  IMAD.MOV.U32 R5, RZ, RZ, R10 ;  /* 0x000000ffff057224 */ /* 0x000fe400078e000a */
[----:B------:R-:W-:Y:S02]  /*31a70*/  IMAD.MOV.U32 R4, RZ, RZ, R9 ;  /* 0x000000ffff047224 */ /* 0x000fe400078e0009 */
.L_x_17759:
[----:B------:R-:W-:Y:S05]  /*31a80*/  BSYNC B1 ;  /* 0x0000000000017941 */ /* 0x000fea0003800000 */
.L_x_17757:
        /* <DEDUP_REMOVED lines=16> */
.L_x_17761:
[----:B------:R-:W-:Y:S02]  /*31b90*/  IMAD.MOV.U32 R33, RZ, RZ, R16 ;  /* 0x000000ffff217224 */ /* 0x000fe400078e0010 */
[----:B------:R-:W-:Y:S02]  /*31ba0*/  IMAD.MOV.U32 R9, RZ, RZ, R64 ;  /* 0x000000ffff097224 */ /* 0x000fe400078e0040 */
[----:B------:R-:W-:Y:S02]  /*31bb0*/  IMAD.MOV.U32 R64, RZ, RZ, R35 ;  /* 0x000000ffff407224 */ /* 0x000fe400078e0023 */
[----:B------:R-:W-:Y:S02]  /*31bc0*/  IMAD.MOV.U32 R16, RZ, RZ, R55 ;  /* 0x000000ffff107224 */ /* 0x000fe400078e0037 */
.L_x_17762:
[----:B------:R-:W-:Y:S05]  /*31bd0*/  BSYNC B1 ;  /* 0x0000000000017941 */ /* 0x000fea0003800000 */
.L_x_17760:
        /* <DEDUP_REMOVED lines=9> */
.L_x_17764:
[----:B------:R-:W-:Y:S02]  /*31c70*/  IMAD.MOV.U32 R28, RZ, RZ, R33 ;  /* 0x000000ffff1c7224 */ /* 0x000fe400078e0021 */
[----:B------:R-:W-:Y:S02]  /*31c80*/  IMAD.MOV.U32 R10, RZ, RZ, R9 ;  /* 0x000000ffff0a7224 */ /* 0x000fe400078e0009 */
[----:B------:R-:W-:Y:S02]  /*31c90*/  IMAD.MOV.U32 R33, RZ, RZ, R20 ;  /* 0x000000ffff217224 */ /* 0x000fe400078e0014 */
[----:B------:R-:W-:Y:S02]  /*31ca0*/  IMAD.MOV.U32 R9, RZ, RZ, R8 ;  /* 0x000000ffff097224 */ /* 0x000fe400078e0008 */
.L_x_17765:
[----:B------:R-:W-:Y:S05]  /*31cb0*/  BSYNC B1 ;  /* 0x0000000000017941 */ /* 0x000fea0003800000 */
.L_x_17763:
        /* <DEDUP_REMOVED lines=9> */
.L_x_17767:
[----:B------:R-:W-:Y:S02]  /*31d50*/  IMAD.MOV.U32 R53, RZ, RZ, R28 ;  /* 0x000000ffff357224 */ /* 0x000fe400078e001c */
[----:B------:R-:W-:Y:S02]  /*31d60*/  IMAD.MOV.U32 R35, RZ, RZ, R10 ;  /* 0x000000ffff237224 */ /* 0x000fe400078e000a */
[----:B------:R-:W-:Y:S02]  /*31d70*/  IMAD.MOV.U32 R28, RZ, RZ, R23 ;  /* 0x000000ffff1c7224 */ /* 0x000fe400078e0017 */
[----:B------:R-:W-:Y:S02]  /*31d80*/  IMAD.MOV.U32 R10, RZ, RZ, R15 ;  /* 0x000000ffff0a7224 */ /* 0x000fe400078e000f */
.L_x_17768:
[----:B------:R-:W-:Y:S05]  /*31d90*/  BSYNC B1 ;  /* 0x0000000000017941 */ /* 0x000fea0003800000 */
.L_x_17766:
        /* <DEDUP_REMOVED lines=9> */
.L_x_17770:
[----:B------:R-:W-:Y:S02]  /*31e30*/  IMAD.MOV.U32 R20, RZ, RZ, R53 ;  /* 0x000000ffff147224 */ /* 0x000fe400078e0035 */
[----:B------:R-:W-:Y:S02]  /*31e40*/  IMAD.MOV.U32 R8, RZ, RZ, R35 ;  /* 0x000000ffff087224 */ /* 0x000fe400078e0023 */
[----:B------:R-:W-:Y:S02]  /*31e50*/  IMAD.MOV.U32 R53, RZ, RZ, R30 ;  /* 0x000000ffff357224 */ /* 0x000fe400078e001e */
[----:B------:R-:W-:Y:S02]  /*31e60*/  IMAD.MOV.U32 R35, RZ, RZ, R14 ;  /* 0x000000ffff237224 */ /* 0x000fe400078e000e */
.L_x_17771:
[----:B------:R-:W-:Y:S05]  /*31e70*/  BSYNC B1 ;  /* 0x0000000000017941 */ /* 0x000fea0003800000 */
.L_x_17769:
        /* <DEDUP_REMOVED lines=9> */
.L_x_17773:
[----:B------:R-:W-:Y:S02]  /*31f10*/  IMAD.MOV.U32 R23, RZ, RZ, R20 ;  /* 0x000000ffff177224 */ /* 0x000fe400078e0014 */
[----:B------:R-:W-:Y:S02]  /*31f20*/  IMAD.MOV.U32 R15, RZ, RZ, R8 ;  /* 0x000000ffff0f7224 */ /* 0x000fe400078e0008 */
[----:B------:R-:W-:Y:S02]  /*31f30*/  IMAD.MOV.U32 R20, RZ, RZ, R25 ;  /* 0x000000ffff147224 */ /* 0x000fe400078e0019 */
[----:B------:R-:W-:Y:S02]  /*31f40*/  IMAD.MOV.U32 R8, RZ, RZ, R13 ;  /* 0x000000ffff087224 */ /* 0x000fe400078e000d */
.L_x_17774:
[----:B------:R-:W-:Y:S05]  /*31f50*/  BSYNC B1 ;  /* 0x0000000000017941 */ /* 0x000fea0003800000 */
.L_x_17772:
        /* <DEDUP_REMOVED lines=9> */
.L_x_17776:
[----:B------:R-:W-:Y:S02]  /*31ff0*/  IMAD.MOV.U32 R30, RZ, RZ, R23 ;  /* 0x000000ffff1e7224 */ /* 0x000fe400078e0017 */
[----:B------:R-:W-:Y:S02]  /*32000*/  IMAD.MOV.U32 R14, RZ, RZ, R15 ;  /* 0x000000ffff0e7224 */ /* 0x000fe400078e000f */
[----:B------:R-:W-:Y:S02]  /*32010*/  IMAD.MOV.U32 R23, RZ, RZ, R46 ;  /* 0x000000ffff177224 */ /* 0x000fe400078e002e */
[----:B------:R-:W-:Y:S02]  /*32020*/  IMAD.MOV.U32 R15, RZ, RZ, R24 ;  /* 0x000000ffff0f7224 */ /* 0x000fe400078e0018 */
.L_x_17777:
[----:B------:R-:W-:Y:S05]  /*32030*/  BSYNC B1 ;  /* 0x0000000000017941 */ /* 0x000fea0003800000 */
.L_x_17775:
        /* <DEDUP_REMOVED lines=9> */
.L_x_17779:
[----:B------:R-:W-:Y:S02]  /*320d0*/  IMAD.MOV.U32 R24, RZ, RZ, R30 ;  /* 0x000000ffff187224 */ /* 0x000fe400078e001e */
[----:B------:R-:W-:Y:S02]  /*320e0*/  IMAD.MOV.U32 R13, RZ, RZ, R14 ;  /* 0x000000ffff0d7224 */ /* 0x000fe400078e000e */
[----:B------:R-:W-:Y:S02]  /*320f0*/  IMAD.MOV.U32 R30, RZ, RZ, R27 ;  /* 0x000000ffff1e7224 */ /* 0x000fe400078e001b */
[----:B------:R-:W-:Y:S02]  /*32100*/  IMAD.MOV.U32 R14, RZ, RZ, R3 ;  /* 0x000000ffff0e7224 */ /* 0x000fe400078e0003 */
.L_x_17780:
[----:B------:R-:W-:Y:S05]  /*32110*/  BSYNC B1 ;  /* 0x0000000000017941 */ /* 0x000fea0003800000 */
.L_x_17778:
        /* <DEDUP_REMOVED lines=9> */
.L_x_17782:
[----:B------:R-:W-:Y:S02]  /*321b0*/  IMAD.MOV.U32 R25, RZ, RZ, R24 ;  /* 0x000000ffff197224 */ /* 0x000fe400078e0018 */
[----:B------:R-:W-:Y:S02]  /*321c0*/  IMAD.MOV.U32 R3, RZ, RZ, R13 ;  /* 0x000000ffff037224 */ /* 0x000fe400078e000d */
[----:B------:R-:W-:Y:S02]  /*321d0*/  IMAD.MOV.U32 R24, RZ, RZ, R29 ;  /* 0x000000ffff187224 */ /* 0x000fe400078e001d */
[----:B------:R-:W-:Y:S02]  /*321e0*/  IMAD.MOV.U32 R13, RZ, RZ, R12 ;  /* 0x000000ffff0d7224 */ /* 0x000fe400078e000c */
.L_x_17783:
[----:B------:R-:W-:Y:S05]  /*321f0*/  BSYNC B1 ;  /* 0x0000000000017941 */ /* 0x000fea0003800000 */
.L_x_17781:
        /* <DEDUP_REMOVED lines=9> */
.L_x_17785:
[----:B------:R-:W-:Y:S02]  /*32290*/  IMAD.MOV.U32 R12, RZ, RZ, R25 ;  /* 0x000000ffff0c7224 */ /* 0x000fe400078e0019 */
[----:B------:R-:W-:Y:S02]  /*322a0*/  IMAD.MOV.U32 R27, RZ, RZ, R3 ;  /* 0x000000ffff1b7224 */ /* 0x000fe400078e0003 */
[----:B------:R-:W-:Y:S02]  /*322b0*/  IMAD.MOV.U32 R25, RZ, RZ, R18 ;  /* 0x000000ffff197224 */ /* 0x000fe400078e0012 */
[----:B------:R-:W-:Y:S02]  /*322c0*/  IMAD.MOV.U32 R3, RZ, RZ, R2 ;  /* 0x000000ffff037224 */ /* 0x000fe400078e0002 */
.L_x_17786:
[----:B------:R-:W-:Y:S05]  /*322d0*/  BSYNC B1 ;  /* 0x0000000000017941 */ /* 0x000fea0003800000 */
.L_x_17784:
        /* <DEDUP_REMOVED lines=9> */
.L_x_17788:
[----:B------:R-:W-:Y:S02]  /*32370*/  IMAD.MOV.U32 R18, RZ, RZ, R12 ;  /* 0x000000ffff127224 */ /* 0x000fe400078e000c */
[----:B------:R-:W-:Y:S02]  /*32380*/  IMAD.MOV.U32 R2, RZ, RZ, R27 ;  /* 0x000000ffff027224 */ /* 0x000fe400078e001b */
[----:B------:R-:W-:Y:S02]  /*32390*/  IMAD.MOV.U32 R12, RZ, RZ, R17 ;  /* 0x000000ffff0c7224 */ /* 0x000fe400078e0011 */
[----:B------:R-:W-:Y:S02]  /*323a0*/  IMAD.MOV.U32 R27, RZ, RZ, R0 ;  /* 0x000000ffff1b7224 */ /* 0x000fe400078e0000 */
.L_x_17789:
[----:B------:R-:W-:Y:S05]  /*323b0*/  BSYNC B1 ;  /* 0x0000000000017941 */ /* 0x000fea0003800000 */
.L_x_17787:
        /* <DEDUP_REMOVED lines=9> */
.L_x_17791:
[----:B------:R-:W-:Y:S02]  /*32450*/  IMAD.MOV.U32 R17, RZ, RZ, R18 ;  /* 0x000000ffff117224 */ /* 0x000fe400078e0012 */
[----:B------:R-:W-:Y:S02]  /*32460*/  IMAD.MOV.U32 R0, RZ, RZ, R2 ;  /* 0x000000ffff007224 */ /* 0x000fe400078e0002 */
[----:B------:R-:W-:Y:S02]  /*32470*/  IMAD.MOV.U32 R18, RZ, RZ, R31 ;  /* 0x000000ffff127224 */ /* 0x000fe400078e001f */
[----:B------:R-:W-:Y:S02]  /*32480*/  IMAD.MOV.U32 R2, RZ, RZ, R19 ;  /* 0x000000ffff027224 */ /* 0x000fe400078e0013 */
.L_x_17792:
[----:B------:R-:W-:Y:S05]  /*32490*/  BSYNC B1 ;  /* 0x0000000000017941 */ /* 0x000fea0003800000 */
.L_x_17790:
        /* <DEDUP_REMOVED lines=9> */
.L_x_17794:
[----:B------:R-:W-:Y:S02]  /*32530*/  IMAD.MOV.U32 R29, RZ, RZ, R17 ;  /* 0x000000ffff1d7224 */ /* 0x000fe400078e0011 */
[----:B------:R-:W-:Y:S02]  /*32540*/  IMAD.MOV.U32 R19, RZ, RZ, R0 ;  /* 0x000000ffff137224 */ /* 0x000fe400078e0000 */
[----:B------:R-:W-:Y:S02]  /*32550*/  IMAD.MOV.U32 R17, RZ, RZ, R26 ;  /* 0x000000ffff117224 */ /* 0x000fe400078e001a */
[----:B------:R-:W-:Y:S02]  /*32560*/  IMAD.MOV.U32 R0, RZ, RZ, R7 ;  /* 0x000000ffff007224 */ /* 0x000fe400078e0007 */
.L_x_17795:
[----:B------:R-:W-:Y:S05]  /*32570*/  BSYNC B1 ;  /* 0x0000000000017941 */ /* 0x000fea0003800000 */
.L_x_17793:
        /* <DEDUP_REMOVED lines=9> */
.L_x_17797:
[----:B------:R-:W-:Y:S02]  /*32610*/  IMAD.MOV.U32 R26, RZ, RZ, R29 ;  /* 0x000000ffff1a7224 */ /* 0x000fe400078e001d */
[----:B------:R-:W-:Y:S02]  /*32620*/  IMAD.MOV.U32 R7, RZ, RZ, R19 ;  /* 0x000000ffff077224 */ /* 0x000fe400078e0013 */
[----:B------:R-:W-:Y:S02]  /*32630*/  IMAD.MOV.U32 R29, RZ, RZ, R22 ;  /* 0x000000ffff1d7224 */ /* 0x000fe400078e0016 */
[----:B------:R-:W-:Y:S02]  /*32640*/  IMAD.MOV.U32 R19, RZ, RZ, R6 ;  /* 0x000000ffff137224 */ /* 0x000fe400078e0006 */
.L_x_17798:
[----:B------:R-:W-:Y:S05]  /*32650*/  BSYNC B1 ;  /* 0x0000000000017941 */ /* 0x000fea0003800000 */
.L_x_17796:
        /* <DEDUP_REMOVED lines=9> */
.L_x_17800:
[----:B------:R-:W-:Y:S02]  /*326f0*/  IMAD.MOV.U32 R22, RZ, RZ, R26 ;  /* 0x000000ffff167224 */ /* 0x000fe400078e001a */
[----:B------:R-:W-:Y:S02]  /*32700*/  IMAD.MOV.U32 R6, RZ, RZ, R7 ;  /* 0x000000ffff067224 */ /* 0x000fe400078e0007 */
[----:B------:R-:W-:Y:S02]  /*32710*/  IMAD.MOV.U32 R26, RZ, RZ, R5 ;  /* 0x000000ffff1a7224 */ /* 0x000fe400078e0005 */
[----:B------:R-:W-:Y:S02]  /*32720*/  IMAD.MOV.U32 R7, RZ, RZ, R4 ;  /* 0x000000ffff077224 */ /* 0x000fe400078e0004 */
.L_x_17801:
[----:B------:R-:W-:Y:S05]  /*32730*/  BSYNC B1 ;  /* 0x0000000000017941 */ /* 0x000fea0003800000 */
.L_x_17799:
        /* <DEDUP_REMOVED lines=9> */
.L_x_17803:
[----:B------:R-:W-:Y:S02]  /*327d0*/  IMAD.MOV.U32 R5, RZ, RZ, R22 ;  /* 0x000000ffff057224 */ /* 0x000fe400078e0016 */
[----:B------:R-:W-:Y:S02]  /*327e0*/  IMAD.MOV.U32 R4, RZ, RZ, R6 ;  /* 0x000000ffff047224 */ /* 0x000fe400078e0006 */
[----:B------:R-:W-:Y:S02]  /*327f0*/  IMAD.MOV.U32 R22, RZ, RZ, R21 ;  /* 0x000000ffff167224 */ /* 0x000fe400078e0015 */
[----:B------:R-:W-:Y:S02]  /*32800*/  IMAD.MOV.U32 R6, RZ, RZ, R11 ;  /* 0x000000ffff067224 */ /* 0x000fe400078e000b */
.L_x_17804:
[----:B------:R-:W-:Y:S05]  /*32810*/  BSYNC B1 ;  /* 0x0000000000017941 */ /* 0x000fea0003800000 */
.L_x_17802:
        /* <DEDUP_REMOVED lines=16> */
.L_x_17806:
[----:B------:R-:W-:Y:S01]  /*32920*/  IMAD.MOV.U32 R21, RZ, RZ, R16 ;  /* 0x000000ffff157224 */ /* 0x000fe200078e0010 */
[----:B------:R-:W-:Y:S01]  /*32930*/  MOV R16, R33 ;  /* 0x0000002100107202 */ /* 0x000fe20000000f00 */
[----:B------:R-:W-:Y:S02]  /*32940*/  IMAD.MOV.U32 R11, RZ, RZ, R64 ;  /* 0x000000ffff0b7224 */ /* 0x000fe400078e0040 */
[----:B------:R-:W-:Y:S02]  /*32950*/  IMAD.MOV.U32 R64, RZ, RZ, R9 ;  /* 0x000000ffff407224 */ /* 0x000fe400078e0009 */
.L_x_17807:
[----:B------:R-:W-:Y:S05]  /*32960*/  BSYNC B1 ;  /* 0x0000000000017941 */ /* 0x000fea0003800000 */
.L_x_17805:
        /* <DEDUP_REMOVED lines=9> */
.L_x_17809:
[----:B------:R-:W-:Y:S02]  /*32a00*/  IMAD.MOV.U32 R44, RZ, RZ, R21 ;  /* 0x000000ffff2c7224 */ /* 0x000fe400078e0015 */
[----:B------:R-:W-:Y:S01]  /*32a10*/  IMAD.MOV.U32 R42, RZ, RZ, R11 ;  /* 0x000000ffff2a7224 */ /* 0x000fe200078e000b */
[----:B------:R-:W-:Y:S01]  /*32a20*/  MOV R11, R10 ;  /* 0x0000000a000b7202 */ /* 0x000fe20000000f00 */
[----:B------:R-:W-:Y:S02]  /*32a30*/  IMAD.MOV.U32 R21, RZ, RZ, R28 ;  /* 0x000000ffff157224 */ /* 0x000fe400078e001c */
.L_x_17810:
[----:B------:R-:W-:Y:S05]  /*32a40*/  BSYNC B1 ;  /* 0x0000000000017941 */ /* 0x000fea0003800000 */
.L_x_17808:
        /* <DEDUP_REMOVED lines=9> */
.L_x_17812:
[----:B------:R-:W-:Y:S02]  /*32ae0*/  IMAD.MOV.U32 R31, RZ, RZ, R44 ;  /* 0x000000ffff1f7224 */ /* 0x000fe400078e002c */
[----:B------:R-:W-:Y:S01]  /*32af0*/  IMAD.MOV.U32 R9, RZ, RZ, R42 ;  /* 0x000000ffff097224 */ /* 0x000fe200078e002a */
[----:B------:R-:W-:Y:S01]  /*32b00*/  MOV R42, R35 ;  /* 0x00000023002a7202 */ /* 0x000fe20000000f00 */
[----:B------:R-:W-:Y:S02]  /*32b10*/  IMAD.MOV.U32 R44, RZ, RZ, R53 ;  /* 0x000000ffff2c7224 */ /* 0x000fe400078e0035 */
.L_x_17813:
[----:B------:R-:W-:Y:S05]  /*32b20*/  BSYNC B1 ;  /* 0x0000000000017941 */ /* 0x000fea0003800000 */
.L_x_17811:
        /* <DEDUP_REMOVED lines=9> */
.L_x_17815:
[----:B------:R-:W-:Y:S02]  /*32bc0*/  IMAD.MOV.U32 R28, RZ, RZ, R31 ;  /* 0x000000ffff1c7224 */ /* 0x000fe400078e001f */
[----:B------:R-:W-:Y:S01]  /*32bd0*/  IMAD.MOV.U32 R10, RZ, RZ, R9 ;  /* 0x000000ffff0a7224 */ /* 0x000fe200078e0009 */
[----:B------:R-:W-:Y:S01]  /*32be0*/  MOV R9, R8 ;  /* 0x0000000800097202 */ /* 0x000fe20000000f00 */
[----:B------:R-:W-:Y:S02]  /*32bf0*/  IMAD.MOV.U32 R31, RZ, RZ, R20 ;  /* 0x000000ffff1f7224 */ /* 0x000fe400078e0014 */
.L_x_17816:
[----:B------:R-:W-:Y:S05]  /*32c00*/  BSYNC B1 ;  /* 0x0000000000017941 */ /* 0x000fea0003800000 */
.L_x_17814:
        /* <DEDUP_REMOVED lines=9> */
.L_x_17818:
[----:B------:R-:W-:Y:S02]  /*32ca0*/  IMAD.MOV.U32 R35, RZ, RZ, R28 ;  /* 0x000000ffff237224 */ /* 0x000fe400078e001c */
[----:B------:R-:W-:Y:S01]  /*32cb0*/  IMAD.MOV.U32 R33, RZ, RZ, R10 ;  /* 0x000000ffff217224 */ /* 0x000fe200078e000a */
[----:B------:R-:W-:Y:S01]  /*32cc0*/  MOV R10, R15 ;  /* 0x0000000f000a7202 */ /* 0x000fe20000000f00 */
[----:B------:R-:W-:Y:S02]  /*32cd0*/  IMAD.MOV.U32 R28, RZ, RZ, R23 ;  /* 0x000000ffff1c7224 */ /* 0x000fe400078e0017 */
.L_x_17819:
[----:B------:R-:W-:Y:S05]  /*32ce0*/  BSYNC B1 ;  /* 0x0000000000017941 */ /* 0x000fea0003800000 */
.L_x_17817:
        /* <DEDUP_REMOVED lines=9> */
.L_x_17821:
[----:B------:R-:W-:Y:S02]  /*32d80*/  IMAD.MOV.U32 R15, RZ, RZ, R35 ;  /* 0x000000ffff0f7224 */ /* 0x000fe400078e0023 */
[----:B------:R-:W-:Y:S01]  /*32d90*/  IMAD.MOV.U32 R8, RZ, RZ, R33 ;  /* 0x000000ffff087224 */ /* 0x000fe200078e0021 */
[----:B------:R-:W-:Y:S01]  /*32da0*/  MOV R33, R14 ;  /* 0x0000000e00217202 */ /* 0x000fe20000000f00 */
[----:B------:R-:W-:Y:S02]  /*32db0*/  IMAD.MOV.U32 R35, RZ, RZ, R30 ;  /* 0x000000ffff237224 */ /* 0x000fe400078e001e */
.L_x_17822:
[----:B------:R-:W-:Y:S05]  /*32dc0*/  BSYNC B1 ;  /* 0x0000000000017941 */ /* 0x000fea0003800000 */
.L_x_17820:
        /* <DEDUP_REMOVED lines=9> */
.L_x_17824:
[----:B------:R-:W-:Y:S02]  /*32e60*/  IMAD.MOV.U32 R20, RZ, RZ, R15 ;  /* 0x000000ffff147224 */ /* 0x000fe400078e000f */
[----:B------:R-:W-:Y:S01]  /*32e70*/  IMAD.MOV.U32 R14, RZ, RZ, R8 ;  /* 0x000000ffff0e7224 */ /* 0x000fe200078e0008 */
[----:B------:R-:W-:Y:S01]  /*32e80*/  MOV R8, R13 ;  /* 0x0000000d00087202 */ /* 0x000fe20000000f00 */
[----:B------:R-:W-:Y:S02]  /*32e90*/  IMAD.MOV.U32 R15, RZ, RZ, R24 ;  /* 0x000000ffff0f7224 */ /* 0x000fe400078e0018 */
.L_x_17825:
[----:B------:R-:W-:Y:S05]  /*32ea0*/  BSYNC B1 ;  /* 0x0000000000017941 */ /* 0x000fea0003800000 */
.L_x_17823:
        /* <DEDUP_REMOVED lines=9> */
.L_x_17827:
[----:B------:R-:W-:Y:S02]  /*32f40*/  IMAD.MOV.U32 R13, RZ, RZ, R20 ;  /* 0x000000ffff0d7224 */ /* 0x000fe400078e0014 */
[----:B------:R-:W-:Y:S01]  /*32f50*/  IMAD.MOV.U32 R24, RZ, RZ, R14 ;  /* 0x000000ffff187224 */ /* 0x000fe200078e000e */
[----:B------:R-:W-:Y:S01]  /*32f60*/  MOV R14, R3 ;  /* 0x00000003000e7202 */ /* 0x000fe20000000f00 */
[----:B------:R-:W-:Y:S02]  /*32f70*/  IMAD.MOV.U32 R20, RZ, RZ, R25 ;  /* 0x000000ffff147224 */ /* 0x000fe400078e0019 */
.L_x_17828:
[----:B------:R-:W-:Y:S05]  /*32f80*/  BSYNC B1 ;  /* 0x0000000000017941 */ /* 0x000fea0003800000 */
.L_x_17826:
        /* <DEDUP_REMOVED lines=9> */
.L_x_17830:
[----:B------:R-:W-:Y:S02]  /*33020*/  IMAD.MOV.U32 R23, RZ, RZ, R13 ;  /* 0x000000ffff177224 */ /* 0x000fe400078e000d */
[----:B------:R-:W-:Y:S01]  /*33030*/  IMAD.MOV.U32 R3, RZ, RZ, R24 ;  /* 0x000000ffff037224 */ /* 0x000fe200078e0018 */
[----:B------:R-:W-:Y:S01]  /*33040*/  MOV R24, R27 ;  /* 0x0000001b00187202 */ /* 0x000fe20000000f00 */
[----:B------:R-:W-:Y:S02]  /*33050*/  IMAD.MOV.U32 R13, RZ, RZ, R12 ;  /* 0x000000ffff0d7224 */ /* 0x000fe400078e000c */
.L_x_17831:
[----:B------:R-:W-:Y:S05]  /*33060*/  BSYNC B1 ;  /* 0x0000000000017941 */ /* 0x000fea0003800000 */
.L_x_17829:
        /* <DEDUP_REMOVED lines=9> */
.L_x_17833:
[----:B------:R-:W-:Y:S02]  /*33100*/  IMAD.MOV.U32 R12, RZ, RZ, R23 ;  /* 0x000000ffff0c7224 */ /* 0x000fe400078e0017 */
[----:B------:R-:W-:Y:S01]  /*33110*/  IMAD.MOV.U32 R25, RZ, RZ, R3 ;  /* 0x000000ffff197224 */ /* 0x000fe200078e0003 */
[----:B------:R-:W-:Y:S01]  /*33120*/  MOV R3, R2 ;  /* 0x0000000200037202 */ /* 0x000fe20000000f00 */
[----:B------:R-:W-:Y:S02]  /*33130*/  IMAD.MOV.U32 R23, RZ, RZ, R18 ;  /* 0x000000ffff177224 */ /* 0x000fe400078e0012 */
.L_x_17834:
[----:B------:R-:W-:Y:S05]  /*33140*/  BSYNC B1 ;  /* 0x0000000000017941 */ /* 0x000fea0003800000 */
.L_x_17832:
        /* <DEDUP_REMOVED lines=9> */
.L_x_17836:
[----:B------:R-:W-:Y:S02]  /*331e0*/  IMAD.MOV.U32 R18, RZ, RZ, R12 ;  /* 0x000000ffff127224 */ /* 0x000fe400078e000c */
[----:B------:R-:W-:Y:S01]  /*331f0*/  IMAD.MOV.U32 R2, RZ, RZ, R25 ;  /* 0x000000ffff027224 */ /* 0x000fe200078e0019 */
[----:B------:R-:W-:Y:S01]  /*33200*/  MOV R25, R0 ;  /* 0x0000000000197202 */ /* 0x000fe20000000f00 */
[----:B------:R-:W-:Y:S02]  /*33210*/  IMAD.MOV.U32 R12, RZ, RZ, R17 ;  /* 0x000000ffff0c7224 */ /* 0x000fe400078e0011 */
.L_x_17837:
[----:B------:R-:W-:Y:S05]  /*33220*/  BSYNC B1 ;  /* 0x0000000000017941 */ /* 0x000fea0003800000 */
.L_x_17835:
        /* <DEDUP_REMOVED lines=9> */
.L_x_17839:
[----:B------:R-:W-:Y:S02]  /*332c0*/  IMAD.MOV.U32 R17, RZ, RZ, R18 ;  /* 0x000000ffff117224 */ /* 0x000fe400078e0012 */
[----:B------:R-:W-:Y:S01]  /*332d0*/  IMAD.MOV.U32 R0, RZ, RZ, R2 ;  /* 0x000000ffff007224 */ /* 0x000fe200078e0002 */
[----:B------:R-:W-:Y:S01]  /*332e0*/  MOV R2, R19 ;  /* 0x0000001300027202 */ /* 0x000fe20000000f00 */
[----:B------:R-:W-:Y:S02]  /*332f0*/  IMAD.MOV.U32 R18, RZ, RZ, R29 ;  /* 0x000000ffff127224 */ /* 0x000fe400078e001d */
.L_x_17840:
[----:B------:R-:W-:Y:S05]  /*33300*/  BSYNC B1 ;  /* 0x0000000000017941 */ /* 0x000fea0003800000 */
.L_x_17838:
        /* <DEDUP_REMOVED lines=9> */
.L_x_17842:
[----:B------:R-:W-:Y:S02]  /*333a0*/  IMAD.MOV.U32 R27, RZ, RZ, R17 ;  /* 0x000000ffff1b7224 */ /* 0x000fe400078e0011 */
[----:B------:R-:W-:Y:S01]  /*333b0*/  IMAD.MOV.U32 R19, RZ, RZ, R0 ;  /* 0x000000ffff137224 */ /* 0x000fe200078e0000 */
[----:B------:R-:W-:Y:S01]  /*333c0*/  MOV R0, R7 ;  /* 0x0000000700007202 */ /* 0x000fe20000000f00 */
[----:B------:R-:W-:Y:S02]  /*333d0*/  IMAD.MOV.U32 R17, RZ, RZ, R26 ;  /* 0x000000ffff117224 */ /* 0x000fe400078e001a */
.L_x_17843:
[----:B------:R-:W-:Y:S05]  /*333e0*/  BSYNC B1 ;  /* 0x0000000000017941 */ /* 0x000fea0003800000 */
.L_x_17841:
        /* <DEDUP_REMOVED lines=9> */
.L_x_17845:
[----:B------:R-:W-:Y:S02]  /*33480*/  IMAD.MOV.U32 R26, RZ, RZ, R27 ;  /* 0x000000ffff1a7224 */ /* 0x000fe400078e001b */
[----:B------:R-:W-:Y:S01]  /*33490*/  IMAD.MOV.U32 R7, RZ, RZ, R19 ;  /* 0x000000ffff077224 */ /* 0x000fe200078e0013 */
[----:B------:R-:W-:Y:S01]  /*334a0*/  MOV R19, R6 ;  /* 0x0000000600137202 */ /* 0x000fe20000000f00 */
[----:B------:R-:W-:Y:S02]  /*334b0*/  IMAD.MOV.U32 R27, RZ, RZ, R22 ;  /* 0x000000ffff1b7224 */ /* 0x000fe400078e0016 */
.L_x_17846:
[----:B------:R-:W-:Y:S05]  /*334c0*/  BSYNC B1 ;  /* 0x0000000000017941 */ /* 0x000fea0003800000 */
.L_x_17844:
        /* <DEDUP_REMOVED lines=9> */
.L_x_17848:
[----:B------:R-:W-:Y:S02]  /*33560*/  IMAD.MOV.U32 R22, RZ, RZ, R26 ;  /* 0x000000ffff167224 */ /* 0x000fe400078e001a */
[----:B------:R-:W-:Y:S01]  /*33570*/  IMAD.MOV.U32 R6, RZ, RZ, R7 ;  /* 0x000000ffff067224 */ /* 0x000fe200078e0007 */
[----:B------:R-:W-:Y:S01]  /*33580*/  MOV R7, R4 ;  /* 0x0000000400077202 */ /* 0x000fe20000000f00 */
[----:B------:R-:W-:Y:S02]  /*33590*/  IMAD.MOV.U32 R26, RZ, RZ, R5 ;  /* 0x000000ffff1a7224 */ /* 0x000fe400078e0005 */
.L_x_17849:
[----:B------:R-:W-:Y:S05]  /*335a0*/  BSYNC B1 ;  /* 0x0000000000017941 */ /* 0x000fea0003800000 */
.L_x_17847:
        /* <DEDUP_REMOVED lines=16> */
.L_x_17851:
[----:B------:R-:W-:Y:S01]  /*336b0*/  IMAD.MOV.U32 R29, RZ, RZ, R16 ;  /* 0x000000ffff1d7224 */ /* 0x000fe200078e0010 */
[----:B------:R-:W-:Y:S01]  /*336c0*/  MOV R5, R64 ;  /* 0x0000004000057202 */ /* 0x000fe20000000f00 */
[----:B------:R-:W-:Y:S02]  /*336d0*/  IMAD.MOV.U32 R64, RZ, RZ, R11 ;  /* 0x000000ffff407224 */ /* 0x000fe400078e000b */
[----:B------:R-:W-:Y:S02]  /*336e0*/  IMAD.MOV.U32 R16, RZ, RZ, R21 ;  /* 0x000000ffff107224 */ /* 0x000fe400078e0015 */
.L_x_17852:
[----:B------:R-:W-:Y:S05]  /*336f0*/  BSYNC B1 ;  /* 0x0000000000017941 */ /* 0x000fea0003800000 */
.L_x_17850:
        /* <DEDUP_REMOVED lines=9> */
.L_x_17854:
[----:B------:R-:W-:Y:S01]  /*33790*/  IMAD.MOV.U32 R30, RZ, RZ, R29 ;  /* 0x000000ffff1e7224 */ /* 0x000fe200078e001d */
[----:B------:R-:W-:Y:S01]  /*337a0*/  MOV R4, R5 ;  /* 0x0000000500047202 */ /* 0x000fe20000000f00 */
[----:B------:R-:W-:Y:S02]  /*337b0*/  IMAD.MOV.U32 R29, RZ, RZ, R44 ;  /* 0x000000ffff1d7224 */ /* 0x000fe400078e002c */
[----:B------:R-:W-:Y:S02]  /*337c0*/  IMAD.MOV.U32 R5, RZ, RZ, R42 ;  /* 0x000000ffff057224 */ /* 0x000fe400078e002a */
.L_x_17855:
[----:B------:R-:W-:Y:S05]  /*337d0*/  BSYNC B1 ;  /* 0x0000000000017941 */ /* 0x000fea0003800000 */
.L_x_17853:
        /* <DEDUP_REMOVED lines=9> */
.L_x_17857:
[----:B------:R-:W-:Y:S01]  /*33870*/  IMAD.MOV.U32 R21, RZ, RZ, R30 ;  /* 0x000000ffff157224 */ /* 0x000fe200078e001e */
[----:B------:R-:W-:Y:S01]  /*33880*/  MOV R11, R4 ;  /* 0x00000004000b7202 */ /* 0x000fe20000000f00 */
[----:B------:R-:W-:Y:S02]  /*33890*/  IMAD.MOV.U32 R30, RZ, RZ, R31 ;  /* 0x000000ffff1e7224 */ /* 0x000fe400078e001f */
[----:B------:R-:W-:Y:S02]  /*338a0*/  IMAD.MOV.U32 R4, RZ, RZ, R9 ;  /* 0x000000ffff047224 */ /* 0x000fe400078e0009 */
.L_x_17858:
[----:B------:R-:W-:Y:S05]  /*338b0*/  BSYNC B1 ;  /* 0x0000000000017941 */ /* 0x000fea0003800000 */
.L_x_17856:
        /* <DEDUP_REMOVED lines=9> */
.L_x_17860:
[----:B------:R-:W-:Y:S01]  /*33950*/  IMAD.MOV.U32 R42, RZ, RZ, R21 ;  /* 0x000000ffff2a7224 */ /* 0x000fe200078e0015 */
[----:B------:R-:W-:Y:S01]  /*33960*/  MOV R40, R11 ;  /* 0x0000000b00287202 */ /* 0x000fe20000000f00 */
[----:B------:R-:W-:Y:S02]  /*33970*/  IMAD.MOV.U32 R21, RZ, RZ, R28 ;  /* 0x000000ffff157224 */ /* 0x000fe400078e001c */
[----:B------:R-:W-:Y:S02]  /*33980*/  IMAD.MOV.U32 R11, RZ, RZ, R10 ;  /* 0x000000ffff0b7224 */ /* 0x000fe400078e000a */
.L_x_17861:
[----:B------:R-:W-:Y:S05]  /*33990*/  BSYNC B1 ;  /* 0x0000000000017941 */ /* 0x000fea0003800000 */
.L_x_17859:
        /* <DEDUP_REMOVED lines=9> */
.L_x_17863:
[----:B------:R-:W-:Y:S01]  /*33a30*/  IMAD.MOV.U32 R10, RZ, RZ, R42 ;  /* 0x000000ffff0a7224 */ /* 0x000fe200078e002a */
[----:B------:R-:W-:Y:S01]  /*33a40*/  MOV R9, R40 ;  /* 0x0000002800097202 */ /* 0x000fe20000000f00 */
[----:B------:R-:W-:Y:S02]  /*33a50*/  IMAD.MOV.U32 R42, RZ, RZ, R35 ;  /* 0x000000ffff2a7224 */ /* 0x000fe400078e0023 */
[----:B------:R-:W-:Y:S02]  /*33a60*/  IMAD.MOV.U32 R40, RZ, RZ, R33 ;  /* 0x000000ffff287224 */ /* 0x000fe400078e0021 */
.L_x_17864:
[----:B------:R-:W-:Y:S05]  /*33a70*/  BSYNC B1 ;  /* 0x0000000000017941 */ /* 0x000fea0003800000 */
.L_x_17862:
        /* <DEDUP_REMOVED lines=9> */
.L_x_17866:
[----:B------:R-:W-:Y:S01]  /*33b10*/  IMAD.MOV.U32 R33, RZ, RZ, R10 ;  /* 0x000000ffff217224 */ /* 0x000fe200078e000a */
[----:B------:R-:W-:Y:S01]  /*33b20*/  MOV R31, R9 ;  /* 0x00000009001f7202 */ /* 0x000fe20000000f00 */
[----:B------:R-:W-:Y:S02]  /*33b30*/  IMAD.MOV.U32 R10, RZ, RZ, R15 ;  /* 0x000000ffff0a7224 */ /* 0x000fe400078e000f */
[----:B------:R-:W-:Y:S02]  /*33b40*/  IMAD.MOV.U32 R9, RZ, RZ, R8 ;  /* 0x000000ffff097224 */ /* 0x000fe400078e0008 */
.L_x_17867:
[----:B------:R-:W-:Y:S05]  /*33b50*/  BSYNC B1 ;  /* 0x0000000000017941 */ /* 0x000fea0003800000 */
.L_x_17865:
        /* <DEDUP_REMOVED lines=9> */
.L_x_17869:
[----:B------:R-:W-:Y:S01]  /*33bf0*/  IMAD.MOV.U32 R8, RZ, RZ, R33 ;  /* 0x000000ffff087224 */ /* 0x000fe200078e0021 */
[----:B------:R-:W-:Y:S01]  /*33c00*/  MOV R15, R31 ;  /* 0x0000001f000f7202 */ /* 0x000fe20000000f00 */
[----:B------:R-:W-:Y:S02]  /*33c10*/  IMAD.MOV.U32 R33, RZ, RZ, R20 ;  /* 0x000000ffff217224 */ /* 0x000fe400078e0014 */
[----:B------:R-:W-:Y:S02]  /*33c20*/  IMAD.MOV.U32 R31, RZ, RZ, R14 ;  /* 0x000000ffff1f7224 */ /* 0x000fe400078e000e */
.L_x_17870:
[----:B------:R-:W-:Y:S05]  /*33c30*/  BSYNC B1 ;  /* 0x0000000000017941 */ /* 0x000fea0003800000 */
.L_x_17868:
        /* <DEDUP_REMOVED lines=9> */
.L_x_17872:
[----:B------:R-:W-:Y:S01]  /*33cd0*/  IMAD.MOV.U32 R20, RZ, RZ, R8 ;  /* 0x000000ffff147224 */ /* 0x000fe200078e0008 */
[----:B------:R-:W-:Y:S01]  /*33ce0*/  MOV R14, R15 ;  /* 0x0000000f000e7202 */ /* 0x000fe20000000f00 */
[----:B------:R-:W-:Y:S02]  /*33cf0*/  IMAD.MOV.U32 R8, RZ, RZ, R13 ;  /* 0x000000ffff087224 */ /* 0x000fe400078e000d */
[----:B------:R-:W-:Y:S02]  /*33d00*/  IMAD.MOV.U32 R15, RZ, RZ, R24 ;  /* 0x000000ffff0f7224 */ /* 0x000fe400078e0018 */
.L_x_17873:
[----:B------:R-:W-:Y:S05]  /*33d10*/  BSYNC B1 ;  /* 0x0000000000017941 */ /* 0x000fea0003800000 */
.L_x_17871:
        /* <DEDUP_REMOVED lines=9> */
.L_x_17875:
[----:B------:R-:W-:Y:S01]  /*33db0*/  IMAD.MOV.U32 R13, RZ, RZ, R20 ;  /* 0x000000ffff0d7224 */ /* 0x000fe200078e0014 */
[----:B------:R-:W-:Y:S01]  /*33dc0*/  MOV R24, R14 ;  /* 0x0000000e00187202 */ /* 0x000fe20000000f00 */
[----:B------:R-:W-:Y:S02]  /*33dd0*/  IMAD.MOV.U32 R20, RZ, RZ, R23 ;  /* 0x000000ffff147224 */ /* 0x000fe400078e0017 */
[----:B------:R-:W-:Y:S02]  /*33de0*/  IMAD.MOV.U32 R14, RZ, RZ, R3 ;  /* 0x000000ffff0e7224 */ /* 0x000fe400078e0003 */
.L_x_17876:
[----:B------:R-:W-:Y:S05]  /*33df0*/  BSYNC B1 ;  /* 0x0000000000017941 */ /* 0x000fea0003800000 */
.L_x_17874:
        /* <DEDUP_REMOVED lines=9> */
.L_x_17878:
[----:B------:R-:W-:Y:S01]  /*33e90*/  IMAD.MOV.U32 R23, RZ, RZ, R13 ;  /* 0x000000ffff177224 */ /* 0x000fe200078e000d */
[----:B------:R-:W-:Y:S01]  /*33ea0*/  MOV R3, R24 ;  /* 0x0000001800037202 */ /* 0x000fe20000000f00 */
[----:B------:R-:W-:Y:S02]  /*33eb0*/  IMAD.MOV.U32 R13, RZ, RZ, R12 ;  /* 0x000000ffff0d7224 */ /* 0x000fe400078e000c */
[----:B------:R-:W-:Y:S02]  /*33ec0*/  IMAD.MOV.U32 R24, RZ, RZ, R25 ;  /* 0x000000ffff187224 */ /* 0x000fe400078e0019 */
.L_x_17879:
[----:B------:R-:W-:Y:S05]  /*33ed0*/  BSYNC B1 ;  /* 0x0000000000017941 */ /* 0x000fea0003800000 */
.L_x_17877:
        /* <DEDUP_REMOVED lines=9> */
.L_x_17881:
[----:B------:R-:W-:Y:S01]  /*33f70*/  IMAD.MOV.U32 R12, RZ, RZ, R23 ;  /* 0x000000ffff0c7224 */ /* 0x000fe200078e0017 */
[----:B------:R-:W-:Y:S01]  /*33f80*/  MOV R25, R3 ;  /* 0x0000000300197202 */ /* 0x000fe20000000f00 */
[----:B------:R-:W-:Y:S02]  /*33f90*/  IMAD.MOV.U32 R23, RZ, RZ, R18 ;  /* 0x000000ffff177224 */ /* 0x000fe400078e0012 */
[----:B------:R-:W-:Y:S02]  /*33fa0*/  IMAD.MOV.U32 R3, RZ, RZ, R2 ;  /* 0x000000ffff037224 */ /* 0x000fe400078e0002 */
.L_x_17882:
[----:B------:R-:W-:Y:S05]  /*33fb0*/  BSYNC B1 ;  /* 0x0000000000017941 */ /* 0x000fea0003800000 */
.L_x_17880:
        /* <DEDUP_REMOVED lines=9> */
.L_x_17884:
[----:B------:R-:W-:Y:S01]  /*34050*/  IMAD.MOV.U32 R18, RZ, RZ, R12 ;  /* 0x000000ffff127224 */ /* 0x000fe200078e000c */
[----:B------:R-:W-:Y:S01]  /*34060*/  MOV R2, R25 ;  /* 0x0000001900027202 */ /* 0x000fe20000000f00 */
[----:B------:R-:W-:Y:S02]  /*34070*/  IMAD.MOV.U32 R12, RZ, RZ, R17 ;  /* 0x000000ffff0c7224 */ /* 0x000fe400078e0011 */
[----:B------:R-:W-:Y:S02]  /*34080*/  IMAD.MOV.U32 R25, RZ, RZ, R0 ;  /* 0x000000ffff197224 */ /* 0x000fe400078e0000 */
.L_x_17885:
[----:B------:R-:W-:Y:S05]  /*34090*/  BSYNC B1 ;  /* 0x0000000000017941 */ /* 0x000fea0003800000 */
.L_x_17883:
        /* <DEDUP_REMOVED lines=9> */
.L_x_17887:
[----:B------:R-:W-:Y:S01]  /*34130*/  IMAD.MOV.U32 R17, RZ, RZ, R18 ;  /* 0x000000ffff117224 */ /* 0x000fe200078e0012 */
[----:B------:R-:W-:Y:S01]  /*34140*/  MOV R0, R2 ;  /* 0x0000000200007202 */ /* 0x000fe20000000f00 */
[----:B------:R-:W-:Y:S02]  /*34150*/  IMAD.MOV.U32 R18, RZ, RZ, R27 ;  /* 0x000000ffff127224 */ /* 0x000fe400078e001b */
[----:B------:R-:W-:Y:S02]  /*34160*/  IMAD.MOV.U32 R2, RZ, RZ, R19 ;  /* 0x000000ffff027224 */ /* 0x000fe400078e0013 */
.L_x_17888:
[----:B------:R-:W-:Y:S05]  /*34170*/  BSYNC B1 ;  /* 0x0000000000017941 */ /* 0x000fea0003800000 */
.L_x_17886:
        /* <DEDUP_REMOVED lines=9> */
.L_x_17890:
[----:B------:R-:W-:Y:S01]  /*34210*/  IMAD.MOV.U32 R27, RZ, RZ, R17 ;  /* 0x000000ffff1b7224 */ /* 0x000fe200078e0011 */
[----:B------:R-:W-:Y:S01]  /*34220*/  MOV R19, R0 ;  /* 0x0000000000137202 */ /* 0x000fe20000000f00 */
[----:B------:R-:W-:Y:S02]  /*34230*/  IMAD.MOV.U32 R17, RZ, RZ, R26 ;  /* 0x000000ffff117224 */ /* 0x000fe400078e001a */
[----:B------:R-:W-:Y:S02]  /*34240*/  IMAD.MOV.U32 R0, RZ, RZ, R7 ;  /* 0x000000ffff007224 */ /* 0x000fe400078e0007 */
.L_x_17891:
[----:B------:R-:W-:Y:S05]  /*34250*/  BSYNC B1 ;  /* 0x0000000000017941 */ /* 0x000fea0003800000 */
.L_x_17889:
        /* <DEDUP_REMOVED lines=9> */
.L_x_17893:
[----:B------:R-:W-:Y:S01]  /*342f0*/  IMAD.MOV.U32 R26, RZ, RZ, R27 ;  /* 0x000000ffff1a7224 */ /* 0x000fe200078e001b */
[----:B------:R-:W-:Y:S01]  /*34300*/  MOV R7, R19 ;  /* 0x0000001300077202 */ /* 0x000fe20000000f00 */
[----:B------:R-:W-:Y:S02]  /*34310*/  IMAD.MOV.U32 R27, RZ, RZ, R22 ;  /* 0x000000ffff1b7224 */ /* 0x000fe400078e0016 */
[----:B------:R-:W-:Y:S02]  /*34320*/  IMAD.MOV.U32 R19, RZ, RZ, R6 ;  /* 0x000000ffff137224 */ /* 0x000fe400078e0006 */
.L_x_17894:
[----:B------:R-:W-:Y:S05]  /*34330*/  BSYNC B1 ;  /* 0x0000000000017941 */ /* 0x000fea0003800000 */
.L_x_17892:
        /* <DEDUP_REMOVED lines=16> */
.L_x_17896:
[----:B------:R-:W-:Y:S02]  /*34440*/  IMAD.MOV.U32 R47, RZ, RZ, R16 ;  /* 0x000000ffff2f7224 */ /* 0x000fe400078e0010 */
[----:B------:R-:W-:Y:S02]  /*34450*/  IMAD.MOV.U32 R35, RZ, RZ, R64 ;  /* 0x000000ffff237224 */ /* 0x000fe400078e0040 */
[----:B------:R-:W-:Y:S02]  /*34460*/  IMAD.MOV.U32 R64, RZ, RZ, R5 ;  /* 0x000000ffff407224 */ /* 0x000fe400078e0005 */
[----:B------:R-:W-:Y:S02]  /*34470*/  IMAD.MOV.U32 R16, RZ, RZ, R29 ;  /* 0x000000ffff107224 */ /* 0x000fe400078e001d */
.L_x_17897:
[----:B------:R-:W-:Y:S05]  /*34480*/  BSYNC B1 ;  /* 0x0000000000017941 */ /* 0x000fea0003800000 */
.L_x_17895:
        /* <DEDUP_REMOVED lines=9> */
.L_x_17899:
[----:B------:R-:W-:Y:S02]  /*34520*/  IMAD.MOV.U32 R22, RZ, RZ, R47 ;  /* 0x000000ffff167224 */ /* 0x000fe400078e002f */
[----:B------:R-:W-:Y:S02]  /*34530*/  IMAD.MOV.U32 R6, RZ, RZ, R35 ;  /* 0x000000ffff067224 */ /* 0x000fe400078e0023 */
[----:B------:R-:W-:Y:S02]  /*34540*/  IMAD.MOV.U32 R47, RZ, RZ, R30 ;  /* 0x000000ffff2f7224 */ /* 0x000fe400078e001e */
[----:B------:R-:W-:Y:S02]  /*34550*/  IMAD.MOV.U32 R35, RZ, RZ, R4 ;  /* 0x000000ffff237224 */ /* 0x000fe400078e0004 */
.L_x_17900:
[----:B------:R-:W-:Y:S05]  /*34560*/  BSYNC B1 ;  /* 0x0000000000017941 */ /* 0x000fea0003800000 */
.L_x_17898:
        /* <DEDUP_REMOVED lines=9> */
.L_x_17902:
[----:B------:R-:W-:Y:S02]  /*34600*/  IMAD.MOV.U32 R29, RZ, RZ, R22 ;  /* 0x000000ffff1d7224 */ /* 0x000fe400078e0016 */
[----:B------:R-:W-:Y:S02]  /*34610*/  IMAD.MOV.U32 R5, RZ, RZ, R6 ;  /* 0x000000ffff057224 */ /* 0x000fe400078e0006 */
[----:B------:R-:W-:Y:S02]  /*34620*/  IMAD.MOV.U32 R22, RZ, RZ, R21 ;  /* 0x000000ffff167224 */ /* 0x000fe400078e0015 */
[----:B------:R-:W-:Y:S02]  /*34630*/  IMAD.MOV.U32 R6, RZ, RZ, R11 ;  /* 0x000000ffff067224 */ /* 0x000fe400078e000b */
.L_x_17903:
[----:B------:R-:W-:Y:S05]  /*34640*/  BSYNC B1 ;  /* 0x0000000000017941 */ /* 0x000fea0003800000 */
.L_x_17901:
        /* <DEDUP_REMOVED lines=9> */
.L_x_17905:
[----:B------:R-:W-:Y:S02]  /*346e0*/  IMAD.MOV.U32 R11, RZ, RZ, R29 ;  /* 0x000000ffff0b7224 */ /* 0x000fe400078e001d */
[----:B------:R-:W-:Y:S02]  /*346f0*/  IMAD.MOV.U32 R4, RZ, RZ, R5 ;  /* 0x000000ffff047224 */ /* 0x000fe400078e0005 */
[----:B------:R-:W-:Y:S02]  /*34700*/  IMAD.MOV.U32 R29, RZ, RZ, R42 ;  /* 0x000000ffff1d7224 */ /* 0x000fe400078e002a */
[----:B------:R-:W-:Y:S02]  /*34710*/  IMAD.MOV.U32 R5, RZ, RZ, R40 ;  /* 0x000000ffff057224 */ /* 0x000fe400078e0028 */
.L_x_17906:
[----:B------:R-:W-:Y:S05]  /*34720*/  BSYNC B1 ;  /* 0x0000000000017941 */ /* 0x000fea0003800000 */
.L_x_17904:
        /* <DEDUP_REMOVED lines=9> */
.L_x_17908:
[----:B------:R-:W-:Y:S02]  /*347c0*/  IMAD.MOV.U32 R30, RZ, RZ, R11 ;  /* 0x000000ffff1e7224 */ /* 0x000fe400078e000b */
[----:B------:R-:W-:Y:S02]  /*347d0*/  IMAD.MOV.U32 R28, RZ, RZ, R4 ;  /* 0x000000ffff1c7224 */ /* 0x000fe400078e0004 */
[----:B------:R-:W-:Y:S02]  /*347e0*/  IMAD.MOV.U32 R11, RZ, RZ, R10 ;  /* 0x000000ffff0b7224 */ /* 0x000fe400078e000a */
[----:B------:R-:W-:Y:S02]  /*347f0*/  IMAD.MOV.U32 R4, RZ, RZ, R9 ;  /* 0x000000ffff047224 */ /* 0x000fe400078e0009 */
.L_x_17909:
[----:B------:R-:W-:Y:S05]  /*34800*/  BSYNC B1 ;  /* 0x0000000000017941 */ /* 0x000fea0003800000 */
.L_x_17907:
        /* <DEDUP_REMOVED lines=9> */
.L_x_17911:
[----:B------:R-:W-:Y:S02]  /*348a0*/  IMAD.MOV.U32 R9, RZ, RZ, R30 ;  /* 0x000000ffff097224 */ /* 0x000fe400078e001e */
[----:B------:R-:W-:Y:S02]  /*348b0*/  IMAD.MOV.U32 R10, RZ, RZ, R28 ;  /* 0x000000ffff0a7224 */ /* 0x000fe400078e001c */
[----:B------:R-:W-:Y:S02]  /*348c0*/  IMAD.MOV.U32 R30, RZ, RZ, R33 ;  /* 0x000000ffff1e7224 */ /* 0x000fe400078e0021 */
[----:B------:R-:W-:Y:S02]  /*348d0*/  IMAD.MOV.U32 R28, RZ, RZ, R31 ;  /* 0x000000ffff1c7224 */ /* 0x000fe400078e001f */
.L_x_17912:
[----:B------:R-:W-:Y:S05]  /*348e0*/  BSYNC B1 ;  /* 0x0000000000017941 */ /* 0x000fea0003800000 */
.L_x_17910:
        /* <DEDUP_REMOVED lines=9> */
.L_x_17914:
[----:B------:R-:W-:Y:S02]  /*34980*/  IMAD.MOV.U32 R31, RZ, RZ, R9 ;  /* 0x000000ffff1f7224 */ /* 0x000fe400078e0009 */
[----:B------:R-:W-:Y:S02]  /*34990*/  IMAD.MOV.U32 R21, RZ, RZ, R10 ;  /* 0x000000ffff157224 */ /* 0x000fe400078e000a */
[----:B------:R-:W-:Y:S02]  /*349a0*/  IMAD.MOV.U32 R9, RZ, RZ, R8 ;  /* 0x000000ffff097224 */ /* 0x000fe400078e0008 */
[----:B------:R-:W-:Y:S02]  /*349b0*/  IMAD.MOV.U32 R10, RZ, RZ, R15 ;  /* 0x000000ffff0a7224 */ /* 0x000fe400078e000f */
.L_x_17915:
[----:B------:R-:W-:Y:S05]  /*349c0*/  BSYNC B1 ;  /* 0x0000000000017941 */ /* 0x000fea0003800000 */
.L_x_17913:
        /* <DEDUP_REMOVED lines=9> */
.L_x_17917:
[----:B------:R-:W-:Y:S02]  /*34a60*/  IMAD.MOV.U32 R8, RZ, RZ, R31 ;  /* 0x000000ffff087224 */ /* 0x000fe400078e001f */
[----:B------:R-:W-:Y:S02]  /*34a70*/  IMAD.MOV.U32 R15, RZ, RZ, R21 ;  /* 0x000000ffff0f7224 */ /* 0x000fe400078e0015 */
[----:B------:R-:W-:Y:S02]  /*34a80*/  IMAD.MOV.U32 R31, RZ, RZ, R20 ;  /* 0x000000ffff1f7224 */ /* 0x000fe400078e0014 */
[----:B------:R-:W-:Y:S02]  /*34a90*/  IMAD.MOV.U32 R21, RZ, RZ, R14 ;  /* 0x000000ffff157224 */ /* 0x000fe400078e000e */
.L_x_17918:
[----:B------:R-:W-:Y:S05]  /*34aa0*/  BSYNC B1 ;  /* 0x0000000000017941 */ /* 0x000fea0003800000 */
.L_x_17916:
        /* <DEDUP_REMOVED lines=9> */
.L_x_17920:
[----:B------:R-:W-:Y:S02]  /*34b40*/  IMAD.MOV.U32 R20, RZ, RZ, R8 ;  /* 0x000000ffff147224 */ /* 0x000fe400078e0008 */
[----:B------:R-:W-:Y:S02]  /*34b50*/  IMAD.MOV.U32 R14, RZ, RZ, R15 ;  /* 0x000000ffff0e7224 */ /* 0x000fe400078e000f */
[----:B------:R-:W-:Y:S02]  /*34b60*/  IMAD.MOV.U32 R8, RZ, RZ, R13 ;  /* 0x000000ffff087224 */ /* 0x000fe400078e000d */
[----:B------:R-:W-:Y:S02]  /*34b70*/  IMAD.MOV.U32 R15, RZ, RZ, R24 ;  /* 0x000000ffff0f7224 */ /* 0x000fe400078e0018 */
.L_x_17921:
[----:B------:R-:W-:Y:S05]  /*34b80*/  BSYNC B1 ;  /* 0x0000000000017941 */ /* 0x000fea0003800000 */
.L_x_17919:
        /* <DEDUP_REMOVED lines=9> */
.L_x_17923:
[----:B------:R-:W-:Y:S02]  /*34c20*/  IMAD.MOV.U32 R13, RZ, RZ, R20 ;  /* 0x000000ffff0d7224 */ /* 0x000fe400078e0014 */
[----:B------:R-:W-:Y:S02]  /*34c30*/  IMAD.MOV.U32 R24, RZ, RZ, R14 ;  /* 0x000000ffff187224 */ /* 0x000fe400078e000e */
[----:B------:R-:W-:Y:S02]  /*34c40*/  IMAD.MOV.U32 R20, RZ, RZ, R23 ;  /* 0x000000ffff147224 */ /* 0x000fe400078e0017 */
[----:B------:R-:W-:Y:S02]  /*34c50*/  IMAD.MOV.U32 R14, RZ, RZ, R3 ;  /* 0x000000ffff0e7224 */ /* 0x000fe400078e0003 */
.L_x_17924:
[----:B------:R-:W-:Y:S05]  /*34c60*/  BSYNC B1 ;  /* 0x0000000000017941 */ /* 0x000fea0003800000 */
.L_x_17922:
        /* <DEDUP_REMOVED lines=9> */
.L_x_17926:
[----:B------:R-:W-:Y:S02]  /*34d00*/  IMAD.MOV.U32 R23, RZ, RZ, R13 ;  /* 0x000000ffff177224 */ /* 0x000fe400078e000d */
[----:B------:R-:W-:Y:S02]  /*34d10*/  IMAD.MOV.U32 R3, RZ, RZ, R24 ;  /* 0x000000ffff037224 */ /* 0x000fe400078e0018 */
[----:B------:R-:W-:Y:S02]  /*34d20*/  IMAD.MOV.U32 R13, RZ, RZ, R12 ;  /* 0x000000ffff0d7224 */ /* 0x000fe400078e000c */
[----:B------:R-:W-:Y:S02]  /*34d30*/  IMAD.MOV.U32 R24, RZ, RZ, R25 ;  /* 0x000000ffff187224 */ /* 0x000fe400078e0019 */
.L_x_17927:
[----:B------:R-:W-:Y:S05]  /*34d40*/  BSYNC B1 ;  /* 0x0000000000017941 */ /* 0x000fea0003800000 */
.L_x_17925:
        /* <DEDUP_REMOVED lines=9> */
.L_x_17929:
[----:B------:R-:W-:Y:S02]  /*34de0*/  IMAD.MOV.U32 R12, RZ, RZ, R23 ;  /* 0x000000ffff0c7224 */ /* 0x000fe400078e0017 */
[----:B------:R-:W-:Y:S02]  /*34df0*/  IMAD.MOV.U32 R25, RZ, RZ, R3 ;  /* 0x000000ffff197224 */ /* 0x000fe400078e0003 */
[----:B------:R-:W-:Y:S02]  /*34e00*/  IMAD.MOV.U32 R23, RZ, RZ, R18 ;  /* 0x000000ffff177224 */ /* 0x000fe400078e0012 */
[----:B------:R-:W-:Y:S02]  /*34e10*/  IMAD.MOV.U32 R3, RZ, RZ, R2 ;  /* 0x000000ffff037224 */ /* 0x000fe400078e0002 */
.L_x_17930:
[----:B------:R-:W-:Y:S05]  /*34e20*/  BSYNC B1 ;  /* 0x0000000000017941 */ /* 0x000fea0003800000 */
.L_x_17928:
        /* <DEDUP_REMOVED lines=9> */
.L_x_17932:
[----:B------:R-:W-:Y:S02]  /*34ec0*/  IMAD.MOV.U32 R18, RZ, RZ, R12 ;  /* 0x000000ffff127224 */ /* 0x000fe400078e000c */
[----:B------:R-:W-:Y:S02]  /*34ed0*/  IMAD.MOV.U32 R2, RZ, RZ, R25 ;  /* 0x000000ffff027224 */ /* 0x000fe400078e0019 */
[----:B------:R-:W-:Y:S02]  /*34ee0*/  IMAD.MOV.U32 R12, RZ, RZ, R17 ;  /* 0x000000ffff0c7224 */ /* 0x000fe400078e0011 */
[----:B------:R-:W-:Y:S02]  /*34ef0*/  IMAD.MOV.U32 R25, RZ, RZ, R0 ;  /* 0x000000ffff197224 */ /* 0x000fe400078e0000 */
.L_x_17933:
[----:B------:R-:W-:Y:S05]  /*34f00*/  BSYNC B1 ;  /* 0x0000000000017941 */ /* 0x000fea0003800000 */
.L_x_17931:
        /* <DEDUP_REMOVED lines=9> */
.L_x_17935:
[----:B------:R-:W-:Y:S02]  /*34fa0*/  IMAD.MOV.U32 R17, RZ, RZ, R18 ;  /* 0x000000ffff117224 */ /* 0x000fe400078e0012 */
[----:B------:R-:W-:Y:S02]  /*34fb0*/  IMAD.MOV.U32 R0, RZ, RZ, R2 ;  /* 0x000000ffff007224 */ /* 0x000fe400078e0002 */
[----:B------:R-:W-:Y:S02]  /*34fc0*/  IMAD.MOV.U32 R18, RZ, RZ, R27 ;  /* 0x000000ffff127224 */ /* 0x000fe400078e001b */
[----:B------:R-:W-:Y:S02]  /*34fd0*/  IMAD.MOV.U32 R2, RZ, RZ, R19 ;  /* 0x000000ffff027224 */ /* 0x000fe400078e0013 */
.L_x_17936:
[----:B------:R-:W-:Y:S05]  /*34fe0*/  BSYNC B1 ;  /* 0x0000000000017941 */ /* 0x000fea0003800000 */
.L_x_17934:
        /* <DEDUP_REMOVED lines=9> */
.L_x_17938:
[----:B------:R-:W-:Y:S02]  /*35080*/  IMAD.MOV.U32 R27, RZ, RZ, R17 ;  /* 0x000000ffff1b7224 */ /* 0x000fe400078e0011 */
[----:B------:R-:W-:Y:S02]  /*35090*/  IMAD.MOV.U32 R19, RZ, RZ, R0 ;  /* 0x000000ffff137224 */ /* 0x000fe400078e0000 */
[----:B------:R-:W-:Y:S02]  /*350a0*/  IMAD.MOV.U32 R17, RZ, RZ, R26 ;  /* 0x000000ffff117224 */ /* 0x000fe400078e001a */
[----:B------:R-:W-:Y:S02]  /*350b0*/  IMAD.MOV.U32 R0, RZ, RZ, R7 ;  /* 0x000000ffff007224 */ /* 0x000fe400078e0007 */
.L_x_17939:
[----:B------:R-:W-:Y:S05]  /*350c0*/  BSYNC B1 ;  /* 0x0000000000017941 */ /* 0x000fea0003800000 */
.L_x_17937:
        /* <DEDUP_REMOVED lines=16> */
.L_x_17941:
[----:B------:R-:W-:Y:S01]  /*351d0*/  IMAD.MOV.U32 R33, RZ, RZ, R16 ;  /* 0x000000ffff217224 */ /* 0x000fe200078e0010 */
[----:B------:R-:W-:Y:S01]  /*351e0*/  MOV R16, R47 ;  /* 0x0000002f00107202 */ /* 0x000fe20000000f00 */
[----:B------:R-:W-:Y:S02]  /*351f0*/  IMAD.MOV.U32 R7, RZ, RZ, R64 ;  /* 0x000000ffff077224 */ /* 0x000fe400078e0040 */
[----:B------:R-:W-:Y:S02]  /*35200*/  IMAD.MOV.U32 R64, RZ, RZ, R35 ;  /* 0x000000ffff407224 */ /* 0x000fe400078e0023 */
.L_x_17942:
[----:B------:R-:W-:Y:S05]  /*35210*/  BSYNC B1 ;  /* 0x0000000000017941 */ /* 0x000fea0003800000 */
.L_x_17940:
        /* <DEDUP_REMOVED lines=9> */
.L_x_17944:
[----:B------:R-:W-:Y:S02]  /*352b0*/  IMAD.MOV.U32 R36, RZ, RZ, R33 ;  /* 0x000000ffff247224 */ /* 0x000fe400078e0021 */
[----:B------:R-:W-:Y:S01]  /*352c0*/  IMAD.MOV.U32 R26, RZ, RZ, R7 ;  /* 0x000000ffff1a7224 */ /* 0x000fe200078e0007 */
[----:B------:R-:W-:Y:S01]  /*352d0*/  MOV R7, R6 ;  /* 0x0000000600077202 */ /* 0x000fe20000000f00 */
[----:B------:R-:W-:Y:S02]  /*352e0*/  IMAD.MOV.U32 R33, RZ, RZ, R22 ;  /* 0x000000ffff217224 */ /* 0x000fe400078e0016 */
.L_x_17945:
[----:B------:R-:W-:Y:S05]  /*352f0*/  BSYNC B1 ;  /* 0x0000000000017941 */ /* 0x000fea0003800000 */
.L_x_17943:
        /* <DEDUP_REMOVED lines=9> */
.L_x_17947:
[----:B------:R-:W-:Y:S02]  /*35390*/  IMAD.MOV.U32 R6, RZ, RZ, R36 ;  /* 0x000000ffff067224 */ /* 0x000fe400078e0024 */
[----:B------:R-:W-:Y:S01]  /*353a0*/  IMAD.MOV.U32 R35, RZ, RZ, R26 ;  /* 0x000000ffff237224 */ /* 0x000fe200078e001a */
[----:B------:R-:W-:Y:S01]  /*353b0*/  MOV R26, R5 ;  /* 0x00000005001a7202 */ /* 0x000fe20000000f00 */
[----:B------:R-:W-:Y:S02]  /*353c0*/  IMAD.MOV.U32 R36, RZ, RZ, R29 ;  /* 0x000000ffff247224 */ /* 0x000fe400078e001d */
.L_x_17948:
[----:B------:R-:W-:Y:S05]  /*353d0*/  BSYNC B1 ;  /* 0x0000000000017941 */ /* 0x000fea0003800000 */
.L_x_17946:
        /* <DEDUP_REMOVED lines=9> */
.L_x_17950:
[----:B------:R-:W-:Y:S02]  /*35470*/  IMAD.MOV.U32 R29, RZ, RZ, R6 ;  /* 0x000000ffff1d7224 */ /* 0x000fe400078e0006 */
[----:B------:R-:W-:Y:S01]  /*35480*/  IMAD.MOV.U32 R5, RZ, RZ, R35 ;  /* 0x000000ffff057224 */ /* 0x000fe200078e0023 */
[----:B------:R-:W-:Y:S01]  /*35490*/  MOV R35, R4 ;  /* 0x0000000400237202 */ /* 0x000fe20000000f00 */
[----:B------:R-:W-:Y:S02]  /*354a0*/  IMAD.MOV.U32 R6, RZ, RZ, R11 ;  /* 0x000000ffff067224 */ /* 0x000fe400078e000b */
.L_x_17951:
[----:B------:R-:W-:Y:S05]  /*354b0*/  BSYNC B1 ;  /* 0x0000000000017941 */ /* 0x000fea0003800000 */
.L_x_17949:
        /* <DEDUP_REMOVED lines=9> */
.L_x_17953:
[----:B------:R-:W-:Y:S02]  /*35550*/  IMAD.MOV.U32 R4, RZ, RZ, R29 ;  /* 0x000000ffff047224 */ /* 0x000fe400078e001d */
[----:B------:R-:W-:Y:S01]  /*35560*/  IMAD.MOV.U32 R11, RZ, RZ, R5 ;  /* 0x000000ffff0b7224 */ /* 0x000fe200078e0005 */
[----:B------:R-:W-:Y:S01]  /*35570*/  MOV R5, R28 ;  /* 0x0000001c00057202 */ /* 0x000fe20000000f00 */
[----:B------:R-:W-:Y:S02]  /*35580*/  IMAD.MOV.U32 R29, RZ, RZ, R30 ;  /* 0x000000ffff1d7224 */ /* 0x000fe400078e001e */
.L_x_17954:
[----:B------:R-:W-:Y:S05]  /*35590*/  BSYNC B1 ;  /* 0x0000000000017941 */ /* 0x000fea0003800000 */
.L_x_17952:
        /* <DEDUP_REMOVED lines=9> */
.L_x_17956:
[----:B------:R-:W-:Y:S02]  /*35630*/  IMAD.MOV.U32 R28, RZ, RZ, R4 ;  /* 0x000000ffff1c7224 */ /* 0x000fe400078e0004 */
[----:B------:R-:W-:Y:S01]  /*35640*/  IMAD.MOV.U32 R22, RZ, RZ, R11 ;  /* 0x000000ffff167224 */ /* 0x000fe200078e000b */
[----:B------:R-:W-:Y:S01]  /*35650*/  MOV R11, R10 ;  /* 0x0000000a000b7202 */ /* 0x000fe20000000f00 */
[----:B------:R-:W-:Y:S02]  /*35660*/  IMAD.MOV.U32 R4, RZ, RZ, R9 ;  /* 0x000000ffff047224 */ /* 0x000fe400078e0009 */
.L_x_17957:
[----:B------:R-:W-:Y:S05]  /*35670*/  BSYNC B1 ;  /* 0x0000000000017941 */ /* 0x000fea0003800000 */
.L_x_17955:
        /* <DEDUP_REMOVED lines=9> */
.L_x_17959:
[----:B------:R-:W-:Y:S02]  /*35710*/  IMAD.MOV.U32 R9, RZ, RZ, R28 ;  /* 0x000000ffff097224 */ /* 0x000fe400078e001c */
[----:B------:R-:W-:Y:S01]  /*35720*/  IMAD.MOV.U32 R10, RZ, RZ, R22 ;  /* 0x000000ffff0a7224 */ /* 0x000fe200078e0016 */
[----:B------:R-:W-:Y:S01]  /*35730*/  MOV R22, R21 ;  /* 0x0000001500167202 */ /* 0x000fe20000000f00 */
[----:B------:R-:W-:Y:S02]  /*35740*/  IMAD.MOV.U32 R28, RZ, RZ, R31 ;  /* 0x000000ffff1c7224 */ /* 0x000fe400078e001f */
.L_x_17960:
[----:B------:R-:W-:Y:S05]  /*35750*/  BSYNC B1 ;  /* 0x0000000000017941 */ /* 0x000fea0003800000 */
.L_x_17958:
        /* <DEDUP_REMOVED lines=9> */
.L_x_17962:
[----:B------:R-:W-:Y:S02]  /*357f0*/  IMAD.MOV.U32 R31, RZ, RZ, R9 ;  /* 0x000000ffff1f7224 */ /* 0x000fe400078e0009 */
[----:B------:R-:W-:Y:S01]  /*35800*/  IMAD.MOV.U32 R21, RZ, RZ, R10 ;  /* 0x000000ffff157224 */ /* 0x000fe200078e000a */
[----:B------:R-:W-:Y:S01]  /*35810*/  MOV R10, R15 ;  /* 0x0000000f000a7202 */ /* 0x000fe20000000f00 */
[----:B------:R-:W-:Y:S02]  /*35820*/  IMAD.MOV.U32 R9, RZ, RZ, R8 ;  /* 0x000000ffff097224 */ /* 0x000fe400078e0008 */
.L_x_17963:
[----:B------:R-:W-:Y:S05]  /*35830*/  BSYNC B1 ;  /* 0x0000000000017941 */ /* 0x000fea0003800000 */
.L_x_17961:
        /* <DEDUP_REMOVED lines=9> */
.L_x_17965:
[----:B------:R-:W-:Y:S02]  /*358d0*/  IMAD.MOV.U32 R8, RZ, RZ, R31 ;  /* 0x000000ffff087224 */ /* 0x000fe400078e001f */
[----:B------:R-:W-:Y:S01]  /*358e0*/  IMAD.MOV.U32 R15, RZ, RZ, R21 ;  /* 0x000000ffff0f7224 */ /* 0x000fe200078e0015 */
[----:B------:R-:W-:Y:S01]  /*358f0*/  MOV R21, R14 ;  /* 0x0000000e00157202 */ /* 0x000fe20000000f00 */
[----:B------:R-:W-:Y:S02]  /*35900*/  IMAD.MOV.U32 R31, RZ, RZ, R20 ;  /* 0x000000ffff1f7224 */ /* 0x000fe400078e0014 */
.L_x_17966:
[----:B------:R-:W-:Y:S05]  /*35910*/  BSYNC B1 ;  /* 0x0000000000017941 */ /* 0x000fea0003800000 */
.L_x_17964:
        /* <DEDUP_REMOVED lines=9> */
.L_x_17968:
[----:B------:R-:W-:Y:S02]  /*359b0*/  IMAD.MOV.U32 R20, RZ, RZ, R8 ;  /* 0x000000ffff147224 */ /* 0x000fe400078e0008 */
[----:B------:R-:W-:Y:S01]  /*359c0*/  IMAD.MOV.U32 R14, RZ, RZ, R15 ;  /* 0x000000ffff0e7224 */ /* 0x000fe200078e000f */
[----:B------:R-:W-:Y:S01]  /*359d0*/  MOV R15, R24 ;  /* 0x00000018000f7202 */ /* 0x000fe20000000f00 */
[----:B------:R-:W-:Y:S02]  /*359e0*/  IMAD.MOV.U32 R8, RZ, RZ, R13 ;  /* 0x000000ffff087224 */ /* 0x000fe400078e000d */
.L_x_17969:
[----:B------:R-:W-:Y:S05]  /*359f0*/  BSYNC B1 ;  /* 0x0000000000017941 */ /* 0x000fea0003800000 */
.L_x_17967:
        /* <DEDUP_REMOVED lines=9> */
.L_x_17971:
[----:B------:R-:W-:Y:S02]  /*35a90*/  IMAD.MOV.U32 R13, RZ, RZ, R20 ;  /* 0x000000ffff0d7224 */ /* 0x000fe400078e0014 */
[----:B------:R-:W-:Y:S01]  /*35aa0*/  IMAD.MOV.U32 R24, RZ, RZ, R14 ;  /* 0x000000ffff187224 */ /* 0x000fe200078e000e */
[----:B------:R-:W-:Y:S01]  /*35ab0*/  MOV R14, R3 ;  /* 0x00000003000e7202 */ /* 0x000fe20000000f00 */
[----:B------:R-:W-:Y:S02]  /*35ac0*/  IMAD.MOV.U32 R20, RZ, RZ, R23 ;  /* 0x000000ffff147224 */ /* 0x000fe400078e0017 */
.L_x_17972:
[----:B------:R-:W-:Y:S05]  /*35ad0*/  BSYNC B1 ;  /* 0x0000000000017941 */ /* 0x000fea0003800000 */
.L_x_17970:
        /* <DEDUP_REMOVED lines=9> */
.L_x_17974:
[----:B------:R-:W-:Y:S02]  /*35b70*/  IMAD.MOV.U32 R23, RZ, RZ, R13 ;  /* 0x000000ffff177224 */ /* 0x000fe400078e000d */
[----:B------:R-:W-:Y:S01]  /*35b80*/  IMAD.MOV.U32 R3, RZ, RZ, R24 ;  /* 0x000000ffff037224 */ /* 0x000fe200078e0018 */
[----:B------:R-:W-:Y:S01]  /*35b90*/  MOV R24, R25 ;  /* 0x0000001900187202 */ /* 0x000fe20000000f00 */
[----:B------:R-:W-:Y:S02]  /*35ba0*/  IMAD.MOV.U32 R13, RZ, RZ, R12 ;  /* 0x000000ffff0d7224 */ /* 0x000fe400078e000c */
.L_x_17975:
[----:B------:R-:W-:Y:S05]  /*35bb0*/  BSYNC B1 ;  /* 0x0000000000017941 */ /* 0x000fea0003800000 */
.L_x_17973:
        /* <DEDUP_REMOVED lines=9> */
.L_x_17977:
[----:B------:R-:W-:Y:S02]  /*35c50*/  IMAD.MOV.U32 R12, RZ, RZ, R23 ;  /* 0x000000ffff0c7224 */ /* 0x000fe400078e0017 */
[----:B------:R-:W-:Y:S01]  /*35c60*/  IMAD.MOV.U32 R25, RZ, RZ, R3 ;  /* 0x000000ffff197224 */ /* 0x000fe200078e0003 */
[----:B------:R-:W-:Y:S01]  /*35c70*/  MOV R3, R2 ;  /* 0x0000000200037202 */ /* 0x000fe20000000f00 */
[----:B------:R-:W-:Y:S02]  /*35c80*/  IMAD.MOV.U32 R23, RZ, RZ, R18 ;  /* 0x000000ffff177224 */ /* 0x000fe400078e0012 */
.L_x_17978:
[----:B------:R-:W-:Y:S05]  /*35c90*/  BSYNC B1 ;  /* 0x0000000000017941 */ /* 0x000fea0003800000 */
.L_x_17976:
        /* <DEDUP_REMOVED lines=9> */
.L_x_17980:
[----:B------:R-:W-:Y:S02]  /*35d30*/  IMAD.MOV.U32 R18, RZ, RZ, R12 ;  /* 0x000000ffff127224 */ /* 0x000fe400078e000c */
[----:B------:R-:W-:Y:S01]  /*35d40*/  IMAD.MOV.U32 R2, RZ, RZ, R25 ;  /* 0x000000ffff027224 */ /* 0x000fe200078e0019 */
[----:B------:R-:W-:Y:S01]  /*35d50*/  MOV R25, R0 ;  /* 0x0000000000197202 */ /* 0x000fe20000000f00 */
[----:B------:R-:W-:Y:S02]  /*35d60*/  IMAD.MOV.U32 R12, RZ, RZ, R17 ;  /* 0x000000ffff0c7224 */ /* 0x000fe400078e0011 */
.L_x_17981:
[----:B------:R-:W-:Y:S05]  /*35d70*/  BSYNC B1 ;  /* 0x0000000000017941 */ /* 0x000fea0003800000 */
.L_x_17979:
        /* <DEDUP_REMOVED lines=9> */
.L_x_17983:
[----:B------:R-:W-:Y:S02]  /*35e10*/  IMAD.MOV.U32 R17, RZ, RZ, R18 ;  /* 0x000000ffff117224 */ /* 0x000fe400078e0012 */
[----:B------:R-:W-:Y:S01]  /*35e20*/  IMAD.MOV.U32 R0, RZ, RZ, R2 ;  /* 0x000000ffff007224 */ /* 0x000fe200078e0002 */
[----:B------:R-:W-:Y:S01]  /*35e30*/  MOV R2, R19 ;  /* 0x0000001300027202 */ /* 0x000fe20000000f00 */
[----:B------:R-:W-:Y:S02]  /*35e40*/  IMAD.MOV.U32 R18, RZ, RZ, R27 ;  /* 0x000000ffff127224 */ /* 0x000fe400078e001b */
.L_x_17984:
[----:B------:R-:W-:Y:S05]  /*35e50*/  BSYNC B1 ;  /* 0x0000000000017941 */ /* 0x000fea0003800000 */
.L_x_17982:
        /* <DEDUP_REMOVED lines=16> */
.L_x_17986:
[----:B------:R-:W-:Y:S01]  /*35f60*/  IMAD.MOV.U32 R27, RZ, RZ, R16 ;  /* 0x000000ffff1b7224 */ /* 0x000fe200078e0010 */
[----:B------:R-:W-:Y:S01]  /*35f70*/  MOV R19, R64 ;  /* 0x0000004000137202 */ /* 0x000fe20000000f00 */
[----:B------:R-:W-:Y:S02]  /*35f80*/  IMAD.MOV.U32 R64, RZ, RZ, R7 ;  /* 0x000000ffff407224 */ /* 0x000fe400078e0007 */
[----:B------:R-:W-:Y:S02]  /*35f90*/  IMAD.MOV.U32 R16, RZ, RZ, R33 ;  /* 0x000000ffff107224 */ /* 0x000fe400078e0021 */
.L_x_17987:
[----:B------:R-:W-:Y:S05]  /*35fa0*/  BSYNC B1 ;  /* 0x0000000000017941 */ /* 0x000fea0003800000 */
.L_x_17985:
        /* <DEDUP_REMOVED lines=9> */
.L_x_17989:
[----:B------:R-:W-:Y:S01]  /*36040*/  IMAD.MOV.U32 R7, RZ, RZ, R27 ;  /* 0x000000ffff077224 */ /* 0x000fe200078e001b */
[----:B------:R-:W-:Y:S01]  /*36050*/  MOV R30, R19 ;  /* 0x00000013001e7202 */ /* 0x000fe20000000f00 */
[----:B------:R-:W-:Y:S02]  /*36060*/  IMAD.MOV.U32 R27, RZ, RZ, R36 ;  /* 0x000000ffff1b7224 */ /* 0x000fe400078e0024 */
[----:B------:R-:W-:Y:S02]  /*36070*/  IMAD.MOV.U32 R19, RZ, RZ, R26 ;  /* 0x000000ffff137224 */ /* 0x000fe400078e001a */
.L_x_17990:
[----:B------:R-:W-:Y:S05]  /*36080*/  BSYNC B1 ;  /* 0x0000000000017941 */ /* 0x000fea0003800000 */
.L_x_17988:
        /* <DEDUP_REMOVED lines=9> */
.L_x_17992:
[----:B------:R-:W-:Y:S01]  /*36120*/  IMAD.MOV.U32 R34, RZ, RZ, R7 ;  /* 0x000000ffff227224 */ /* 0x000fe200078e0007 */
[----:B------:R-:W-:Y:S01]  /*36130*/  MOV R26, R30 ;  /* 0x0000001e001a7202 */ /* 0x000fe20000000f00 */
[----:B------:R-:W-:Y:S02]  /*36140*/  IMAD.MOV.U32 R7, RZ, RZ, R6 ;  /* 0x000000ffff077224 */ /* 0x000fe400078e0006 */
[----:B------:R-:W-:Y:S02]  /*36150*/  IMAD.MOV.U32 R30, RZ, RZ, R35 ;  /* 0x000000ffff1e7224 */ /* 0x000fe400078e0023 */
.L_x_17993:
[----:B------:R-:W-:Y:S05]  /*36160*/  BSYNC B1 ;  /* 0x0000000000017941 */ /* 0x000fea0003800000 */
.L_x_17991:
        /* <DEDUP_REMOVED lines=9> */
.L_x_17995:
[----:B------:R-:W-:Y:S01]  /*36200*/  IMAD.MOV.U32 R33, RZ, RZ, R34 ;  /* 0x000000ffff217224 */ /* 0x000fe200078e0022 */
[----:B------:R-:W-:Y:S01]  /*36210*/  MOV R6, R26 ;  /* 0x0000001a00067202 */ /* 0x000fe20000000f00 */
[----:B------:R-:W-:Y:S02]  /*36220*/  IMAD.MOV.U32 R34, RZ, RZ, R29 ;  /* 0x000000ffff227224 */ /* 0x000fe400078e001d */
[----:B------:R-:W-:Y:S02]  /*36230*/  IMAD.MOV.U32 R26, RZ, RZ, R5 ;  /* 0x000000ffff1a7224 */ /* 0x000fe400078e0005 */
.L_x_17996:
[----:B------:R-:W-:Y:S05]  /*36240*/  BSYNC B1 ;  /* 0x0000000000017941 */ /* 0x000fea0003800000 */
.L_x_17994:
        /* <DEDUP_REMOVED lines=9> */
.L_x_17998:
[----:B------:R-:W-:Y:S01]  /*362e0*/  IMAD.MOV.U32 R29, RZ, RZ, R33 ;  /* 0x000000ffff1d7224 */ /* 0x000fe200078e0021 */
[----:B------:R-:W-:Y:S01]  /*362f0*/  MOV R5, R6 ;  /* 0x0000000600057202 */ /* 0x000fe20000000f00 */
[----:B------:R-:W-:Y:S02]  /*36300*/  IMAD.MOV.U32 R33, RZ, RZ, R4 ;  /* 0x000000ffff217224 */ /* 0x000fe400078e0004 */
[----:B------:R-:W-:Y:S02]  /*36310*/  IMAD.MOV.U32 R6, RZ, RZ, R11 ;  /* 0x000000ffff067224 */ /* 0x000fe400078e000b */
.L_x_17999:
[----:B------:R-:W-:Y:S05]  /*36320*/  BSYNC B1 ;  /* 0x0000000000017941 */ /* 0x000fea0003800000 */
.L_x_17997:
        /* <DEDUP_REMOVED lines=9> */
.L_x_18001:
[----:B------:R-:W-:Y:S01]  /*363c0*/  IMAD.MOV.U32 R4, RZ, RZ, R29 ;  /* 0x000000ffff047224 */ /* 0x000fe200078e001d */
[----:B------:R-:W-:Y:S01]  /*363d0*/  MOV R11, R5 ;  /* 0x00000005000b7202 */ /* 0x000fe20000000f00 */
[----:B------:R-:W-:Y:S02]  /*363e0*/  IMAD.MOV.U32 R29, RZ, RZ, R28 ;  /* 0x000000ffff1d7224 */ /* 0x000fe400078e001c */
[----:B------:R-:W-:Y:S02]  /*363f0*/  IMAD.MOV.U32 R5, RZ, RZ, R22 ;  /* 0x000000ffff057224 */ /* 0x000fe400078e0016 */
.L_x_18002:
[----:B------:R-:W-:Y:S05]  /*36400*/  BSYNC B1 ;  /* 0x0000000000017941 */ /* 0x000fea0003800000 */
.L_x_18000:
        /* <DEDUP_REMOVED lines=9> */
.L_x_18004:
[----:B------:R-:W-:Y:S01]  /*364a0*/  IMAD.MOV.U32 R28, RZ, RZ, R4 ;  /* 0x000000ffff1c7224 */ /* 0x000fe200078e0004 */
[----:B------:R-:W-:Y:S01]  /*364b0*/  MOV R22, R11 ;  /* 0x0000000b00167202 */ /* 0x000fe20000000f00 */
[----:B------:R-:W-:Y:S02]  /*364c0*/  IMAD.MOV.U32 R4, RZ, RZ, R9 ;  /* 0x000000ffff047224 */ /* 0x000fe400078e0009 */
[----:B------:R-:W-:Y:S02]  /*364d0*/  IMAD.MOV.U32 R11, RZ, RZ, R10 ;  /* 0x000000ffff0b7224 */ /* 0x000fe400078e000a */
.L_x_18005:
[----:B------:R-:W-:Y:S05]  /*364e0*/  BSYNC B1 ;  /* 0x0000000000017941 */ /* 0x000fea0003800000 */
.L_x_18003:
        /* <DEDUP_REMOVED lines=9> */
.L_x_18007:
[----:B------:R-:W-:Y:S01]  /*36580*/  IMAD.MOV.U32 R9, RZ, RZ, R28 ;  /* 0x000000ffff097224 */ /* 0x000fe200078e001c */
[----:B------:R-:W-:Y:S01]  /*36590*/  MOV R10, R22 ;  /* 0x00000016000a7202 */ /* 0x000fe20000000f00 */
[----:B------:R-:W-:Y:S02]  /*365a0*/  IMAD.MOV.U32 R28, RZ, RZ, R31 ;  /* 0x000000ffff1c7224 */ /* 0x000fe400078e001f */
[----:B------:R-:W-:Y:S02]  /*365b0*/  IMAD.MOV.U32 R22, RZ, RZ, R21 ;  /* 0x000000ffff167224 */ /* 0x000fe400078e0015 */
.L_x_18008:
[----:B------:R-:W-:Y:S05]  /*365c0*/  BSYNC B1 ;  /* 0x0000000000017941 */ /* 0x000fea0003800000 */
.L_x_18006:
        /* <DEDUP_REMOVED lines=9> */
.L_x_18010:
[----:B------:R-:W-:Y:S01]  /*36660*/  IMAD.MOV.U32 R31, RZ, RZ, R9 ;  /* 0x000000ffff1f7224 */ /* 0x000fe200078e0009 */
[----:B------:R-:W-:Y:S01]  /*36670*/  MOV R21, R10 ;  /* 0x0000000a00157202 */ /* 0x000fe20000000f00 */
[----:B------:R-:W-:Y:S02]  /*36680*/  IMAD.MOV.U32 R9, RZ, RZ, R8 ;  /* 0x000000ffff097224 */ /* 0x000fe400078e0008 */
[----:B------:R-:W-:Y:S02]  /*36690*/  IMAD.MOV.U32 R10, RZ, RZ, R15 ;  /* 0x000000ffff0a7224 */ /* 0x000fe400078e000f */
.L_x_18011:
[----:B------:R-:W-:Y:S05]  /*366a0*/  BSYNC B1 ;  /* 0x0000000000017941 */ /* 0x000fea0003800000 */
.L_x_18009:
        /* <DEDUP_REMOVED lines=9> */
.L_x_18013:
[----:B------:R-:W-:Y:S01]  /*36740*/  IMAD.MOV.U32 R8, RZ, RZ, R31 ;  /* 0x000000ffff087224 */ /* 0x000fe200078e001f */
[----:B------:R-:W-:Y:S01]  /*36750*/  MOV R15, R21 ;  /* 0x00000015000f7202 */ /* 0x000fe20000000f00 */
[----:B------:R-:W-:Y:S02]  /*36760*/  IMAD.MOV.U32 R31, RZ, RZ, R20 ;  /* 0x000000ffff1f7224 */ /* 0x000fe400078e0014 */
[----:B------:R-:W-:Y:S02]  /*36770*/  IMAD.MOV.U32 R21, RZ, RZ, R14 ;  /* 0x000000ffff157224 */ /* 0x000fe400078e000e */
.L_x_18014:
[----:B------:R-:W-:Y:S05]  /*36780*/  BSYNC B1 ;  /* 0x0000000000017941 */ /* 0x000fea0003800000 */
.L_x_18012:
        /* <DEDUP_REMOVED lines=9> */
.L_x_18016:
[----:B------:R-:W-:Y:S01]  /*36820*/  IMAD.MOV.U32 R20, RZ, RZ, R8 ;  /* 0x000000ffff147224 */ /* 0x000fe200078e0008 */
[----:B------:R-:W-:Y:S01]  /*36830*/  MOV R14, R15 ;  /* 0x0000000f000e7202 */ /* 0x000fe20000000f00 */
[----:B------:R-:W-:Y:S02]  /*36840*/  IMAD.MOV.U32 R8, RZ, RZ, R13 ;  /* 0x000000ffff087224 */ /* 0x000fe400078e000d */
[----:B------:R-:W-:Y:S02]  /*36850*/  IMAD.MOV.U32 R15, RZ, RZ, R24 ;  /* 0x000000ffff0f7224 */ /* 0x000fe400078e0018 */
.L_x_18017:
[----:B------:R-:W-:Y:S05]  /*36860*/  BSYNC B1 ;  /* 0x0000000000017941 */ /* 0x000fea0003800000 */
.L_x_18015:
        /* <DEDUP_REMOVED lines=9> */
.L_x_18019:
[----:B------:R-:W-:Y:S01]  /*36900*/  IMAD.MOV.U32 R13, RZ, RZ, R20 ;  /* 0x000000ffff0d7224 */ /* 0x000fe200078e0014 */
[----:B------:R-:W-:Y:S01]  /*36910*/  MOV R24, R14 ;  /* 0x0000000e00187202 */ /* 0x000fe20000000f00 */
[----:B------:R-:W-:Y:S02]  /*36920*/  IMAD.MOV.U32 R20, RZ, RZ, R23 ;  /* 0x000000ffff147224 */ /* 0x000fe400078e0017 */
[----:B------:R-:W-:Y:S02]  /*36930*/  IMAD.MOV.U32 R14, RZ, RZ, R3 ;  /* 0x000000ffff0e7224 */ /* 0x000fe400078e0003 */
.L_x_18020:
[----:B------:R-:W-:Y:S05]  /*36940*/  BSYNC B1 ;  /* 0x0000000000017941 */ /* 0x000fea0003800000 */
.L_x_18018:
        /* <DEDUP_REMOVED lines=9> */
.L_x_18022:
[----:B------:R-:W-:Y:S01]  /*369e0*/  IMAD.MOV.U32 R23, RZ, RZ, R13 ;  /* 0x000000ffff177224 */ /* 0x000fe200078e000d */
[----:B------:R-:W-:Y:S01]  /*369f0*/  MOV R3, R24 ;  /* 0x0000001800037202 */ /* 0x000fe20000000f00 */
[----:B------:R-:W-:Y:S02]  /*36a00*/  IMAD.MOV.U32 R13, RZ, RZ, R12 ;  /* 0x000000ffff0d7224 */ /* 0x000fe400078e000c */
[----:B------:R-:W-:Y:S02]  /*36a10*/  IMAD.MOV.U32 R24, RZ, RZ, R25 ;  /* 0x000000ffff187224 */ /* 0x000fe400078e0019 */
.L_x_18023:
[----:B------:R-:W-:Y:S05]  /*36a20*/  BSYNC B1 ;  /* 0x0000000000017941 */ /* 0x000fea0003800000 */
.L_x_18021:
        /* <DEDUP_REMOVED lines=9> */
.L_x_18025:
[----:B------:R-:W-:Y:S01]  /*36ac0*/  IMAD.MOV.U32 R12, RZ, RZ, R23 ;  /* 0x000000ffff0c7224 */ /* 0x000fe200078e0017 */
[----:B------:R-:W-:Y:S01]  /*36ad0*/  MOV R25, R3 ;  /* 0x0000000300197202 */ /* 0x000fe20000000f00 */
[----:B------:R-:W-:Y:S02]  /*36ae0*/  IMAD.MOV.U32 R23, RZ, RZ, R18 ;  /* 0x000000ffff177224 */ /* 0x000fe400078e0012 */
[----:B------:R-:W-:Y:S02]  /*36af0*/  IMAD.MOV.U32 R3, RZ, RZ, R2 ;  /* 0x000000ffff037224 */ /* 0x000fe400078e0002 */
.L_x_18026:
[----:B------:R-:W-:Y:S05]  /*36b00*/  BSYNC B1 ;  /* 0x0000000000017941 */ /* 0x000fea0003800000 */
.L_x_18024:
        /* <DEDUP_REMOVED lines=9> */
.L_x_18028:
[----:B------:R-:W-:Y:S01]  /*36ba0*/  IMAD.MOV.U32 R18, RZ, RZ, R12 ;  /* 0x000000ffff127224 */ /* 0x000fe200078e000c */
[----:B------:R-:W-:Y:S01]  /*36bb0*/  MOV R2, R25 ;  /* 0x0000001900027202 */ /* 0x000fe20000000f00 */
[----:B------:R-:W-:Y:S02]  /*36bc0*/  IMAD.MOV.U32 R12, RZ, RZ, R17 ;  /* 0x000000ffff0c7224 */ /* 0x000fe400078e0011 */
[----:B------:R-:W-:Y:S02]  /*36bd0*/  IMAD.MOV.U32 R25, RZ, RZ, R0 ;  /* 0x000000ffff197224 */ /* 0x000fe400078e0000 */
.L_x_18029:
[----:B------:R-:W-:Y:S05]  /*36be0*/  BSYNC B1 ;  /* 0x0000000000017941 */ /* 0x000fea0003800000 */
.L_x_18027:
        /* <DEDUP_REMOVED lines=16> */
.L_x_18031:
[----:B------:R-:W-:Y:S02]  /*36cf0*/  IMAD.MOV.U32 R0, RZ, RZ, R16 ;  /* 0x000000ffff007224 */ /* 0x000fe400078e0010 */
[----:B------:R-:W-:Y:S02]  /*36d00*/  IMAD.MOV.U32 R17, RZ, RZ, R64 ;  /* 0x000000ffff117224 */ /* 0x000fe400078e0040 */
[----:B------:R-:W-:Y:S02]  /*36d10*/  IMAD.MOV.U32 R64, RZ, RZ, R19 ;  /* 0x000000ffff407224 */ /* 0x000fe400078e0013 */
[----:B------:R-:W-:Y:S02]  /*36d20*/  IMAD.MOV.U32 R16, RZ, RZ, R27 ;  /* 0x000000ffff107224 */ /* 0x000fe400078e001b */
.L_x_18032:
[----:B------:R-:W-:Y:S05]  /*36d30*/  BSYNC B1 ;  /* 0x0000000000017941 */ /* 0x000fea0003800000 */
.L_x_18030:
        /* <DEDUP_REMOVED lines=9> */
.L_x_18034:
[----:B------:R-:W-:Y:S02]  /*36dd0*/  IMAD.MOV.U32 R19, RZ, RZ, R0 ;  /* 0x000000ffff137224 */ /* 0x000fe400078e0000 */
[----:B------:R-:W-:Y:S02]  /*36de0*/  IMAD.MOV.U32 R27, RZ, RZ, R17 ;  /* 0x000000ffff1b7224 */ /* 0x000fe400078e0011 */
[----:B------:R-:W-:Y:S02]  /*36df0*/  IMAD.MOV.U32 R0, RZ, RZ, R7 ;  /* 0x000000ffff007224 */ /* 0x000fe400078e0007 */
[----:B------:R-:W-:Y:S02]  /*36e00*/  IMAD.MOV.U32 R17, RZ, RZ, R30 ;  /* 0x000000ffff117224 */ /* 0x000fe400078e001e */
.L_x_18035:
[----:B------:R-:W-:Y:S05]  /*36e10*/  BSYNC B1 ;  /* 0x0000000000017941 */ /* 0x000fea0003800000 */
.L_x_18033:
        /* <DEDUP_REMOVED lines=9> */
.L_x_18037:
[----:B------:R-:W-:Y:S02]  /*36eb0*/  IMAD.MOV.U32 R30, RZ, RZ, R19 ;  /* 0x000000ffff1e7224 */ /* 0x000fe400078e0013 */
[----:B------:R-:W-:Y:S02]  /*36ec0*/  IMAD.MOV.U32 R7, RZ, RZ, R27 ;  /* 0x000000ffff077224 */ /* 0x000fe400078e001b */
[----:B------:R-:W-:Y:S02]  /*36ed0*/  IMAD.MOV.U32 R19, RZ, RZ, R34 ;  /* 0x000000ffff137224 */ /* 0x000fe400078e0022 */
[----:B------:R-:W-:Y:S02]  /*36ee0*/  IMAD.MOV.U32 R27, RZ, RZ, R26 ;  /* 0x000000ffff1b7224 */ /* 0x000fe400078e001a */
.L_x_18038:
[----:B------:R-:W-:Y:S05]  /*36ef0*/  BSYNC B1 ;  /* 0x0000000000017941 */ /* 0x000fea0003800000 */
.L_x_18036:
        /* <DEDUP_REMOVED lines=9> */
.L_x_18040:
[----:B------:R-:W-:Y:S02]  /*36f90*/  IMAD.MOV.U32 R26, RZ, RZ, R30 ;  /* 0x000000ffff1a7224 */ /* 0x000fe400078e001e */
[----:B------:R-:W-:Y:S02]  /*36fa0*/  IMAD.MOV.U32 R32, RZ, RZ, R7 ;  /* 0x000000ffff207224 */ /* 0x000fe400078e0007 */
[----:B------:R-:W-:Y:S02]  /*36fb0*/  IMAD.MOV.U32 R30, RZ, RZ, R33 ;  /* 0x000000ffff1e7224 */ /* 0x000fe400078e0021 */
[----:B------:R-:W-:Y:S02]  /*36fc0*/  IMAD.MOV.U32 R7, RZ, RZ, R6 ;  /* 0x000000ffff077224 */ /* 0x000fe400078e0006 */
.L_x_18041:
[----:B------:R-:W-:Y:S05]  /*36fd0*/  BSYNC B1 ;  /* 0x0000000000017941 */ /* 0x000fea0003800000 */
.L_x_18039:
        /* <DEDUP_REMOVED lines=9> */
.L_x_18043:
[----:B------:R-:W-:Y:S02]  /*37070*/  IMAD.MOV.U32 R33, RZ, RZ, R26 ;  /* 0x000000ffff217224 */ /* 0x000fe400078e001a */
[----:B------:R-:W-:Y:S02]  /*37080*/  IMAD.MOV.U32 R6, RZ, RZ, R32 ;  /* 0x000000ffff067224 */ /* 0x000fe400078e0020 */
[----:B------:R-:W-:Y:S02]  /*37090*/  IMAD.MOV.U32 R26, RZ, RZ, R29 ;  /* 0x000000ffff1a7224 */ /* 0x000fe400078e001d */
[----:B------:R-:W-:Y:S02]  /*370a0*/  IMAD.MOV.U32 R32, RZ, RZ, R5 ;  /* 0x000000ffff207224 */ /* 0x000fe400078e0005 */
.L_x_18044:
[----:B------:R-:W-:Y:S05]  /*370b0*/  BSYNC B1 ;  /* 0x0000000000017941 */ /* 0x000fea0003800000 */
.L_x_18042:
        /* <DEDUP_REMOVED lines=9> */
.L_x_18046:
[----:B------:R-:W-:Y:S02]  /*37150*/  IMAD.MOV.U32 R5, RZ, RZ, R33 ;  /* 0x000000ffff057224 */ /* 0x000fe400078e0021 */
[----:B------:R-:W-:Y:S02]  /*37160*/  IMAD.MOV.U32 R29, RZ, RZ, R6 ;  /* 0x000000ffff1d7224 */ /* 0x000fe400078e0006 */
[----:B------:R-:W-:Y:S02]  /*37170*/  IMAD.MOV.U32 R33, RZ, RZ, R4 ;  /* 0x000000ffff217224 */ /* 0x000fe400078e0004 */
[----:B------:R-:W-:Y:S02]  /*37180*/  IMAD.MOV.U32 R6, RZ, RZ, R11 ;  /* 0x000000ffff067224 */ /* 0x000fe400078e000b */
.L_x_18047:
[----:B------:R-:W-:Y:S05]  /*37190*/  BSYNC B1 ;  /* 0x0000000000017941 */ /* 0x000fea0003800000 */
.L_x_18045:
        /* <DEDUP_REMOVED lines=9> */
.L_x_18049:
[----:B------:R-:W-:Y:S02]  /*37230*/  IMAD.MOV.U32 R4, RZ, RZ, R5 ;  /* 0x000000ffff047224 */ /* 0x000fe400078e0005 */
[----:B------:R-:W-:Y:S02]  /*37240*/  IMAD.MOV.U32 R11, RZ, RZ, R29 ;  /* 0x000000ffff0b7224 */ /* 0x000fe400078e001d */
[----:B------:R-:W-:Y:S02]  /*37250*/  IMAD.MOV.U32 R5, RZ, RZ, R28 ;  /* 0x000000ffff057224 */ /* 0x000fe400078e001c */
[----:B------:R-:W-:Y:S02]  /*37260*/  IMAD.MOV.U32 R29, RZ, RZ, R22 ;  /* 0x000000ffff1d7224 */ /* 0x000fe400078e0016 */
.L_x_18050:
[----:B------:R-:W-:Y:S05]  /*37270*/  BSYNC B1 ;  /* 0x0000000000017941 */ /* 0x000fea0003800000 */
.L_x_18048:
        /* <DEDUP_REMOVED lines=9> */
.L_x_18052:
[----:B------:R-:W-:Y:S02]  /*37310*/  IMAD.MOV.U32 R22, RZ, RZ, R4 ;  /* 0x000000ffff167224 */ /* 0x000fe400078e0004 */
[----:B------:R-:W-:Y:S02]  /*37320*/  IMAD.MOV.U32 R28, RZ, RZ, R11 ;  /* 0x000000ffff1c7224 */ /* 0x000fe400078e000b */
[----:B------:R-:W-:Y:S02]  /*37330*/  IMAD.MOV.U32 R4, RZ, RZ, R9 ;  /* 0x000000ffff047224 */ /* 0x000fe400078e0009 */
[----:B------:R-:W-:Y:S02]  /*37340*/  IMAD.MOV.U32 R11, RZ, RZ, R10 ;  /* 0x000000ffff0b7224 */ /* 0x000fe400078e000a */
.L_x_18053:
[----:B------:R-:W-:Y:S05]  /*37350*/  BSYNC B1 ;  /* 0x0000000000017941 */ /* 0x000fea0003800000 */
.L_x_18051:
        /* <DEDUP_REMOVED lines=9> */
.L_x_18055:
[----:B------:R-:W-:Y:S02]  /*373f0*/  IMAD.MOV.U32 R9, RZ, RZ, R22 ;  /* 0x000000ffff097224 */ /* 0x000fe400078e0016 */
[----:B------:R-:W-:Y:S02]  /*37400*/  IMAD.MOV.U32 R10, RZ, RZ, R28 ;  /* 0x000000ffff0a7224 */ /* 0x000fe400078e001c */
[----:B------:R-:W-:Y:S02]  /*37410*/  IMAD.MOV.U32 R22, RZ, RZ, R31 ;  /* 0x000000ffff167224 */ /* 0x000fe400078e001f */
[----:B------:R-:W-:Y:S02]  /*37420*/  IMAD.MOV.U32 R28, RZ, RZ, R21 ;  /* 0x000000ffff1c7224 */ /* 0x000fe400078e0015 */
.L_x_18056:
[----:B------:R-:W-:Y:S05]  /*37430*/  BSYNC B1 ;  /* 0x0000000000017941 */ /* 0x000fea0003800000 */
.L_x_18054:
        /* <DEDUP_REMOVED lines=9> */
.L_x_18058:
[----:B------:R-:W-:Y:S02]  /*374d0*/  IMAD.MOV.U32 R21, RZ, RZ, R9 ;  /* 0x000000ffff157224 */ /* 0x000fe400078e0009 */
[----:B------:R-:W-:Y:S02]  /*374e0*/  IMAD.MOV.U32 R31, RZ, RZ, R10 ;  /* 0x000000ffff1f7224 */ /* 0x000fe400078e000a */
[----:B------:R-:W-:Y:S02]  /*374f0*/  IMAD.MOV.U32 R9, RZ, RZ, R8 ;  /* 0x000000ffff097224 */ /* 0x000fe400078e0008 */
[----:B------:R-:W-:Y:S02]  /*37500*/  IMAD.MOV.U32 R10, RZ, RZ, R15 ;  /* 0x000000ffff0a7224 */ /* 0x000fe400078e000f */
.L_x_18059:
[----:B------:R-:W-:Y:S05]  /*37510*/  BSYNC B1 ;  /* 0x0000000000017941 */ /* 0x000fea0003800000 */
.L_x_18057:
        /* <DEDUP_REMOVED lines=9> */
.L_x_18061:
[----:B------:R-:W-:Y:S02]  /*375b0*/  IMAD.MOV.U32 R8, RZ, RZ, R21 ;  /* 0x000000ffff087224 */ /* 0x000fe400078e0015 */
[----:B------:R-:W-:Y:S02]  /*375c0*/  IMAD.MOV.U32 R15, RZ, RZ, R31 ;  /* 0x000000ffff0f7224 */ /* 0x000fe400078e001f */
[----:B------:R-:W-:Y:S02]  /*375d0*/  IMAD.MOV.U32 R21, RZ, RZ, R20 ;  /* 0x000000ffff157224 */ /* 0x000fe400078e0014 */
[----:B------:R-:W-:Y:S02]  /*375e0*/  IMAD.MOV.U32 R31, RZ, RZ, R14 ;  /* 0x000000ffff1f7224 */ /* 0x000fe400078e000e */
.L_x_18062:
[----:B------:R-:W-:Y:S05]  /*375f0*/  BSYNC B1 ;  /* 0x0000000000017941 */ /* 0x000fea0003800000 */
.L_x_18060:
        /* <DEDUP_REMOVED lines=9> */
.L_x_18064:
[----:B------:R-:W-:Y:S02]  /*37690*/  IMAD.MOV.U32 R14, RZ, RZ, R8 ;  /* 0x000000ffff0e7224 */ /* 0x000fe400078e0008 */
[----:B------:R-:W-:Y:S02]  /*376a0*/  IMAD.MOV.U32 R20, RZ, RZ, R15 ;  /* 0x000000ffff147224 */ /* 0x000fe400078e000f */
[----:B------:R-:W-:Y:S02]  /*376b0*/  IMAD.MOV.U32 R8, RZ, RZ, R13 ;  /* 0x000000ffff087224 */ /* 0x000fe400078e000d */
[----:B------:R-:W-:Y:S02]  /*376c0*/  IMAD.MOV.U32 R15, RZ, RZ, R24 ;  /* 0x000000ffff0f7224 */ /* 0x000fe400078e0018 */
.L_x_18065:
[----:B------:R-:W-:Y:S05]  /*376d0*/  BSYNC B1 ;  /* 0x0000000000017941 */ /* 0x000fea0003800000 */
.L_x_18063:
        /* <DEDUP_REMOVED lines=9> */
.L_x_18067:
[----:B------:R-:W-:Y:S02]  /*37770*/  IMAD.MOV.U32 R13, RZ, RZ, R14 ;  /* 0x000000ffff0d7224 */ /* 0x000fe400078e000e */
[----:B------:R-:W-:Y:S02]  /*37780*/  IMAD.MOV.U32 R24, RZ, RZ, R20 ;  /* 0x000000ffff187224 */ /* 0x000fe400078e0014 */
[----:B------:R-:W-:Y:S02]  /*37790*/  IMAD.MOV.U32 R14, RZ, RZ, R23 ;  /* 0x000000ffff0e7224 */ /* 0x000fe400078e0017 */
[----:B------:R-:W-:Y:S02]  /*377a0*/  IMAD.MOV.U32 R20, RZ, RZ, R3 ;  /* 0x000000ffff147224 */ /* 0x000fe400078e0003 */
.L_x_18068:
[----:B------:R-:W-:Y:S05]  /*377b0*/  BSYNC B1 ;  /* 0x0000000000017941 */ /* 0x000fea0003800000 */
.L_x_18066:
        /* <DEDUP_REMOVED lines=9> */
.L_x_18070:
[----:B------:R-:W-:Y:S02]  /*37850*/  IMAD.MOV.U32 R3, RZ, RZ, R13 ;  /* 0x000000ffff037224 */ /* 0x000fe400078e000d */
[----:B------:R-:W-:Y:S02]  /*37860*/  IMAD.MOV.U32 R23, RZ, RZ, R24 ;  /* 0x000000ffff177224 */ /* 0x000fe400078e0018 */
[----:B------:R-:W-:Y:S02]  /*37870*/  IMAD.MOV.U32 R13, RZ, RZ, R12 ;  /* 0x000000ffff0d7224 */ /* 0x000fe400078e000c */
[----:B------:R-:W-:Y:S02]  /*37880*/  IMAD.MOV.U32 R24, RZ, RZ, R25 ;  /* 0x000000ffff187224 */ /* 0x000fe400078e0019 */
.L_x_18071:
[----:B------:R-:W-:Y:S05]  /*37890*/  BSYNC B1 ;  /* 0x0000000000017941 */ /* 0x000fea0003800000 */
.L_x_18069:
        /* <DEDUP_REMOVED lines=9> */
.L_x_18073:
[----:B------:R-:W-:Y:S02]  /*37930*/  IMAD.MOV.U32 R12, RZ, RZ, R3 ;  /* 0x000000ffff0c7224 */ /* 0x000fe400078e0003 */
[----:B------:R-:W-:Y:S02]  /*37940*/  IMAD.MOV.U32 R25, RZ, RZ, R23 ;  /* 0x000000ffff197224 */ /* 0x000fe400078e0017 */
[----:B------:R-:W-:Y:S02]  /*37950*/  IMAD.MOV.U32 R3, RZ, RZ, R18 ;  /* 0x000000ffff037224 */ /* 0x000fe400078e0012 */
[----:B------:R-:W-:Y:S02]  /*37960*/  IMAD.MOV.U32 R23, RZ, RZ, R2 ;  /* 0x000000ffff177224 */ /* 0x000fe400078e0002 */
.L_x_18074:
[----:B------:R-:W-:Y:S05]  /*37970*/  BSYNC B1 ;  /* 0x0000000000017941 */ /* 0x000fea0003800000 */
.L_x_18072:
        /* <DEDUP_REMOVED lines=16> */
.L_x_18076:
[----:B------:R-:W-:Y:S01]  /*37a80*/  IMAD.MOV.U32 R2, RZ, RZ, R16 ;  /* 0x000000ffff027224 */ /* 0x000fe200078e0010 */
[----:B------:R-:W-:Y:S01]  /*37a90*/  MOV R16, R0 ;  /* 0x0000000000107202 */ /* 0x000fe20000000f00 */
[----:B------:R-:W-:Y:S02]  /*37aa0*/  IMAD.MOV.U32 R18, RZ, RZ, R64 ;  /* 0x000000ffff127224 */ /* 0x000fe400078e0040 */
[----:B------:R-:W-:Y:S02]  /*37ab0*/  IMAD.MOV.U32 R64, RZ, RZ, R17 ;  /* 0x000000ffff407224 */ /* 0x000fe400078e0011 */
.L_x_18077:
[----:B------:R-:W-:Y:S05]  /*37ac0*/  BSYNC B1 ;  /* 0x0000000000017941 */ /* 0x000fea0003800000 */
.L_x_18075:
        /* <DEDUP_REMOVED lines=9> */
.L_x_18079:
[----:B------:R-:W-:Y:S02]  /*37b60*/  IMAD.MOV.U32 R0, RZ, RZ, R2 ;  /* 0x000000ffff007224 */ /* 0x000fe400078e0002 */
[----:B------:R-:W-:Y:S01]  /*37b70*/  IMAD.MOV.U32 R34, RZ, RZ, R18 ;  /* 0x000000ffff227224 */ /* 0x000fe200078e0012 */
[----:B------:R-:W-:Y:S01]  /*37b80*/  MOV R18, R27 ;  /* 0x0000001b00127202 */ /* 0x000fe20000000f00 */
[----:B------:R-:W-:Y:S02]  /*37b90*/  IMAD.MOV.U32 R2, RZ, RZ, R19 ;  /* 0x000000ffff027224 */ /* 0x000fe400078e0013 */
.L_x_18080:
[----:B------:R-:W-:Y:S05]  /*37ba0*/  BSYNC B1 ;  /* 0x0000000000017941 */ /* 0x000fea0003800000 */
.L_x_18078:
        /* <DEDUP_REMOVED lines=9> */
.L_x_18082:
[----:B------:R-:W-:Y:S02]  /*37c40*/  IMAD.MOV.U32 R17, RZ, RZ, R0 ;  /* 0x000000ffff117224 */ /* 0x000fe400078e0000 */
[----:B------:R-:W-:Y:S01]  /*37c50*/  IMAD.MOV.U32 R19, RZ, RZ, R34 ;  /* 0x000000ffff137224 */ /* 0x000fe200078e0022 */
[----:B------:R-:W-:Y:S01]  /*37c60*/  MOV R34, R7 ;  /* 0x0000000700227202 */ /* 0x000fe20000000f00 */
[----:B------:R-:W-:Y:S02]  /*37c70*/  IMAD.MOV.U32 R0, RZ, RZ, R30 ;  /* 0x000000ffff007224 */ /* 0x000fe400078e001e */
.L_x_18083:
[----:B------:R-:W-:Y:S05]  /*37c80*/  BSYNC B1 ;  /* 0x0000000000017941 */ /* 0x000fea0003800000 */
.L_x_18081:
        /* <DEDUP_REMOVED lines=9> */
.L_x_18085:
[----:B------:R-:W-:Y:S02]  /*37d20*/  IMAD.MOV.U32 R30, RZ, RZ, R17 ;  /* 0x000000ffff1e7224 */ /* 0x000fe400078e0011 */
[----:B------:R-:W-:Y:S01]  /*37d30*/  IMAD.MOV.U32 R27, RZ, RZ, R19 ;  /* 0x000000ffff1b7224 */ /* 0x000fe200078e0013 */
[----:B------:R-:W-:Y:S01]  /*37d40*/  MOV R19, R32 ;  /* 0x0000002000137202 */ /* 0x000fe20000000f00 */
[----:B------:R-:W-:Y:S02]  /*37d50*/  IMAD.MOV.U32 R17, RZ, RZ, R26 ;  /* 0x000000ffff117224 */ /* 0x000fe400078e001a */
.L_x_18086:
[----:B------:R-:W-:Y:S05]  /*37d60*/  BSYNC B1 ;  /* 0x0000000000017941 */ /* 0x000fea0003800000 */
.L_x_18084:
        /* <DEDUP_REMOVED lines=9> */
.L_x_18088:
[----:B------:R-:W-:Y:S02]  /*37e00*/  IMAD.MOV.U32 R26, RZ, RZ, R30 ;  /* 0x000000ffff1a7224 */ /* 0x000fe400078e001e */
[----:B------:R-:W-:Y:S01]  /*37e10*/  IMAD.MOV.U32 R32, RZ, RZ, R27 ;  /* 0x000000ffff207224 */ /* 0x000fe200078e001b */
[----:B------:R-:W-:Y:S01]  /*37e20*/  MOV R27, R6 ;  /* 0x00000006001b7202 */ /* 0x000fe20000000f00 */
[----:B------:R-:W-:Y:S02]  /*37e30*/  IMAD.MOV.U32 R30, RZ, RZ, R33 ;  /* 0x000000ffff1e7224 */ /* 0x000fe400078e0021 */
.L_x_18089:
[----:B------:R-:W-:Y:S05]  /*37e40*/  BSYNC B1 ;  /* 0x0000000000017941 */ /* 0x000fea0003800000 */
.L_x_18087:
        /* <DEDUP_REMOVED lines=9> */
.L_x_18091:
[----:B------:R-:W-:Y:S02]  /*37ee0*/  IMAD.MOV.U32 R33, RZ, RZ, R26 ;  /* 0x000000ffff217224 */ /* 0x000fe400078e001a */
[----:B------:R-:W-:Y:S01]  /*37ef0*/  IMAD.MOV.U32 R36, RZ, RZ, R32 ;  /* 0x000000ffff247224 */ /* 0x000fe200078e0020 */
[----:B------:R-:W-:Y:S01]  /*37f00*/  MOV R32, R29 ;  /* 0x0000001d00207202 */ /* 0x000fe20000000f00 */
[----:B------:R-:W-:Y:S02]  /*37f10*/  IMAD.MOV.U32 R26, RZ, RZ, R5 ;  /* 0x000000ffff1a7224 */ /* 0x000fe400078e0005 */
.L_x_18092:
[----:B------:R-:W-:Y:S05]  /*37f20*/  BSYNC B1 ;  /* 0x0000000000017941 */ /* 0x000fea0003800000 */
.L_x_18090:
        /* <DEDUP_REMOVED lines=9> */
.L_x_18094:
[----:B------:R-:W-:Y:S02]  /*37fc0*/  IMAD.MOV.U32 R29, RZ, RZ, R33 ;  /* 0x000000ffff1d7224 */ /* 0x000fe400078e0021 */
[----:B------:R-:W-:Y:S01]  /*37fd0*/  IMAD.MOV.U32 R35, RZ, RZ, R36 ;  /* 0x000000ffff237224 */ /* 0x000fe200078e0024 */
[----:B------:R-:W-:Y:S01]  /*37fe0*/  MOV R36, R11 ;  /* 0x0000000b00247202 */ /* 0x000fe20000000f00 */
[----:B------:R-:W-:Y:S02]  /*37ff0*/  IMAD.MOV.U32 R33, RZ, RZ, R4 ;  /* 0x000000ffff217224 */ /* 0x000fe400078e0004 */
.L_x_18095:
[----:B------:R-:W-:Y:S05]  /*38000*/  BSYNC B1 ;  /* 0x0000000000017941 */ /* 0x000fea0003800000 */
.L_x_18093:
        /* <DEDUP_REMOVED lines=9> */
.L_x_18097:
[----:B------:R-:W-:Y:S02]  /*380a0*/  IMAD.MOV.U32 R38, RZ, RZ, R29 ;  /* 0x000000ffff267224 */ /* 0x000fe400078e001d */
[----:B------:R-:W-:Y:S01]  /*380b0*/  IMAD.MOV.U32 R39, RZ, RZ, R35 ;  /* 0x000000ffff277224 */ /* 0x000fe200078e0023 */
[----:B------:R-:W-:Y:S01]  /*380c0*/  MOV R35, R28 ;  /* 0x0000001c00237202 */ /* 0x000fe20000000f00 */
[----:B------:R-:W-:Y:S02]  /*380d0*/  IMAD.MOV.U32 R29, RZ, RZ, R22 ;  /* 0x000000ffff1d7224 */ /* 0x000fe400078e0016 */
.L_x_18098:
[----:B------:R-:W-:Y:S05]  /*380e0*/  BSYNC B1 ;  /* 0x0000000000017941 */ /* 0x000fea0003800000 */
.L_x_18096:
        /* <DEDUP_REMOVED lines=9> */
.L_x_18100:
[----:B------:R-:W-:Y:S02]  /*38180*/  IMAD.MOV.U32 R28, RZ, RZ, R38 ;  /* 0x000000ffff1c7224 */ /* 0x000fe400078e0026 */
[----:B------:R-:W-:Y:S01]  /*38190*/  IMAD.MOV.U32 R40, RZ, RZ, R39 ;  /* 0x000000ffff287224 */ /* 0x000fe200078e0027 */
[----:B------:R-:W-:Y:S01]  /*381a0*/  MOV R39, R10 ;  /* 0x0000000a00277202 */ /* 0x000fe20000000f00 */
[----:B------:R-:W-:Y:S02]  /*381b0*/  IMAD.MOV.U32 R38, RZ, RZ, R9 ;  /* 0x000000ffff267224 */ /* 0x000fe400078e0009 */
.L_x_18101:
[----:B------:R-:W-:Y:S05]  /*381c0*/  BSYNC B1 ;  /* 0x0000000000017941 */ /* 0x000fea0003800000 */
.L_x_18099:
        /* <DEDUP_REMOVED lines=9> */
.L_x_18103:
[----:B------:R-:W-:Y:S02]  /*38260*/  IMAD.MOV.U32 R41, RZ, RZ, R28 ;  /* 0x000000ffff297224 */ /* 0x000fe400078e001c */
[----:B------:R-:W-:Y:S01]  /*38270*/  IMAD.MOV.U32 R42, RZ, RZ, R40 ;  /* 0x000000ffff2a7224 */ /* 0x000fe200078e0028 */
[----:B------:R-:W-:Y:S01]  /*38280*/  MOV R40, R31 ;  /* 0x0000001f00287202 */ /* 0x000fe20000000f00 */
[----:B------:R-:W-:Y:S02]  /*38290*/  IMAD.MOV.U32 R28, RZ, RZ, R21 ;  /* 0x000000ffff1c7224 */ /* 0x000fe400078e0015 */
.L_x_18104:
[----:B------:R-:W-:Y:S05]  /*382a0*/  BSYNC B1 ;  /* 0x0000000000017941 */ /* 0x000fea0003800000 */
.L_x_18102:
        /* <DEDUP_REMOVED lines=9> */
.L_x_18106:
[----:B------:R-:W-:Y:S02]  /*38340*/  IMAD.MOV.U32 R43, RZ, RZ, R41 ;  /* 0x000000ffff2b7224 */ /* 0x000fe400078e0029 */
[----:B------:R-:W-:Y:S01]  /*38350*/  IMAD.MOV.U32 R45, RZ, RZ, R42 ;  /* 0x000000ffff2d7224 */ /* 0x000fe200078e002a */
[----:B------:R-:W-:Y:S01]  /*38360*/  MOV R42, R15 ;  /* 0x0000000f002a7202 */ /* 0x000fe20000000f00 */
[----:B------:R-:W-:Y:S02]  /*38370*/  IMAD.MOV.U32 R41, RZ, RZ, R8 ;  /* 0x000000ffff297224 */ /* 0x000fe400078e0008 */
.L_x_18107:
[----:B------:R-:W-:Y:S05]  /*38380*/  BSYNC B1 ;  /* 0x0000000000017941 */ /* 0x000fea0003800000 */
.L_x_18105:
        /* <DEDUP_REMOVED lines=9> */
.L_x_18109:
[----:B------:R-:W-:Y:S02]  /*38420*/  IMAD.MOV.U32 R44, RZ, RZ, R43 ;  /* 0x000000ffff2c7224 */ /* 0x000fe400078e002b */
[----:B------:R-:W-:Y:S01]  /*38430*/  IMAD.MOV.U32 R46, RZ, RZ, R45 ;  /* 0x000000ffff2e7224 */ /* 0x000fe200078e002d */
[----:B------:R-:W-:Y:S01]  /*38440*/  MOV R45, R20 ;  /* 0x00000014002d7202 */ /* 0x000fe20000000f00 */
[----:B------:R-:W-:Y:S02]  /*38450*/  IMAD.MOV.U32 R43, RZ, RZ, R14 ;  /* 0x000000ffff2b7224 */ /* 0x000fe400078e000e */
.L_x_18110:
[----:B------:R-:W-:Y:S05]  /*38460*/  BSYNC B1 ;  /* 0x0000000000017941 */ /* 0x000fea0003800000 */
.L_x_18108:
        /* <DEDUP_REMOVED lines=9> */
.L_x_18112:
[----:B------:R-:W-:Y:S02]  /*38500*/  IMAD.MOV.U32 R47, RZ, RZ, R44 ;  /* 0x000000ffff2f7224 */ /* 0x000fe400078e002c */
[----:B------:R-:W-:Y:S01]  /*38510*/  IMAD.MOV.U32 R48, RZ, RZ, R46 ;  /* 0x000000ffff307224 */ /* 0x000fe200078e002e */
[----:B------:R-:W-:Y:S01]  /*38520*/  MOV R46, R24 ;  /* 0x00000018002e7202 */ /* 0x000fe20000000f00 */
[----:B------:R-:W-:Y:S02]  /*38530*/  IMAD.MOV.U32 R44, RZ, RZ, R13 ;  /* 0x000000ffff2c7224 */ /* 0x000fe400078e000d */
.L_x_18113:
[----:B------:R-:W-:Y:S05]  /*38540*/  BSYNC B1 ;  /* 0x0000000000017941 */ /* 0x000fea0003800000 */
.L_x_18111:
        /* <DEDUP_REMOVED lines=9> */
.L_x_18115:
[----:B------:R-:W-:Y:S02]  /*385e0*/  IMAD.MOV.U32 R49, RZ, RZ, R47 ;  /* 0x000000ffff317224 */ /* 0x000fe400078e002f */
[----:B------:R-:W-:Y:S01]  /*385f0*/  IMAD.MOV.U32 R50, RZ, RZ, R48 ;  /* 0x000000ffff327224 */ /* 0x000fe200078e0030 */
[----:B------:R-:W-:Y:S01]  /*38600*/  MOV R48, R23 ;  /* 0x0000001700307202 */ /* 0x000fe20000000f00 */
[----:B------:R-:W-:Y:S02]  /*38610*/  IMAD.MOV.U32 R47, RZ, RZ, R3 ;  /* 0x000000ffff2f7224 */ /* 0x000fe400078e0003 */
.L_x_18116:
[----:B------:R-:W-:Y:S05]  /*38620*/  BSYNC B1 ;  /* 0x0000000000017941 */ /* 0x000fea0003800000 */
.L_x_18114:
        /* <DEDUP_REMOVED lines=9> */
.L_x_18118:
[----:B------:R-:W-:Y:S02]  /*386c0*/  IMAD.MOV.U32 R51, RZ, RZ, R49 ;  /* 0x000000ffff337224 */ /* 0x000fe400078e0031 */
[----:B------:R-:W-:Y:S01]  /*386d0*/  IMAD.MOV.U32 R53, RZ, RZ, R50 ;  /* 0x000000ffff357224 */ /* 0x000fe200078e0032 */
[----:B------:R-:W-:Y:S01]  /*386e0*/  MOV R50, R25 ;  /* 0x0000001900327202 */ /* 0x000fe20000000f00 */
[----:B------:R-:W-:Y:S02]  /*386f0*/  IMAD.MOV.U32 R49, RZ, RZ, R12 ;  /* 0x000000ffff317224 */ /* 0x000fe400078e000c */
.L_x_18119:
[----:B------:R-:W-:Y:S05]  /*38700*/  BSYNC B1 ;  /* 0x0000000000017941 */ /* 0x000fea0003800000 */
.L_x_18117:
        /* <DEDUP_REMOVED lines=16> */
.L_x_18121:
[----:B------:R-:W-:Y:S01]  /*38810*/  IMAD.MOV.U32 R23, RZ, RZ, R16 ;  /* 0x000000ffff177224 */ /* 0x000fe200078e0010 */
[----:B------:R-:W-:Y:S01]  /*38820*/  MOV R7, R64 ;  /* 0x0000004000077202 */ /* 0x000fe20000000f00 */
[----:B------:R-:W-:Y:S02]  /*38830*/  IMAD.MOV.U32 R64, RZ, RZ, R18 ;  /* 0x000000ffff407224 */ /* 0x000fe400078e0012 */
[----:B------:R-:W-:Y:S02]  /*38840*/  IMAD.MOV.U32 R16, RZ, RZ, R2 ;  /* 0x000000ffff107224 */ /* 0x000fe400078e0002 */
.L_x_18122:
[----:B------:R-:W-:Y:S05]  /*38850*/  BSYNC B1 ;  /* 0x0000000000017941 */ /* 0x000fea0003800000 */
.L_x_18120:
        /* <DEDUP_REMOVED lines=9> */
.L_x_18124:
[----:B------:R-:W-:Y:S01]  /*388f0*/  IMAD.MOV.U32 R22, RZ, RZ, R23 ;  /* 0x000000ffff167224 */ /* 0x000fe200078e0017 */
[----:B------:R-:W-:Y:S01]  /*38900*/  MOV R6, R7 ;  /* 0x0000000700067202 */ /* 0x000fe20000000f00 */
[----:B------:R-:W-:Y:S02]  /*38910*/  IMAD.MOV.U32 R23, RZ, RZ, R0 ;  /* 0x000000ffff177224 */ /* 0x000fe400078e0000 */
[----:B------:R-:W-:Y:S02]  /*38920*/  IMAD.MOV.U32 R7, RZ, RZ, R34 ;  /* 0x000000ffff077224 */ /* 0x000fe400078e0022 */
.L_x_18125:
[----:B------:R-:W-:Y:S05]  /*38930*/  BSYNC B1 ;  /* 0x0000000000017941 */ /* 0x000fea0003800000 */
.L_x_18123:
        /* <DEDUP_REMOVED lines=9> */
.L_x_18127:
[----:B------:R-:W-:Y:S01]  /*389d0*/  IMAD.MOV.U32 R21, RZ, RZ, R22 ;  /* 0x000000ffff157224 */ /* 0x000fe200078e0016 */
[----:B------:R-:W-:Y:S01]  /*389e0*/  MOV R5, R6 ;  /* 0x0000000600057202 */ /* 0x000fe20000000f00 */
[----:B------:R-:W-:Y:S02]  /*389f0*/  IMAD.MOV.U32 R22, RZ, RZ, R17 ;  /* 0x000000ffff167224 */ /* 0x000fe400078e0011 */
[----:B------:R-:W-:Y:S02]  /*38a00*/  IMAD.MOV.U32 R6, RZ, RZ, R19 ;  /* 0x000000ffff067224 */ /* 0x000fe400078e0013 */
.L_x_18128:
[----:B------:R-:W-:Y:S05]  /*38a10*/  BSYNC B1 ;  /* 0x0000000000017941 */ /* 0x000fea0003800000 */
.L_x_18126:
        /* <DEDUP_REMOVED lines=9> */
.L_x_18130:
[----:B------:R-:W-:Y:S01]  /*38ab0*/  IMAD.MOV.U32 R20, RZ, RZ, R21 ;  /* 0x000000ffff147224 */ /* 0x000fe200078e0015 */
[----:B------:R-:W-:Y:S01]  /*38ac0*/  MOV R4, R5 ;  /* 0x0000000500047202 */ /* 0x000fe20000000f00 */
[----:B------:R-:W-:Y:S02]  /*38ad0*/  IMAD.MOV.U32 R21, RZ, RZ, R30 ;  /* 0x000000ffff157224 */ /* 0x000fe400078e001e */
[----:B------:R-:W-:Y:S02]  /*38ae0*/  IMAD.MOV.U32 R5, RZ, RZ, R27 ;  /* 0x000000ffff057224 */ /* 0x000fe400078e001b */
.L_x_18131:
[----:B------:R-:W-:Y:S05]  /*38af0*/  BSYNC B1 ;  /* 0x0000000000017941 */ /* 0x000fea0003800000 */
.L_x_18129:
        /* <DEDUP_REMOVED lines=9> */
.L_x_18133:
[----:B------:R-:W-:Y:S01]  /*38b90*/  IMAD.MOV.U32 R27, RZ, RZ, R20 ;  /* 0x000000ffff1b7224 */ /* 0x000fe200078e0014 */
[----:B------:R-:W-:Y:S01]  /*38ba0*/  MOV R11, R4 ;  /* 0x00000004000b7202 */ /* 0x000fe20000000f00 */
[----:B------:R-:W-:Y:S02]  /*38bb0*/  IMAD.MOV.U32 R20, RZ, RZ, R26 ;  /* 0x000000ffff147224 */ /* 0x000fe400078e001a */
[----:B------:R-:W-:Y:S02]  /*38bc0*/  IMAD.MOV.U32 R4, RZ, RZ, R32 ;  /* 0x000000ffff047224 */ /* 0x000fe400078e0020 */
.L_x_18134:
[----:B------:R-:W-:Y:S05]  /*38bd0*/  BSYNC B1 ;  /* 0x0000000000017941 */ /* 0x000fea0003800000 */
.L_x_18132:
        /* <DEDUP_REMOVED lines=9> */
.L_x_18136:
[----:B------:R-:W-:Y:S01]  /*38c70*/  IMAD.MOV.U32 R26, RZ, RZ, R27 ;  /* 0x000000ffff1a7224 */ /* 0x000fe200078e001b */
[----:B------:R-:W-:Y:S01]  /*38c80*/  MOV R10, R11 ;  /* 0x0000000b000a7202 */ /* 0x000fe20000000f00 */
[----:B------:R-:W-:Y:S02]  /*38c90*/  IMAD.MOV.U32 R27, RZ, RZ, R33 ;  /* 0x000000ffff1b7224 */ /* 0x000fe400078e0021 */
[----:B------:R-:W-:Y:S02]  /*38ca0*/  IMAD.MOV.U32 R11, RZ, RZ, R36 ;  /* 0x000000ffff0b7224 */ /* 0x000fe400078e0024 */
.L_x_18137:
[----:B------:R-:W-:Y:S05]  /*38cb0*/  BSYNC B1 ;  /* 0x0000000000017941 */ /* 0x000fea0003800000 */
.L_x_18135:
        /* <DEDUP_REMOVED lines=9> */
.L_x_18139:
[----:B------:R-:W-:Y:S01]  /*38d50*/  IMAD.MOV.U32 R25, RZ, RZ, R26 ;  /* 0x000000ffff197224 */ /* 0x000fe200078e001a */
[----:B------:R-:W-:Y:S01]  /*38d60*/  MOV R9, R10 ;  /* 0x0000000a00097202 */ /* 0x000fe20000000f00 */
[----:B------:R-:W-:Y:S02]  /*38d70*/  IMAD.MOV.U32 R26, RZ, RZ, R29 ;  /* 0x000000ffff1a7224 */ /* 0x000fe400078e001d */
[----:B------:R-:W-:Y:S02]  /*38d80*/  IMAD.MOV.U32 R10, RZ, RZ, R35 ;  /* 0x000000ffff0a7224 */ /* 0x000fe400078e0023 */
.L_x_18140:
[----:B------:R-:W-:Y:S05]  /*38d90*/  BSYNC B1 ;  /* 0x0000000000017941 */ /* 0x000fea0003800000 */
.L_x_18138:
        /* <DEDUP_REMOVED lines=9> */
.L_x_18142:
[----:B------:R-:W-:Y:S01]  /*38e30*/  IMAD.MOV.U32 R24, RZ, RZ, R25 ;  /* 0x000000ffff187224 */ /* 0x000fe200078e0019 */
[----:B------:R-:W-:Y:S01]  /*38e40*/  MOV R8, R9 ;  /* 0x0000000900087202 */ /* 0x000fe20000000f00 */
[----:B------:R-:W-:Y:S02]  /*38e50*/  IMAD.MOV.U32 R25, RZ, RZ, R38 ;  /* 0x000000ffff197224 */ /* 0x000fe400078e0026 */
[----:B------:R-:W-:Y:S02]  /*38e60*/  IMAD.MOV.U32 R9, RZ, RZ, R39 ;  /* 0x000000ffff097224 */ /* 0x000fe400078e0027 */
.L_x_18143:
[----:B------:R-:W-:Y:S05]  /*38e70*/  BSYNC B1 ;  /* 0x0000000000017941 */ /* 0x000fea0003800000 */
.L_x_18141:
        /* <DEDUP_REMOVED lines=9> */
.L_x_18145:
[----:B------:R-:W-:Y:S01]  /*38f10*/  IMAD.MOV.U32 R31, RZ, RZ, R24 ;  /* 0x000000ffff1f7224 */ /* 0x000fe200078e0018 */
[----:B------:R-:W-:Y:S01]  /*38f20*/  MOV R15, R8 ;  /* 0x00000008000f7202 */ /* 0x000fe20000000f00 */
[----:B------:R-:W-:Y:S02]  /*38f30*/  IMAD.MOV.U32 R24, RZ, RZ, R28 ;  /* 0x000000ffff187224 */ /* 0x000fe400078e001c */
[----:B------:R-:W-:Y:S02]  /*38f40*/  IMAD.MOV.U32 R8, RZ, RZ, R40 ;  /* 0x000000ffff087224 */ /* 0x000fe400078e0028 */
.L_x_18146:
[----:B------:R-:W-:Y:S05]  /*38f50*/  BSYNC B1 ;  /* 0x0000000000017941 */ /* 0x000fea0003800000 */
.L_x_18144:
        /* <DEDUP_REMOVED lines=9> */
.L_x_18148:
[----:B------:R-:W-:Y:S01]  /*38ff0*/  IMAD.MOV.U32 R30, RZ, RZ, R31 ;  /* 0x000000ffff1e7224 */ /* 0x000fe200078e001f */
[----:B------:R-:W-:Y:S01]  /*39000*/  MOV R14, R15 ;  /* 0x0000000f000e7202 */ /* 0x000fe20000000f00 */
[----:B------:R-:W-:Y:S02]  /*39010*/  IMAD.MOV.U32 R31, RZ, RZ, R41 ;  /* 0x000000ffff1f7224 */ /* 0x000fe400078e0029 */
[----:B------:R-:W-:Y:S02]  /*39020*/  IMAD.MOV.U32 R15, RZ, RZ, R42 ;  /* 0x000000ffff0f7224 */ /* 0x000fe400078e002a */
.L_x_18149:
[----:B------:R-:W-:Y:S05]  /*39030*/  BSYNC B1 ;  /* 0x0000000000017941 */ /* 0x000fea0003800000 */
.L_x_18147:
        /* <DEDUP_REMOVED lines=9> */
.L_x_18151:
[----:B------:R-:W-:Y:S01]  /*390d0*/  IMAD.MOV.U32 R29, RZ, RZ, R30 ;  /* 0x000000ffff1d7224 */ /* 0x000fe200078e001e */
[----:B------:R-:W-:Y:S01]  /*390e0*/  MOV R13, R14 ;  /* 0x0000000e000d7202 */ /* 0x000fe20000000f00 */
[----:B------:R-:W-:Y:S02]  /*390f0*/  IMAD.MOV.U32 R30, RZ, RZ, R43 ;  /* 0x000000ffff1e7224 */ /* 0x000fe400078e002b */
[----:B------:R-:W-:Y:S02]  /*39100*/  IMAD.MOV.U32 R14, RZ, RZ, R45 ;  /* 0x000000ffff0e7224 */ /* 0x000fe400078e002d */
.L_x_18152:
[----:B------:R-:W-:Y:S05]  /*39110*/  BSYNC B1 ;  /* 0x0000000000017941 */ /* 0x000fea0003800000 */
.L_x_18150:
        /* <DEDUP_REMOVED lines=9> */
.L_x_18154:
[----:B------:R-:W-:Y:S01]  /*391b0*/  IMAD.MOV.U32 R28, RZ, RZ, R29 ;  /* 0x000000ffff1c7224 */ /* 0x000fe200078e001d */
[----:B------:R-:W-:Y:S01]  /*391c0*/  MOV R12, R13 ;  /* 0x0000000d000c7202 */ /* 0x000fe20000000f00 */
[----:B------:R-:W-:Y:S02]  /*391d0*/  IMAD.MOV.U32 R29, RZ, RZ, R44 ;  /* 0x000000ffff1d7224 */ /* 0x000fe400078e002c */
[----:B------:R-:W-:Y:S02]  /*391e0*/  IMAD.MOV.U32 R13, RZ, RZ, R46 ;  /* 0x000000ffff0d7224 */ /* 0x000fe400078e002e */
.L_x_18155:
[----:B------:R-:W-:Y:S05]  /*391f0*/  BSYNC B1 ;  /* 0x0000000000017941 */ /* 0x000fea0003800000 */
.L_x_18153:
        /* <DEDUP_REMOVED lines=9> */
.L_x_18157:
[----:B------:R-:W-:Y:S01]  /*39290*/  IMAD.MOV.U32 R3, RZ, RZ, R28 ;  /* 0x000000ffff037224 */ /* 0x000fe200078e001c */
[----:B------:R-:W-:Y:S01]  /*392a0*/  MOV R19, R12 ;  /* 0x0000000c00137202 */ /* 0x000fe20000000f00 */
[----:B------:R-:W-:Y:S02]  /*392b0*/  IMAD.MOV.U32 R28, RZ, RZ, R47 ;  /* 0x000000ffff1c7224 */ /* 0x000fe400078e002f */
[----:B------:R-:W-:Y:S02]  /*392c0*/  IMAD.MOV.U32 R12, RZ, RZ, R48 ;  /* 0x000000ffff0c7224 */ /* 0x000fe400078e0030 */
.L_x_18158:
[----:B------:R-:W-:Y:S05]  /*392d0*/  BSYNC B1 ;  /* 0x0000000000017941 */ /* 0x000fea0003800000 */
.L_x_18156:
        /* <DEDUP_REMOVED lines=9> */
.L_x_18160:
[----:B------:R-:W-:Y:S01]  /*39370*/  IMAD.MOV.U32 R2, RZ, RZ, R3 ;  /* 0x000000ffff027224 */ /* 0x000fe200078e0003 */
[----:B------:R-:W-:Y:S01]  /*39380*/  MOV R18, R19 ;  /* 0x0000001300127202 */ /* 0x000fe20000000f00 */
[----:B------:R-:W-:Y:S02]  /*39390*/  IMAD.MOV.U32 R3, RZ, RZ, R49 ;  /* 0x000000ffff037224 */ /* 0x000fe400078e0031 */
[----:B------:R-:W-:Y:S02]  /*393a0*/  IMAD.MOV.U32 R19, RZ, RZ, R50 ;  /* 0x000000ffff137224 */ /* 0x000fe400078e0032 */
.L_x_18161:
[----:B------:R-:W-:Y:S05]  /*393b0*/  BSYNC B1 ;  /* 0x0000000000017941 */ /* 0x000fea0003800000 */
.L_x_18159:
        /* <DEDUP_REMOVED lines=8> */
.L_x_18162:
[----:B------:R-:W-:Y:S01]  /*39440*/  IMAD.MOV.U32 R0, RZ, RZ, R2 ;  /* 0x000000ffff007224 */ /* 0x000fe200078e0002 */
[----:B------:R-:W-:Y:S01]  /*39450*/  MOV R17, R18 ;  /* 0x0000001200117202 */ /* 0x000fe20000000f00 */
[----:B------:R-:W-:Y:S02]  /*39460*/  IMAD.MOV.U32 R2, RZ, RZ, R51 ;  /* 0x000000ffff027224 */ /* 0x000fe400078e0033 */
[----:B------:R-:W-:Y:S02]  /*39470*/  IMAD.MOV.U32 R18, RZ, RZ, R53 ;  /* 0x000000ffff127224 */ /* 0x000fe400078e0035 */
.L_x_17444:
[----:B--234-:R-:W-:Y:S05]  /*39480*/  BSYNC B0 ;  /* 0x0000000000007941 */ /* 0x01cfea0003800000 */
.L_x_17443:
        /* <DEDUP_REMOVED lines=51> */
.L_x_18166:
[----:B------:R-:W-:Y:S02]  /*397c0*/  IMAD.MOV.U32 R35, RZ, RZ, R16 ;  /* 0x000000ffff237224 */ /* 0x000fe400078e0010 */
[----:B------:R-:W-:Y:S02]  /*397d0*/  IMAD.MOV.U32 R33, RZ, RZ, R64 ;  /* 0x000000ffff217224 */ /* 0x000fe400078e0040 */
[----:B------:R-:W-:Y:S02]  /*397e0*/  IMAD.MOV.U32 R64, RZ, RZ, R7 ;  /* 0x000000ffff407224 */ /* 0x000fe400078e0007 */
[----:B------:R-:W-:Y:S02]  /*397f0*/  IMAD.MOV.U32 R16, RZ, RZ, R23 ;  /* 0x000000ffff107224 */ /* 0x000fe400078e0017 */
.L_x_18167:
[----:B------:R-:W-:Y:S05]  /*39800*/  BSYNC B1 ;  /* 0x0000000000017941 */ /* 0x000fea0003800000 */
.L_x_18165:
        /* <DEDUP_REMOVED lines=9> */
.L_x_18169:
[----:B------:R-:W-:Y:S02]  /*398a0*/  IMAD.MOV.U32 R60, RZ, RZ, R35 ;  /* 0x000000ffff3c7224 */ /* 0x000fe400078e0023 */
[----:B------:R-:W-:Y:S02]  /*398b0*/  IMAD.MOV.U32 R58, RZ, RZ, R33 ;  /* 0x000000ffff3a7224 */ /* 0x000fe400078e0021 */
[----:B------:R-:W-:Y:S02]  /*398c0*/  IMAD.MOV.U32 R35, RZ, RZ, R22 ;  /* 0x000000ffff237224 */ /* 0x000fe400078e0016 */
[----:B------:R-:W-:Y:S02]  /*398d0*/  IMAD.MOV.U32 R33, RZ, RZ, R6 ;  /* 0x000000ffff217224 */ /* 0x000fe400078e0006 */
.L_x_18170:
[----:B------:R-:W-:Y:S05]  /*398e0*/  BSYNC B1 ;  /* 0x0000000000017941 */ /* 0x000fea0003800000 */
.L_x_18168:
        /* <DEDUP_REMOVED lines=9> */
.L_x_18172:
[----:B------:R-:W-:Y:S02]  /*39980*/  IMAD.MOV.U32 R23, RZ, RZ, R60 ;  /* 0x000000ffff177224 */ /* 0x000fe400078e003c */
[----:B------:R-:W-:Y:S02]  /*39990*/  IMAD.MOV.U32 R7, RZ, RZ, R58 ;  /* 0x000000ffff077224 */ /* 0x000fe400078e003a */
[----:B------:R-:W-:Y:S02]  /*399a0*/  IMAD.MOV.U32 R60, RZ, RZ, R21 ;  /* 0x000000ffff3c7224 */ /* 0x000fe400078e0015 */
[----:B------:R-:W-:Y:S02]  /*399b0*/  IMAD.MOV.U32 R58, RZ, RZ, R5 ;  /* 0x000000ffff3a7224 */ /* 0x000fe400078e0005 */
.L_x_18173:
[----:B------:R-:W-:Y:S05]  /*399c0*/  BSYNC B1 ;  /* 0x0000000000017941 */ /* 0x000fea0003800000 */
.L_x_18171:
        /* <DEDUP_REMOVED lines=9> */
.L_x_18175:
[----:B------:R-:W-:Y:S02]  /*39a60*/  IMAD.MOV.U32 R22, RZ, RZ, R23 ;  /* 0x000000ffff167224 */ /* 0x000fe400078e0017 */
[----:B------:R-:W-:Y:S02]  /*39a70*/  IMAD.MOV.U32 R6, RZ, RZ, R7 ;  /* 0x000000ffff067224 */ /* 0x000fe400078e0007 */
[----:B------:R-:W-:Y:S02]  /*39a80*/  IMAD.MOV.U32 R23, RZ, RZ, R20 ;  /* 0x000000ffff177224 */ /* 0x000fe400078e0014 */
[----:B------:R-:W-:Y:S02]  /*39a90*/  IMAD.MOV.U32 R7, RZ, RZ, R4 ;  /* 0x000000ffff077224 */ /* 0x000fe400078e0004 */
.L_x_18176:
[----:B------:R-:W-:Y:S05]  /*39aa0*/  BSYNC B1 ;  /* 0x0000000000017941 */ /* 0x000fea0003800000 */
.L_x_18174:
        /* <DEDUP_REMOVED lines=9> */
.L_x_18178:
[----:B------:R-:W-:Y:S02]  /*39b40*/  IMAD.MOV.U32 R21, RZ, RZ, R22 ;  /* 0x000000ffff157224 */ /* 0x000fe400078e0016 */
[----:B------:R-:W-:Y:S02]  /*39b50*/  IMAD.MOV.U32 R5, RZ, RZ, R6 ;  /* 0x000000ffff057224 */ /* 0x000fe400078e0006 */
[----:B------:R-:W-:Y:S02]  /*39b60*/  IMAD.MOV.U32 R22, RZ, RZ, R27 ;  /* 0x000000ffff167224 */ /* 0x000fe400078e001b */
[----:B------:R-:W-:Y:S02]  /*39b70*/  IMAD.MOV.U32 R6, RZ, RZ, R11 ;  /* 0x000000ffff067224 */ /* 0x000fe400078e000b */
.L_x_18179:
[----:B------:R-:W-:Y:S05]  /*39b80*/  BSYNC B1 ;  /* 0x0000000000017941 */ /* 0x000fea0003800000 */
.L_x_18177:
        /* <DEDUP_REMOVED lines=9> */
.L_x_18181:
[----:B------:R-:W-:Y:S02]  /*39c20*/  IMAD.MOV.U32 R20, RZ, RZ, R21 ;  /* 0x000000ffff147224 */ /* 0x000fe400078e0015 */
[----:B------:R-:W-:Y:S02]  /*39c30*/  IMAD.MOV.U32 R4, RZ, RZ, R5 ;  /* 0x000000ffff047224 */ /* 0x000fe400078e0005 */
[----:B------:R-:W-:Y:S02]  /*39c40*/  IMAD.MOV.U32 R21, RZ, RZ, R26 ;  /* 0x000000ffff157224 */ /* 0x000fe400078e001a */
[----:B------:R-:W-:Y:S02]  /*39c50*/  IMAD.MOV.U32 R5, RZ, RZ, R10 ;  /* 0x000000ffff057224 */ /* 0x000fe400078e000a */
.L_x_18182:
[----:B------:R-:W-:Y:S05]  /*39c60*/  BSYNC B1 ;  /* 0x0000000000017941 */ /* 0x000fea0003800000 */
.L_x_18180:
        /* <DEDUP_REMOVED lines=9> */
.L_x_18184:
[----:B------:R-:W-:Y:S02]  /*39d00*/  IMAD.MOV.U32 R27, RZ, RZ, R20 ;  /* 0x000000ffff1b7224 */ /* 0x000fe400078e0014 */
[----:B------:R-:W-:Y:S02]  /*39d10*/  IMAD.MOV.U32 R11, RZ, RZ, R4 ;  /* 0x000000ffff0b7224 */ /* 0x000fe400078e0004 */
[----:B------:R-:W-:Y:S02]  /*39d20*/  IMAD.MOV.U32 R20, RZ, RZ, R25 ;  /* 0x000000ffff147224 */ /* 0x000fe400078e0019 */
[----:B------:R-:W-:Y:S02]  /*39d30*/  IMAD.MOV.U32 R4, RZ, RZ, R9 ;  /* 0x000000ffff047224 */ /* 0x000fe400078e0009 */
.L_x_18185:
[----:B------:R-:W-:Y:S05]  /*39d40*/  BSYNC B1 ;  /* 0x0000000000017941 */ /* 0x000fea0003800000 */
.L_x_18183:
        /* <DEDUP_REMOVED lines=9> */
.L_x_18187:
[----:B------:R-:W-:Y:S02]  /*39de0*/  IMAD.MOV.U32 R26, RZ, RZ, R27 ;  /* 0x000000ffff1a7224 */ /* 0x000fe400078e001b */
[----:B------:R-:W-:Y:S02]  /*39df0*/  IMAD.MOV.U32 R10, RZ, RZ, R11 ;  /* 0x000000ffff0a7224 */ /* 0x000fe400078e000b */
[----:B------:R-:W-:Y:S02]  /*39e00*/  IMAD.MOV.U32 R27, RZ, RZ, R24 ;  /* 0x000000ffff1b7224 */ /* 0x000fe400078e0018 */
[----:B------:R-:W-:Y:S02]  /*39e10*/  IMAD.MOV.U32 R11, RZ, RZ, R8 ;  /* 0x000000ffff0b7224 */ /* 0x000fe400078e0008 */
.L_x_18188:
[----:B------:R-:W-:Y:S05]  /*39e20*/  BSYNC B1 ;  /* 0x0000000000017941 */ /* 0x000fea0003800000 */
.L_x_18186:
        /* <DEDUP_REMOVED lines=9> */
.L_x_18190:
[----:B------:R-:W-:Y:S02]  /*39ec0*/  IMAD.MOV.U32 R25, RZ, RZ, R26 ;  /* 0x000000ffff197224 */ /* 0x000fe400078e001a */
[----:B------:R-:W-:Y:S02]  /*39ed0*/  IMAD.MOV.U32 R9, RZ, RZ, R10 ;  /* 0x000000ffff097224 */ /* 0x000fe400078e000a */
[----:B------:R-:W-:Y:S02]  /*39ee0*/  IMAD.MOV.U32 R26, RZ, RZ, R31 ;  /* 0x000000ffff1a7224 */ /* 0x000fe400078e001f */
[----:B------:R-:W-:Y:S02]  /*39ef0*/  IMAD.MOV.U32 R10, RZ, RZ, R15 ;  /* 0x000000ffff0a7224 */ /* 0x000fe400078e000f */
.L_x_18191:
[----:B------:R-:W-:Y:S05]  /*39f00*/  BSYNC B1 ;  /* 0x0000000000017941 */ /* 0x000fea0003800000 */
.L_x_18189:
        /* <DEDUP_REMOVED lines=9> */
.L_x_18193:
[----:B------:R-:W-:Y:S02]  /*39fa0*/  IMAD.MOV.U32 R24, RZ, RZ, R25 ;  /* 0x000000ffff187224 */ /* 0x000fe400078e0019 */
[----:B------:R-:W-:Y:S02]  /*39fb0*/  IMAD.MOV.U32 R8, RZ, RZ, R9 ;  /* 0x000000ffff087224 */ /* 0x000fe400078e0009 */
[----:B------:R-:W-:Y:S02]  /*39fc0*/  IMAD.MOV.U32 R25, RZ, RZ, R30 ;  /* 0x000000ffff197224 */ /* 0x000fe400078e001e */
[----:B------:R-:W-:Y:S02]  /*39fd0*/  IMAD.MOV.U32 R9, RZ, RZ, R14 ;  /* 0x000000ffff097224 */ /* 0x000fe400078e000e */
.L_x_18194:
[----:B------:R-:W-:Y:S05]  /*39fe0*/  BSYNC B1 ;  /* 0x0000000000017941 */ /* 0x000fea0003800000 */
.L_x_18192:
        /* <DEDUP_REMOVED lines=9> */
.L_x_18196:
[----:B------:R-:W-:Y:S02]  /*3a080*/  IMAD.MOV.U32 R31, RZ, RZ, R24 ;  /* 0x000000ffff1f7224 */ /* 0x000fe400078e0018 */
[----:B------:R-:W-:Y:S02]  /*3a090*/  IMAD.MOV.U32 R15, RZ, RZ, R8 ;  /* 0x000000ffff0f7224 */ /* 0x000fe400078e0008 */
[----:B------:R-:W-:Y:S02]  /*3a0a0*/  IMAD.MOV.U32 R24, RZ, RZ, R29 ;  /* 0x000000ffff187224 */ /* 0x000fe400078e001d */
[----:B------:R-:W-:Y:S02]  /*3a0b0*/  IMAD.MOV.U32 R8, RZ, RZ, R13 ;  /* 0x000000ffff087224 */ /* 0x000fe400078e000d */
.L_x_18197:
[----:B------:R-:W-:Y:S05]  /*3a0c0*/  BSYNC B1 ;  /* 0x0000000000017941 */ /* 0x000fea0003800000 */
.L_x_18195:
        /* <DEDUP_REMOVED lines=9> */
.L_x_18199:
[----:B------:R-:W-:Y:S02]  /*3a160*/  IMAD.MOV.U32 R30, RZ, RZ, R31 ;  /* 0x000000ffff1e7224 */ /* 0x000fe400078e001f */
[----:B------:R-:W-:Y:S02]  /*3a170*/  IMAD.MOV.U32 R14, RZ, RZ, R15 ;  /* 0x000000ffff0e7224 */ /* 0x000fe400078e000f */
[----:B------:R-:W-:Y:S02]  /*3a180*/  IMAD.MOV.U32 R31, RZ, RZ, R28 ;  /* 0x000000ffff1f7224 */ /* 0x000fe400078e001c */
[----:B------:R-:W-:Y:S02]  /*3a190*/  IMAD.MOV.U32 R15, RZ, RZ, R12 ;  /* 0x000000ffff0f7224 */ /* 0x000fe400078e000c */
.L_x_18200:
[----:B------:R-:W-:Y:S05]  /*3a1a0*/  BSYNC B1 ;  /* 0x0000000000017941 */ /* 0x000fea0003800000 */
.L_x_18198:
        /* <DEDUP_REMOVED lines=9> */
.L_x_18202:
[----:B------:R-:W-:Y:S02]  /*3a240*/  IMAD.MOV.U32 R29, RZ, RZ, R30 ;  /* 0x000000ffff1d7224 */ /* 0x000fe400078e001e */
[----:B------:R-:W-:Y:S02]  /*3a250*/  IMAD.MOV.U32 R13, RZ, RZ, R14 ;  /* 0x000000ffff0d7224 */ /* 0x000fe400078e000e */
[----:B------:R-:W-:Y:S02]  /*3a260*/  IMAD.MOV.U32 R14, RZ, RZ, R19 ;  /* 0x000000ffff0e7224 */ /* 0x000fe400078e0013 */
[----:B------:R-:W-:Y:S02]  /*3a270*/  IMAD.MOV.U32 R30, RZ, RZ, R3 ;  /* 0x000000ffff1e7224 */ /* 0x000fe400078e0003 */
.L_x_18203:
[----:B------:R-:W-:Y:S05]  /*3a280*/  BSYNC B1 ;  /* 0x0000000000017941 */ /* 0x000fea0003800000 */
.L_x_18201:
        /* <DEDUP_REMOVED lines=9> */
.L_x_18205:
[----:B------:R-:W-:Y:S02]  /*3a320*/  IMAD.MOV.U32 R3, RZ, RZ, R29 ;  /* 0x000000ffff037224 */ /* 0x000fe400078e001d */
[----:B------:R-:W-:Y:S02]  /*3a330*/  IMAD.MOV.U32 R12, RZ, RZ, R13 ;  /* 0x000000ffff0c7224 */ /* 0x000fe400078e000d */
[----:B------:R-:W-:Y:S02]  /*3a340*/  IMAD.MOV.U32 R29, RZ, RZ, R2 ;  /* 0x000000ffff1d7224 */ /* 0x000fe400078e0002 */
[----:B------:R-:W-:Y:S02]  /*3a350*/  IMAD.MOV.U32 R13, RZ, RZ, R18 ;  /* 0x000000ffff0d7224 */ /* 0x000fe400078e0012 */
.L_x_18206:
[----:B------:R-:W-:Y:S05]  /*3a360*/  BSYNC B1 ;  /* 0x0000000000017941 */ /* 0x000fea0003800000 */
.L_x_18204:
        /* <DEDUP_REMOVED lines=9> */
.L_x_18208:
[----:B------:R-:W-:Y:S02]  /*3a400*/  IMAD.MOV.U32 R18, RZ, RZ, R3 ;  /* 0x000000ffff127224 */ /* 0x000fe400078e0003 */
[----:B------:R-:W-:Y:S02]  /*3a410*/  IMAD.MOV.U32 R2, RZ, RZ, R12 ;  /* 0x000000ffff027224 */ /* 0x000fe400078e000c */
[----:B------:R-:W-:Y:S02]  /*3a420*/  IMAD.MOV.U32 R12, RZ, RZ, R17 ;  /* 0x000000ffff0c7224 */ /* 0x000fe400078e0011 */
[----:B------:R-:W-:Y:S02]  /*3a430*/  IMAD.MOV.U32 R3, RZ, RZ, R0 ;  /* 0x000000ffff037224 */ /* 0x000fe400078e0000 */
.L_x_18209:
[----:B------:R-:W-:Y:S05]  /*3a440*/  BSYNC B1 ;  /* 0x0000000000017941 */ /* 0x000fea0003800000 */
.L_x_18207:
        /* <DEDUP_REMOVED lines=16> */
.L_x_18211:
[----:B------:R-:W-:Y:S01]  /*3a550*/  IMAD.MOV.U32 R19, RZ, RZ, R16 ;  /* 0x000000ffff137224 */ /* 0x000fe200078e0010 */
[----:B------:R-:W-:Y:S01]  /*3a560*/  MOV R16, R35 ;  /* 0x0000002300107202 */ /* 0x000fe20000000f00 */
[----:B------:R-:W-:Y:S02]  /*3a570*/  IMAD.MOV.U32 R17, RZ, RZ, R64 ;  /* 0x000000ffff117224 */ /* 0x000fe400078e0040 */
[----:B------:R-:W-:Y:S02]  /*3a580*/  IMAD.MOV.U32 R64, RZ, RZ, R33 ;  /* 0x000000ffff407224 */ /* 0x000fe400078e0021 */
.L_x_18212:
[----:B------:R-:W-:Y:S05]  /*3a590*/  BSYNC B1 ;  /* 0x0000000000017941 */ /* 0x000fea0003800000 */
.L_x_18210:
        /* <DEDUP_REMOVED lines=9> */
.L_x_18214:
[----:B------:R-:W-:Y:S02]  /*3a630*/  IMAD.MOV.U32 R28, RZ, RZ, R19 ;  /* 0x000000ffff1c7224 */ /* 0x000fe400078e0013 */
[----:B------:R-:W-:Y:S01]  /*3a640*/  IMAD.MOV.U32 R0, RZ, RZ, R17 ;  /* 0x000000ffff007224 */ /* 0x000fe200078e0011 */
[----:B------:R-:W-:Y:S01]  /*3a650*/  MOV R17, R58 ;  /* 0x0000003a00117202 */ /* 0x000fe20000000f00 */
[----:B------:R-:W-:Y:S02]  /*3a660*/  IMAD.MOV.U32 R19, RZ, RZ, R60 ;  /* 0x000000ffff137224 */ /* 0x000fe400078e003c */
.L_x_18215:
[----:B------:R-:W-:Y:S05]  /*3a670*/  BSYNC B1 ;  /* 0x0000000000017941 */ /* 0x000fea0003800000 */
.L_x_18213:
        /* <DEDUP_REMOVED lines=9> */
.L_x_18217:
[----:B------:R-:W-:Y:S02]  /*3a710*/  IMAD.MOV.U32 R35, RZ, RZ, R28 ;  /* 0x000000ffff237224 */ /* 0x000fe400078e001c */
[----:B------:R-:W-:Y:S01]  /*3a720*/  IMAD.MOV.U32 R33, RZ, RZ, R0 ;  /* 0x000000ffff217224 */ /* 0x000fe200078e0000 */
[----:B------:R-:W-:Y:S01]  /*3a730*/  MOV R0, R7 ;  /* 0x0000000700007202 */ /* 0x000fe20000000f00 */
[----:B------:R-:W-:Y:S02]  /*3a740*/  IMAD.MOV.U32 R28, RZ, RZ, R23 ;  /* 0x000000ffff1c7224 */ /* 0x000fe400078e0017 */
.L_x_18218:
[----:B------:R-:W-:Y:S05]  /*3a750*/  BSYNC B1 ;  /* 0x0000000000017941 */ /* 0x000fea0003800000 */
.L_x_18216:
        /* <DEDUP_REMOVED lines=9> */
.L_x_18220:
[----:B------:R-:W-:Y:S02]  /*3a7f0*/  IMAD.MOV.U32 R58, RZ, RZ, R35 ;  /* 0x000000ffff3a7224 */ /* 0x000fe400078e0023 */
[----:B------:R-:W-:Y:S01]  /*3a800*/  IMAD.MOV.U32 R56, RZ, RZ, R33 ;  /* 0x000000ffff387224 */ /* 0x000fe200078e0021 */
[----:B------:R-:W-:Y:S01]  /*3a810*/  MOV R33, R6 ;  /* 0x0000000600217202 */ /* 0x000fe20000000f00 */
[----:B------:R-:W-:Y:S02]  /*3a820*/  IMAD.MOV.U32 R35, RZ, RZ, R22 ;  /* 0x000000ffff237224 */ /* 0x000fe400078e0016 */
.L_x_18221:
[----:B------:R-:W-:Y:S05]  /*3a830*/  BSYNC B1 ;  /* 0x0000000000017941 */ /* 0x000fea0003800000 */
.L_x_18219:
        /* <DEDUP_REMOVED lines=9> */
.L_x_18223:
[----:B------:R-:W-:Y:S02]  /*3a8d0*/  IMAD.MOV.U32 R23, RZ, RZ, R58 ;  /* 0x000000ffff177224 */ /* 0x000fe400078e003a */
[----:B------:R-:W-:Y:S01]  /*3a8e0*/  IMAD.MOV.U32 R7, RZ, RZ, R56 ;  /* 0x000000ffff077224 */ /* 0x000fe200078e0038 */
[----:B------:R-:W-:Y:S01]  /*3a8f0*/  MOV R56, R5 ;  /* 0x0000000500387202 */ /* 0x000fe20000000f00 */
[----:B------:R-:W-:Y:S02]  /*3a900*/  IMAD.MOV.U32 R58, RZ, RZ, R21 ;  /* 0x000000ffff3a7224 */ /* 0x000fe400078e0015 */
.L_x_18224:
[----:B------:R-:W-:Y:S05]  /*3a910*/  BSYNC B1 ;  /* 0x0000000000017941 */ /* 0x000fea0003800000 */
.L_x_18222:
        /* <DEDUP_REMOVED lines=9> */
.L_x_18226:
[----:B------:R-:W-:Y:S02]  /*3a9b0*/  IMAD.MOV.U32 R22, RZ, RZ, R23 ;  /* 0x000000ffff167224 */ /* 0x000fe400078e0017 */
[----:B------:R-:W-:Y:S01]  /*3a9c0*/  IMAD.MOV.U32 R6, RZ, RZ, R7 ;  /* 0x000000ffff067224 */ /* 0x000fe200078e0007 */
[----:B------:R-:W-:Y:S01]  /*3a9d0*/  MOV R7, R4 ;  /* 0x0000000400077202 */ /* 0x000fe20000000f00 */
[----:B------:R-:W-:Y:S02]  /*3a9e0*/  IMAD.MOV.U32 R23, RZ, RZ, R20 ;  /* 0x000000ffff177224 */ /* 0x000fe400078e0014 */
.L_x_18227:
[----:B------:R-:W-:Y:S05]  /*3a9f0*/  BSYNC B1 ;  /* 0x0000000000017941 */ /* 0x000fea0003800000 */
.L_x_18225:
        /* <DEDUP_REMOVED lines=9> */
.L_x_18229:
[----:B------:R-:W-:Y:S02]  /*3aa90*/  IMAD.MOV.U32 R21, RZ, RZ, R22 ;  /* 0x000000ffff157224 */ /* 0x000fe400078e0016 */
[----:B------:R-:W-:Y:S01]  /*3aaa0*/  IMAD.MOV.U32 R5, RZ, RZ, R6 ;  /* 0x000000ffff057224 */ /* 0x000fe200078e0006 */
[----:B------:R-:W-:Y:S01]  /*3aab0*/  MOV R6, R11 ;  /* 0x0000000b00067202 */ /* 0x000fe20000000f00 */
[----:B------:R-:W-:Y:S02]  /*3aac0*/  IMAD.MOV.U32 R22, RZ, RZ, R27 ;  /* 0x000000ffff167224 */ /* 0x000fe400078e001b */
.L_x_18230:
[----:B------:R-:W-:Y:S05]  /*3aad0*/  BSYNC B1 ;  /* 0x0000000000017941 */ /* 0x000fea0003800000 */
.L_x_18228:
        /* <DEDUP_REMOVED lines=9> */
.L_x_18232:
[----:B------:R-:W-:Y:S02]  /*3ab70*/  IMAD.MOV.U32 R20, RZ, RZ, R21 ;  /* 0x000000ffff147224 */ /* 0x000fe400078e0015 */
[----:B------:R-:W-:Y:S01]  /*3ab80*/  IMAD.MOV.U32 R4, RZ, RZ, R5 ;  /* 0x000000ffff047224 */ /* 0x000fe200078e0005 */
[----:B------:R-:W-:Y:S01]  /*3ab90*/  MOV R5, R10 ;  /* 0x0000000a00057202 */ /* 0x000fe20000000f00 */
[----:B------:R-:W-:Y:S02]  /*3aba0*/  IMAD.MOV.U32 R21, RZ, RZ, R26 ;  /* 0x000000ffff157224 */ /* 0x000fe400078e001a */
.L_x_18233:
[----:B------:R-:W-:Y:S05]  /*3abb0*/  BSYNC B1 ;  /* 0x0000000000017941 */ /* 0x000fea0003800000 */
.L_x_18231:
        /* <DEDUP_REMOVED lines=9> */
.L_x_18235:
[----:B------:R-:W-:Y:S02]  /*3ac50*/  IMAD.MOV.U32 R27, RZ, RZ, R20 ;  /* 0x000000ffff1b7224 */ /* 0x000fe400078e0014 */
[----:B------:R-:W-:Y:S01]  /*3ac60*/  IMAD.MOV.U32 R11, RZ, RZ, R4 ;  /* 0x000000ffff0b7224 */ /* 0x000fe200078e0004 */
[----:B------:R-:W-:Y:S01]  /*3ac70*/  MOV R4, R9 ;  /* 0x0000000900047202 */ /* 0x000fe20000000f00 */
[----:B------:R-:W-:Y:S02]  /*3ac80*/  IMAD.MOV.U32 R20, RZ, RZ, R25 ;  /* 0x000000ffff147224 */ /* 0x000fe400078e0019 */
.L_x_18236:
[----:B------:R-:W-:Y:S05]  /*3ac90*/  BSYNC B1 ;  /* 0x0000000000017941 */ /* 0x000fea0003800000 */
.L_x_18234:
        /* <DEDUP_REMOVED lines=9> */
.L_x_18238:
[----:B------:R-:W-:Y:S02]  /*3ad30*/  IMAD.MOV.U32 R26, RZ, RZ, R27 ;  /* 0x000000ffff1a7224 */ /* 0x000fe400078e001b */
[----:B------:R-:W-:Y:S01]  /*3ad40*/  IMAD.MOV.U32 R10, RZ, RZ, R11 ;  /* 0x000000ffff0a7224 */ /* 0x000fe200078e000b */
[----:B------:R-:W-:Y:S01]  /*3ad50*/  MOV R11, R8 ;  /* 0x00000008000b7202 */ /* 0x000fe20000000f00 */
[----:B------:R-:W-:Y:S02]  /*3ad60*/  IMAD.MOV.U32 R27, RZ, RZ, R24 ;  /* 0x000000ffff1b7224 */ /* 0x000fe400078e0018 */
.L_x_18239:
[----:B------:R-:W-:Y:S05]  /*3ad70*/  BSYNC B1 ;  /* 0x0000000000017941 */ /* 0x000fea0003800000 */
.L_x_18237:
        /* <DEDUP_REMOVED lines=9> */
.L_x_18241:
[----:B------:R-:W-:Y:S02]  /*3ae10*/  IMAD.MOV.U32 R25, RZ, RZ, R26 ;  /* 0x000000ffff197224 */ /* 0x000fe400078e001a */
[----:B------:R-:W-:Y:S01]  /*3ae20*/  IMAD.MOV.U32 R9, RZ, RZ, R10 ;  /* 0x000000ffff097224 */ /* 0x000fe200078e000a */
[----:B------:R-:W-:Y:S01]  /*3ae30*/  MOV R10, R15 ;  /* 0x0000000f000a7202 */ /* 0x000fe20000000f00 */
[----:B------:R-:W-:Y:S02]  /*3ae40*/  IMAD.MOV.U32 R26, RZ, RZ, R31 ;  /* 0x000000ffff1a7224 */ /* 0x000fe400078e001f */
.L_x_18242:
[----:B------:R-:W-:Y:S05]  /*3ae50*/  BSYNC B1 ;  /* 0x0000000000017941 */ /* 0x000fea0003800000 */
.L_x_18240:
        /* <DEDUP_REMOVED lines=9> */
.L_x_18244:
[----:B------:R-:W-:Y:S02]  /*3aef0*/  IMAD.MOV.U32 R24, RZ, RZ, R25 ;  /* 0x000000ffff187224 */ /* 0x000fe400078e0019 */
[----:B------:R-:W-:Y:S01]  /*3af00*/  IMAD.MOV.U32 R8, RZ, RZ, R9 ;  /* 0x000000ffff087224 */ /* 0x000fe200078e0009 */
[----:B------:R-:W-:Y:S01]  /*3af10*/  MOV R9, R14 ;  /* 0x0000000e00097202 */ /* 0x000fe20000000f00 */
[----:B------:R-:W-:Y:S02]  /*3af20*/  IMAD.MOV.U32 R25, RZ, RZ, R30 ;  /* 0x000000ffff197224 */ /* 0x000fe400078e001e */
.L_x_18245:
[----:B------:R-:W-:Y:S05]  /*3af30*/  BSYNC B1 ;  /* 0x0000000000017941 */ /* 0x000fea0003800000 */
.L_x_18243:
        /* <DEDUP_REMOVED lines=9> */
.L_x_18247:
[----:B------:R-:W-:Y:S02]  /*3afd0*/  IMAD.MOV.U32 R14, RZ, RZ, R24 ;  /* 0x000000ffff0e7224 */ /* 0x000fe400078e0018 */
[----:B------:R-:W-:Y:S01]  /*3afe0*/  IMAD.MOV.U32 R15, RZ, RZ, R8 ;  /* 0x000000ffff0f7224 */ /* 0x000fe200078e0008 */
[----:B------:R-:W-:Y:S01]  /*3aff0*/  MOV R8, R13 ;  /* 0x0000000d00087202 */ /* 0x000fe20000000f00 */
[----:B------:R-:W-:Y:S02]  /*3b000*/  IMAD.MOV.U32 R24, RZ, RZ, R29 ;  /* 0x000000ffff187224 */ /* 0x000fe400078e001d */
.L_x_18248:
[----:B------:R-:W-:Y:S05]  /*3b010*/  BSYNC B1 ;  /* 0x0000000000017941 */ /* 0x000fea0003800000 */
.L_x_18246:
        /* <DEDUP_REMOVED lines=9> */
.L_x_18250:
[----:B------:R-:W-:Y:S02]  /*3b0b0*/  IMAD.MOV.U32 R29, RZ, RZ, R14 ;  /* 0x000000ffff1d7224 */ /* 0x000fe400078e000e */
[----:B------:R-:W-:Y:S01]  /*3b0c0*/  IMAD.MOV.U32 R13, RZ, RZ, R15 ;  /* 0x000000ffff0d7224 */ /* 0x000fe200078e000f */
[----:B------:R-:W-:Y:S01]  /*3b0d0*/  MOV R15, R12 ;  /* 0x0000000c000f7202 */ /* 0x000fe20000000f00 */
[----:B------:R-:W-:Y:S02]  /*3b0e0*/  IMAD.MOV.U32 R14, RZ, RZ, R3 ;  /* 0x000000ffff0e7224 */ /* 0x000fe400078e0003 */
.L_x_18251:
[----:B------:R-:W-:Y:S05]  /*3b0f0*/  BSYNC B1 ;  /* 0x0000000000017941 */ /* 0x000fea0003800000 */
.L_x_18249:
        /* <DEDUP_REMOVED lines=9> */
.L_x_18253:
[----:B------:R-:W-:Y:S02]  /*3b190*/  IMAD.MOV.U32 R12, RZ, RZ, R29 ;  /* 0x000000ffff0c7224 */ /* 0x000fe400078e001d */
[----:B------:R-:W-:Y:S01]  /*3b1a0*/  IMAD.MOV.U32 R3, RZ, RZ, R13 ;  /* 0x000000ffff037224 */ /* 0x000fe200078e000d */
[----:B------:R-:W-:Y:S01]  /*3b1b0*/  MOV R13, R2 ;  /* 0x00000002000d7202 */ /* 0x000fe20000000f00 */
[----:B------:R-:W-:Y:S02]  /*3b1c0*/  IMAD.MOV.U32 R29, RZ, RZ, R18 ;  /* 0x000000ffff1d7224 */ /* 0x000fe400078e0012 */
.L_x_18254:
[----:B------:R-:W-:Y:S05]  /*3b1d0*/  BSYNC B1 ;  /* 0x0000000000017941 */ /* 0x000fea0003800000 */
.L_x_18252:
        /* <DEDUP_REMOVED lines=16> */
.L_x_18256:
[----:B------:R-:W-:Y:S01]  /*3b2e0*/  IMAD.MOV.U32 R63, RZ, RZ, R16 ;  /* 0x000000ffff3f7224 */ /* 0x000fe200078e0010 */
[----:B------:R-:W-:Y:S01]  /*3b2f0*/  MOV R31, R64 ;  /* 0x00000040001f7202 */ /* 0x000fe20000000f00 */
[----:B------:R-:W-:Y:S02]  /*3b300*/  IMAD.MOV.U32 R64, RZ, RZ, R17 ;  /* 0x000000ffff407224 */ /* 0x000fe400078e0011 */
[----:B------:R-:W-:Y:S02]  /*3b310*/  IMAD.MOV.U32 R16, RZ, RZ, R19 ;  /* 0x000000ffff107224 */ /* 0x000fe400078e0013 */
.L_x_18257:
[----:B------:R-:W-:Y:S05]  /*3b320*/  BSYNC B1 ;  /* 0x0000000000017941 */ /* 0x000fea0003800000 */
.L_x_18255:
        /* <DEDUP_REMOVED lines=9> */
.L_x_18259:
[----:B------:R-:W-:Y:S01]  /*3b3c0*/  IMAD.MOV.U32 R18, RZ, RZ, R63 ;  /* 0x000000ffff127224 */ /* 0x000fe200078e003f */
[----:B------:R-:W-:Y:S01]  /*3b3d0*/  MOV R2, R31 ;  /* 0x0000001f00027202 */ /* 0x000fe20000000f00 */
[----:B------:R-:W-:Y:S02]  /*3b3e0*/  IMAD.MOV.U32 R63, RZ, RZ, R28 ;  /* 0x000000ffff3f7224 */ /* 0x000fe400078e001c */
[----:B------:R-:W-:Y:S02]  /*3b3f0*/  IMAD.MOV.U32 R31, RZ, RZ, R0 ;  /* 0x000000ffff1f7224 */ /* 0x000fe400078e0000 */
.L_x_18260:
[----:B------:R-:W-:Y:S05]  /*3b400*/  BSYNC B1 ;  /* 0x0000000000017941 */ /* 0x000fea0003800000 */
.L_x_18258:
        /* <DEDUP_REMOVED lines=9> */
.L_x_18262:
[----:B------:R-:W-:Y:S01]  /*3b4a0*/  IMAD.MOV.U32 R19, RZ, RZ, R18 ;  /* 0x000000ffff137224 */ /* 0x000fe200078e0012 */
[----:B------:R-:W-:Y:S01]  /*3b4b0*/  MOV R17, R2 ;  /* 0x0000000200117202 */ /* 0x000fe20000000f00 */
[----:B------:R-:W-:Y:S02]  /*3b4c0*/  IMAD.MOV.U32 R18, RZ, RZ, R35 ;  /* 0x000000ffff127224 */ /* 0x000fe400078e0023 */
[----:B------:R-:W-:Y:S02]  /*3b4d0*/  IMAD.MOV.U32 R2, RZ, RZ, R33 ;  /* 0x000000ffff027224 */ /* 0x000fe400078e0021 */
.L_x_18263:
[----:B------:R-:W-:Y:S05]  /*3b4e0*/  BSYNC B1 ;  /* 0x0000000000017941 */ /* 0x000fea0003800000 */
.L_x_18261:
        /* <DEDUP_REMOVED lines=9> */
.L_x_18265:
[----:B------:R-:W-:Y:S01]  /*3b580*/  IMAD.MOV.U32 R28, RZ, RZ, R19 ;  /* 0x000000ffff1c7224 */ /* 0x000fe200078e0013 */
[----:B------:R-:W-:Y:S01]  /*3b590*/  MOV R0, R17 ;  /* 0x0000001100007202 */ /* 0x000fe20000000f00 */
[----:B------:R-:W-:Y:S02]  /*3b5a0*/  IMAD.MOV.U32 R19, RZ, RZ, R58 ;  /* 0x000000ffff137224 */ /* 0x000fe400078e003a */
[----:B------:R-:W-:Y:S02]  /*3b5b0*/  IMAD.MOV.U32 R17, RZ, RZ, R56 ;  /* 0x000000ffff117224 */ /* 0x000fe400078e0038 */
.L_x_18266:
[----:B------:R-:W-:Y:S05]  /*3b5c0*/  BSYNC B1 ;  /* 0x0000000000017941 */ /* 0x000fea0003800000 */
.L_x_18264:
        /* <DEDUP_REMOVED lines=9> */
.L_x_18268:
[----:B------:R-:W-:Y:S01]  /*3b660*/  IMAD.MOV.U32 R35, RZ, RZ, R28 ;  /* 0x000000ffff237224 */ /* 0x000fe200078e001c */
[----:B------:R-:W-:Y:S01]  /*3b670*/  MOV R33, R0 ;  /* 0x0000000000217202 */ /* 0x000fe20000000f00 */
[----:B------:R-:W-:Y:S02]  /*3b680*/  IMAD.MOV.U32 R28, RZ, RZ, R23 ;  /* 0x000000ffff1c7224 */ /* 0x000fe400078e0017 */
[----:B------:R-:W-:Y:S02]  /*3b690*/  IMAD.MOV.U32 R0, RZ, RZ, R7 ;  /* 0x000000ffff007224 */ /* 0x000fe400078e0007 */
.L_x_18269:
[----:B------:R-:W-:Y:S05]  /*3b6a0*/  BSYNC B1 ;  /* 0x0000000000017941 */ /* 0x000fea0003800000 */
.L_x_18267:
        /* <DEDUP_REMOVED lines=9> */
.L_x_18271:
[----:B------:R-:W-:Y:S01]  /*3b740*/  IMAD.MOV.U32 R54, RZ, RZ, R35 ;  /* 0x000000ffff367224 */ /* 0x000fe200078e0023 */
[----:B------:R-:W-:Y:S01]  /*3b750*/  MOV R30, R33 ;  /* 0x00000021001e7202 */ /* 0x000fe20000000f00 */
[----:B------:R-:W-:Y:S02]  /*3b760*/  IMAD.MOV.U32 R35, RZ, RZ, R22 ;  /* 0x000000ffff237224 */ /* 0x000fe400078e0016 */
[----:B------:R-:W-:Y:S02]  /*3b770*/  IMAD.MOV.U32 R33, RZ, RZ, R6 ;  /* 0x000000ffff217224 */ /* 0x000fe400078e0006 */
.L_x_18272:
[----:B------:R-:W-:Y:S05]  /*3b780*/  BSYNC B1 ;  /* 0x0000000000017941 */ /* 0x000fea0003800000 */
.L_x_18270:
        /* <DEDUP_REMOVED lines=9> */
.L_x_18274:
[----:B------:R-:W-:Y:S01]  /*3b820*/  IMAD.MOV.U32 R23, RZ, RZ, R54 ;  /* 0x000000ffff177224 */ /* 0x000fe200078e0036 */
[----:B------:R-:W-:Y:S01]  /*3b830*/  MOV R7, R30 ;  /* 0x0000001e00077202 */ /* 0x000fe20000000f00 */
[----:B------:R-:W-:Y:S02]  /*3b840*/  IMAD.MOV.U32 R54, RZ, RZ, R21 ;  /* 0x000000ffff367224 */ /* 0x000fe400078e0015 */
[----:B------:R-:W-:Y:S02]  /*3b850*/  IMAD.MOV.U32 R30, RZ, RZ, R5 ;  /* 0x000000ffff1e7224 */ /* 0x000fe400078e0005 */
.L_x_18275:
[----:B------:R-:W-:Y:S05]  /*3b860*/  BSYNC B1 ;  /* 0x0000000000017941 */ /* 0x000fea0003800000 */
.L_x_18273:
        /* <DEDUP_REMOVED lines=9> */
.L_x_18277:
[----:B------:R-:W-:Y:S01]  /*3b900*/  IMAD.MOV.U32 R22, RZ, RZ, R23 ;  /* 0x000000ffff167224 */ /* 0x000fe200078e0017 */
[----:B------:R-:W-:Y:S01]  /*3b910*/  MOV R6, R7 ;  /* 0x0000000700067202 */ /* 0x000fe20000000f00 */
[----:B------:R-:W-:Y:S02]  /*3b920*/  IMAD.MOV.U32 R23, RZ, RZ, R20 ;  /* 0x000000ffff177224 */ /* 0x000fe400078e0014 */
[----:B------:R-:W-:Y:S02]  /*3b930*/  IMAD.MOV.U32 R7, RZ, RZ, R4 ;  /* 0x000000ffff077224 */ /* 0x000fe400078e0004 */
.L_x_18278:
[----:B------:R-:W-:Y:S05]  /*3b940*/  BSYNC B1 ;  /* 0x0000000000017941 */ /* 0x000fea0003800000 */
.L_x_18276:
        /* <DEDUP_REMOVED lines=9> */
.L_x_18280:
[----:B------:R-:W-:Y:S01]  /*3b9e0*/  IMAD.MOV.U32 R21, RZ, RZ, R22 ;  /* 0x000000ffff157224 */ /* 0x000fe200078e0016 */
[----:B------:R-:W-:Y:S01]  /*3b9f0*/  MOV R5, R6 ;  /* 0x0000000600057202 */ /* 0x000fe20000000f00 */
[----:B------:R-:W-:Y:S02]  /*3ba00*/  IMAD.MOV.U32 R22, RZ, RZ, R27 ;  /* 0x000000ffff167224 */ /* 0x000fe400078e001b */
[----:B------:R-:W-:Y:S02]  /*3ba10*/  IMAD.MOV.U32 R6, RZ, RZ, R11 ;  /* 0x000000ffff067224 */ /* 0x000fe400078e000b */
.L_x_18281:
[----:B------:R-:W-:Y:S05]  /*3ba20*/  BSYNC B1 ;  /* 0x0000000000017941 */ /* 0x000fea0003800000 */
.L_x_18279:
        /* <DEDUP_REMOVED lines=9> */
.L_x_18283:
[----:B------:R-:W-:Y:S01]  /*3bac0*/  IMAD.MOV.U32 R20, RZ, RZ, R21 ;  /* 0x000000ffff147224 */ /* 0x000fe200078e0015 */
[----:B------:R-:W-:Y:S01]  /*3bad0*/  MOV R4, R5 ;  /* 0x0000000500047202 */ /* 0x000fe20000000f00 */
[----:B------:R-:W-:Y:S02]  /*3bae0*/  IMAD.MOV.U32 R21, RZ, RZ, R26 ;  /* 0x000000ffff157224 */ /* 0x000fe400078e001a */
[----:B------:R-:W-:Y:S02]  /*3baf0*/  IMAD.MOV.U32 R5, RZ, RZ, R10 ;  /* 0x000000ffff057224 */ /* 0x000fe400078e000a */
.L_x_18284:
[----:B------:R-:W-:Y:S05]  /*3bb00*/  BSYNC B1 ;  /* 0x0000000000017941 */ /* 0x000fea0003800000 */
.L_x_18282:
        /* <DEDUP_REMOVED lines=9> */
.L_x_18286:
[----:B------:R-:W-:Y:S01]  /*3bba0*/  IMAD.MOV.U32 R27, RZ, RZ, R20 ;  /* 0x000000ffff1b7224 */ /* 0x000fe200078e0014 */
[----:B------:R-:W-:Y:S01]  /*3bbb0*/  MOV R11, R4 ;  /* 0x00000004000b7202 */ /* 0x000fe20000000f00 */
[----:B------:R-:W-:Y:S02]  /*3bbc0*/  IMAD.MOV.U32 R20, RZ, RZ, R25 ;  /* 0x000000ffff147224 */ /* 0x000fe400078e0019 */
[----:B------:R-:W-:Y:S02]  /*3bbd0*/  IMAD.MOV.U32 R4, RZ, RZ, R9 ;  /* 0x000000ffff047224 */ /* 0x000fe400078e0009 */
.L_x_18287:
[----:B------:R-:W-:Y:S05]  /*3bbe0*/  BSYNC B1 ;  /* 0x0000000000017941 */ /* 0x000fea0003800000 */
.L_x_18285:
        /* <DEDUP_REMOVED lines=9> */
.L_x_18289:
[----:B------:R-:W-:Y:S01]  /*3bc80*/  IMAD.MOV.U32 R9, RZ, RZ, R27 ;  /* 0x000000ffff097224 */ /* 0x000fe200078e001b */
[----:B------:R-:W-:Y:S01]  /*3bc90*/  MOV R10, R11 ;  /* 0x0000000b000a7202 */ /* 0x000fe20000000f00 */
[----:B------:R-:W-:Y:S02]  /*3bca0*/  IMAD.MOV.U32 R27, RZ, RZ, R24 ;  /* 0x000000ffff1b7224 */ /* 0x000fe400078e0018 */
[----:B------:R-:W-:Y:S02]  /*3bcb0*/  IMAD.MOV.U32 R11, RZ, RZ, R8 ;  /* 0x000000ffff0b7224 */ /* 0x000fe400078e0008 */
.L_x_18290:
[----:B------:R-:W-:Y:S05]  /*3bcc0*/  BSYNC B1 ;  /* 0x0000000000017941 */ /* 0x000fea0003800000 */
.L_x_18288:
        /* <DEDUP_REMOVED lines=9> */
.L_x_18292:
[----:B------:R-:W-:Y:S01]  /*3bd60*/  IMAD.MOV.U32 R24, RZ, RZ, R9 ;  /* 0x000000ffff187224 */ /* 0x000fe200078e0009 */
[----:B------:R-:W-:Y:S01]  /*3bd70*/  MOV R8, R10 ;  /* 0x0000000a00087202 */ /* 0x000fe20000000f00 */
[----:B------:R-:W-:Y:S02]  /*3bd80*/  IMAD.MOV.U32 R9, RZ, RZ, R14 ;  /* 0x000000ffff097224 */ /* 0x000fe400078e000e */
[----:B------:R-:W-:Y:S02]  /*3bd90*/  IMAD.MOV.U32 R10, RZ, RZ, R15 ;  /* 0x000000ffff0a7224 */ /* 0x000fe400078e000f */
.L_x_18293:
[----:B------:R-:W-:Y:S05]  /*3bda0*/  BSYNC B1 ;  /* 0x0000000000017941 */ /* 0x000fea0003800000 */
.L_x_18291:
        /* <DEDUP_REMOVED lines=9> */
.L_x_18295:
[----:B------:R-:W-:Y:S01]  /*3be40*/  IMAD.MOV.U32 R15, RZ, RZ, R24 ;  /* 0x000000ffff0f7224 */ /* 0x000fe200078e0018 */
[----:B------:R-:W-:Y:S01]  /*3be50*/  MOV R14, R8 ;  /* 0x00000008000e7202 */ /* 0x000fe20000000f00 */
[----:B------:R-:W-:Y:S02]  /*3be60*/  IMAD.MOV.U32 R24, RZ, RZ, R29 ;  /* 0x000000ffff187224 */ /* 0x000fe400078e001d */
[----:B------:R-:W-:Y:S02]  /*3be70*/  IMAD.MOV.U32 R8, RZ, RZ, R13 ;  /* 0x000000ffff087224 */ /* 0x000fe400078e000d */
.L_x_18296:
[----:B------:R-:W-:Y:S05]  /*3be80*/  BSYNC B1 ;  /* 0x0000000000017941 */ /* 0x000fea0003800000 */
.L_x_18294:
        /* <DEDUP_REMOVED lines=9> */
.L_x_18298:
[----:B------:R-:W-:Y:S01]  /*3bf20*/  IMAD.MOV.U32 R25, RZ, RZ, R15 ;  /* 0x000000ffff197224 */ /* 0x000fe200078e000f */
[----:B------:R-:W-:Y:S01]  /*3bf30*/  MOV R13, R14 ;  /* 0x0000000e000d7202 */ /* 0x000fe20000000f00 */
[----:B------:R-:W-:Y:S02]  /*3bf40*/  IMAD.MOV.U32 R15, RZ, RZ, R12 ;  /* 0x000000ffff0f7224 */ /* 0x000fe400078e000c */
[----:B------:R-:W-:Y:S02]  /*3bf50*/  IMAD.MOV.U32 R14, RZ, RZ, R3 ;  /* 0x000000ffff0e7224 */ /* 0x000fe400078e0003 */
.L_x_18299:
[----:B------:R-:W-:Y:S05]  /*3bf60*/  BSYNC B1 ;  /* 0x0000000000017941 */ /* 0x000fea0003800000 */
.L_x_18297:
        /* <DEDUP_REMOVED lines=16> */
.L_x_18301:
[----:B------:R-:W-:Y:S02]  /*3c070*/  IMAD.MOV.U32 R29, RZ, RZ, R16 ;  /* 0x000000ffff1d7224 */ /* 0x000fe400078e0010 */
[----:B------:R-:W-:Y:S02]  /*3c080*/  IMAD.MOV.U32 R3, RZ, RZ, R64 ;  /* 0x000000ffff037224 */ /* 0x000fe400078e0040 */
[----:B------:R-:W-:Y:S02]  /*3c090*/  IMAD.MOV.U32 R64, RZ, RZ, R31 ;  /* 0x000000ffff407224 */ /* 0x000fe400078e001f */
[----:B------:R-:W-:Y:S02]  /*3c0a0*/  IMAD.MOV.U32 R16, RZ, RZ, R63 ;  /* 0x000000ffff107224 */ /* 0x000fe400078e003f */
.L_x_18302:
[----:B------:R-:W-:Y:S05]  /*3c0b0*/  BSYNC B1 ;  /* 0x0000000000017941 */ /* 0x000fea0003800000 */
.L_x_18300:
        /* <DEDUP_REMOVED lines=9> */
.L_x_18304:
[----:B------:R-:W-:Y:S02]  /*3c150*/  IMAD.MOV.U32 R26, RZ, RZ, R29 ;  /* 0x000000ffff1a7224 */ /* 0x000fe400078e001d */
[----:B------:R-:W-:Y:S02]  /*3c160*/  IMAD.MOV.U32 R12, RZ, RZ, R3 ;  /* 0x000000ffff0c7224 */ /* 0x000fe400078e0003 */
[----:B------:R-:W-:Y:S02]  /*3c170*/  IMAD.MOV.U32 R29, RZ, RZ, R18 ;  /* 0x000000ffff1d7224 */ /* 0x000fe400078e0012 */
[----:B------:R-:W-:Y:S02]  /*3c180*/  IMAD.MOV.U32 R3, RZ, RZ, R2 ;  /* 0x000000ffff037224 */ /* 0x000fe400078e0002 */
.L_x_18305:
[----:B------:R-:W-:Y:S05]  /*3c190*/  BSYNC B1 ;  /* 0x0000000000017941 */ /* 0x000fea0003800000 */
.L_x_18303:
        /* <DEDUP_REMOVED lines=9> */
.L_x_18307:
[----:B------:R-:W-:Y:S02]  /*3c230*/  IMAD.MOV.U32 R61, RZ, RZ, R26 ;  /* 0x000000ffff3d7224 */ /* 0x000fe400078e001a */
[----:B------:R-:W-:Y:S02]  /*3c240*/  IMAD.MOV.U32 R31, RZ, RZ, R12 ;  /* 0x000000ffff1f7224 */ /* 0x000fe400078e000c */
[----:B------:R-:W-:Y:S02]  /*3c250*/  IMAD.MOV.U32 R26, RZ, RZ, R19 ;  /* 0x000000ffff1a7224 */ /* 0x000fe400078e0013 */
[----:B------:R-:W-:Y:S02]  /*3c260*/  IMAD.MOV.U32 R12, RZ, RZ, R17 ;  /* 0x000000ffff0c7224 */ /* 0x000fe400078e0011 */
.L_x_18308:
[----:B------:R-:W-:Y:S05]  /*3c270*/  BSYNC B1 ;  /* 0x0000000000017941 */ /* 0x000fea0003800000 */
.L_x_18306:
        /* <DEDUP_REMOVED lines=9> */
.L_x_18310:
[----:B------:R-:W-:Y:S02]  /*3c310*/  IMAD.MOV.U32 R18, RZ, RZ, R61 ;  /* 0x000000ffff127224 */ /* 0x000fe400078e003d */
[----:B------:R-:W-:Y:S02]  /*3c320*/  IMAD.MOV.U32 R2, RZ, RZ, R31 ;  /* 0x000000ffff027224 */ /* 0x000fe400078e001f */
[----:B------:R-:W-:Y:S02]  /*3c330*/  IMAD.MOV.U32 R61, RZ, RZ, R28 ;  /* 0x000000ffff3d7224 */ /* 0x000fe400078e001c */
[----:B------:R-:W-:Y:S02]  /*3c340*/  IMAD.MOV.U32 R31, RZ, RZ, R0 ;  /* 0x000000ffff1f7224 */ /* 0x000fe400078e0000 */
.L_x_18311:
[----:B------:R-:W-:Y:S05]  /*3c350*/  BSYNC B1 ;  /* 0x0000000000017941 */ /* 0x000fea0003800000 */
.L_x_18309:
        /* <DEDUP_REMOVED lines=9> */
.L_x_18313:
[----:B------:R-:W-:Y:S02]  /*3c3f0*/  IMAD.MOV.U32 R19, RZ, RZ, R18 ;  /* 0x000000ffff137224 */ /* 0x000fe400078e0012 */
[----:B------:R-:W-:Y:S02]  /*3c400*/  IMAD.MOV.U32 R17, RZ, RZ, R2 ;  /* 0x000000ffff117224 */ /* 0x000fe400078e0002 */
[----:B------:R-:W-:Y:S02]  /*3c410*/  IMAD.MOV.U32 R18, RZ, RZ, R35 ;  /* 0x000000ffff127224 */ /* 0x000fe400078e0023 */
[----:B------:R-:W-:Y:S02]  /*3c420*/  IMAD.MOV.U32 R2, RZ, RZ, R33 ;  /* 0x000000ffff027224 */ /* 0x000fe400078e0021 */
.L_x_18314:
[----:B------:R-:W-:Y:S05]  /*3c430*/  BSYNC B1 ;  /* 0x0000000000017941 */ /* 0x000fea0003800000 */
.L_x_18312:
        /* <DEDUP_REMOVED lines=9> */
.L_x_18316:
[----:B------:R-:W-:Y:S02]  /*3c4d0*/  IMAD.MOV.U32 R28, RZ, RZ, R19 ;  /* 0x000000ffff1c7224 */ /* 0x000fe400078e0013 */
[----:B------:R-:W-:Y:S02]  /*3c4e0*/  IMAD.MOV.U32 R0, RZ, RZ, R17 ;  /* 0x000000ffff007224 */ /* 0x000fe400078e0011 */
[----:B------:R-:W-:Y:S02]  /*3c4f0*/  IMAD.MOV.U32 R19, RZ, RZ, R54 ;  /* 0x000000ffff137224 */ /* 0x000fe400078e0036 */
[----:B------:R-:W-:Y:S02]  /*3c500*/  IMAD.MOV.U32 R17, RZ, RZ, R30 ;  /* 0x000000ffff117224 */ /* 0x000fe400078e001e */
.L_x_18317:
[----:B------:R-:W-:Y:S05]  /*3c510*/  BSYNC B1 ;  /* 0x0000000000017941 */ /* 0x000fea0003800000 */
.L_x_18315:
        /* <DEDUP_REMOVED lines=9> */
.L_x_18319:
[----:B------:R-:W-:Y:S02]  /*3c5b0*/  IMAD.MOV.U32 R35, RZ, RZ, R28 ;  /* 0x000000ffff237224 */ /* 0x000fe400078e001c */
[----:B------:R-:W-:Y:S02]  /*3c5c0*/  IMAD.MOV.U32 R33, RZ, RZ, R0 ;  /* 0x000000ffff217224 */ /* 0x000fe400078e0000 */
[----:B------:R-:W-:Y:S02]  /*3c5d0*/  IMAD.MOV.U32 R28, RZ, RZ, R23 ;  /* 0x000000ffff1c7224 */ /* 0x000fe400078e0017 */
[----:B------:R-:W-:Y:S02]  /*3c5e0*/  IMAD.MOV.U32 R0, RZ, RZ, R7 ;  /* 0x000000ffff007224 */ /* 0x000fe400078e0007 */
.L_x_18320:
[----:B------:R-:W-:Y:S05]  /*3c5f0*/  BSYNC B1 ;  /* 0x0000000000017941 */ /* 0x000fea0003800000 */
.L_x_18318:
        /* <DEDUP_REMOVED lines=9> */
.L_x_18322:
[----:B------:R-:W-:Y:S02]  /*3c690*/  IMAD.MOV.U32 R52, RZ, RZ, R35 ;  /* 0x000000ffff347224 */ /* 0x000fe400078e0023 */
[----:B------:R-:W-:Y:S02]  /*3c6a0*/  IMAD.MOV.U32 R30, RZ, RZ, R33 ;  /* 0x000000ffff1e7224 */ /* 0x000fe400078e0021 */
[----:B------:R-:W-:Y:S02]  /*3c6b0*/  IMAD.MOV.U32 R35, RZ, RZ, R22 ;  /* 0x000000ffff237224 */ /* 0x000fe400078e0016 */
[----:B------:R-:W-:Y:S02]  /*3c6c0*/  IMAD.MOV.U32 R33, RZ, RZ, R6 ;  /* 0x000000ffff217224 */ /* 0x000fe400078e0006 */
.L_x_18323:
[----:B------:R-:W-:Y:S05]  /*3c6d0*/  BSYNC B1 ;  /* 0x0000000000017941 */ /* 0x000fea0003800000 */
.L_x_18321:
        /* <DEDUP_REMOVED lines=9> */
.L_x_18325:
[----:B------:R-:W-:Y:S02]  /*3c770*/  IMAD.MOV.U32 R23, RZ, RZ, R52 ;  /* 0x000000ffff177224 */ /* 0x000fe400078e0034 */
[----:B------:R-:W-:Y:S02]  /*3c780*/  IMAD.MOV.U32 R7, RZ, RZ, R30 ;  /* 0x000000ffff077224 */ /* 0x000fe400078e001e */
[----:B------:R-:W-:Y:S02]  /*3c790*/  IMAD.MOV.U32 R52, RZ, RZ, R21 ;  /* 0x000000ffff347224 */ /* 0x000fe400078e0015 */
[----:B------:R-:W-:Y:S02]  /*3c7a0*/  IMAD.MOV.U32 R30, RZ, RZ, R5 ;  /* 0x000000ffff1e7224 */ /* 0x000fe400078e0005 */
.L_x_18326:
[----:B------:R-:W-:Y:S05]  /*3c7b0*/  BSYNC B1 ;  /* 0x0000000000017941 */ /* 0x000fea0003800000 */
.L_x_18324:
        /* <DEDUP_REMOVED lines=9> */
.L_x_18328:
[----:B------:R-:W-:Y:S02]  /*3c850*/  IMAD.MOV.U32 R22, RZ, RZ, R23 ;  /* 0x000000ffff167224 */ /* 0x000fe400078e0017 */
[----:B------:R-:W-:Y:S02]  /*3c860*/  IMAD.MOV.U32 R6, RZ, RZ, R7 ;  /* 0x000000ffff067224 */ /* 0x000fe400078e0007 */
[----:B------:R-:W-:Y:S02]  /*3c870*/  IMAD.MOV.U32 R23, RZ, RZ, R20 ;  /* 0x000000ffff177224 */ /* 0x000fe400078e0014 */
[----:B------:R-:W-:Y:S02]  /*3c880*/  IMAD.MOV.U32 R7, RZ, RZ, R4 ;  /* 0x000000ffff077224 */ /* 0x000fe400078e0004 */
.L_x_18329:
[----:B------:R-:W-:Y:S05]  /*3c890*/  BSYNC B1 ;  /* 0x0000000000017941 */ /* 0x000fea0003800000 */
.L_x_18327:
        /* <DEDUP_REMOVED lines=9> */
.L_x_18331:
[----:B------:R-:W-:Y:S02]  /*3c930*/  IMAD.MOV.U32 R4, RZ, RZ, R22 ;  /* 0x000000ffff047224 */ /* 0x000fe400078e0016 */
[----:B------:R-:W-:Y:S02]  /*3c940*/  IMAD.MOV.U32 R5, RZ, RZ, R6 ;  /* 0x000000ffff057224 */ /* 0x000fe400078e0006 */
[----:B------:R-:W-:Y:S02]  /*3c950*/  IMAD.MOV.U32 R22, RZ, RZ, R27 ;  /* 0x000000ffff167224 */ /* 0x000fe400078e001b */
[----:B------:R-:W-:Y:S02]  /*3c960*/  IMAD.MOV.U32 R6, RZ, RZ, R11 ;  /* 0x000000ffff067224 */ /* 0x000fe400078e000b */
.L_x_18332:
[----:B------:R-:W-:Y:S05]  /*3c970*/  BSYNC B1 ;  /* 0x0000000000017941 */ /* 0x000fea0003800000 */
.L_x_18330:
        /* <DEDUP_REMOVED lines=9> */
.L_x_18334:
[----:B------:R-:W-:Y:S02]  /*3ca10*/  IMAD.MOV.U32 R21, RZ, RZ, R4 ;  /* 0x000000ffff157224 */ /* 0x000fe400078e0004 */
[----:B------:R-:W-:Y:S02]  /*3ca20*/  IMAD.MOV.U32 R11, RZ, RZ, R5 ;  /* 0x000000ffff0b7224 */ /* 0x000fe400078e0005 */
[----:B------:R-:W-:Y:S02]  /*3ca30*/  IMAD.MOV.U32 R4, RZ, RZ, R9 ;  /* 0x000000ffff047224 */ /* 0x000fe400078e0009 */
[----:B------:R-:W-:Y:S02]  /*3ca40*/  IMAD.MOV.U32 R5, RZ, RZ, R10 ;  /* 0x000000ffff057224 */ /* 0x000fe400078e000a */
.L_x_18335:
[----:B------:R-:W-:Y:S05]  /*3ca50*/  BSYNC B1 ;  /* 0x0000000000017941 */ /* 0x000fea0003800000 */
.L_x_18333:
        /* <DEDUP_REMOVED lines=9> */
.L_x_18337:
[----:B------:R-:W-:Y:S02]  /*3caf0*/  IMAD.MOV.U32 R10, RZ, RZ, R21 ;  /* 0x000000ffff0a7224 */ /* 0x000fe400078e0015 */
[----:B------:R-:W-:Y:S02]  /*3cb00*/  IMAD.MOV.U32 R9, RZ, RZ, R11 ;  /* 0x000000ffff097224 */ /* 0x000fe400078e000b */
[----:B------:R-:W-:Y:S02]  /*3cb10*/  IMAD.MOV.U32 R21, RZ, RZ, R24 ;  /* 0x000000ffff157224 */ /* 0x000fe400078e0018 */
[----:B------:R-:W-:Y:S02]  /*3cb20*/  IMAD.MOV.U32 R11, RZ, RZ, R8 ;  /* 0x000000ffff0b7224 */ /* 0x000fe400078e0008 */
.L_x_18338:
[----:B------:R-:W-:Y:S05]  /*3cb30*/  BSYNC B1 ;  /* 0x0000000000017941 */ /* 0x000fea0003800000 */
.L_x_18336:
        /* <DEDUP_REMOVED lines=9> */
.L_x_18340:
[----:B------:R-:W-:Y:S02]  /*3cbd0*/  IMAD.MOV.U32 R20, RZ, RZ, R10 ;  /* 0x000000ffff147224 */ /* 0x000fe400078e000a */
[----:B------:R-:W-:Y:S02]  /*3cbe0*/  IMAD.MOV.U32 R8, RZ, RZ, R9 ;  /* 0x000000ffff087224 */ /* 0x000fe400078e0009 */
[----:B------:R-:W-:Y:S02]  /*3cbf0*/  IMAD.MOV.U32 R10, RZ, RZ, R15 ;  /* 0x000000ffff0a7224 */ /* 0x000fe400078e000f */
[----:B------:R-:W-:Y:S02]  /*3cc00*/  IMAD.MOV.U32 R9, RZ, RZ, R14 ;  /* 0x000000ffff097224 */ /* 0x000fe400078e000e */
.L_x_18341:
[----:B------:R-:W-:Y:S05]  /*3cc10*/  BSYNC B1 ;  /* 0x0000000000017941 */ /* 0x000fea0003800000 */
.L_x_18339:
        /* <DEDUP_REMOVED lines=9> */
.L_x_18343:
[----:B------:R-:W-:Y:S02]  /*3ccb0*/  IMAD.MOV.U32 R15, RZ, RZ, R20 ;  /* 0x000000ffff0f7224 */ /* 0x000fe400078e0014 */
[----:B------:R-:W-:Y:S02]  /*3ccc0*/  IMAD.MOV.U32 R14, RZ, RZ, R8 ;  /* 0x000000ffff0e7224 */ /* 0x000fe400078e0008 */
[----:B------:R-:W-:Y:S02]  /*3ccd0*/  IMAD.MOV.U32 R20, RZ, RZ, R25 ;  /* 0x000000ffff147224 */ /* 0x000fe400078e0019 */
[----:B------:R-:W-:Y:S02]  /*3cce0*/  IMAD.MOV.U32 R8, RZ, RZ, R13 ;  /* 0x000000ffff087224 */ /* 0x000fe400078e000d */
.L_x_18344:
[----:B------:R-:W-:Y:S05]  /*3ccf0*/  BSYNC B1 ;  /* 0x0000000000017941 */ /* 0x000fea0003800000 */
.L_x_18342:
        /* <DEDUP_REMOVED lines=16> */
.L_x_18346:
[----:B------:R-:W-:Y:S01]  /*3ce00*/  IMAD.MOV.U32 R25, RZ, RZ, R16 ;  /* 0x000000ffff197224 */ /* 0x000fe200078e0010 */
[----:B------:R-:W-:Y:S01]  /*3ce10*/  MOV R16, R29 ;  /* 0x0000001d00107202 */ /* 0x000fe20000000f00 */
[----:B------:R-:W-:Y:S02]  /*3ce20*/  IMAD.MOV.U32 R13, RZ, RZ, R64 ;  /* 0x000000ffff0d7224 */ /* 0x000fe400078e0040 */
[----:B------:R-:W-:Y:S02]  /*3ce30*/  IMAD.MOV.U32 R64, RZ, RZ, R3 ;  /* 0x000000ffff407224 */ /* 0x000fe400078e0003 */
.L_x_18347:
[----:B------:R-:W-:Y:S05]  /*3ce40*/  BSYNC B1 ;  /* 0x0000000000017941 */ /* 0x000fea0003800000 */
.L_x_18345:
        /* <DEDUP_REMOVED lines=9> */
.L_x_18349:
[----:B------:R-:W-:Y:S02]  /*3cee0*/  IMAD.MOV.U32 R50, RZ, RZ, R25 ;  /* 0x000000ffff327224 */ /* 0x000fe400078e0019 */
[----:B------:R-:W-:Y:S01]  /*3cef0*/  IMAD.MOV.U32 R24, RZ, RZ, R13 ;  /* 0x000000ffff187224 */ /* 0x000fe200078e000d */
[----:B------:R-:W-:Y:S01]  /*3cf00*/  MOV R13, R12 ;  /* 0x0000000c000d7202 */ /* 0x000fe20000000f00 */
[----:B------:R-:W-:Y:S02]  /*3cf10*/  IMAD.MOV.U32 R25, RZ, RZ, R26 ;  /* 0x000000ffff197224 */ /* 0x000fe400078e001a */
.L_x_18350:
[----:B------:R-:W-:Y:S05]  /*3cf20*/  BSYNC B1 ;  /* 0x0000000000017941 */ /* 0x000fea0003800000 */
.L_x_18348:
        /* <DEDUP_REMOVED lines=9> */
.L_x_18352:
[----:B------:R-:W-:Y:S02]  /*3cfc0*/  IMAD.MOV.U32 R27, RZ, RZ, R50 ;  /* 0x000000ffff1b7224 */ /* 0x000fe400078e0032 */
[----:B------:R-:W-:Y:S01]  /*3cfd0*/  IMAD.MOV.U32 R3, RZ, RZ, R24 ;  /* 0x000000ffff037224 */ /* 0x000fe200078e0018 */
[----:B------:R-:W-:Y:S01]  /*3cfe0*/  MOV R24, R31 ;  /* 0x0000001f00187202 */ /* 0x000fe20000000f00 */
[----:B------:R-:W-:Y:S02]  /*3cff0*/  IMAD.MOV.U32 R50, RZ, RZ, R61 ;  /* 0x000000ffff327224 */ /* 0x000fe400078e003d */
.L_x_18353:
[----:B------:R-:W-:Y:S05]  /*3d000*/  BSYNC B1 ;  /* 0x0000000000017941 */ /* 0x000fea0003800000 */
.L_x_18351:
        /* <DEDUP_REMOVED lines=9> */
.L_x_18355:
[----:B------:R-:W-:Y:S02]  /*3d0a0*/  IMAD.MOV.U32 R26, RZ, RZ, R27 ;  /* 0x000000ffff1a7224 */ /* 0x000fe400078e001b */
[----:B------:R-:W-:Y:S01]  /*3d0b0*/  IMAD.MOV.U32 R12, RZ, RZ, R3 ;  /* 0x000000ffff0c7224 */ /* 0x000fe200078e0003 */
[----:B------:R-:W-:Y:S01]  /*3d0c0*/  MOV R3, R2 ;  /* 0x0000000200037202 */ /* 0x000fe20000000f00 */
[----:B------:R-:W-:Y:S02]  /*3d0d0*/  IMAD.MOV.U32 R27, RZ, RZ, R18 ;  /* 0x000000ffff1b7224 */ /* 0x000fe400078e0012 */
.L_x_18356:
[----:B------:R-:W-:Y:S05]  /*3d0e0*/  BSYNC B1 ;  /* 0x0000000000017941 */ /* 0x000fea0003800000 */
.L_x_18354:
        /* <DEDUP_REMOVED lines=9> */
.L_x_18358:
[----:B------:R-:W-:Y:S02]  /*3d180*/  IMAD.MOV.U32 R31, RZ, RZ, R26 ;  /* 0x000000ffff1f7224 */ /* 0x000fe400078e001a */
[----:B------:R-:W-:Y:S01]  /*3d190*/  IMAD.MOV.U32 R29, RZ, RZ, R12 ;  /* 0x000000ffff1d7224 */ /* 0x000fe200078e000c */
[----:B------:R-:W-:Y:S01]  /*3d1a0*/  MOV R12, R17 ;  /* 0x00000011000c7202 */ /* 0x000fe20000000f00 */
[----:B------:R-:W-:Y:S02]  /*3d1b0*/  IMAD.MOV.U32 R26, RZ, RZ, R19 ;  /* 0x000000ffff1a7224 */ /* 0x000fe400078e0013 */
.L_x_18359:
[----:B------:R-:W-:Y:S05]  /*3d1c0*/  BSYNC B1 ;  /* 0x0000000000017941 */ /* 0x000fea0003800000 */
.L_x_18357:
        /* <DEDUP_REMOVED lines=9> */
.L_x_18361:
[----:B------:R-:W-:Y:S02]  /*3d260*/  IMAD.MOV.U32 R18, RZ, RZ, R31 ;  /* 0x000000ffff127224 */ /* 0x000fe400078e001f */
[----:B------:R-:W-:Y:S01]  /*3d270*/  IMAD.MOV.U32 R2, RZ, RZ, R29 ;  /* 0x000000ffff027224 */ /* 0x000fe200078e001d */
[----:B------:R-:W-:Y:S01]  /*3d280*/  MOV R29, R0 ;  /* 0x00000000001d7202 */ /* 0x000fe20000000f00 */
[----:B------:R-:W-:Y:S02]  /*3d290*/  IMAD.MOV.U32 R31, RZ, RZ, R28 ;  /* 0x000000ffff1f7224 */ /* 0x000fe400078e001c */
.L_x_18362:
[----:B------:R-:W-:Y:S05]  /*3d2a0*/  BSYNC B1 ;  /* 0x0000000000017941 */ /* 0x000fea0003800000 */
.L_x_18360:
        /* <DEDUP_REMOVED lines=9> */
.L_x_18364:
[----:B------:R-:W-:Y:S02]  /*3d340*/  IMAD.MOV.U32 R19, RZ, RZ, R18 ;  /* 0x000000ffff137224 */ /* 0x000fe400078e0012 */
[----:B------:R-:W-:Y:S01]  /*3d350*/  IMAD.MOV.U32 R17, RZ, RZ, R2 ;  /* 0x000000ffff117224 */ /* 0x000fe200078e0002 */
[----:B------:R-:W-:Y:S01]  /*3d360*/  MOV R2, R33 ;  /* 0x0000002100027202 */ /* 0x000fe20000000f00 */
[----:B------:R-:W-:Y:S02]  /*3d370*/  IMAD.MOV.U32 R18, RZ, RZ, R35 ;  /* 0x000000ffff127224 */ /* 0x000fe400078e0023 */
.L_x_18365:
[----:B------:R-:W-:Y:S05]  /*3d380*/  BSYNC B1 ;  /* 0x0000000000017941 */ /* 0x000fea0003800000 */
.L_x_18363:
        /* <DEDUP_REMOVED lines=9> */
.L_x_18367:
[----:B------:R-:W-:Y:S02]  /*3d420*/  IMAD.MOV.U32 R28, RZ, RZ, R19 ;  /* 0x000000ffff1c7224 */ /* 0x000fe400078e0013 */
[----:B------:R-:W-:Y:S01]  /*3d430*/  IMAD.MOV.U32 R0, RZ, RZ, R17 ;  /* 0x000000ffff007224 */ /* 0x000fe200078e0011 */
[----:B------:R-:W-:Y:S01]  /*3d440*/  MOV R17, R30 ;  /* 0x0000001e00117202 */ /* 0x000fe20000000f00 */
[----:B------:R-:W-:Y:S02]  /*3d450*/  IMAD.MOV.U32 R19, RZ, RZ, R52 ;  /* 0x000000ffff137224 */ /* 0x000fe400078e0034 */
.L_x_18368:
[----:B------:R-:W-:Y:S05]  /*3d460*/  BSYNC B1 ;  /* 0x0000000000017941 */ /* 0x000fea0003800000 */
.L_x_18366:
        /* <DEDUP_REMOVED lines=9> */
.L_x_18370:
[----:B------:R-:W-:Y:S02]  /*3d500*/  IMAD.MOV.U32 R35, RZ, RZ, R28 ;  /* 0x000000ffff237224 */ /* 0x000fe400078e001c */
[----:B------:R-:W-:Y:S01]  /*3d510*/  IMAD.MOV.U32 R33, RZ, RZ, R0 ;  /* 0x000000ffff217224 */ /* 0x000fe200078e0000 */
[----:B------:R-:W-:Y:S01]  /*3d520*/  MOV R0, R7 ;  /* 0x0000000700007202 */ /* 0x000fe20000000f00 */
[----:B------:R-:W-:Y:S02]  /*3d530*/  IMAD.MOV.U32 R28, RZ, RZ, R23 ;  /* 0x000000ffff1c7224 */ /* 0x000fe400078e0017 */
.L_x_18371:
[----:B------:R-:W-:Y:S05]  /*3d540*/  BSYNC B1 ;  /* 0x0000000000017941 */ /* 0x000fea0003800000 */
.L_x_18369:
        /* <DEDUP_REMOVED lines=9> */
.L_x_18373:
[----:B------:R-:W-:Y:S02]  /*3d5e0*/  IMAD.MOV.U32 R7, RZ, RZ, R35 ;  /* 0x000000ffff077224 */ /* 0x000fe400078e0023 */
[----:B------:R-:W-:Y:S01]  /*3d5f0*/  IMAD.MOV.U32 R30, RZ, RZ, R33 ;  /* 0x000000ffff1e7224 */ /* 0x000fe200078e0021 */
[----:B------:R-:W-:Y:S01]  /*3d600*/  MOV R33, R6 ;  /* 0x0000000600217202 */ /* 0x000fe20000000f00 */
[----:B------:R-:W-:Y:S02]  /*3d610*/  IMAD.MOV.U32 R35, RZ, RZ, R22 ;  /* 0x000000ffff237224 */ /* 0x000fe400078e0016 */
.L_x_18374:
[----:B------:R-:W-:Y:S05]  /*3d620*/  BSYNC B1 ;  /* 0x0000000000017941 */ /* 0x000fea0003800000 */
.L_x_18372:
        /* <DEDUP_REMOVED lines=9> */
.L_x_18376:
[----:B------:R-:W-:Y:S02]  /*3d6c0*/  IMAD.MOV.U32 R22, RZ, RZ, R7 ;  /* 0x000000ffff167224 */ /* 0x000fe400078e0007 */
[----:B------:R-:W-:Y:S01]  /*3d6d0*/  IMAD.MOV.U32 R6, RZ, RZ, R30 ;  /* 0x000000ffff067224 */ /* 0x000fe200078e001e */
[----:B------:R-:W-:Y:S01]  /*3d6e0*/  MOV R30, R5 ;  /* 0x00000005001e7202 */ /* 0x000fe20000000f00 */
[----:B------:R-:W-:Y:S02]  /*3d6f0*/  IMAD.MOV.U32 R7, RZ, RZ, R4 ;  /* 0x000000ffff077224 */ /* 0x000fe400078e0004 */
.L_x_18377:
[----:B------:R-:W-:Y:S05]  /*3d700*/  BSYNC B1 ;  /* 0x0000000000017941 */ /* 0x000fea0003800000 */
.L_x_18375:
        /* <DEDUP_REMOVED lines=9> */
.L_x_18379:
[----:B------:R-:W-:Y:S02]  /*3d7a0*/  IMAD.MOV.U32 R5, RZ, RZ, R22 ;  /* 0x000000ffff057224 */ /* 0x000fe400078e0016 */
[----:B------:R-:W-:Y:S01]  /*3d7b0*/  IMAD.MOV.U32 R4, RZ, RZ, R6 ;  /* 0x000000ffff047224 */ /* 0x000fe200078e0006 */
[----:B------:R-:W-:Y:S01]  /*3d7c0*/  MOV R6, R11 ;  /* 0x0000000b00067202 */ /* 0x000fe20000000f00 */
[----:B------:R-:W-:Y:S02]  /*3d7d0*/  IMAD.MOV.U32 R22, RZ, RZ, R21 ;  /* 0x000000ffff167224 */ /* 0x000fe400078e0015 */
.L_x_18380:
[----:B------:R-:W-:Y:S05]  /*3d7e0*/  BSYNC B1 ;  /* 0x0000000000017941 */ /* 0x000fea0003800000 */
.L_x_18378:
        /* <DEDUP_REMOVED lines=9> */
.L_x_18382:
[----:B------:R-:W-:Y:S02]  /*3d880*/  IMAD.MOV.U32 R21, RZ, RZ, R5 ;  /* 0x000000ffff157224 */ /* 0x000fe400078e0005 */
[----:B------:R-:W-:Y:S01]  /*3d890*/  IMAD.MOV.U32 R11, RZ, RZ, R4 ;  /* 0x000000ffff0b7224 */ /* 0x000fe200078e0004 */
[----:B------:R-:W-:Y:S01]  /*3d8a0*/  MOV R4, R9 ;  /* 0x0000000900047202 */ /* 0x000fe20000000f00 */
[----:B------:R-:W-:Y:S02]  /*3d8b0*/  IMAD.MOV.U32 R5, RZ, RZ, R10 ;  /* 0x000000ffff057224 */ /* 0x000fe400078e000a */
.L_x_18383:
[----:B------:R-:W-:Y:S05]  /*3d8c0*/  BSYNC B1 ;  /* 0x0000000000017941 */ /* 0x000fea0003800000 */
.L_x_18381:
        /* <DEDUP_REMOVED lines=9> */
.L_x_18385:
[----:B------:R-:W-:Y:S02]  /*3d960*/  IMAD.MOV.U32 R10, RZ, RZ, R21 ;  /* 0x000000ffff0a7224 */ /* 0x000fe400078e0015 */
[----:B------:R-:W-:Y:S01]  /*3d970*/  IMAD.MOV.U32 R9, RZ, RZ, R11 ;  /* 0x000000ffff097224 */ /* 0x000fe200078e000b */
[----:B------:R-:W-:Y:S01]  /*3d980*/  MOV R11, R8 ;  /* 0x00000008000b7202 */ /* 0x000fe20000000f00 */
[----:B------:R-:W-:Y:S02]  /*3d990*/  IMAD.MOV.U32 R21, RZ, RZ, R20 ;  /* 0x000000ffff157224 */ /* 0x000fe400078e0014 */
.L_x_18386:
[----:B------:R-:W-:Y:S05]  /*3d9a0*/  BSYNC B1 ;  /* 0x0000000000017941 */ /* 0x000fea0003800000 */
.L_x_18384:
        /* <DEDUP_REMOVED lines=9> */
.L_x_18388:
[----:B------:R-:W-:Y:S02]  /*3da40*/  IMAD.MOV.U32 R20, RZ, RZ, R10 ;  /* 0x000000ffff147224 */ /* 0x000fe400078e000a */
[----:B------:R-:W-:Y:S01]  /*3da50*/  IMAD.MOV.U32 R8, RZ, RZ, R9 ;  /* 0x000000ffff087224 */ /* 0x000fe200078e0009 */
[----:B------:R-:W-:Y:S01]  /*3da60*/  MOV R9, R14 ;  /* 0x0000000e00097202 */ /* 0x000fe20000000f00 */
[----:B------:R-:W-:Y:S02]  /*3da70*/  IMAD.MOV.U32 R10, RZ, RZ, R15 ;  /* 0x000000ffff0a7224 */ /* 0x000fe400078e000f */
.L_x_18389:
[----:B------:R-:W-:Y:S05]  /*3da80*/  BSYNC B1 ;  /* 0x0000000000017941 */ /* 0x000fea0003800000 */
.L_x_18387:
        /* <DEDUP_REMOVED lines=16> */
.L_x_18391:
[----:B------:R-:W-:Y:S01]  /*3db90*/  IMAD.MOV.U32 R23, RZ, RZ, R16 ;  /* 0x000000ffff177224 */ /* 0x000fe200078e0010 */
[----:B------:R-:W-:Y:S01]  /*3dba0*/  MOV R15, R64 ;  /* 0x00000040000f7202 */ /* 0x000fe20000000f00 */
[----:B------:R-:W-:Y:S02]  /*3dbb0*/  IMAD.MOV.U32 R64, RZ, RZ, R13 ;  /* 0x000000ffff407224 */ /* 0x000fe400078e000d */
[----:B------:R-:W-:Y:S02]  /*3dbc0*/  IMAD.MOV.U32 R16, RZ, RZ, R25 ;  /* 0x000000ffff107224 */ /* 0x000fe400078e0019 */
.L_x_18392:
[----:B------:R-:W-:Y:S05]  /*3dbd0*/  BSYNC B1 ;  /* 0x0000000000017941 */ /* 0x000fea0003800000 */
.L_x_18390:
        /* <DEDUP_REMOVED lines=9> */
.L_x_18394:
[----:B------:R-:W-:Y:S01]  /*3dc70*/  IMAD.MOV.U32 R48, RZ, RZ, R23 ;  /* 0x000000ffff307224 */ /* 0x000fe200078e0017 */
[----:B------:R-:W-:Y:S01]  /*3dc80*/  MOV R14, R15 ;  /* 0x0000000f000e7202 */ /* 0x000fe20000000f00 */
[----:B------:R-:W-:Y:S02]  /*3dc90*/  IMAD.MOV.U32 R23, RZ, RZ, R50 ;  /* 0x000000ffff177224 */ /* 0x000fe400078e0032 */
[----:B------:R-:W-:Y:S02]  /*3dca0*/  IMAD.MOV.U32 R15, RZ, RZ, R24 ;  /* 0x000000ffff0f7224 */ /* 0x000fe400078e0018 */
.L_x_18395:
[----:B------:R-:W-:Y:S05]  /*3dcb0*/  BSYNC B1 ;  /* 0x0000000000017941 */ /* 0x000fea0003800000 */
.L_x_18393:
        /* <DEDUP_REMOVED lines=9> */
.L_x_18397:
[----:B------:R-:W-:Y:S01]  /*3dd50*/  IMAD.MOV.U32 R25, RZ, RZ, R48 ;  /* 0x000000ffff197224 */ /* 0x000fe200078e0030 */
[----:B------:R-:W-:Y:S01]  /*3dd60*/  MOV R13, R14 ;  /* 0x0000000e000d7202 */ /* 0x000fe20000000f00 */
[----:B------:R-:W-:Y:S02]  /*3dd70*/  IMAD.MOV.U32 R48, RZ, RZ, R27 ;  /* 0x000000ffff307224 */ /* 0x000fe400078e001b */
[----:B------:R-:W-:Y:S02]  /*3dd80*/  IMAD.MOV.U32 R14, RZ, RZ, R3 ;  /* 0x000000ffff0e7224 */ /* 0x000fe400078e0003 */
.L_x_18398:
[----:B------:R-:W-:Y:S05]  /*3dd90*/  BSYNC B1 ;  /* 0x0000000000017941 */ /* 0x000fea0003800000 */
.L_x_18396:
        /* <DEDUP_REMOVED lines=9> */
.L_x_18400:
[----:B------:R-:W-:Y:S01]  /*3de30*/  IMAD.MOV.U32 R50, RZ, RZ, R25 ;  /* 0x000000ffff327224 */ /* 0x000fe200078e0019 */
[----:B------:R-:W-:Y:S01]  /*3de40*/  MOV R24, R13 ;  /* 0x0000000d00187202 */ /* 0x000fe20000000f00 */
[----:B------:R-:W-:Y:S02]  /*3de50*/  IMAD.MOV.U32 R25, RZ, RZ, R26 ;  /* 0x000000ffff197224 */ /* 0x000fe400078e001a */
[----:B------:R-:W-:Y:S02]  /*3de60*/  IMAD.MOV.U32 R13, RZ, RZ, R12 ;  /* 0x000000ffff0d7224 */ /* 0x000fe400078e000c */
.L_x_18401:
[----:B------:R-:W-:Y:S05]  /*3de70*/  BSYNC B1 ;  /* 0x0000000000017941 */ /* 0x000fea0003800000 */
.L_x_18399:
        /* <DEDUP_REMOVED lines=9> */
.L_x_18403:
[----:B------:R-:W-:Y:S01]  /*3df10*/  IMAD.MOV.U32 R27, RZ, RZ, R50 ;  /* 0x000000ffff1b7224 */ /* 0x000fe200078e0032 */
[----:B------:R-:W-:Y:S01]  /*3df20*/  MOV R3, R24 ;  /* 0x0000001800037202 */ /* 0x000fe20000000f00 */
[----:B------:R-:W-:Y:S02]  /*3df30*/  IMAD.MOV.U32 R50, RZ, RZ, R31 ;  /* 0x000000ffff327224 */ /* 0x000fe400078e001f */
[----:B------:R-:W-:Y:S02]  /*3df40*/  IMAD.MOV.U32 R24, RZ, RZ, R29 ;  /* 0x000000ffff187224 */ /* 0x000fe400078e001d */
.L_x_18404:
[----:B------:R-:W-:Y:S05]  /*3df50*/  BSYNC B1 ;  /* 0x0000000000017941 */ /* 0x000fea0003800000 */
.L_x_18402:
        /* <DEDUP_REMOVED lines=9> */
.L_x_18406:
[----:B------:R-:W-:Y:S01]  /*3dff0*/  IMAD.MOV.U32 R26, RZ, RZ, R27 ;  /* 0x000000ffff1a7224 */ /* 0x000fe200078e001b */
[----:B------:R-:W-:Y:S01]  /*3e000*/  MOV R12, R3 ;  /* 0x00000003000c7202 */ /* 0x000fe20000000f00 */
[----:B------:R-:W-:Y:S02]  /*3e010*/  IMAD.MOV.U32 R27, RZ, RZ, R18 ;  /* 0x000000ffff1b7224 */ /* 0x000fe400078e0012 */
[----:B------:R-:W-:Y:S02]  /*3e020*/  IMAD.MOV.U32 R3, RZ, RZ, R2 ;  /* 0x000000ffff037224 */ /* 0x000fe400078e0002 */
.L_x_18407:
[----:B------:R-:W-:Y:S05]  /*3e030*/  BSYNC B1 ;  /* 0x0000000000017941 */ /* 0x000fea0003800000 */
.L_x_18405:
        /* <DEDUP_REMOVED lines=9> */
.L_x_18409:
[----:B------:R-:W-:Y:S01]  /*3e0d0*/  IMAD.MOV.U32 R31, RZ, RZ, R26 ;  /* 0x000000ffff1f7224 */ /* 0x000fe200078e001a */
[----:B------:R-:W-:Y:S01]  /*3e0e0*/  MOV R29, R12 ;  /* 0x0000000c001d7202 */ /* 0x000fe20000000f00 */
[----:B------:R-:W-:Y:S02]  /*3e0f0*/  IMAD.MOV.U32 R26, RZ, RZ, R19 ;  /* 0x000000ffff1a7224 */ /* 0x000fe400078e0013 */
[----:B------:R-:W-:Y:S02]  /*3e100*/  IMAD.MOV.U32 R12, RZ, RZ, R17 ;  /* 0x000000ffff0c7224 */ /* 0x000fe400078e0011 */
.L_x_18410:
[----:B------:R-:W-:Y:S05]  /*3e110*/  BSYNC B1 ;  /* 0x0000000000017941 */ /* 0x000fea0003800000 */
.L_x_18408:
        /* <DEDUP_REMOVED lines=9> */
.L_x_18412:
[----:B------:R-:W-:Y:S01]  /*3e1b0*/  IMAD.MOV.U32 R18, RZ, RZ, R31 ;  /* 0x000000ffff127224 */ /* 0x000fe200078e001f */
[----:B------:R-:W-:Y:S01]  /*3e1c0*/  MOV R2, R29 ;  /* 0x0000001d00027202 */ /* 0x000fe20000000f00 */
[----:B------:R-:W-:Y:S02]  /*3e1d0*/  IMAD.MOV.U32 R31, RZ, RZ, R28 ;  /* 0x000000ffff1f7224 */ /* 0x000fe400078e001c */
[----:B------:R-:W-:Y:S02]  /*3e1e0*/  IMAD.MOV.U32 R29, RZ, RZ, R0 ;  /* 0x000000ffff1d7224 */ /* 0x000fe400078e0000 */
.L_x_18413:
[----:B------:R-:W-:Y:S05]  /*3e1f0*/  BSYNC B1 ;  /* 0x0000000000017941 */ /* 0x000fea0003800000 */
.L_x_18411:
        /* <DEDUP_REMOVED lines=9> */
.L_x_18415:
[----:B------:R-:W-:Y:S01]  /*3e290*/  IMAD.MOV.U32 R0, RZ, RZ, R18 ;  /* 0x000000ffff007224 */ /* 0x000fe200078e0012 */
[----:B------:R-:W-:Y:S01]  /*3e2a0*/  MOV R17, R2 ;  /* 0x0000000200117202 */ /* 0x000fe20000000f00 */
[----:B------:R-:W-:Y:S02]  /*3e2b0*/  IMAD.MOV.U32 R18, RZ, RZ, R35 ;  /* 0x000000ffff127224 */ /* 0x000fe400078e0023 */
[----:B------:R-:W-:Y:S02]  /*3e2c0*/  IMAD.MOV.U32 R2, RZ, RZ, R33 ;  /* 0x000000ffff027224 */ /* 0x000fe400078e0021 */
.L_x_18416:
[----:B------:R-:W-:Y:S05]  /*3e2d0*/  BSYNC B1 ;  /* 0x0000000000017941 */ /* 0x000fea0003800000 */
.L_x_18414:
        /* <DEDUP_REMOVED lines=9> */
.L_x_18418:
[----:B------:R-:W-:Y:S01]  /*3e370*/  IMAD.MOV.U32 R33, RZ, RZ, R0 ;  /* 0x000000ffff217224 */ /* 0x000fe200078e0000 */
[----:B------:R-:W-:Y:S01]  /*3e380*/  MOV R19, R17 ;  /* 0x0000001100137202 */ /* 0x000fe20000000f00 */
[----:B------:R-:W-:Y:S02]  /*3e390*/  IMAD.MOV.U32 R0, RZ, RZ, R7 ;  /* 0x000000ffff007224 */ /* 0x000fe400078e0007 */
[----:B------:R-:W-:Y:S02]  /*3e3a0*/  IMAD.MOV.U32 R17, RZ, RZ, R30 ;  /* 0x000000ffff117224 */ /* 0x000fe400078e001e */
.L_x_18419:
[----:B------:R-:W-:Y:S05]  /*3e3b0*/  BSYNC B1 ;  /* 0x0000000000017941 */ /* 0x000fea0003800000 */
.L_x_18417:
        /* <DEDUP_REMOVED lines=9> */
.L_x_18421:
[----:B------:R-:W-:Y:S01]  /*3e450*/  IMAD.MOV.U32 R28, RZ, RZ, R33 ;  /* 0x000000ffff1c7224 */ /* 0x000fe200078e0021 */
[----:B------:R-:W-:Y:S01]  /*3e460*/  MOV R7, R19 ;  /* 0x0000001300077202 */ /* 0x000fe20000000f00 */
[----:B------:R-:W-:Y:S02]  /*3e470*/  IMAD.MOV.U32 R33, RZ, RZ, R22 ;  /* 0x000000ffff217224 */ /* 0x000fe400078e0016 */
[----:B------:R-:W-:Y:S02]  /*3e480*/  IMAD.MOV.U32 R19, RZ, RZ, R6 ;  /* 0x000000ffff137224 */ /* 0x000fe400078e0006 */
.L_x_18422:
[----:B------:R-:W-:Y:S05]  /*3e490*/  BSYNC B1 ;  /* 0x0000000000017941 */ /* 0x000fea0003800000 */
.L_x_18420:
        /* <DEDUP_REMOVED lines=9> */
.L_x_18424:
[----:B------:R-:W-:Y:S01]  /*3e530*/  IMAD.MOV.U32 R22, RZ, RZ, R28 ;  /* 0x000000ffff167224 */ /* 0x000fe200078e001c */
[----:B------:R-:W-:Y:S01]  /*3e540*/  MOV R6, R7 ;  /* 0x0000000700067202 */ /* 0x000fe20000000f00 */
[----:B------:R-:W-:Y:S02]  /*3e550*/  IMAD.MOV.U32 R28, RZ, RZ, R5 ;  /* 0x000000ffff1c7224 */ /* 0x000fe400078e0005 */
[----:B------:R-:W-:Y:S02]  /*3e560*/  IMAD.MOV.U32 R7, RZ, RZ, R4 ;  /* 0x000000ffff077224 */ /* 0x000fe400078e0004 */
.L_x_18425:
[----:B------:R-:W-:Y:S05]  /*3e570*/  BSYNC B1 ;  /* 0x0000000000017941 */ /* 0x000fea0003800000 */
.L_x_18423:
        /* <DEDUP_REMOVED lines=9> */
.L_x_18427:
[----:B------:R-:W-:Y:S01]  /*3e610*/  IMAD.MOV.U32 R5, RZ, RZ, R22 ;  /* 0x000000ffff057224 */ /* 0x000fe200078e0016 */
[----:B------:R-:W-:Y:S01]  /*3e620*/  MOV R4, R6 ;  /* 0x0000000600047202 */ /* 0x000fe20000000f00 */
[----:B------:R-:W-:Y:S02]  /*3e630*/  IMAD.MOV.U32 R22, RZ, RZ, R21 ;  /* 0x000000ffff167224 */ /* 0x000fe400078e0015 */
[----:B------:R-:W-:Y:S02]  /*3e640*/  IMAD.MOV.U32 R6, RZ, RZ, R11 ;  /* 0x000000ffff067224 */ /* 0x000fe400078e000b */
.L_x_18428:
[----:B------:R-:W-:Y:S05]  /*3e650*/  BSYNC B1 ;  /* 0x0000000000017941 */ /* 0x000fea0003800000 */
.L_x_18426:
        /* <DEDUP_REMOVED lines=9> */
.L_x_18430:
[----:B------:R-:W-:Y:S01]  /*3e6f0*/  IMAD.MOV.U32 R21, RZ, RZ, R5 ;  /* 0x000000ffff157224 */ /* 0x000fe200078e0005 */
[----:B------:R-:W-:Y:S01]  /*3e700*/  MOV R11, R4 ;  /* 0x00000004000b7202 */ /* 0x000fe20000000f00 */
[----:B------:R-:W-:Y:S02]  /*3e710*/  IMAD.MOV.U32 R5, RZ, RZ, R10 ;  /* 0x000000ffff057224 */ /* 0x000fe400078e000a */
[----:B------:R-:W-:Y:S02]  /*3e720*/  IMAD.MOV.U32 R4, RZ, RZ, R9 ;  /* 0x000000ffff047224 */ /* 0x000fe400078e0009 */
.L_x_18431:
[----:B------:R-:W-:Y:S05]  /*3e730*/  BSYNC B1 ;  /* 0x0000000000017941 */ /* 0x000fea0003800000 */
.L_x_18429:
        /* <DEDUP_REMOVED lines=9> */
.L_x_18433:
[----:B------:R-:W-:Y:S01]  /*3e7d0*/  IMAD.MOV.U32 R10, RZ, RZ, R21 ;  /* 0x000000ffff0a7224 */ /* 0x000fe200078e0015 */
[----:B------:R-:W-:Y:S01]  /*3e7e0*/  MOV R9, R11 ;  /* 0x0000000b00097202 */ /* 0x000fe20000000f00 */
[----:B------:R-:W-:Y:S02]  /*3e7f0*/  IMAD.MOV.U32 R21, RZ, RZ, R20 ;  /* 0x000000ffff157224 */ /* 0x000fe400078e0014 */
[----:B------:R-:W-:Y:S02]  /*3e800*/  IMAD.MOV.U32 R11, RZ, RZ, R8 ;  /* 0x000000ffff0b7224 */ /* 0x000fe400078e0008 */
.L_x_18434:
[----:B------:R-:W-:Y:S05]  /*3e810*/  BSYNC B1 ;  /* 0x0000000000017941 */ /* 0x000fea0003800000 */
.L_x_18432:
        /* <DEDUP_REMOVED lines=16> */
.L_x_18436:
[----:B------:R-:W-:Y:S02]  /*3e920*/  IMAD.MOV.U32 R55, RZ, RZ, R16 ;  /* 0x000000ffff377224 */ /* 0x000fe400078e0010 */
[----:B------:R-:W-:Y:S02]  /*3e930*/  IMAD.MOV.U32 R35, RZ, RZ, R64 ;  /* 0x000000ffff237224 */ /* 0x000fe400078e0040 */
[----:B------:R-:W-:Y:S02]  /*3e940*/  IMAD.MOV.U32 R64, RZ, RZ, R15 ;  /* 0x000000ffff407224 */ /* 0x000fe400078e000f */
[----:B------:R-:W-:Y:S02]  /*3e950*/  IMAD.MOV.U32 R16, RZ, RZ, R23 ;  /* 0x000000ffff107224 */ /* 0x000fe400078e0017 */
.L_x_18437:
[----:B------:R-:W-:Y:S05]  /*3e960*/  BSYNC B1 ;  /* 0x0000000000017941 */ /* 0x000fea0003800000 */
.L_x_18435:
        /* <DEDUP_REMOVED lines=9> */
.L_x_18439:
[----:B------:R-:W-:Y:S02]  /*3ea00*/  IMAD.MOV.U32 R20, RZ, RZ, R55 ;  /* 0x000000ffff147224 */ /* 0x000fe400078e0037 */
[----:B------:R-:W-:Y:S02]  /*3ea10*/  IMAD.MOV.U32 R8, RZ, RZ, R35 ;  /* 0x000000ffff087224 */ /* 0x000fe400078e0023 */
[----:B------:R-:W-:Y:S02]  /*3ea20*/  IMAD.MOV.U32 R55, RZ, RZ, R48 ;  /* 0x000000ffff377224 */ /* 0x000fe400078e0030 */
[----:B------:R-:W-:Y:S02]  /*3ea30*/  IMAD.MOV.U32 R35, RZ, RZ, R14 ;  /* 0x000000ffff237224 */ /* 0x000fe400078e000e */
.L_x_18440:
[----:B------:R-:W-:Y:S05]  /*3ea40*/  BSYNC B1 ;  /* 0x0000000000017941 */ /* 0x000fea0003800000 */
.L_x_18438:
        /* <DEDUP_REMOVED lines=9> */
.L_x_18442:
[----:B------:R-:W-:Y:S02]  /*3eae0*/  IMAD.MOV.U32 R23, RZ, RZ, R20 ;  /* 0x000000ffff177224 */ /* 0x000fe400078e0014 */
[----:B------:R-:W-:Y:S02]  /*3eaf0*/  IMAD.MOV.U32 R15, RZ, RZ, R8 ;  /* 0x000000ffff0f7224 */ /* 0x000fe400078e0008 */
[----:B------:R-:W-:Y:S02]  /*3eb00*/  IMAD.MOV.U32 R20, RZ, RZ, R25 ;  /* 0x000000ffff147224 */ /* 0x000fe400078e0019 */
[----:B------:R-:W-:Y:S02]  /*3eb10*/  IMAD.MOV.U32 R8, RZ, RZ, R13 ;  /* 0x000000ffff087224 */ /* 0x000fe400078e000d */
.L_x_18443:
[----:B------:R-:W-:Y:S05]  /*3eb20*/  BSYNC B1 ;  /* 0x0000000000017941 */ /* 0x000fea0003800000 */
.L_x_18441:
        /* <DEDUP_REMOVED lines=9> */
.L_x_18445:
[----:B------:R-:W-:Y:S02]  /*3ebc0*/  IMAD.MOV.U32 R30, RZ, RZ, R23 ;  /* 0x000000ffff1e7224 */ /* 0x000fe400078e0017 */
[----:B------:R-:W-:Y:S02]  /*3ebd0*/  IMAD.MOV.U32 R14, RZ, RZ, R15 ;  /* 0x000000ffff0e7224 */ /* 0x000fe400078e000f */
[----:B------:R-:W-:Y:S02]  /*3ebe0*/  IMAD.MOV.U32 R23, RZ, RZ, R50 ;  /* 0x000000ffff177224 */ /* 0x000fe400078e0032 */
[----:B------:R-:W-:Y:S02]  /*3ebf0*/  IMAD.MOV.U32 R15, RZ, RZ, R24 ;  /* 0x000000ffff0f7224 */ /* 0x000fe400078e0018 */
.L_x_18446:
[----:B------:R-:W-:Y:S05]  /*3ec00*/  BSYNC B1 ;  /* 0x0000000000017941 */ /* 0x000fea0003800000 */
.L_x_18444:
        /* <DEDUP_REMOVED lines=9> */
.L_x_18448:
[----:B------:R-:W-:Y:S02]  /*3eca0*/  IMAD.MOV.U32 R25, RZ, RZ, R30 ;  /* 0x000000ffff197224 */ /* 0x000fe400078e001e */
[----:B------:R-:W-:Y:S02]  /*3ecb0*/  IMAD.MOV.U32 R13, RZ, RZ, R14 ;  /* 0x000000ffff0d7224 */ /* 0x000fe400078e000e */
[----:B------:R-:W-:Y:S02]  /*3ecc0*/  IMAD.MOV.U32 R30, RZ, RZ, R27 ;  /* 0x000000ffff1e7224 */ /* 0x000fe400078e001b */
[----:B------:R-:W-:Y:S02]  /*3ecd0*/  IMAD.MOV.U32 R14, RZ, RZ, R3 ;  /* 0x000000ffff0e7224 */ /* 0x000fe400078e0003 */
.L_x_18449:
[----:B------:R-:W-:Y:S05]  /*3ece0*/  BSYNC B1 ;  /* 0x0000000000017941 */ /* 0x000fea0003800000 */
.L_x_18447:
        /* <DEDUP_REMOVED lines=9> */
.L_x_18451:
[----:B------:R-:W-:Y:S02]  /*3ed80*/  IMAD.MOV.U32 R46, RZ, RZ, R25 ;  /* 0x000000ffff2e7224 */ /* 0x000fe400078e0019 */
[----:B------:R-:W-:Y:S02]  /*3ed90*/  IMAD.MOV.U32 R24, RZ, RZ, R13 ;  /* 0x000000ffff187224 */ /* 0x000fe400078e000d */
[----:B------:R-:W-:Y:S02]  /*3eda0*/  IMAD.MOV.U32 R25, RZ, RZ, R26 ;  /* 0x000000ffff197224 */ /* 0x000fe400078e001a */
[----:B------:R-:W-:Y:S02]  /*3edb0*/  IMAD.MOV.U32 R13, RZ, RZ, R12 ;  /* 0x000000ffff0d7224 */ /* 0x000fe400078e000c */
.L_x_18452:
[----:B------:R-:W-:Y:S05]  /*3edc0*/  BSYNC B1 ;  /* 0x0000000000017941 */ /* 0x000fea0003800000 */
.L_x_18450:
        /* <DEDUP_REMOVED lines=9> */
.L_x_18454:
[----:B------:R-:W-:Y:S02]  /*3ee60*/  IMAD.MOV.U32 R27, RZ, RZ, R46 ;  /* 0x000000ffff1b7224 */ /* 0x000fe400078e002e */
[----:B------:R-:W-:Y:S02]  /*3ee70*/  IMAD.MOV.U32 R3, RZ, RZ, R24 ;  /* 0x000000ffff037224 */ /* 0x000fe400078e0018 */
[----:B------:R-:W-:Y:S02]  /*3ee80*/  IMAD.MOV.U32 R46, RZ, RZ, R31 ;  /* 0x000000ffff2e7224 */ /* 0x000fe400078e001f */
[----:B------:R-:W-:Y:S02]  /*3ee90*/  IMAD.MOV.U32 R24, RZ, RZ, R29 ;  /* 0x000000ffff187224 */ /* 0x000fe400078e001d */
.L_x_18455:
[----:B------:R-:W-:Y:S05]  /*3eea0*/  BSYNC B1 ;  /* 0x0000000000017941 */ /* 0x000fea0003800000 */
.L_x_18453:
        /* <DEDUP_REMOVED lines=9> */
.L_x_18457:
[----:B------:R-:W-:Y:S02]  /*3ef40*/  IMAD.MOV.U32 R29, RZ, RZ, R27 ;  /* 0x000000ffff1d7224 */ /* 0x000fe400078e001b */
[----:B------:R-:W-:Y:S02]  /*3ef50*/  IMAD.MOV.U32 R12, RZ, RZ, R3 ;  /* 0x000000ffff0c7224 */ /* 0x000fe400078e0003 */
[----:B------:R-:W-:Y:S02]  /*3ef60*/  IMAD.MOV.U32 R27, RZ, RZ, R18 ;  /* 0x000000ffff1b7224 */ /* 0x000fe400078e0012 */
[----:B------:R-:W-:Y:S02]  /*3ef70*/  IMAD.MOV.U32 R3, RZ, RZ, R2 ;  /* 0x000000ffff037224 */ /* 0x000fe400078e0002 */
.L_x_18458:
[----:B------:R-:W-:Y:S05]  /*3ef80*/  BSYNC B1 ;  /* 0x0000000000017941 */ /* 0x000fea0003800000 */
.L_x_18456:
        /* <DEDUP_REMOVED lines=9> */
.L_x_18460:
[----:B------:R-:W-:Y:S02]  /*3f020*/  IMAD.MOV.U32 R18, RZ, RZ, R29 ;  /* 0x000000ffff127224 */ /* 0x000fe400078e001d */
[----:B------:R-:W-:Y:S02]  /*3f030*/  IMAD.MOV.U32 R2, RZ, RZ, R12 ;  /* 0x000000ffff027224 */ /* 0x000fe400078e000c */
[----:B------:R-:W-:Y:S02]  /*3f040*/  IMAD.MOV.U32 R29, RZ, RZ, R0 ;  /* 0x000000ffff1d7224 */ /* 0x000fe400078e0000 */
[----:B------:R-:W-:Y:S02]  /*3f050*/  IMAD.MOV.U32 R12, RZ, RZ, R17 ;  /* 0x000000ffff0c7224 */ /* 0x000fe400078e0011 */
.L_x_18461:
[----:B------:R-:W-:Y:S05]  /*3f060*/  BSYNC B1 ;  /* 0x0000000000017941 */ /* 0x000fea0003800000 */
.L_x_18459:
        /* <DEDUP_REMOVED lines=9> */
.L_x_18463:
[----:B------:R-:W-:Y:S02]  /*3f100*/  IMAD.MOV.U32 R17, RZ, RZ, R18 ;  /* 0x000000ffff117224 */ /* 0x000fe400078e0012 */
[----:B------:R-:W-:Y:S02]  /*3f110*/  IMAD.MOV.U32 R0, RZ, RZ, R2 ;  /* 0x000000ffff007224 */ /* 0x000fe400078e0002 */
[----:B------:R-:W-:Y:S02]  /*3f120*/  IMAD.MOV.U32 R18, RZ, RZ, R33 ;  /* 0x000000ffff127224 */ /* 0x000fe400078e0021 */
[----:B------:R-:W-:Y:S02]  /*3f130*/  IMAD.MOV.U32 R2, RZ, RZ, R19 ;  /* 0x000000ffff027224 */ /* 0x000fe400078e0013 */
.L_x_18464:
[----:B------:R-:W-:Y:S05]  /*3f140*/  BSYNC B1 ;  /* 0x0000000000017941 */ /* 0x000fea0003800000 */
.L_x_18462:
        /* <DEDUP_REMOVED lines=9> */
.L_x_18466:
[----:B------:R-:W-:Y:S02]  /*3f1e0*/  IMAD.MOV.U32 R31, RZ, RZ, R17 ;  /* 0x000000ffff1f7224 */ /* 0x000fe400078e0011 */
[----:B------:R-:W-:Y:S02]  /*3f1f0*/  IMAD.MOV.U32 R19, RZ, RZ, R0 ;  /* 0x000000ffff137224 */ /* 0x000fe400078e0000 */
[----:B------:R-:W-:Y:S02]  /*3f200*/  IMAD.MOV.U32 R17, RZ, RZ, R28 ;  /* 0x000000ffff117224 */ /* 0x000fe400078e001c */
[----:B------:R-:W-:Y:S02]  /*3f210*/  IMAD.MOV.U32 R0, RZ, RZ, R7 ;  /* 0x000000ffff007224 */ /* 0x000fe400078e0007 */
.L_x_18467:
[----:B------:R-:W-:Y:S05]  /*3f220*/  BSYNC B1 ;  /* 0x0000000000017941 */ /* 0x000fea0003800000 */
.L_x_18465:
        /* <DEDUP_REMOVED lines=9> */
.L_x_18469:
[----:B------:R-:W-:Y:S02]  /*3f2c0*/  IMAD.MOV.U32 R26, RZ, RZ, R31 ;  /* 0x000000ffff1a7224 */ /* 0x000fe400078e001f */
[----:B------:R-:W-:Y:S02]  /*3f2d0*/  IMAD.MOV.U32 R7, RZ, RZ, R19 ;  /* 0x000000ffff077224 */ /* 0x000fe400078e0013 */
[----:B------:R-:W-:Y:S02]  /*3f2e0*/  IMAD.MOV.U32 R31, RZ, RZ, R22 ;  /* 0x000000ffff1f7224 */ /* 0x000fe400078e0016 */
[----:B------:R-:W-:Y:S02]  /*3f2f0*/  IMAD.MOV.U32 R19, RZ, RZ, R6 ;  /* 0x000000ffff137224 */ /* 0x000fe400078e0006 */
.L_x_18470:
[----:B------:R-:W-:Y:S05]  /*3f300*/  BSYNC B1 ;  /* 0x0000000000017941 */ /* 0x000fea0003800000 */
.L_x_18468:
        /* <DEDUP_REMOVED lines=9> */
.L_x_18472:
[----:B------:R-:W-:Y:S02]  /*3f3a0*/  IMAD.MOV.U32 R22, RZ, RZ, R26 ;  /* 0x000000ffff167224 */ /* 0x000fe400078e001a */
[----:B------:R-:W-:Y:S02]  /*3f3b0*/  IMAD.MOV.U32 R6, RZ, RZ, R7 ;  /* 0x000000ffff067224 */ /* 0x000fe400078e0007 */
[----:B------:R-:W-:Y:S02]  /*3f3c0*/  IMAD.MOV.U32 R26, RZ, RZ, R5 ;  /* 0x000000ffff1a7224 */ /* 0x000fe400078e0005 */
[----:B------:R-:W-:Y:S02]  /*3f3d0*/  IMAD.MOV.U32 R7, RZ, RZ, R4 ;  /* 0x000000ffff077224 */ /* 0x000fe400078e0004 */
.L_x_18473:
[----:B------:R-:W-:Y:S05]  /*3f3e0*/  BSYNC B1 ;  /* 0x0000000000017941 */ /* 0x000fea0003800000 */
.L_x_18471:
        /* <DEDUP_REMOVED lines=9> */
.L_x_18475:
[----:B------:R-:W-:Y:S02]  /*3f480*/  IMAD.MOV.U32 R5, RZ, RZ, R22 ;  /* 0x000000ffff057224 */ /* 0x000fe400078e0016 */
[----:B------:R-:W-:Y:S02]  /*3f490*/  IMAD.MOV.U32 R4, RZ, RZ, R6 ;  /* 0x000000ffff047224 */ /* 0x000fe400078e0006 */
[----:B------:R-:W-:Y:S02]  /*3f4a0*/  IMAD.MOV.U32 R22, RZ, RZ, R21 ;  /* 0x000000ffff167224 */ /* 0x000fe400078e0015 */
[----:B------:R-:W-:Y:S02]  /*3f4b0*/  IMAD.MOV.U32 R6, RZ, RZ, R11 ;  /* 0x000000ffff067224 */ /* 0x000fe400078e000b */
.L_x_18476:
[----:B------:R-:W-:Y:S05]  /*3f4c0*/  BSYNC B1 ;  /* 0x0000000000017941 */ /* 0x000fea0003800000 */
.L_x_18474:
        /* <DEDUP_REMOVED lines=9> */
.L_x_18478:
[----:B------:R-:W-:Y:S02]  /*3f560*/  IMAD.MOV.U32 R21, RZ, RZ, R5 ;  /* 0x000000ffff157224 */ /* 0x000fe400078e0005 */
[----:B------:R-:W-:Y:S02]  /*3f570*/  IMAD.MOV.U32 R11, RZ, RZ, R4 ;  /* 0x000000ffff0b7224 */ /* 0x000fe400078e0004 */
[----:B------:R-:W-:Y:S02]  /*3f580*/  IMAD.MOV.U32 R5, RZ, RZ, R10 ;  /* 0x000000ffff057224 */ /* 0x000fe400078e000a */
[----:B------:R-:W-:Y:S02]  /*3f590*/  IMAD.MOV.U32 R4, RZ, RZ, R9 ;  /* 0x000000ffff047224 */ /* 0x000fe400078e0009 */
.L_x_18479:
[----:B------:R-:W-:Y:S05]  /*3f5a0*/  BSYNC B1 ;  /* 0x0000000000017941 */ /* 0x000fea0003800000 */
.L_x_18477:
        /* <DEDUP_REMOVED lines=16> */
.L_x_18481:
[----:B------:R-:W-:Y:S01]  /*3f6b0*/  IMAD.MOV.U32 R33, RZ, RZ, R16 ;  /* 0x000000ffff217224 */ /* 0x000fe200078e0010 */
[----:B------:R-:W-:Y:S01]  /*3f6c0*/  MOV R16, R55 ;  /* 0x0000003700107202 */ /* 0x000fe20000000f00 */
[----:B------:R-:W-:Y:S02]  /*3f6d0*/  IMAD.MOV.U32 R9, RZ, RZ, R64 ;  /* 0x000000ffff097224 */ /* 0x000fe400078e0040 */
[----:B------:R-:W-:Y:S02]  /*3f6e0*/  IMAD.MOV.U32 R64, RZ, RZ, R35 ;  /* 0x000000ffff407224 */ /* 0x000fe400078e0023 */
.L_x_18482:
[----:B------:R-:W-:Y:S05]  /*3f6f0*/  BSYNC B1 ;  /* 0x0000000000017941 */ /* 0x000fea0003800000 */
.L_x_18480:
        /* <DEDUP_REMOVED lines=9> */
.L_x_18484:
[----:B------:R-:W-:Y:S02]  /*3f790*/  IMAD.MOV.U32 R28, RZ, RZ, R33 ;  /* 0x000000ffff1c7224 */ /* 0x000fe400078e0021 */
[----:B------:R-:W-:Y:S01]  /*3f7a0*/  IMAD.MOV.U32 R10, RZ, RZ, R9 ;  /* 0x000000ffff0a7224 */ /* 0x000fe200078e0009 */
[----:B------:R-:W-:Y:S01]  /*3f7b0*/  MOV R9, R8 ;  /* 0x0000000800097202 */ /* 0x000fe20000000f00 */
[----:B------:R-:W-:Y:S02]  /*3f7c0*/  IMAD.MOV.U32 R33, RZ, RZ, R20 ;  /* 0x000000ffff217224 */ /* 0x000fe400078e0014 */
.L_x_18485:
[----:B------:R-:W-:Y:S05]  /*3f7d0*/  BSYNC B1 ;  /* 0x0000000000017941 */ /* 0x000fea0003800000 */
.L_x_18483:
        /* <DEDUP_REMOVED lines=9> */
.L_x_18487:
[----:B------:R-:W-:Y:S02]  /*3f870*/  IMAD.MOV.U32 R53, RZ, RZ, R28 ;  /* 0x000000ffff357224 */ /* 0x000fe400078e001c */
[----:B------:R-:W-:Y:S01]  /*3f880*/  IMAD.MOV.U32 R35, RZ, RZ, R10 ;  /* 0x000000ffff237224 */ /* 0x000fe200078e000a */
[----:B------:R-:W-:Y:S01]  /*3f890*/  MOV R10, R15 ;  /* 0x0000000f000a7202 */ /* 0x000fe20000000f00 */
[----:B------:R-:W-:Y:S02]  /*3f8a0*/  IMAD.MOV.U32 R28, RZ, RZ, R23 ;  /* 0x000000ffff1c7224 */ /* 0x000fe400078e0017 */
.L_x_18488:
[----:B------:R-:W-:Y:S05]  /*3f8b0*/  BSYNC B1 ;  /* 0x0000000000017941 */ /* 0x000fea0003800000 */
.L_x_18486:
        /* <DEDUP_REMOVED lines=9> */
.L_x_18490:
[----:B------:R-:W-:Y:S02]  /*3f950*/  IMAD.MOV.U32 R20, RZ, RZ, R53 ;  /* 0x000000ffff147224 */ /* 0x000fe400078e0035 */
[----:B------:R-:W-:Y:S01]  /*3f960*/  IMAD.MOV.U32 R8, RZ, RZ, R35 ;  /* 0x000000ffff087224 */ /* 0x000fe200078e0023 */
[----:B------:R-:W-:Y:S01]  /*3f970*/  MOV R35, R14 ;  /* 0x0000000e00237202 */ /* 0x000fe20000000f00 */
[----:B------:R-:W-:Y:S02]  /*3f980*/  IMAD.MOV.U32 R53, RZ, RZ, R30 ;  /* 0x000000ffff357224 */ /* 0x000fe400078e001e */
.L_x_18491:
[----:B------:R-:W-:Y:S05]  /*3f990*/  BSYNC B1 ;  /* 0x0000000000017941 */ /* 0x000fea0003800000 */
.L_x_18489:
        /* <DEDUP_REMOVED lines=9> */
.L_x_18493:
[----:B------:R-:W-:Y:S02]  /*3fa30*/  IMAD.MOV.U32 R23, RZ, RZ, R20 ;  /* 0x000000ffff177224 */ /* 0x000fe400078e0014 */
[----:B------:R-:W-:Y:S01]  /*3fa40*/  IMAD.MOV.U32 R15, RZ, RZ, R8 ;  /* 0x000000ffff0f7224 */ /* 0x000fe200078e0008 */
[----:B------:R-:W-:Y:S01]  /*3fa50*/  MOV R8, R13 ;  /* 0x0000000d00087202 */ /* 0x000fe20000000f00 */
[----:B------:R-:W-:Y:S02]  /*3fa60*/  IMAD.MOV.U32 R20, RZ, RZ, R25 ;  /* 0x000000ffff147224 */ /* 0x000fe400078e0019 */
.L_x_18494:
[----:B------:R-:W-:Y:S05]  /*3fa70*/  BSYNC B1 ;  /* 0x0000000000017941 */ /* 0x000fea0003800000 */
.L_x_18492:
        /* <DEDUP_REMOVED lines=9> */
.L_x_18496:
[----:B------:R-:W-:Y:S02]  /*3fb10*/  IMAD.MOV.U32 R30, RZ, RZ, R23 ;  /* 0x000000ffff1e7224 */ /* 0x000fe400078e0017 */
[----:B------:R-:W-:Y:S01]  /*3fb20*/  IMAD.MOV.U32 R14, RZ, RZ, R15 ;  /* 0x000000ffff0e7224 */ /* 0x000fe200078e000f */
[----:B------:R-:W-:Y:S01]  /*3fb30*/  MOV R15, R24 ;  /* 0x00000018000f7202 */ /* 0x000fe20000000f00 */
[----:B------:R-:W-:Y:S02]  /*3fb40*/  IMAD.MOV.U32 R23, RZ, RZ, R46 ;  /* 0x000000ffff177224 */ /* 0x000fe400078e002e */
.L_x_18497:
[----:B------:R-:W-:Y:S05]  /*3fb50*/  BSYNC B1 ;  /* 0x0000000000017941 */ /* 0x000fea0003800000 */
.L_x_18495:
        /* <DEDUP_REMOVED lines=9> */
.L_x_18499:
[----:B------:R-:W-:Y:S02]  /*3fbf0*/  IMAD.MOV.U32 R24, RZ, RZ, R30 ;  /* 0x000000ffff187224 */ /* 0x000fe400078e001e */
[----:B------:R-:W-:Y:S01]  /*3fc00*/  IMAD.MOV.U32 R13, RZ, RZ, R14 ;  /* 0x000000ffff0d7224 */ /* 0x000fe200078e000e */
[----:B------:R-:W-:Y:S01]  /*3fc10*/  MOV R14, R3 ;  /* 0x00000003000e7202 */ /* 0x000fe20000000f00 */
[----:B------:R-:W-:Y:S02]  /*3fc20*/  IMAD.MOV.U32 R30, RZ, RZ, R27 ;  /* 0x000000ffff1e7224 */ /* 0x000fe400078e001b */
.L_x_18500:
[----:B------:R-:W-:Y:S05]  /*3fc30*/  BSYNC B1 ;  /* 0x0000000000017941 */ /* 0x000fea0003800000 */
.L_x_18498:
        /* <DEDUP_REMOVED lines=9> */
.L_x_18502:
[----:B------:R-:W-:Y:S02]  /*3fcd0*/  IMAD.MOV.U32 R25, RZ, RZ, R24 ;  /* 0x000000ffff197224 */ /* 0x000fe400078e0018 */
[----:B------:R-:W-:Y:S01]  /*3fce0*/  IMAD.MOV.U32 R3, RZ, RZ, R13 ;  /* 0x000000ffff037224 */ /* 0x000fe200078e000d */
[----:B------:R-:W-:Y:S01]  /*3fcf0*/  MOV R13, R12 ;  /* 0x0000000c000d7202 */ /* 0x000fe20000000f00 */
[----:B------:R-:W-:Y:S02]  /*3fd00*/  IMAD.MOV.U32 R24, RZ, RZ, R29 ;  /* 0x000000ffff187224 */ /* 0x000fe400078e001d */
.L_x_18503:
[----:B------:R-:W-:Y:S05]  /*3fd10*/  BSYNC B1 ;  /* 0x0000000000017941 */ /* 0x000fea0003800000 */
.L_x_18501:
        /* <DEDUP_REMOVED lines=9> */
.L_x_18505:
[----:B------:R-:W-:Y:S02]  /*3fdb0*/  IMAD.MOV.U32 R12, RZ, RZ, R25 ;  /* 0x000000ffff0c7224 */ /* 0x000fe400078e0019 */
[----:B------:R-:W-:Y:S01]  /*3fdc0*/  IMAD.MOV.U32 R27, RZ, RZ, R3 ;  /* 0x000000ffff1b7224 */ /* 0x000fe200078e0003 */
[----:B------:R-:W-:Y:S01]  /*3fdd0*/  MOV R3, R2 ;  /* 0x0000000200037202 */ /* 0x000fe20000000f00 */
[----:B------:R-:W-:Y:S02]  /*3fde0*/  IMAD.MOV.U32 R25, RZ, RZ, R18 ;  /* 0x000000ffff197224 */ /* 0x000fe400078e0012 */
.L_x_18506:
[----:B------:R-:W-:Y:S05]  /*3fdf0*/  BSYNC B1 ;  /* 0x0000000000017941 */ /* 0x000fea0003800000 */
.L_x_18504:
        /* <DEDUP_REMOVED lines=9> */
.L_x_18508:
[----:B------:R-:W-:Y:S02]  /*3fe90*/  IMAD.MOV.U32 R18, RZ, RZ, R12 ;  /* 0x000000ffff127224 */ /* 0x000fe400078e000c */
[----:B------:R-:W-:Y:S01]  /*3fea0*/  IMAD.MOV.U32 R2, RZ, RZ, R27 ;  /* 0x000000ffff027224 */ /* 0x000fe200078e001b */
[----:B------:R-:W-:Y:S01]  /*3feb0*/  MOV R27, R0 ;  /* 0x00000000001b7202 */ /* 0x000fe20000000f00 */
[----:B------:R-:W-:Y:S02]  /*3fec0*/  IMAD.MOV.U32 R12, RZ, RZ, R17 ;  /* 0x000000ffff0c7224 */ /* 0x000fe400078e0011 */
.L_x_18509:
[----:B------:R-:W-:Y:S05]  /*3fed0*/  BSYNC B1 ;  /* 0x0000000000017941 */ /* 0x000fea0003800000 */
.L_x_18507:
        /* <DEDUP_REMOVED lines=9> */
.L_x_18511:
[----:B------:R-:W-:Y:S02]  /*3ff70*/  IMAD.MOV.U32 R17, RZ, RZ, R18 ;  /* 0x000000ffff117224 */ /* 0x000fe400078e0012 */
[----:B------:R-:W-:Y:S01]  /*3ff80*/  IMAD.MOV.U32 R0, RZ, RZ, R2 ;  /* 0x000000ffff007224 */ /* 0x000fe200078e0002 */
[----:B------:R-:W-:Y:S01]  /*3ff90*/  MOV R2, R19 ;  /* 0x0000001300027202 */ /* 0x000fe20000000f00 */
[----:B------:R-:W-:Y:S02]  /*3ffa0*/  IMAD.MOV.U32 R18, RZ, RZ, R31 ;  /* 0x000000ffff127224 */ /* 0x000fe400078e001f */
.L_x_18512:
[----:B------:R-:W-:Y:S05]  /*3ffb0*/  BSYNC B1 ;  /* 0x0000000000017941 */ /* 0x000fea0003800000 */
.L_x_18510:
        /* <DEDUP_REMOVED lines=9> */
.L_x_18514:
[----:B------:R-:W-:Y:S02]  /*40050*/  IMAD.MOV.U32 R29, RZ, RZ, R17 ;  /* 0x000000ffff1d7224 */ /* 0x000fe400078e0011 */
[----:B------:R-:W-:Y:S01]  /*40060*/  IMAD.MOV.U32 R19, RZ, RZ, R0 ;  /* 0x000000ffff137224 */ /* 0x000fe200078e0000 */
[----:B------:R-:W-:Y:S01]  /*40070*/  MOV R0, R7 ;  /* 0x0000000700007202 */ /* 0x000fe20000000f00 */
[----:B------:R-:W-:Y:S02]  /*40080*/  IMAD.MOV.U32 R17, RZ, RZ, R26 ;  /* 0x000000ffff117224 */ /* 0x000fe400078e001a */
.L_x_18515:
[----:B------:R-:W-:Y:S05]  /*40090*/  BSYNC B1 ;  /* 0x0000000000017941 */ /* 0x000fea0003800000 */
.L_x_18513:
        /* <DEDUP_REMOVED lines=9> */
.L_x_18517:
[----:B------:R-:W-:Y:S02]  /*40130*/  IMAD.MOV.U32 R26, RZ, RZ, R29 ;  /* 0x000000ffff1a7224 */ /* 0x000fe400078e001d */
[----:B------:R-:W-:Y:S01]  /*40140*/  IMAD.MOV.U32 R7, RZ, RZ, R19 ;  /* 0x000000ffff077224 */ /* 0x000fe200078e0013 */
[----:B------:R-:W-:Y:S01]  /*40150*/  MOV R19, R6 ;  /* 0x0000000600137202 */ /* 0x000fe20000000f00 */
[----:B------:R-:W-:Y:S02]  /*40160*/  IMAD.MOV.U32 R29, RZ, RZ, R22 ;  /* 0x000000ffff1d7224 */ /* 0x000fe400078e0016 */
.L_x_18518:
[----:B------:R-:W-:Y:S05]  /*40170*/  BSYNC B1 ;  /* 0x0000000000017941 */ /* 0x000fea0003800000 */
.L_x_18516:
        /* <DEDUP_REMOVED lines=9> */
.L_x_18520:
[----:B------:R-:W-:Y:S02]  /*40210*/  IMAD.MOV.U32 R22, RZ, RZ, R26 ;  /* 0x000000ffff167224 */ /* 0x000fe400078e001a */
[----:B------:R-:W-:Y:S01]  /*40220*/  IMAD.MOV.U32 R6, RZ, RZ, R7 ;  /* 0x000000ffff067224 */ /* 0x000fe200078e0007 */
[----:B------:R-:W-:Y:S01]  /*40230*/  MOV R7, R4 ;  /* 0x0000000400077202 */ /* 0x000fe20000000f00 */
[----:B------:R-:W-:Y:S02]  /*40240*/  IMAD.MOV.U32 R26, RZ, RZ, R5 ;  /* 0x000000ffff1a7224 */ /* 0x000fe400078e0005 */
.L_x_18521:
[----:B------:R-:W-:Y:S05]  /*40250*/  BSYNC B1 ;  /* 0x0000000000017941 */ /* 0x000fea0003800000 */
.L_x_18519:
        /* <DEDUP_REMOVED lines=9> */
.L_x_18523:
[----:B------:R-:W-:Y:S02]  /*402f0*/  IMAD.MOV.U32 R5, RZ, RZ, R22 ;  /* 0x000000ffff057224 */ /* 0x000fe400078e0016 */
[----:B------:R-:W-:Y:S01]  /*40300*/  IMAD.MOV.U32 R4, RZ, RZ, R6 ;  /* 0x000000ffff047224 */ /* 0x000fe200078e0006 */
[----:B------:R-:W-:Y:S01]  /*40310*/  MOV R6, R11 ;  /* 0x0000000b00067202 */ /* 0x000fe20000000f00 */
[----:B------:R-:W-:Y:S02]  /*40320*/  IMAD.MOV.U32 R22, RZ, RZ, R21 ;  /* 0x000000ffff167224 */ /* 0x000fe400078e0015 */
.L_x_18524:
[----:B------:R-:W-:Y:S05]  /*40330*/  BSYNC B1 ;  /* 0x0000000000017941 */ /* 0x000fea0003800000 */
.L_x_18522:
        /* <DEDUP_REMOVED lines=16> */
.L_x_18526:
[----:B------:R-:W-:Y:S01]  /*40440*/  IMAD.MOV.U32 R21, RZ, RZ, R16 ;  /* 0x000000ffff157224 */ /* 0x000fe200078e0010 */
[----:B------:R-:W-:Y:S01]  /*40450*/  MOV R11, R64 ;  /* 0x00000040000b7202 */ /* 0x000fe20000000f00 */
[----:B------:R-:W-:Y:S02]  /*40460*/  IMAD.MOV.U32 R64, RZ, RZ, R9 ;  /* 0x000000ffff407224 */ /* 0x000fe400078e0009 */
[----:B------:R-:W-:Y:S02]  /*40470*/  IMAD.MOV.U32 R16, RZ, RZ, R33 ;  /* 0x000000ffff107224 */ /* 0x000fe400078e0021 */
.L_x_18527:
[----:B------:R-:W-:Y:S05]  /*40480*/  BSYNC B1 ;  /* 0x0000000000017941 */ /* 0x000fea0003800000 */
.L_x_18525:
        /* <DEDUP_REMOVED lines=9> */
.L_x_18529:
[----:B------:R-:W-:Y:S01]  /*40520*/  IMAD.MOV.U32 R44, RZ, RZ, R21 ;  /* 0x000000ffff2c7224 */ /* 0x000fe200078e0015 */
[----:B------:R-:W-:Y:S01]  /*40530*/  MOV R42, R11 ;  /* 0x0000000b002a7202 */ /* 0x000fe20000000f00 */
[----:B------:R-:W-:Y:S02]  /*40540*/  IMAD.MOV.U32 R21, RZ, RZ, R28 ;  /* 0x000000ffff157224 */ /* 0x000fe400078e001c */
[----:B------:R-:W-:Y:S02]  /*40550*/  IMAD.MOV.U32 R11, RZ, RZ, R10 ;  /* 0x000000ffff0b7224 */ /* 0x000fe400078e000a */
.L_x_18530:
[----:B------:R-:W-:Y:S05]  /*40560*/  BSYNC B1 ;  /* 0x0000000000017941 */ /* 0x000fea0003800000 */
.L_x_18528:
        /* <DEDUP_REMOVED lines=9> */
.L_x_18532:
[----:B------:R-:W-:Y:S01]  /*40600*/  IMAD.MOV.U32 R31, RZ, RZ, R44 ;  /* 0x000000ffff1f7224 */ /* 0x000fe200078e002c */
[----:B------:R-:W-:Y:S01]  /*40610*/  MOV R9, R42 ;  /* 0x0000002a00097202 */ /* 0x000fe20000000f00 */
[----:B------:R-:W-:Y:S02]  /*40620*/  IMAD.MOV.U32 R44, RZ, RZ, R53 ;  /* 0x000000ffff2c7224 */ /* 0x000fe400078e0035 */
[----:B------:R-:W-:Y:S02]  /*40630*/  IMAD.MOV.U32 R42, RZ, RZ, R35 ;  /* 0x000000ffff2a7224 */ /* 0x000fe400078e0023 */
.L_x_18533:
[----:B------:R-:W-:Y:S05]  /*40640*/  BSYNC B1 ;  /* 0x0000000000017941 */ /* 0x000fea0003800000 */
.L_x_18531:
        /* <DEDUP_REMOVED lines=9> */
.L_x_18535:
[----:B------:R-:W-:Y:S01]  /*406e0*/  IMAD.MOV.U32 R28, RZ, RZ, R31 ;  /* 0x000000ffff1c7224 */ /* 0x000fe200078e001f */
[----:B------:R-:W-:Y:S01]  /*406f0*/  MOV R10, R9 ;  /* 0x00000009000a7202 */ /* 0x000fe20000000f00 */
[----:B------:R-:W-:Y:S02]  /*40700*/  IMAD.MOV.U32 R31, RZ, RZ, R20 ;  /* 0x000000ffff1f7224 */ /* 0x000fe400078e0014 */
[----:B------:R-:W-:Y:S02]  /*40710*/  IMAD.MOV.U32 R9, RZ, RZ, R8 ;  /* 0x000000ffff097224 */ /* 0x000fe400078e0008 */
.L_x_18536:
[----:B------:R-:W-:Y:S05]  /*40720*/  BSYNC B1 ;  /* 0x0000000000017941 */ /* 0x000fea0003800000 */
.L_x_18534:
        /* <DEDUP_REMOVED lines=9> */
.L_x_18538:
[----:B------:R-:W-:Y:S01]  /*407c0*/  IMAD.MOV.U32 R35, RZ, RZ, R28 ;  /* 0x000000ffff237224 */ /* 0x000fe200078e001c */
[----:B------:R-:W-:Y:S01]  /*407d0*/  MOV R33, R10 ;  /* 0x0000000a00217202 */ /* 0x000fe20000000f00 */
[----:B------:R-:W-:Y:S02]  /*407e0*/  IMAD.MOV.U32 R28, RZ, RZ, R23 ;  /* 0x000000ffff1c7224 */ /* 0x000fe400078e0017 */
[----:B------:R-:W-:Y:S02]  /*407f0*/  IMAD.MOV.U32 R10, RZ, RZ, R15 ;  /* 0x000000ffff0a7224 */ /* 0x000fe400078e000f */
.L_x_18539:
[----:B------:R-:W-:Y:S05]  /*40800*/  BSYNC B1 ;  /* 0x0000000000017941 */ /* 0x000fea0003800000 */
.L_x_18537:
        /* <DEDUP_REMOVED lines=9> */
.L_x_18541:
[----:B------:R-:W-:Y:S01]  /*408a0*/  IMAD.MOV.U32 R15, RZ, RZ, R35 ;  /* 0x000000ffff0f7224 */ /* 0x000fe200078e0023 */
[----:B------:R-:W-:Y:S01]  /*408b0*/  MOV R8, R33 ;  /* 0x0000002100087202 */ /* 0x000fe20000000f00 */
[----:B------:R-:W-:Y:S02]  /*408c0*/  IMAD.MOV.U32 R35, RZ, RZ, R30 ;  /* 0x000000ffff237224 */ /* 0x000fe400078e001e */
[----:B------:R-:W-:Y:S02]  /*408d0*/  IMAD.MOV.U32 R33, RZ, RZ, R14 ;  /* 0x000000ffff217224 */ /* 0x000fe400078e000e */
.L_x_18542:
[----:B------:R-:W-:Y:S05]  /*408e0*/  BSYNC B1 ;  /* 0x0000000000017941 */ /* 0x000fea0003800000 */
.L_x_18540:
        /* <DEDUP_REMOVED lines=9> */
.L_x_18544:
[----:B------:R-:W-:Y:S01]  /*40980*/  IMAD.MOV.U32 R20, RZ, RZ, R15 ;  /* 0x000000ffff147224 */ /* 0x000fe200078e000f */
[----:B------:R-:W-:Y:S01]  /*40990*/  MOV R14, R8 ;  /* 0x00000008000e7202 */ /* 0x000fe20000000f00 */
[----:B------:R-:W-:Y:S02]  /*409a0*/  IMAD.MOV.U32 R15, RZ, RZ, R24 ;  /* 0x000000ffff0f7224 */ /* 0x000fe400078e0018 */
[----:B------:R-:W-:Y:S02]  /*409b0*/  IMAD.MOV.U32 R8, RZ, RZ, R13 ;  /* 0x000000ffff087224 */ /* 0x000fe400078e000d */
.L_x_18545:
[----:B------:R-:W-:Y:S05]  /*409c0*/  BSYNC B1 ;  /* 0x0000000000017941 */ /* 0x000fea0003800000 */
.L_x_18543:
        /* <DEDUP_REMOVED lines=9> */
.L_x_18547:
[----:B------:R-:W-:Y:S01]  /*40a60*/  IMAD.MOV.U32 R13, RZ, RZ, R20 ;  /* 0x000000ffff0d7224 */ /* 0x000fe200078e0014 */
[----:B------:R-:W-:Y:S01]  /*40a70*/  MOV R24, R14 ;  /* 0x0000000e00187202 */ /* 0x000fe20000000f00 */
[----:B------:R-:W-:Y:S02]  /*40a80*/  IMAD.MOV.U32 R20, RZ, RZ, R25 ;  /* 0x000000ffff147224 */ /* 0x000fe400078e0019 */
[----:B------:R-:W-:Y:S02]  /*40a90*/  IMAD.MOV.U32 R14, RZ, RZ, R3 ;  /* 0x000000ffff0e7224 */ /* 0x000fe400078e0003 */
.L_x_18548:
[----:B------:R-:W-:Y:S05]  /*40aa0*/  BSYNC B1 ;  /* 0x0000000000017941 */ /* 0x000fea0003800000 */
.L_x_18546:
        /* <DEDUP_REMOVED lines=9> */
.L_x_18550:
[----:B------:R-:W-:Y:S01]  /*40b40*/  IMAD.MOV.U32 R23, RZ, RZ, R13 ;  /* 0x000000ffff177224 */ /* 0x000fe200078e000d */
[----:B------:R-:W-:Y:S01]  /*40b50*/  MOV R3, R24 ;  /* 0x0000001800037202 */ /* 0x000fe20000000f00 */
[----:B------:R-:W-:Y:S02]  /*40b60*/  IMAD.MOV.U32 R13, RZ, RZ, R12 ;  /* 0x000000ffff0d7224 */ /* 0x000fe400078e000c */
[----:B------:R-:W-:Y:S02]  /*40b70*/  IMAD.MOV.U32 R24, RZ, RZ, R27 ;  /* 0x000000ffff187224 */ /* 0x000fe400078e001b */
.L_x_18551:
[----:B------:R-:W-:Y:S05]  /*40b80*/  BSYNC B1 ;  /* 0x0000000000017941 */ /* 0x000fea0003800000 */
.L_x_18549:
        /* <DEDUP_REMOVED lines=9> */
.L_x_18553:
[----:B------:R-:W-:Y:S01]  /*40c20*/  IMAD.MOV.U32 R12, RZ, RZ, R23 ;  /* 0x000000ffff0c7224 */ /* 0x000fe200078e0017 */
[----:B------:R-:W-:Y:S01]  /*40c30*/  MOV R25, R3 ;  /* 0x0000000300197202 */ /* 0x000fe20000000f00 */
[----:B------:R-:W-:Y:S02]  /*40c40*/  IMAD.MOV.U32 R23, RZ, RZ, R18 ;  /* 0x000000ffff177224 */ /* 0x000fe400078e0012 */
[----:B------:R-:W-:Y:S02]  /*40c50*/  IMAD.MOV.U32 R3, RZ, RZ, R2 ;  /* 0x000000ffff037224 */ /* 0x000fe400078e0002 */
.L_x_18554:
[----:B------:R-:W-:Y:S05]  /*40c60*/  BSYNC B1 ;  /* 0x0000000000017941 */ /* 0x000fea0003800000 */
.L_x_18552:
        /* <DEDUP_REMOVED lines=9> */
.L_x_18556:
[----:B------:R-:W-:Y:S01]  /*40d00*/  IMAD.MOV.U32 R18, RZ, RZ, R12 ;  /* 0x000000ffff127224 */ /* 0x000fe200078e000c */
[----:B------:R-:W-:Y:S01]  /*40d10*/  MOV R2, R25 ;  /* 0x0000001900027202 */ /* 0x000fe20000000f00 */
[----:B------:R-:W-:Y:S02]  /*40d20*/  IMAD.MOV.U32 R12, RZ, RZ, R17 ;  /* 0x000000ffff0c7224 */ /* 0x000fe400078e0011 */
[----:B------:R-:W-:Y:S02]  /*40d30*/  IMAD.MOV.U32 R25, RZ, RZ, R0 ;  /* 0x000000ffff197224 */ /* 0x000fe400078e0000 */
.L_x_18557:
[----:B------:R-:W-:Y:S05]  /*40d40*/  BSYNC B1 ;  /* 0x0000000000017941 */ /* 0x000fea0003800000 */
.L_x_18555:
        /* <DEDUP_REMOVED lines=9> */
.L_x_18559:
[----:B------:R-:W-:Y:S01]  /*40de0*/  IMAD.MOV.U32 R17, RZ, RZ, R18 ;  /* 0x000000ffff117224 */ /* 0x000fe200078e0012 */
[----:B------:R-:W-:Y:S01]  /*40df0*/  MOV R0, R2 ;  /* 0x0000000200007202 */ /* 0x000fe20000000f00 */
[----:B------:R-:W-:Y:S02]  /*40e00*/  IMAD.MOV.U32 R18, RZ, RZ, R29 ;  /* 0x000000ffff127224 */ /* 0x000fe400078e001d */
[----:B------:R-:W-:Y:S02]  /*40e10*/  IMAD.MOV.U32 R2, RZ, RZ, R19 ;  /* 0x000000ffff027224 */ /* 0x000fe400078e0013 */
.L_x_18560:
[----:B------:R-:W-:Y:S05]  /*40e20*/  BSYNC B1 ;  /* 0x0000000000017941 */ /* 0x000fea0003800000 */
.L_x_18558:
        /* <DEDUP_REMOVED lines=9> */
.L_x_18562:
[----:B------:R-:W-:Y:S01]  /*40ec0*/  IMAD.MOV.U32 R27, RZ, RZ, R17 ;  /* 0x000000ffff1b7224 */ /* 0x000fe200078e0011 */
[----:B------:R-:W-:Y:S01]  /*40ed0*/  MOV R19, R0 ;  /* 0x0000000000137202 */ /* 0x000fe20000000f00 */
[----:B------:R-:W-:Y:S02]  /*40ee0*/  IMAD.MOV.U32 R17, RZ, RZ, R26 ;  /* 0x000000ffff117224 */ /* 0x000fe400078e001a */
[----:B------:R-:W-:Y:S02]  /*40ef0*/  IMAD.MOV.U32 R0, RZ, RZ, R7 ;  /* 0x000000ffff007224 */ /* 0x000fe400078e0007 */
.L_x_18563:
[----:B------:R-:W-:Y:S05]  /*40f00*/  BSYNC B1 ;  /* 0x0000000000017941 */ /* 0x000fea0003800000 */
.L_x_18561:
        /* <DEDUP_REMOVED lines=9> */
.L_x_18565:
[----:B------:R-:W-:Y:S01]  /*40fa0*/  IMAD.MOV.U32 R26, RZ, RZ, R27 ;  /* 0x000000ffff1a7224 */ /* 0x000fe200078e001b */
[----:B------:R-:W-:Y:S01]  /*40fb0*/  MOV R7, R19 ;  /* 0x0000001300077202 */ /* 0x000fe20000000f00 */
[----:B------:R-:W-:Y:S02]  /*40fc0*/  IMAD.MOV.U32 R27, RZ, RZ, R22 ;  /* 0x000000ffff1b7224 */ /* 0x000fe400078e0016 */
[----:B------:R-:W-:Y:S02]  /*40fd0*/  IMAD.MOV.U32 R19, RZ, RZ, R6 ;  /* 0x000000ffff137224 */ /* 0x000fe400078e0006 */
.L_x_18566:
[----:B------:R-:W-:Y:S05]  /*40fe0*/  BSYNC B1 ;  /* 0x0000000000017941 */ /* 0x000fea0003800000 */
.L_x_18564:
        /* <DEDUP_REMOVED lines=9> */
.L_x_18568:
[----:B------:R-:W-:Y:S01]  /*41080*/  IMAD.MOV.U32 R22, RZ, RZ, R26 ;  /* 0x000000ffff167224 */ /* 0x000fe200078e001a */
[----:B------:R-:W-:Y:S01]  /*41090*/  MOV R6, R7 ;  /* 0x0000000700067202 */ /* 0x000fe20000000f00 */
[----:B------:R-:W-:Y:S02]  /*410a0*/  IMAD.MOV.U32 R26, RZ, RZ, R5 ;  /* 0x000000ffff1a7224 */ /* 0x000fe400078e0005 */
[----:B------:R-:W-:Y:S02]  /*410b0*/  IMAD.MOV.U32 R7, RZ, RZ, R4 ;  /* 0x000000ffff077224 */ /* 0x000fe400078e0004 */
.L_x_18569:
[----:B------:R-:W-:Y:S05]  /*410c0*/  BSYNC B1 ;  /* 0x0000000000017941 */ /* 0x000fea0003800000 */
.L_x_18567:
        /* <DEDUP_REMOVED lines=16> */
.L_x_18571:
[----:B------:R-:W-:Y:S02]  /*411d0*/  IMAD.MOV.U32 R29, RZ, RZ, R16 ;  /* 0x000000ffff1d7224 */ /* 0x000fe400078e0010 */
[----:B------:R-:W-:Y:S02]  /*411e0*/  IMAD.MOV.U32 R5, RZ, RZ, R64 ;  /* 0x000000ffff057224 */ /* 0x000fe400078e0040 */
[----:B------:R-:W-:Y:S02]  /*411f0*/  IMAD.MOV.U32 R64, RZ, RZ, R11 ;  /* 0x000000ffff407224 */ /* 0x000fe400078e000b */
[----:B------:R-:W-:Y:S02]  /*41200*/  IMAD.MOV.U32 R16, RZ, RZ, R21 ;  /* 0x000000ffff107224 */ /* 0x000fe400078e0015 */
.L_x_18572:
[----:B------:R-:W-:Y:S05]  /*41210*/  BSYNC B1 ;  /* 0x0000000000017941 */ /* 0x000fea0003800000 */
.L_x_18570:
        /* <DEDUP_REMOVED lines=9> */
.L_x_18574:
[----:B------:R-:W-:Y:S02]  /*412b0*/  IMAD.MOV.U32 R30, RZ, RZ, R29 ;  /* 0x000000ffff1e7224 */ /* 0x000fe400078e001d */
[----:B------:R-:W-:Y:S02]  /*412c0*/  IMAD.MOV.U32 R4, RZ, RZ, R5 ;  /* 0x000000ffff047224 */ /* 0x000fe400078e0005 */
[----:B------:R-:W-:Y:S02]  /*412d0*/  IMAD.MOV.U32 R29, RZ, RZ, R44 ;  /* 0x000000ffff1d7224 */ /* 0x000fe400078e002c */
[----:B------:R-:W-:Y:S02]  /*412e0*/  IMAD.MOV.U32 R5, RZ, RZ, R42 ;  /* 0x000000ffff057224 */ /* 0x000fe400078e002a */
.L_x_18575:
[----:B------:R-:W-:Y:S05]  /*412f0*/  BSYNC B1 ;  /* 0x0000000000017941 */ /* 0x000fea0003800000 */
.L_x_18573:
        /* <DEDUP_REMOVED lines=9> */
.L_x_18577:
[----:B------:R-:W-:Y:S02]  /*41390*/  IMAD.MOV.U32 R21, RZ, RZ, R30 ;  /* 0x000000ffff157224 */ /* 0x000fe400078e001e */
[----:B------:R-:W-:Y:S02]  /*413a0*/  IMAD.MOV.U32 R11, RZ, RZ, R4 ;  /* 0x000000ffff0b7224 */ /* 0x000fe400078e0004 */
[----:B------:R-:W-:Y:S02]  /*413b0*/  IMAD.MOV.U32 R30, RZ, RZ, R31 ;  /* 0x000000ffff1e7224 */ /* 0x000fe400078e001f */
[----:B------:R-:W-:Y:S02]  /*413c0*/  IMAD.MOV.U32 R4, RZ, RZ, R9 ;  /* 0x000000ffff047224 */ /* 0x000fe400078e0009 */
.L_x_18578:
[----:B------:R-:W-:Y:S05]  /*413d0*/  BSYNC B1 ;  /* 0x0000000000017941 */ /* 0x000fea0003800000 */
.L_x_18576:
        /* <DEDUP_REMOVED lines=9> */
.L_x_18580:
[----:B------:R-:W-:Y:S02]  /*41470*/  IMAD.MOV.U32 R42, RZ, RZ, R21 ;  /* 0x000000ffff2a7224 */ /* 0x000fe400078e0015 */
[----:B------:R-:W-:Y:S02]  /*41480*/  IMAD.MOV.U32 R40, RZ, RZ, R11 ;  /* 0x000000ffff287224 */ /* 0x000fe400078e000b */
[----:B------:R-:W-:Y:S02]  /*41490*/  IMAD.MOV.U32 R21, RZ, RZ, R28 ;  /* 0x000000ffff157224 */ /* 0x000fe400078e001c */
[----:B------:R-:W-:Y:S02]  /*414a0*/  IMAD.MOV.U32 R11, RZ, RZ, R10 ;  /* 0x000000ffff0b7224 */ /* 0x000fe400078e000a */
.L_x_18581:
[----:B------:R-:W-:Y:S05]  /*414b0*/  BSYNC B1 ;  /* 0x0000000000017941 */ /* 0x000fea0003800000 */
.L_x_18579:
        /* <DEDUP_REMOVED lines=9> */
.L_x_18583:
[----:B------:R-:W-:Y:S02]  /*41550*/  IMAD.MOV.U32 R10, RZ, RZ, R42 ;  /* 0x000000ffff0a7224 */ /* 0x000fe400078e002a */
[----:B------:R-:W-:Y:S02]  /*41560*/  IMAD.MOV.U32 R9, RZ, RZ, R40 ;  /* 0x000000ffff097224 */ /* 0x000fe400078e0028 */
[----:B------:R-:W-:Y:S02]  /*41570*/  IMAD.MOV.U32 R42, RZ, RZ, R35 ;  /* 0x000000ffff2a7224 */ /* 0x000fe400078e0023 */
[----:B------:R-:W-:Y:S02]  /*41580*/  IMAD.MOV.U32 R40, RZ, RZ, R33 ;  /* 0x000000ffff287224 */ /* 0x000fe400078e0021 */
.L_x_18584:
[----:B------:R-:W-:Y:S05]  /*41590*/  BSYNC B1 ;  /* 0x0000000000017941 */ /* 0x000fea0003800000 */
.L_x_18582:
        /* <DEDUP_REMOVED lines=9> */
.L_x_18586:
[----:B------:R-:W-:Y:S02]  /*41630*/  IMAD.MOV.U32 R33, RZ, RZ, R10 ;  /* 0x000000ffff217224 */ /* 0x000fe400078e000a */
[----:B------:R-:W-:Y:S02]  /*41640*/  IMAD.MOV.U32 R31, RZ, RZ, R9 ;  /* 0x000000ffff1f7224 */ /* 0x000fe400078e0009 */
[----:B------:R-:W-:Y:S02]  /*41650*/  IMAD.MOV.U32 R10, RZ, RZ, R15 ;  /* 0x000000ffff0a7224 */ /* 0x000fe400078e000f */
[----:B------:R-:W-:Y:S02]  /*41660*/  IMAD.MOV.U32 R9, RZ, RZ, R8 ;  /* 0x000000ffff097224 */ /* 0x000fe400078e0008 */
.L_x_18587:
[----:B------:R-:W-:Y:S05]  /*41670*/  BSYNC B1 ;  /* 0x0000000000017941 */ /* 0x000fea0003800000 */
.L_x_18585:
        /* <DEDUP_REMOVED lines=9> */
.L_x_18589:
[----:B------:R-:W-:Y:S02]  /*41710*/  IMAD.MOV.U32 R8, RZ, RZ, R33 ;  /* 0x000000ffff087224 */ /* 0x000fe400078e0021 */
[----:B------:R-:W-:Y:S02]  /*41720*/  IMAD.MOV.U32 R15, RZ, RZ, R31 ;  /* 0x000000ffff0f7224 */ /* 0x000fe400078e001f */
[----:B------:R-:W-:Y:S02]  /*41730*/  IMAD.MOV.U32 R33, RZ, RZ, R20 ;  /* 0x000000ffff217224 */ /* 0x000fe400078e0014 */
[----:B------:R-:W-:Y:S02]  /*41740*/  IMAD.MOV.U32 R31, RZ, RZ, R14 ;  /* 0x000000ffff1f7224 */ /* 0x000fe400078e000e */
.L_x_18590:
[----:B------:R-:W-:Y:S05]  /*41750*/  BSYNC B1 ;  /* 0x0000000000017941 */ /* 0x000fea0003800000 */
.L_x_18588:
        /* <DEDUP_REMOVED lines=9> */
.L_x_18592:
[----:B------:R-:W-:Y:S02]  /*417f0*/  IMAD.MOV.U32 R20, RZ, RZ, R8 ;  /* 0x000000ffff147224 */ /* 0x000fe400078e0008 */
[----:B------:R-:W-:Y:S02]  /*41800*/  IMAD.MOV.U32 R14, RZ, RZ, R15 ;  /* 0x000000ffff0e7224 */ /* 0x000fe400078e000f */
[----:B------:R-:W-:Y:S02]  /*41810*/  IMAD.MOV.U32 R8, RZ, RZ, R13 ;  /* 0x000000ffff087224 */ /* 0x000fe400078e000d */
[----:B------:R-:W-:Y:S02]  /*41820*/  IMAD.MOV.U32 R15, RZ, RZ, R24 ;  /* 0x000000ffff0f7224 */ /* 0x000fe400078e0018 */
.L_x_18593:
[----:B------:R-:W-:Y:S05]  /*41830*/  BSYNC B1 ;  /* 0x0000000000017941 */ /* 0x000fea0003800000 */
.L_x_18591:
        /* <DEDUP_REMOVED lines=9> */
.L_x_18595:
[----:B------:R-:W-:Y:S02]  /*418d0*/  IMAD.MOV.U32 R13, RZ, RZ, R20 ;  /* 0x000000ffff0d7224 */ /* 0x000fe400078e0014 */
[----:B------:R-:W-:Y:S02]  /*418e0*/  IMAD.MOV.U32 R24, RZ, RZ, R14 ;  /* 0x000000ffff187224 */ /* 0x000fe400078e000e */
[----:B------:R-:W-:Y:S02]  /*418f0*/  IMAD.MOV.U32 R20, RZ, RZ, R23 ;  /* 0x000000ffff147224 */ /* 0x000fe400078e0017 */
[----:B------:R-:W-:Y:S02]  /*41900*/  IMAD.MOV.U32 R14, RZ, RZ, R3 ;  /* 0x000000ffff0e7224 */ /* 0x000fe400078e0003 */
.L_x_18596:
[----:B------:R-:W-:Y:S05]  /*41910*/  BSYNC B1 ;  /* 0x0000000000017941 */ /* 0x000fea0003800000 */
.L_x_18594:
        /* <DEDUP_REMOVED lines=9> */
.L_x_18598:
[----:B------:R-:W-:Y:S02]  /*419b0*/  IMAD.MOV.U32 R23, RZ, RZ, R13 ;  /* 0x000000ffff177224 */ /* 0x000fe400078e000d */
[----:B------:R-:W-:Y:S02]  /*419c0*/  IMAD.MOV.U32 R3, RZ, RZ, R24 ;  /* 0x000000ffff037224 */ /* 0x000fe400078e0018 */
[----:B------:R-:W-:Y:S02]  /*419d0*/  IMAD.MOV.U32 R13, RZ, RZ, R12 ;  /* 0x000000ffff0d7224 */ /* 0x000fe400078e000c */
[----:B------:R-:W-:Y:S02]  /*419e0*/  IMAD.MOV.U32 R24, RZ, RZ, R25 ;  /* 0x000000ffff187224 */ /* 0x000fe400078e0019 */
.L_x_18599:
[----:B------:R-:W-:Y:S05]  /*419f0*/  BSYNC B1 ;  /* 0x0000000000017941 */ /* 0x000fea0003800000 */
.L_x_18597:
        /* <DEDUP_REMOVED lines=9> */
.L_x_18601:
[----:B------:R-:W-:Y:S02]  /*41a90*/  IMAD.MOV.U32 R12, RZ, RZ, R23 ;  /* 0x000000ffff0c7224 */ /* 0x000fe400078e0017 */
[----:B------:R-:W-:Y:S02]  /*41aa0*/  IMAD.MOV.U32 R25, RZ, RZ, R3 ;  /* 0x000000ffff197224 */ /* 0x000fe400078e0003 */
[----:B------:R-:W-:Y:S02]  /*41ab0*/  IMAD.MOV.U32 R23, RZ, RZ, R18 ;  /* 0x000000ffff177224 */ /* 0x000fe400078e0012 */
[----:B------:R-:W-:Y:S02]  /*41ac0*/  IMAD.MOV.U32 R3, RZ, RZ, R2 ;  /* 0x000000ffff037224 */ /* 0x000fe400078e0002 */
.L_x_18602:
[----:B------:R-:W-:Y:S05]  /*41ad0*/  BSYNC B1 ;  /* 0x0000000000017941 */ /* 0x000fea0003800000 */
.L_x_18600:
        /* <DEDUP_REMOVED lines=9> */
.L_x_18604:
[----:B------:R-:W-:Y:S02]  /*41b70*/  IMAD.MOV.U32 R18, RZ, RZ, R12 ;  /* 0x000000ffff127224 */ /* 0x000fe400078e000c */
[----:B------:R-:W-:Y:S02]  /*41b80*/  IMAD.MOV.U32 R2, RZ, RZ, R25 ;  /* 0x000000ffff027224 */ /* 0x000fe400078e0019 */
[----:B------:R-:W-:Y:S02]  /*41b90*/  IMAD.MOV.U32 R12, RZ, RZ, R17 ;  /* 0x000000ffff0c7224 */ /* 0x000fe400078e0011 */
[----:B------:R-:W-:Y:S02]  /*41ba0*/  IMAD.MOV.U32 R25, RZ, RZ, R0 ;  /* 0x000000ffff197224 */ /* 0x000fe400078e0000 */
.L_x_18605:
[----:B------:R-:W-:Y:S05]  /*41bb0*/  BSYNC B1 ;  /* 0x0000000000017941 */ /* 0x000fea0003800000 */
.L_x_18603:
        /* <DEDUP_REMOVED lines=9> */
.L_x_18607:
[----:B------:R-:W-:Y:S02]  /*41c50*/  IMAD.MOV.U32 R17, RZ, RZ, R18 ;  /* 0x000000ffff117224 */ /* 0x000fe400078e0012 */
[----:B------:R-:W-:Y:S02]  /*41c60*/  IMAD.MOV.U32 R0, RZ, RZ, R2 ;  /* 0x000000ffff007224 */ /* 0x000fe400078e0002 */
[----:B------:R-:W-:Y:S02]  /*41c70*/  IMAD.MOV.U32 R18, RZ, RZ, R27 ;  /* 0x000000ffff127224 */ /* 0x000fe400078e001b */
[----:B------:R-:W-:Y:S02]  /*41c80*/  IMAD.MOV.U32 R2, RZ, RZ, R19 ;  /* 0x000000ffff027224 */ /* 0x000fe400078e0013 */
.L_x_18608:
[----:B------:R-:W-:Y:S05]  /*41c90*/  BSYNC B1 ;  /* 0x0000000000017941 */ /* 0x000fea0003800000 */
.L_x_18606:
        /* <DEDUP_REMOVED lines=9> */
.L_x_18610:
[----:B------:R-:W-:Y:S02]  /*41d30*/  IMAD.MOV.U32 R27, RZ, RZ, R17 ;  /* 0x000000ffff1b7224 */ /* 0x000fe400078e0011 */
[----:B------:R-:W-:Y:S02]  /*41d40*/  IMAD.MOV.U32 R19, RZ, RZ, R0 ;  /* 0x000000ffff137224 */ /* 0x000fe400078e0000 */
[----:B------:R-:W-:Y:S02]  /*41d50*/  IMAD.MOV.U32 R17, RZ, RZ, R26 ;  /* 0x000000ffff117224 */ /* 0x000fe400078e001a */
[----:B------:R-:W-:Y:S02]  /*41d60*/  IMAD.MOV.U32 R0, RZ, RZ, R7 ;  /* 0x000000ffff007224 */ /* 0x000fe400078e0007 */
.L_x_18611:
[----:B------:R-:W-:Y:S05]  /*41d70*/  BSYNC B1 ;  /* 0x0000000000017941 */ /* 0x000fea0003800000 */
.L_x_18609:
        /* <DEDUP_REMOVED lines=9> */
.L_x_18613:
[----:B------:R-:W-:Y:S02]  /*41e10*/  IMAD.MOV.U32 R26, RZ, RZ, R27 ;  /* 0x000000ffff1a7224 */ /* 0x000fe400078e001b */
[----:B------:R-:W-:Y:S02]  /*41e20*/  IMAD.MOV.U32 R7, RZ, RZ, R19 ;  /* 0x000000ffff077224 */ /* 0x000fe400078e0013 */
[----:B------:R-:W-:Y:S02]  /*41e30*/  IMAD.MOV.U32 R27, RZ, RZ, R22 ;  /* 0x000000ffff1b7224 */ /* 0x000fe400078e0016 */
[----:B------:R-:W-:Y:S02]  /*41e40*/  IMAD.MOV.U32 R19, RZ, RZ, R6 ;  /* 0x000000ffff137224 */ /* 0x000fe400078e0006 */
.L_x_18614:
[----:B------:R-:W-:Y:S05]  /*41e50*/  BSYNC B1 ;  /* 0x0000000000017941 */ /* 0x000fea0003800000 */
.L_x_18612:
        /* <DEDUP_REMOVED lines=16> */
.L_x_18616:
[----:B------:R-:W-:Y:S01]  /*41f60*/  IMAD.MOV.U32 R47, RZ, RZ, R16 ;  /* 0x000000ffff2f7224 */ /* 0x000fe200078e0010 */
[----:B------:R-:W-:Y:S01]  /*41f70*/  MOV R16, R29 ;  /* 0x0000001d00107202 */ /* 0x000fe20000000f00 */
[----:B------:R-:W-:Y:S02]  /*41f80*/  IMAD.MOV.U32 R35, RZ, RZ, R64 ;  /* 0x000000ffff237224 */ /* 0x000fe400078e0040 */
[----:B------:R-:W-:Y:S02]  /*41f90*/  IMAD.MOV.U32 R64, RZ, RZ, R5 ;  /* 0x000000ffff407224 */ /* 0x000fe400078e0005 */
.L_x_18617:
[----:B------:R-:W-:Y:S05]  /*41fa0*/  BSYNC B1 ;  /* 0x0000000000017941 */ /* 0x000fea0003800000 */
.L_x_18615:
        /* <DEDUP_REMOVED lines=9> */
.L_x_18619:
[----:B------:R-:W-:Y:S02]  /*42040*/  IMAD.MOV.U32 R22, RZ, RZ, R47 ;  /* 0x000000ffff167224 */ /* 0x000fe400078e002f */
[----:B------:R-:W-:Y:S01]  /*42050*/  IMAD.MOV.U32 R6, RZ, RZ, R35 ;  /* 0x000000ffff067224 */ /* 0x000fe200078e0023 */
[----:B------:R-:W-:Y:S01]  /*42060*/  MOV R35, R4 ;  /* 0x0000000400237202 */ /* 0x000fe20000000f00 */
[----:B------:R-:W-:Y:S02]  /*42070*/  IMAD.MOV.U32 R47, RZ, RZ, R30 ;  /* 0x000000ffff2f7224 */ /* 0x000fe400078e001e */
.L_x_18620:
[----:B------:R-:W-:Y:S05]  /*42080*/  BSYNC B1 ;  /* 0x0000000000017941 */ /* 0x000fea0003800000 */
.L_x_18618:
        /* <DEDUP_REMOVED lines=9> */
.L_x_18622:
[----:B------:R-:W-:Y:S02]  /*42120*/  IMAD.MOV.U32 R29, RZ, RZ, R22 ;  /* 0x000000ffff1d7224 */ /* 0x000fe400078e0016 */
[----:B------:R-:W-:Y:S01]  /*42130*/  IMAD.MOV.U32 R5, RZ, RZ, R6 ;  /* 0x000000ffff057224 */ /* 0x000fe200078e0006 */
[----:B------:R-:W-:Y:S01]  /*42140*/  MOV R6, R11 ;  /* 0x0000000b00067202 */ /* 0x000fe20000000f00 */
[----:B------:R-:W-:Y:S02]  /*42150*/  IMAD.MOV.U32 R22, RZ, RZ, R21 ;  /* 0x000000ffff167224 */ /* 0x000fe400078e0015 */
.L_x_18623:
[----:B------:R-:W-:Y:S05]  /*42160*/  BSYNC B1 ;  /* 0x0000000000017941 */ /* 0x000fea0003800000 */
.L_x_18621:
        /* <DEDUP_REMOVED lines=9> */
.L_x_18625:
[----:B------:R-:W-:Y:S02]  /*42200*/  IMAD.MOV.U32 R11, RZ, RZ, R29 ;  /* 0x000000ffff0b7224 */ /* 0x000fe400078e001d */
[----:B------:R-:W-:Y:S01]  /*42210*/  IMAD.MOV.U32 R4, RZ, RZ, R5 ;  /* 0x000000ffff047224 */ /* 0x000fe200078e0005 */
[----:B------:R-:W-:Y:S01]  /*42220*/  MOV R5, R40 ;  /* 0x0000002800057202 */ /* 0x000fe20000000f00 */
[----:B------:R-:W-:Y:S02]  /*42230*/  IMAD.MOV.U32 R29, RZ, RZ, R42 ;  /* 0x000000ffff1d7224 */ /* 0x000fe400078e002a */
.L_x_18626:
[----:B------:R-:W-:Y:S05]  /*42240*/  BSYNC B1 ;  /* 0x0000000000017941 */ /* 0x000fea0003800000 */
.L_x_18624:
        /* <DEDUP_REMOVED lines=9> */
.L_x_18628:
[----:B------:R-:W-:Y:S02]  /*422e0*/  IMAD.MOV.U32 R30, RZ, RZ, R11 ;  /* 0x000000ffff1e7224 */ /* 0x000fe400078e000b */
[----:B------:R-:W-:Y:S01]  /*422f0*/  IMAD.MOV.U32 R28, RZ, RZ, R4 ;  /* 0x000000ffff1c7224 */ /* 0x000fe200078e0004 */
[----:B------:R-:W-:Y:S01]  /*42300*/  MOV R4, R9 ;  /* 0x0000000900047202 */ /* 0x000fe20000000f00 */
[----:B------:R-:W-:Y:S02]  /*42310*/  IMAD.MOV.U32 R11, RZ, RZ, R10 ;  /* 0x000000ffff0b7224 */ /* 0x000fe400078e000a */
.L_x_18629:
[----:B------:R-:W-:Y:S05]  /*42320*/  BSYNC B1 ;  /* 0x0000000000017941 */ /* 0x000fea0003800000 */
.L_x_18627:
        /* <DEDUP_REMOVED lines=9> */
.L_x_18631:
[----:B------:R-:W-:Y:S02]  /*423c0*/  IMAD.MOV.U32 R9, RZ, RZ, R30 ;  /* 0x000000ffff097224 */ /* 0x000fe400078e001e */
[----:B------:R-:W-:Y:S01]  /*423d0*/  IMAD.MOV.U32 R10, RZ, RZ, R28 ;  /* 0x000000ffff0a7224 */ /* 0x000fe200078e001c */
[----:B------:R-:W-:Y:S01]  /*423e0*/  MOV R28, R31 ;  /* 0x0000001f001c7202 */ /* 0x000fe20000000f00 */
[----:B------:R-:W-:Y:S02]  /*423f0*/  IMAD.MOV.U32 R30, RZ, RZ, R33 ;  /* 0x000000ffff1e7224 */ /* 0x000fe400078e0021 */
.L_x_18632:
[----:B------:R-:W-:Y:S05]  /*42400*/  BSYNC B1 ;  /* 0x0000000000017941 */ /* 0x000fea0003800000 */
.L_x_18630:
        /* <DEDUP_REMOVED lines=9> */
.L_x_18634:
[----:B------:R-:W-:Y:S02]  /*424a0*/  IMAD.MOV.U32 R31, RZ, RZ, R9 ;  /* 0x000000ffff1f7224 */ /* 0x000fe400078e0009 */
[----:B------:R-:W-:Y:S01]  /*424b0*/  IMAD.MOV.U32 R21, RZ, RZ, R10 ;  /* 0x000000ffff157224 */ /* 0x000fe200078e000a */
[----:B------:R-:W-:Y:S01]  /*424c0*/  MOV R10, R15 ;  /* 0x0000000f000a7202 */ /* 0x000fe20000000f00 */
[----:B------:R-:W-:Y:S02]  /*424d0*/  IMAD.MOV.U32 R9, RZ, RZ, R8 ;  /* 0x000000ffff097224 */ /* 0x000fe400078e0008 */
.L_x_18635:
[----:B------:R-:W-:Y:S05]  /*424e0*/  BSYNC B1 ;  /* 0x0000000000017941 */ /* 0x000fea0003800000 */
.L_x_18633:
        /* <DEDUP_REMOVED lines=9> */
.L_x_18637:
[----:B------:R-:W-:Y:S02]  /*42580*/  IMAD.MOV.U32 R8, RZ, RZ, R31 ;  /* 0x000000ffff087224 */ /* 0x000fe400078e001f */
[----:B------:R-:W-:Y:S01]  /*42590*/  IMAD.MOV.U32 R15, RZ, RZ, R21 ;  /* 0x000000ffff0f7224 */ /* 0x000fe200078e0015 */
[----:B------:R-:W-:Y:S01]  /*425a0*/  MOV R21, R14 ;  /* 0x0000000e00157202 */ /* 0x000fe20000000f00 */
[----:B------:R-:W-:Y:S02]  /*425b0*/  IMAD.MOV.U32 R31, RZ, RZ, R20 ;  /* 0x000000ffff1f7224 */ /* 0x000fe400078e0014 */
.L_x_18638:
[----:B------:R-:W-:Y:S05]  /*425c0*/  BSYNC B1 ;  /* 0x0000000000017941 */ /* 0x000fea0003800000 */
.L_x_18636:
        /* <DEDUP_REMOVED lines=9> */
.L_x_18640:
[----:B------:R-:W-:Y:S02]  /*42660*/  IMAD.MOV.U32 R20, RZ, RZ, R8 ;  /* 0x000000ffff147224 */ /* 0x000fe400078e0008 */
[----:B------:R-:W-:Y:S01]  /*42670*/  IMAD.MOV.U32 R14, RZ, RZ, R15 ;  /* 0x000000ffff0e7224 */ /* 0x000fe200078e000f */
[----:B------:R-:W-:Y:S01]  /*42680*/  MOV R15, R24 ;  /* 0x00000018000f7202 */ /* 0x000fe20000000f00 */
[----:B------:R-:W-:Y:S02]  /*42690*/  IMAD.MOV.U32 R8, RZ, RZ, R13 ;  /* 0x000000ffff087224 */ /* 0x000fe400078e000d */
.L_x_18641:
[----:B------:R-:W-:Y:S05]  /*426a0*/  BSYNC B1 ;  /* 0x0000000000017941 */ /* 0x000fea0003800000 */
.L_x_18639:
        /* <DEDUP_REMOVED lines=9> */
.L_x_18643:
[----:B------:R-:W-:Y:S02]  /*42740*/  IMAD.MOV.U32 R13, RZ, RZ, R20 ;  /* 0x000000ffff0d7224 */ /* 0x000fe400078e0014 */
[----:B------:R-:W-:Y:S01]  /*42750*/  IMAD.MOV.U32 R24, RZ, RZ, R14 ;  /* 0x000000ffff187224 */ /* 0x000fe200078e000e */
[----:B------:R-:W-:Y:S01]  /*42760*/  MOV R14, R3 ;  /* 0x00000003000e7202 */ /* 0x000fe20000000f00 */
[----:B------:R-:W-:Y:S02]  /*42770*/  IMAD.MOV.U32 R20, RZ, RZ, R23 ;  /* 0x000000ffff147224 */ /* 0x000fe400078e0017 */
.L_x_18644:
[----:B------:R-:W-:Y:S05]  /*42780*/  BSYNC B1 ;  /* 0x0000000000017941 */ /* 0x000fea0003800000 */
.L_x_18642:
        /* <DEDUP_REMOVED lines=9> */
.L_x_18646:
[----:B------:R-:W-:Y:S02]  /*42820*/  IMAD.MOV.U32 R23, RZ, RZ, R13 ;  /* 0x000000ffff177224 */ /* 0x000fe400078e000d */
[----:B------:R-:W-:Y:S01]  /*42830*/  IMAD.MOV.U32 R3, RZ, RZ, R24 ;  /* 0x000000ffff037224 */ /* 0x000fe200078e0018 */
[----:B------:R-:W-:Y:S01]  /*42840*/  MOV R24, R25 ;  /* 0x0000001900187202 */ /* 0x000fe20000000f00 */
[----:B------:R-:W-:Y:S02]  /*42850*/  IMAD.MOV.U32 R13, RZ, RZ, R12 ;  /* 0x000000ffff0d7224 */ /* 0x000fe400078e000c */
.L_x_18647:
[----:B------:R-:W-:Y:S05]  /*42860*/  BSYNC B1 ;  /* 0x0000000000017941 */ /* 0x000fea0003800000 */
.L_x_18645:
        /* <DEDUP_REMOVED lines=9> */
.L_x_18649:
[----:B------:R-:W-:Y:S02]  /*42900*/  IMAD.MOV.U32 R12, RZ, RZ, R23 ;  /* 0x000000ffff0c7224 */ /* 0x000fe400078e0017 */
[----:B------:R-:W-:Y:S01]  /*42910*/  IMAD.MOV.U32 R25, RZ, RZ, R3 ;  /* 0x000000ffff197224 */ /* 0x000fe200078e0003 */
[----:B------:R-:W-:Y:S01]  /*42920*/  MOV R3, R2 ;  /* 0x0000000200037202 */ /* 0x000fe20000000f00 */
[----:B------:R-:W-:Y:S02]  /*42930*/  IMAD.MOV.U32 R23, RZ, RZ, R18 ;  /* 0x000000ffff177224 */ /* 0x000fe400078e0012 */
.L_x_18650:
[----:B------:R-:W-:Y:S05]  /*42940*/  BSYNC B1 ;  /* 0x0000000000017941 */ /* 0x000fea0003800000 */
.L_x_18648:
        /* <DEDUP_REMOVED lines=9> */
.L_x_18652:
[----:B------:R-:W-:Y:S02]  /*429e0*/  IMAD.MOV.U32 R18, RZ, RZ, R12 ;  /* 0x000000ffff127224 */ /* 0x000fe400078e000c */
[----:B------:R-:W-:Y:S01]  /*429f0*/  IMAD.MOV.U32 R2, RZ, RZ, R25 ;  /* 0x000000ffff027224 */ /* 0x000fe200078e0019 */
[----:B------:R-:W-:Y:S01]  /*42a00*/  MOV R25, R0 ;  /* 0x0000000000197202 */ /* 0x000fe20000000f00 */
[----:B------:R-:W-:Y:S02]  /*42a10*/  IMAD.MOV.U32 R12, RZ, RZ, R17 ;  /* 0x000000ffff0c7224 */ /* 0x000fe400078e0011 */
.L_x_18653:
[----:B------:R-:W-:Y:S05]  /*42a20*/  BSYNC B1 ;  /* 0x0000000000017941 */ /* 0x000fea0003800000 */
.L_x_18651:
        /* <DEDUP_REMOVED lines=9> */
.L_x_18655:
[----:B------:R-:W-:Y:S02]  /*42ac0*/  IMAD.MOV.U32 R17, RZ, RZ, R18 ;  /* 0x000000ffff117224 */ /* 0x000fe400078e0012 */
[----:B------:R-:W-:Y:S01]  /*42ad0*/  IMAD.MOV.U32 R0, RZ, RZ, R2 ;  /* 0x000000ffff007224 */ /* 0x000fe200078e0002 */
[----:B------:R-:W-:Y:S01]  /*42ae0*/  MOV R2, R19 ;  /* 0x0000001300027202 */ /* 0x000fe20000000f00 */
[----:B------:R-:W-:Y:S02]  /*42af0*/  IMAD.MOV.U32 R18, RZ, RZ, R27 ;  /* 0x000000ffff127224 */ /* 0x000fe400078e001b */
.L_x_18656:
[----:B------:R-:W-:Y:S05]  /*42b00*/  BSYNC B1 ;  /* 0x0000000000017941 */ /* 0x000fea0003800000 */
.L_x_18654:
        /* <DEDUP_REMOVED lines=9> */
.L_x_18658:
[----:B------:R-:W-:Y:S02]  /*42ba0*/  IMAD.MOV.U32 R27, RZ, RZ, R17 ;  /* 0x000000ffff1b7224 */ /* 0x000fe400078e0011 */
[----:B------:R-:W-:Y:S01]  /*42bb0*/  IMAD.MOV.U32 R19, RZ, RZ, R0 ;  /* 0x000000ffff137224 */ /* 0x000fe200078e0000 */
[----:B------:R-:W-:Y:S01]  /*42bc0*/  MOV R0, R7 ;  /* 0x0000000700007202 */ /* 0x000fe20000000f00 */
[----:B------:R-:W-:Y:S02]  /*42bd0*/  IMAD.MOV.U32 R17, RZ, RZ, R26 ;  /* 0x000000ffff117224 */ /* 0x000fe400078e001a */
.L_x_18659:
[----:B------:R-:W-:Y:S05]  /*42be0*/  BSYNC B1 ;  /* 0x0000000000017941 */ /* 0x000fea0003800000 */
.L_x_18657:
        /* <DEDUP_REMOVED lines=16> */
.L_x_18661:
[----:B------:R-:W-:Y:S01]  /*42cf0*/  IMAD.MOV.U32 R33, RZ, RZ, R16 ;  /* 0x000000ffff217224 */ /* 0x000fe200078e0010 */
[----:B------:R-:W-:Y:S01]  /*42d00*/  MOV R7, R64 ;  /* 0x0000004000077202 */ /* 0x000fe20000000f00 */
[----:B------:R-:W-:Y:S02]  /*42d10*/  IMAD.MOV.U32 R64, RZ, RZ, R35 ;  /* 0x000000ffff407224 */ /* 0x000fe400078e0023 */
[----:B------:R-:W-:Y:S02]  /*42d20*/  IMAD.MOV.U32 R16, RZ, RZ, R47 ;  /* 0x000000ffff107224 */ /* 0x000fe400078e002f */
.L_x_18662:
[----:B------:R-:W-:Y:S05]  /*42d30*/  BSYNC B1 ;  /* 0x0000000000017941 */ /* 0x000fea0003800000 */
.L_x_18660:
        /* <DEDUP_REMOVED lines=9> */
.L_x_18664:
[----:B------:R-:W-:Y:S01]  /*42dd0*/  IMAD.MOV.U32 R36, RZ, RZ, R33 ;  /* 0x000000ffff247224 */ /* 0x000fe200078e0021 */
[----:B------:R-:W-:Y:S01]  /*42de0*/  MOV R26, R7 ;  /* 0x00000007001a7202 */ /* 0x000fe20000000f00 */
[----:B------:R-:W-:Y:S02]  /*42df0*/  IMAD.MOV.U32 R33, RZ, RZ, R22 ;  /* 0x000000ffff217224 */ /* 0x000fe400078e0016 */
[----:B------:R-:W-:Y:S02]  /*42e00*/  IMAD.MOV.U32 R7, RZ, RZ, R6 ;  /* 0x000000ffff077224 */ /* 0x000fe400078e0006 */
.L_x_18665:
[----:B------:R-:W-:Y:S05]  /*42e10*/  BSYNC B1 ;  /* 0x0000000000017941 */ /* 0x000fea0003800000 */
.L_x_18663:
        /* <DEDUP_REMOVED lines=9> */
.L_x_18667:
[----:B------:R-:W-:Y:S01]  /*42eb0*/  IMAD.MOV.U32 R6, RZ, RZ, R36 ;  /* 0x000000ffff067224 */ /* 0x000fe200078e0024 */
[----:B------:R-:W-:Y:S01]  /*42ec0*/  MOV R35, R26 ;  /* 0x0000001a00237202 */ /* 0x000fe20000000f00 */
[----:B------:R-:W-:Y:S02]  /*42ed0*/  IMAD.MOV.U32 R36, RZ, RZ, R29 ;  /* 0x000000ffff247224 */ /* 0x000fe400078e001d */
[----:B------:R-:W-:Y:S02]  /*42ee0*/  IMAD.MOV.U32 R26, RZ, RZ, R5 ;  /* 0x000000ffff1a7224 */ /* 0x000fe400078e0005 */
.L_x_18668:
[----:B------:R-:W-:Y:S05]  /*42ef0*/  BSYNC B1 ;  /* 0x0000000000017941 */ /* 0x000fea0003800000 */
.L_x_18666:
        /* <DEDUP_REMOVED lines=9> */
.L_x_18670:
[----:B------:R-:W-:Y:S01]  /*42f90*/  IMAD.MOV.U32 R29, RZ, RZ, R6 ;  /* 0x000000ffff1d7224 */ /* 0x000fe200078e0006 */
[----:B------:R-:W-:Y:S01]  /*42fa0*/  MOV R5, R35 ;  /* 0x0000002300057202 */ /* 0x000fe20000000f00 */
[----:B------:R-:W-:Y:S02]  /*42fb0*/  IMAD.MOV.U32 R6, RZ, RZ, R11 ;  /* 0x000000ffff067224 */ /* 0x000fe400078e000b */
[----:B------:R-:W-:Y:S02]  /*42fc0*/  IMAD.MOV.U32 R35, RZ, RZ, R4 ;  /* 0x000000ffff237224 */ /* 0x000fe400078e0004 */
.L_x_18671:
[----:B------:R-:W-:Y:S05]  /*42fd0*/  BSYNC B1 ;  /* 0x0000000000017941 */ /* 0x000fea0003800000 */
.L_x_18669:
        /* <DEDUP_REMOVED lines=9> */
.L_x_18673:
[----:B------:R-:W-:Y:S01]  /*43070*/  IMAD.MOV.U32 R4, RZ, RZ, R29 ;  /* 0x000000ffff047224 */ /* 0x000fe200078e001d */
[----:B------:R-:W-:Y:S01]  /*43080*/  MOV R11, R5 ;  /* 0x00000005000b7202 */ /* 0x000fe20000000f00 */
[----:B------:R-:W-:Y:S02]  /*43090*/  IMAD.MOV.U32 R29, RZ, RZ, R30 ;  /* 0x000000ffff1d7224 */ /* 0x000fe400078e001e */
[----:B------:R-:W-:Y:S02]  /*430a0*/  IMAD.MOV.U32 R5, RZ, RZ, R28 ;  /* 0x000000ffff057224 */ /* 0x000fe400078e001c */
.L_x_18674:
[----:B------:R-:W-:Y:S05]  /*430b0*/  BSYNC B1 ;  /* 0x0000000000017941 */ /* 0x000fea0003800000 */
.L_x_18672:
        /* <DEDUP_REMOVED lines=9> */
.L_x_18676:
[----:B------:R-:W-:Y:S01]  /*43150*/  IMAD.MOV.U32 R28, RZ, RZ, R4 ;  /* 0x000000ffff1c7224 */ /* 0x000fe200078e0004 */
[----:B------:R-:W-:Y:S01]  /*43160*/  MOV R22, R11 ;  /* 0x0000000b00167202 */ /* 0x000fe20000000f00 */
[----:B------:R-:W-:Y:S02]  /*43170*/  IMAD.MOV.U32 R4, RZ, RZ, R9 ;  /* 0x000000ffff047224 */ /* 0x000fe400078e0009 */
[----:B------:R-:W-:Y:S02]  /*43180*/  IMAD.MOV.U32 R11, RZ, RZ, R10 ;  /* 0x000000ffff0b7224 */ /* 0x000fe400078e000a */
.L_x_18677:
[----:B------:R-:W-:Y:S05]  /*43190*/  BSYNC B1 ;  /* 0x0000000000017941 */ /* 0x000fea0003800000 */
.L_x_18675:
        /* <DEDUP_REMOVED lines=9> */
.L_x_18679:
[----:B------:R-:W-:Y:S01]  /*43230*/  IMAD.MOV.U32 R9, RZ, RZ, R28 ;  /* 0x000000ffff097224 */ /* 0x000fe200078e001c */
[----:B------:R-:W-:Y:S01]  /*43240*/  MOV R10, R22 ;  /* 0x00000016000a7202 */ /* 0x000fe20000000f00 */
[----:B------:R-:W-:Y:S02]  /*43250*/  IMAD.MOV.U32 R28, RZ, RZ, R31 ;  /* 0x000000ffff1c7224 */ /* 0x000fe400078e001f */
[----:B------:R-:W-:Y:S02]  /*43260*/  IMAD.MOV.U32 R22, RZ, RZ, R21 ;  /* 0x000000ffff167224 */ /* 0x000fe400078e0015 */
.L_x_18680:
[----:B------:R-:W-:Y:S05]  /*43270*/  BSYNC B1 ;  /* 0x0000000000017941 */ /* 0x000fea0003800000 */
.L_x_18678:
        /* <DEDUP_REMOVED lines=9> */
.L_x_18682:
[----:B------:R-:W-:Y:S01]  /*43310*/  IMAD.MOV.U32 R31, RZ, RZ, R9 ;  /* 0x000000ffff1f7224 */ /* 0x000fe200078e0009 */
[----:B------:R-:W-:Y:S01]  /*43320*/  MOV R21, R10 ;  /* 0x0000000a00157202 */ /* 0x000fe20000000f00 */
[----:B------:R-:W-:Y:S02]  /*43330*/  IMAD.MOV.U32 R9, RZ, RZ, R8 ;  /* 0x000000ffff097224 */ /* 0x000fe400078e0008 */
[----:B------:R-:W-:Y:S02]  /*43340*/  IMAD.MOV.U32 R10, RZ, RZ, R15 ;  /* 0x000000ffff0a7224 */ /* 0x000fe400078e000f */
.L_x_18683:
[----:B------:R-:W-:Y:S05]  /*43350*/  BSYNC B1 ;  /* 0x0000000000017941 */ /* 0x000fea0003800000 */
.L_x_18681:
        /* <DEDUP_REMOVED lines=9> */
.L_x_18685:
[----:B------:R-:W-:Y:S01]  /*433f0*/  IMAD.MOV.U32 R8, RZ, RZ, R31 ;  /* 0x000000ffff087224 */ /* 0x000fe200078e001f */
[----:B------:R-:W-:Y:S01]  /*43400*/  MOV R15, R21 ;  /* 0x00000015000f7202 */ /* 0x000fe20000000f00 */
[----:B------:R-:W-:Y:S02]  /*43410*/  IMAD.MOV.U32 R31, RZ, RZ, R20 ;  /* 0x000000ffff1f7224 */ /* 0x000fe400078e0014 */
[----:B------:R-:W-:Y:S02]  /*43420*/  IMAD.MOV.U32 R21, RZ, RZ, R14 ;  /* 0x000000ffff157224 */ /* 0x000fe400078e000e */
.L_x_18686:
[----:B------:R-:W-:Y:S05]  /*43430*/  BSYNC B1 ;  /* 0x0000000000017941 */ /* 0x000fea0003800000 */
.L_x_18684:
        /* <DEDUP_REMOVED lines=9> */
.L_x_18688:
[----:B------:R-:W-:Y:S01]  /*434d0*/  IMAD.MOV.U32 R20, RZ, RZ, R8 ;  /* 0x000000ffff147224 */ /* 0x000fe200078e0008 */
[----:B------:R-:W-:Y:S01]  /*434e0*/  MOV R14, R15 ;  /* 0x0000000f000e7202 */ /* 0x000fe20000000f00 */
[----:B------:R-:W-:Y:S02]  /*434f0*/  IMAD.MOV.U32 R8, RZ, RZ, R13 ;  /* 0x000000ffff087224 */ /* 0x000fe400078e000d */
[----:B------:R-:W-:Y:S02]  /*43500*/  IMAD.MOV.U32 R15, RZ, RZ, R24 ;  /* 0x000000ffff0f7224 */ /* 0x000fe400078e0018 */
.L_x_18689:
[----:B------:R-:W-:Y:S05]  /*43510*/  BSYNC B1 ;  /* 0x0000000000017941 */ /* 0x000fea0003800000 */
.L_x_18687:
        /* <DEDUP_REMOVED lines=9> */
.L_x_18691:
[----:B------:R-:W-:Y:S01]  /*435b0*/  IMAD.MOV.U32 R13, RZ, RZ, R20 ;  /* 0x000000ffff0d7224 */ /* 0x000fe200078e0014 */
[----:B------:R-:W-:Y:S01]  /*435c0*/  MOV R24, R14 ;  /* 0x0000000e00187202 */ /* 0x000fe20000000f00 */
[----:B------:R-:W-:Y:S02]  /*435d0*/  IMAD.MOV.U32 R20, RZ, RZ, R23 ;  /* 0x000000ffff147224 */ /* 0x000fe400078e0017 */
[----:B------:R-:W-:Y:S02]  /*435e0*/  IMAD.MOV.U32 R14, RZ, RZ, R3 ;  /* 0x000000ffff0e7224 */ /* 0x000fe400078e0003 */
.L_x_18692:
[----:B------:R-:W-:Y:S05]  /*435f0*/  BSYNC B1 ;  /* 0x0000000000017941 */ /* 0x000fea0003800000 */
.L_x_18690:
        /* <DEDUP_REMOVED lines=9> */
.L_x_18694:
[----:B------:R-:W-:Y:S01]  /*43690*/  IMAD.MOV.U32 R23, RZ, RZ, R13 ;  /* 0x000000ffff177224 */ /* 0x000fe200078e000d */
[----:B------:R-:W-:Y:S01]  /*436a0*/  MOV R3, R24 ;  /* 0x0000001800037202 */ /* 0x000fe20000000f00 */
[----:B------:R-:W-:Y:S02]  /*436b0*/  IMAD.MOV.U32 R13, RZ, RZ, R12 ;  /* 0x000000ffff0d7224 */ /* 0x000fe400078e000c */
[----:B------:R-:W-:Y:S02]  /*436c0*/  IMAD.MOV.U32 R24, RZ, RZ, R25 ;  /* 0x000000ffff187224 */ /* 0x000fe400078e0019 */
.L_x_18695:
[----:B------:R-:W-:Y:S05]  /*436d0*/  BSYNC B1 ;  /* 0x0000000000017941 */ /* 0x000fea0003800000 */
.L_x_18693:
        /* <DEDUP_REMOVED lines=9> */
.L_x_18697:
[----:B------:R-:W-:Y:S01]  /*43770*/  IMAD.MOV.U32 R12, RZ, RZ, R23 ;  /* 0x000000ffff0c7224 */ /* 0x000fe200078e0017 */
[----:B------:R-:W-:Y:S01]  /*43780*/  MOV R25, R3 ;  /* 0x0000000300197202 */ /* 0x000fe20000000f00 */
[----:B------:R-:W-:Y:S02]  /*43790*/  IMAD.MOV.U32 R23, RZ, RZ, R18 ;  /* 0x000000ffff177224 */ /* 0x000fe400078e0012 */
[----:B------:R-:W-:Y:S02]  /*437a0*/  IMAD.MOV.U32 R3, RZ, RZ, R2 ;  /* 0x000000ffff037224 */ /* 0x000fe400078e0002 */
.L_x_18698:
[----:B------:R-:W-:Y:S05]  /*437b0*/  BSYNC B1 ;  /* 0x0000000000017941 */ /* 0x000fea0003800000 */
.L_x_18696:
        /* <DEDUP_REMOVED lines=9> */
.L_x_18700:
[----:B------:R-:W-:Y:S01]  /*43850*/  IMAD.MOV.U32 R18, RZ, RZ, R12 ;  /* 0x000000ffff127224 */ /* 0x000fe200078e000c */
[----:B------:R-:W-:Y:S01]  /*43860*/  MOV R2, R25 ;  /* 0x0000001900027202 */ /* 0x000fe20000000f00 */
[----:B------:R-:W-:Y:S02]  /*43870*/  IMAD.MOV.U32 R12, RZ, RZ, R17 ;  /* 0x000000ffff0c7224 */ /* 0x000fe400078e0011 */
[----:B------:R-:W-:Y:S02]  /*43880*/  IMAD.MOV.U32 R25, RZ, RZ, R0 ;  /* 0x000000ffff197224 */ /* 0x000fe400078e0000 */
.L_x_18701:
[----:B------:R-:W-:Y:S05]  /*43890*/  BSYNC B1 ;  /* 0x0000000000017941 */ /* 0x000fea0003800000 */
.L_x_18699:
        /* <DEDUP_REMOVED lines=9> */
.L_x_18703:
[----:B------:R-:W-:Y:S01]  /*43930*/  IMAD.MOV.U32 R17, RZ, RZ, R18 ;  /* 0x000000ffff117224 */ /* 0x000fe200078e0012 */
[----:B------:R-:W-:Y:S01]  /*43940*/  MOV R0, R2 ;  /* 0x0000000200007202 */ /* 0x000fe20000000f00 */
[----:B------:R-:W-:Y:S02]  /*43950*/  IMAD.MOV.U32 R18, RZ, RZ, R27 ;  /* 0x000000ffff127224 */ /* 0x000fe400078e001b */
[----:B------:R-:W-:Y:S02]  /*43960*/  IMAD.MOV.U32 R2, RZ, RZ, R19 ;  /* 0x000000ffff027224 */ /* 0x000fe400078e0013 */
.L_x_18704:
[----:B------:R-:W-:Y:S05]  /*43970*/  BSYNC B1 ;  /* 0x0000000000017941 */ /* 0x000fea0003800000 */
.L_x_18702:
        /* <DEDUP_REMOVED lines=16> */
.L_x_18706:
[----:B------:R-:W-:Y:S02]  /*43a80*/  IMAD.MOV.U32 R27, RZ, RZ, R16 ;  /* 0x000000ffff1b7224 */ /* 0x000fe400078e0010 */
[----:B------:R-:W-:Y:S02]  /*43a90*/  IMAD.MOV.U32 R19, RZ, RZ, R64 ;  /* 0x000000ffff137224 */ /* 0x000fe400078e0040 */
[----:B------:R-:W-:Y:S02]  /*43aa0*/  IMAD.MOV.U32 R64, RZ, RZ, R7 ;  /* 0x000000ffff407224 */ /* 0x000fe400078e0007 */
[----:B------:R-:W-:Y:S02]  /*43ab0*/  IMAD.MOV.U32 R16, RZ, RZ, R33 ;  /* 0x000000ffff107224 */ /* 0x000fe400078e0021 */
.L_x_18707:
[----:B------:R-:W-:Y:S05]  /*43ac0*/  BSYNC B1 ;  /* 0x0000000000017941 */ /* 0x000fea0003800000 */
.L_x_18705:
        /* <DEDUP_REMOVED lines=9> */
.L_x_18709:
[----:B------:R-:W-:Y:S02]  /*43b60*/  IMAD.MOV.U32 R7, RZ, RZ, R27 ;  /* 0x000000ffff077224 */ /* 0x000fe400078e001b */
[----:B------:R-:W-:Y:S02]  /*43b70*/  IMAD.MOV.U32 R30, RZ, RZ, R19 ;  /* 0x000000ffff1e7224 */ /* 0x000fe400078e0013 */
[----:B------:R-:W-:Y:S02]  /*43b80*/  IMAD.MOV.U32 R27, RZ, RZ, R36 ;  /* 0x000000ffff1b7224 */ /* 0x000fe400078e0024 */
[----:B------:R-:W-:Y:S02]  /*43b90*/  IMAD.MOV.U32 R19, RZ, RZ, R26 ;  /* 0x000000ffff137224 */ /* 0x000fe400078e001a */
.L_x_18710:
[----:B------:R-:W-:Y:S05]  /*43ba0*/  BSYNC B1 ;  /* 0x0000000000017941 */ /* 0x000fea0003800000 */
.L_x_18708:
        /* <DEDUP_REMOVED lines=9> */
.L_x_18712:
[----:B------:R-:W-:Y:S02]  /*43c40*/  IMAD.MOV.U32 R34, RZ, RZ, R7 ;  /* 0x000000ffff227224 */ /* 0x000fe400078e0007 */
[----:B------:R-:W-:Y:S02]  /*43c50*/  IMAD.MOV.U32 R26, RZ, RZ, R30 ;  /* 0x000000ffff1a7224 */ /* 0x000fe400078e001e */
[----:B------:R-:W-:Y:S02]  /*43c60*/  IMAD.MOV.U32 R7, RZ, RZ, R6 ;  /* 0x000000ffff077224 */ /* 0x000fe400078e0006 */
[----:B------:R-:W-:Y:S02]  /*43c70*/  IMAD.MOV.U32 R30, RZ, RZ, R35 ;  /* 0x000000ffff1e7224 */ /* 0x000fe400078e0023 */
.L_x_18713:
[----:B------:R-:W-:Y:S05]  /*43c80*/  BSYNC B1 ;  /* 0x0000000000017941 */ /* 0x000fea0003800000 */
.L_x_18711:
        /* <DEDUP_REMOVED lines=9> */
.L_x_18715:
[----:B------:R-:W-:Y:S02]  /*43d20*/  IMAD.MOV.U32 R33, RZ, RZ, R34 ;  /* 0x000000ffff217224 */ /* 0x000fe400078e0022 */
[----:B------:R-:W-:Y:S02]  /*43d30*/  IMAD.MOV.U32 R6, RZ, RZ, R26 ;  /* 0x000000ffff067224 */ /* 0x000fe400078e001a */
[----:B------:R-:W-:Y:S02]  /*43d40*/  IMAD.MOV.U32 R34, RZ, RZ, R29 ;  /* 0x000000ffff227224 */ /* 0x000fe400078e001d */
[----:B------:R-:W-:Y:S02]  /*43d50*/  IMAD.MOV.U32 R26, RZ, RZ, R5 ;  /* 0x000000ffff1a7224 */ /* 0x000fe400078e0005 */
.L_x_18716:
[----:B------:R-:W-:Y:S05]  /*43d60*/  BSYNC B1 ;  /* 0x0000000000017941 */ /* 0x000fea0003800000 */
.L_x_18714:
        /* <DEDUP_REMOVED lines=9> */
.L_x_18718:
[----:B------:R-:W-:Y:S02]  /*43e00*/  IMAD.MOV.U32 R29, RZ, RZ, R33 ;  /* 0x000000ffff1d7224 */ /* 0x000fe400078e0021 */
[----:B------:R-:W-:Y:S02]  /*43e10*/  IMAD.MOV.U32 R5, RZ, RZ, R6 ;  /* 0x000000ffff057224 */ /* 0x000fe400078e0006 */
[----:B------:R-:W-:Y:S02]  /*43e20*/  IMAD.MOV.U32 R33, RZ, RZ, R4 ;  /* 0x000000ffff217224 */ /* 0x000fe400078e0004 */
[----:B------:R-:W-:Y:S02]  /*43e30*/  IMAD.MOV.U32 R6, RZ, RZ, R11 ;  /* 0x000000ffff067224 */ /* 0x000fe400078e000b */
.L_x_18719:
[----:B------:R-:W-:Y:S05]  /*43e40*/  BSYNC B1 ;  /* 0x0000000000017941 */ /* 0x000fea0003800000 */
.L_x_18717:
        /* <DEDUP_REMOVED lines=9> */
.L_x_18721:
[----:B------:R-:W-:Y:S02]  /*43ee0*/  IMAD.MOV.U32 R4, RZ, RZ, R29 ;  /* 0x000000ffff047224 */ /* 0x000fe400078e001d */
[----:B------:R-:W-:Y:S02]  /*43ef0*/  IMAD.MOV.U32 R11, RZ, RZ, R5 ;  /* 0x000000ffff0b7224 */ /* 0x000fe400078e0005 */
[----:B------:R-:W-:Y:S02]  /*43f00*/  IMAD.MOV.U32 R29, RZ, RZ, R28 ;  /* 0x000000ffff1d7224 */ /* 0x000fe400078e001c */
[----:B------:R-:W-:Y:S02]  /*43f10*/  IMAD.MOV.U32 R5, RZ, RZ, R22 ;  /* 0x000000ffff057224 */ /* 0x000fe400078e0016 */
.L_x_18722:
[----:B------:R-:W-:Y:S05]  /*43f20*/  BSYNC B1 ;  /* 0x0000000000017941 */ /* 0x000fea0003800000 */
.L_x_18720:
        /* <DEDUP_REMOVED lines=9> */
.L_x_18724:
[----:B------:R-:W-:Y:S02]  /*43fc0*/  IMAD.MOV.U32 R28, RZ, RZ, R4 ;  /* 0x000000ffff1c7224 */ /* 0x000fe400078e0004 */
[----:B------:R-:W-:Y:S02]  /*43fd0*/  IMAD.MOV.U32 R22, RZ, RZ, R11 ;  /* 0x000000ffff167224 */ /* 0x000fe400078e000b */
[----:B------:R-:W-:Y:S02]  /*43fe0*/  IMAD.MOV.U32 R4, RZ, RZ, R9 ;  /* 0x000000ffff047224 */ /* 0x000fe400078e0009 */
[----:B------:R-:W-:Y:S02]  /*43ff0*/  IMAD.MOV.U32 R11, RZ, RZ, R10 ;  /* 0x000000ffff0b7224 */ /* 0x000fe400078e000a */
.L_x_18725:
[----:B------:R-:W-:Y:S05]  /*44000*/  BSYNC B1 ;  /* 0x0000000000017941 */ /* 0x000fea0003800000 */
.L_x_18723:
        /* <DEDUP_REMOVED lines=9> */
.L_x_18727:
[----:B------:R-:W-:Y:S02]  /*440a0*/  IMAD.MOV.U32 R9, RZ, RZ, R28 ;  /* 0x000000ffff097224 */ /* 0x000fe400078e001c */
[----:B------:R-:W-:Y:S02]  /*440b0*/  IMAD.MOV.U32 R10, RZ, RZ, R22 ;  /* 0x000000ffff0a7224 */ /* 0x000fe400078e0016 */
[----:B------:R-:W-:Y:S02]  /*440c0*/  IMAD.MOV.U32 R28, RZ, RZ, R31 ;  /* 0x000000ffff1c7224 */ /* 0x000fe400078e001f */
[----:B------:R-:W-:Y:S02]  /*440d0*/  IMAD.MOV.U32 R22, RZ, RZ, R21 ;  /* 0x000000ffff167224 */ /* 0x000fe400078e0015 */
.L_x_18728:
[----:B------:R-:W-:Y:S05]  /*440e0*/  BSYNC B1 ;  /* 0x0000000000017941 */ /* 0x000fea0003800000 */
.L_x_18726:
        /* <DEDUP_REMOVED lines=9> */
.L_x_18730:
[----:B------:R-:W-:Y:S02]  /*44180*/  IMAD.MOV.U32 R31, RZ, RZ, R9 ;  /* 0x000000ffff1f7224 */ /* 0x000fe400078e0009 */
[----:B------:R-:W-:Y:S02]  /*44190*/  IMAD.MOV.U32 R21, RZ, RZ, R10 ;  /* 0x000000ffff157224 */ /* 0x000fe400078e000a */
[----:B------:R-:W-:Y:S02]  /*441a0*/  IMAD.MOV.U32 R9, RZ, RZ, R8 ;  /* 0x000000ffff097224 */ /* 0x000fe400078e0008 */
[----:B------:R-:W-:Y:S02]  /*441b0*/  IMAD.MOV.U32 R10, RZ, RZ, R15 ;  /* 0x000000ffff0a7224 */ /* 0x000fe400078e000f */
.L_x_18731:
[----:B------:R-:W-:Y:S05]  /*441c0*/  BSYNC B1 ;  /* 0x0000000000017941 */ /* 0x000fea0003800000 */
.L_x_18729:
        /* <DEDUP_REMOVED lines=9> */
.L_x_18733:
[----:B------:R-:W-:Y:S02]  /*44260*/  IMAD.MOV.U32 R8, RZ, RZ, R31 ;  /* 0x000000ffff087224 */ /* 0x000fe400078e001f */
[----:B------:R-:W-:Y:S02]  /*44270*/  IMAD.MOV.U32 R15, RZ, RZ, R21 ;  /* 0x000000ffff0f7224 */ /* 0x000fe400078e0015 */
[----:B------:R-:W-:Y:S02]  /*44280*/  IMAD.MOV.U32 R31, RZ, RZ, R20 ;  /* 0x000000ffff1f7224 */ /* 0x000fe400078e0014 */
[----:B------:R-:W-:Y:S02]  /*44290*/  IMAD.MOV.U32 R21, RZ, RZ, R14 ;  /* 0x000000ffff157224 */ /* 0x000fe400078e000e */
.L_x_18734:
[----:B------:R-:W-:Y:S05]  /*442a0*/  BSYNC B1 ;  /* 0x0000000000017941 */ /* 0x000fea0003800000 */
.L_x_18732:
        /* <DEDUP_REMOVED lines=9> */
.L_x_18736:
[----:B------:R-:W-:Y:S02]  /*44340*/  IMAD.MOV.U32 R20, RZ, RZ, R8 ;  /* 0x000000ffff147224 */ /* 0x000fe400078e0008 */
[----:B------:R-:W-:Y:S02]  /*44350*/  IMAD.MOV.U32 R14, RZ, RZ, R15 ;  /* 0x000000ffff0e7224 */ /* 0x000fe400078e000f */
[----:B------:R-:W-:Y:S02]  /*44360*/  IMAD.MOV.U32 R8, RZ, RZ, R13 ;  /* 0x000000ffff087224 */ /* 0x000fe400078e000d */
[----:B------:R-:W-:Y:S02]  /*44370*/  IMAD.MOV.U32 R15, RZ, RZ, R24 ;  /* 0x000000ffff0f7224 */ /* 0x000fe400078e0018 */
.L_x_18737:
[----:B------:R-:W-:Y:S05]  /*44380*/  BSYNC B1 ;  /* 0x0000000000017941 */ /* 0x000fea0003800000 */
.L_x_18735:
        /* <DEDUP_REMOVED lines=9> */
.L_x_18739:
[----:B------:R-:W-:Y:S02]  /*44420*/  IMAD.MOV.U32 R13, RZ, RZ, R20 ;  /* 0x000000ffff0d7224 */ /* 0x000fe400078e0014 */
[----:B------:R-:W-:Y:S02]  /*44430*/  IMAD.MOV.U32 R24, RZ, RZ, R14 ;  /* 0x000000ffff187224 */ /* 0x000fe400078e000e */
[----:B------:R-:W-:Y:S02]  /*44440*/  IMAD.MOV.U32 R20, RZ, RZ, R23 ;  /* 0x000000ffff147224 */ /* 0x000fe400078e0017 */
[----:B------:R-:W-:Y:S02]  /*44450*/  IMAD.MOV.U32 R14, RZ, RZ, R3 ;  /* 0x000000ffff0e7224 */ /* 0x000fe400078e0003 */
.L_x_18740:
[----:B------:R-:W-:Y:S05]  /*44460*/  BSYNC B1 ;  /* 0x0000000000017941 */ /* 0x000fea0003800000 */
.L_x_18738:
        /* <DEDUP_REMOVED lines=9> */
.L_x_18742:
[----:B------:R-:W-:Y:S02]  /*44500*/  IMAD.MOV.U32 R23, RZ, RZ, R13 ;  /* 0x000000ffff177224 */ /* 0x000fe400078e000d */
[----:B------:R-:W-:Y:S02]  /*44510*/  IMAD.MOV.U32 R3, RZ, RZ, R24 ;  /* 0x000000ffff037224 */ /* 0x000fe400078e0018 */
[----:B------:R-:W-:Y:S02]  /*44520*/  IMAD.MOV.U32 R13, RZ, RZ, R12 ;  /* 0x000000ffff0d7224 */ /* 0x000fe400078e000c */
[----:B------:R-:W-:Y:S02]  /*44530*/  IMAD.MOV.U32 R24, RZ, RZ, R25 ;  /* 0x000000ffff187224 */ /* 0x000fe400078e0019 */
.L_x_18743:
[----:B------:R-:W-:Y:S05]  /*44540*/  BSYNC B1 ;  /* 0x0000000000017941 */ /* 0x000fea0003800000 */
.L_x_18741:
        /* <DEDUP_REMOVED lines=9> */
.L_x_18745:
[----:B------:R-:W-:Y:S02]  /*445e0*/  IMAD.MOV.U32 R12, RZ, RZ, R23 ;  /* 0x000000ffff0c7224 */ /* 0x000fe400078e0017 */
[----:B------:R-:W-:Y:S02]  /*445f0*/  IMAD.MOV.U32 R25, RZ, RZ, R3 ;  /* 0x000000ffff197224 */ /* 0x000fe400078e0003 */
[----:B------:R-:W-:Y:S02]  /*44600*/  IMAD.MOV.U32 R23, RZ, RZ, R18 ;  /* 0x000000ffff177224 */ /* 0x000fe400078e0012 */
[----:B------:R-:W-:Y:S02]  /*44610*/  IMAD.MOV.U32 R3, RZ, RZ, R2 ;  /* 0x000000ffff037224 */ /* 0x000fe400078e0002 */
.L_x_18746:
[----:B------:R-:W-:Y:S05]  /*44620*/  BSYNC B1 ;  /* 0x0000000000017941 */ /* 0x000fea0003800000 */
.L_x_18744:
        /* <DEDUP_REMOVED lines=9> */
.L_x_18748:
[----:B------:R-:W-:Y:S02]  /*446c0*/  IMAD.MOV.U32 R18, RZ, RZ, R12 ;  /* 0x000000ffff127224 */ /* 0x000fe400078e000c */
[----:B------:R-:W-:Y:S02]  /*446d0*/  IMAD.MOV.U32 R2, RZ, RZ, R25 ;  /* 0x000000ffff027224 */ /* 0x000fe400078e0019 */
[----:B------:R-:W-:Y:S02]  /*446e0*/  IMAD.MOV.U32 R12, RZ, RZ, R17 ;  /* 0x000000ffff0c7224 */ /* 0x000fe400078e0011 */
[----:B------:R-:W-:Y:S02]  /*446f0*/  IMAD.MOV.U32 R25, RZ, RZ, R0 ;  /* 0x000000ffff197224 */ /* 0x000fe400078e0000 */
.L_x_18749:
[----:B------:R-:W-:Y:S05]  /*44700*/  BSYNC B1 ;  /* 0x0000000000017941 */ /* 0x000fea0003800000 */
.L_x_18747:
        /* <DEDUP_REMOVED lines=16> */
.L_x_18751:
[----:B------:R-:W-:Y:S01]  /*44810*/  IMAD.MOV.U32 R0, RZ, RZ, R16 ;  /* 0x000000ffff007224 */ /* 0x000fe200078e0010 */
[----:B------:R-:W-:Y:S01]  /*44820*/  MOV R16, R27 ;  /* 0x0000001b00107202 */ /* 0x000fe20000000f00 */
[----:B------:R-:W-:Y:S02]  /*44830*/  IMAD.MOV.U32 R17, RZ, RZ, R64 ;  /* 0x000000ffff117224 */ /* 0x000fe400078e0040 */
[----:B------:R-:W-:Y:S02]  /*44840*/  IMAD.MOV.U32 R64, RZ, RZ, R19 ;  /* 0x000000ffff407224 */ /* 0x000fe400078e0013 */
.L_x_18752:
[----:B------:R-:W-:Y:S05]  /*44850*/  BSYNC B1 ;  /* 0x0000000000017941 */ /* 0x000fea0003800000 */
.L_x_18750:
        /* <DEDUP_REMOVED lines=9> */
.L_x_18754:
[----:B------:R-:W-:Y:S02]  /*448f0*/  IMAD.MOV.U32 R19, RZ, RZ, R0 ;  /* 0x000000ffff137224 */ /* 0x000fe400078e0000 */
[----:B------:R-:W-:Y:S01]  /*44900*/  IMAD.MOV.U32 R27, RZ, RZ, R17 ;  /* 0x000000ffff1b7224 */ /* 0x000fe200078e0011 */
[----:B------:R-:W-:Y:S01]  /*44910*/  MOV R17, R30 ;  /* 0x0000001e00117202 */ /* 0x000fe20000000f00 */
[----:B------:R-:W-:Y:S02]  /*44920*/  IMAD.MOV.U32 R0, RZ, RZ, R7 ;  /* 0x000000ffff007224 */ /* 0x000fe400078e0007 */
.L_x_18755:
[----:B------:R-:W-:Y:S05]  /*44930*/  BSYNC B1 ;  /* 0x0000000000017941 */ /* 0x000fea0003800000 */
.L_x_18753:
        /* <DEDUP_REMOVED lines=9> */
.L_x_18757:
[----:B------:R-:W-:Y:S02]  /*449d0*/  IMAD.MOV.U32 R30, RZ, RZ, R19 ;  /* 0x000000ffff1e7224 */ /* 0x000fe400078e0013 */
[----:B------:R-:W-:Y:S01]  /*449e0*/  IMAD.MOV.U32 R7, RZ, RZ, R27 ;  /* 0x000000ffff077224 */ /* 0x000fe200078e001b */
[----:B------:R-:W-:Y:S01]  /*449f0*/  MOV R27, R26 ;  /* 0x0000001a001b7202 */ /* 0x000fe20000000f00 */
[----:B------:R-:W-:Y:S02]  /*44a00*/  IMAD.MOV.U32 R19, RZ, RZ, R34 ;  /* 0x000000ffff137224 */ /* 0x000fe400078e0022 */
.L_x_18758:
[----:B------:R-:W-:Y:S05]  /*44a10*/  BSYNC B1 ;  /* 0x0000000000017941 */ /* 0x000fea0003800000 */
.L_x_18756:
        /* <DEDUP_REMOVED lines=9> */
.L_x_18760:
[----:B------:R-:W-:Y:S02]  /*44ab0*/  IMAD.MOV.U32 R26, RZ, RZ, R30 ;  /* 0x000000ffff1a7224 */ /* 0x000fe400078e001e */
[----:B------:R-:W-:Y:S01]  /*44ac0*/  IMAD.MOV.U32 R32, RZ, RZ, R7 ;  /* 0x000000ffff207224 */ /* 0x000fe200078e0007 */
[----:B------:R-:W-:Y:S01]  /*44ad0*/  MOV R7, R6 ;  /* 0x0000000600077202 */ /* 0x000fe20000000f00 */
[----:B------:R-:W-:Y:S02]  /*44ae0*/  IMAD.MOV.U32 R30, RZ, RZ, R33 ;  /* 0x000000ffff1e7224 */ /* 0x000fe400078e0021 */
.L_x_18761:
[----:B------:R-:W-:Y:S05]  /*44af0*/  BSYNC B1 ;  /* 0x0000000000017941 */ /* 0x000fea0003800000 */
.L_x_18759:
        /* <DEDUP_REMOVED lines=9> */
.L_x_18763:
[----:B------:R-:W-:Y:S02]  /*44b90*/  IMAD.MOV.U32 R33, RZ, RZ, R26 ;  /* 0x000000ffff217224 */ /* 0x000fe400078e001a */
[----:B------:R-:W-:Y:S01]  /*44ba0*/  IMAD.MOV.U32 R6, RZ, RZ, R32 ;  /* 0x000000ffff067224 */ /* 0x000fe200078e0020 */
[----:B------:R-:W-:Y:S01]  /*44bb0*/  MOV R32, R5 ;  /* 0x0000000500207202 */ /* 0x000fe20000000f00 */
[----:B------:R-:W-:Y:S02]  /*44bc0*/  IMAD.MOV.U32 R26, RZ, RZ, R29 ;  /* 0x000000ffff1a7224 */ /* 0x000fe400078e001d */
.L_x_18764:
[----:B------:R-:W-:Y:S05]  /*44bd0*/  BSYNC B1 ;  /* 0x0000000000017941 */ /* 0x000fea0003800000 */
.L_x_18762:
        /* <DEDUP_REMOVED lines=9> */
.L_x_18766:
[----:B------:R-:W-:Y:S02]  /*44c70*/  IMAD.MOV.U32 R5, RZ, RZ, R33 ;  /* 0x000000ffff057224 */ /* 0x000fe400078e0021 */
[----:B------:R-:W-:Y:S01]  /*44c80*/  IMAD.MOV.U32 R29, RZ, RZ, R6 ;  /* 0x000000ffff1d7224 */ /* 0x000fe200078e0006 */
[----:B------:R-:W-:Y:S01]  /*44c90*/  MOV R6, R11 ;  /* 0x0000000b00067202 */ /* 0x000fe20000000f00 */
[----:B------:R-:W-:Y:S02]  /*44ca0*/  IMAD.MOV.U32 R33, RZ, RZ, R4 ;  /* 0x000000ffff217224 */ /* 0x000fe400078e0004 */
.L_x_18767:
[----:B------:R-:W-:Y:S05]  /*44cb0*/  BSYNC B1 ;  /* 0x0000000000017941 */ /* 0x000fea0003800000 */
.L_x_18765:
        /* <DEDUP_REMOVED lines=9> */
.L_x_18769:
[----:B------:R-:W-:Y:S02]  /*44d50*/  IMAD.MOV.U32 R4, RZ, RZ, R5 ;  /* 0x000000ffff047224 */ /* 0x000fe400078e0005 */
[----:B------:R-:W-:Y:S01]  /*44d60*/  IMAD.MOV.U32 R11, RZ, RZ, R29 ;  /* 0x000000ffff0b7224 */ /* 0x000fe200078e001d */
[----:B------:R-:W-:Y:S01]  /*44d70*/  MOV R29, R22 ;  /* 0x00000016001d7202 */ /* 0x000fe20000000f00 */
[----:B------:R-:W-:Y:S02]  /*44d80*/  IMAD.MOV.U32 R5, RZ, RZ, R28 ;  /* 0x000000ffff057224 */ /* 0x000fe400078e001c */
.L_x_18770:
[----:B------:R-:W-:Y:S05]  /*44d90*/  BSYNC B1 ;  /* 0x0000000000017941 */ /* 0x000fea0003800000 */
.L_x_18768:
        /* <DEDUP_REMOVED lines=9> */
.L_x_18772:
[----:B------:R-:W-:Y:S02]  /*44e30*/  IMAD.MOV.U32 R22, RZ, RZ, R4 ;  /* 0x000000ffff167224 */ /* 0x000fe400078e0004 */
[----:B------:R-:W-:Y:S01]  /*44e40*/  IMAD.MOV.U32 R28, RZ, RZ, R11 ;  /* 0x000000ffff1c7224 */ /* 0x000fe200078e000b */
[----:B------:R-:W-:Y:S01]  /*44e50*/  MOV R11, R10 ;  /* 0x0000000a000b7202 */ /* 0x000fe20000000f00 */
[----:B------:R-:W-:Y:S02]  /*44e60*/  IMAD.MOV.U32 R4, RZ, RZ, R9 ;  /* 0x000000ffff047224 */ /* 0x000fe400078e0009 */
.L_x_18773:
[----:B------:R-:W-:Y:S05]  /*44e70*/  BSYNC B1 ;  /* 0x0000000000017941 */ /* 0x000fea0003800000 */
.L_x_18771:
        /* <DEDUP_REMOVED lines=9> */
.L_x_18775:
[----:B------:R-:W-:Y:S02]  /*44f10*/  IMAD.MOV.U32 R9, RZ, RZ, R22 ;  /* 0x000000ffff097224 */ /* 0x000fe400078e0016 */
[----:B------:R-:W-:Y:S01]  /*44f20*/  IMAD.MOV.U32 R10, RZ, RZ, R28 ;  /* 0x000000ffff0a7224 */ /* 0x000fe200078e001c */
[----:B------:R-:W-:Y:S01]  /*44f30*/  MOV R28, R21 ;  /* 0x00000015001c7202 */ /* 0x000fe20000000f00 */
[----:B------:R-:W-:Y:S02]  /*44f40*/  IMAD.MOV.U32 R22, RZ, RZ, R31 ;  /* 0x000000ffff167224 */ /* 0x000fe400078e001f */
.L_x_18776:
[----:B------:R-:W-:Y:S05]  /*44f50*/  BSYNC B1 ;  /* 0x0000000000017941 */ /* 0x000fea0003800000 */
.L_x_18774:
        /* <DEDUP_REMOVED lines=9> */
.L_x_18778:
[----:B------:R-:W-:Y:S02]  /*44ff0*/  IMAD.MOV.U32 R21, RZ, RZ, R9 ;  /* 0x000000ffff157224 */ /* 0x000fe400078e0009 */
[----:B------:R-:W-:Y:S01]  /*45000*/  IMAD.MOV.U32 R31, RZ, RZ, R10 ;  /* 0x000000ffff1f7224 */ /* 0x000fe200078e000a */
[----:B------:R-:W-:Y:S01]  /*45010*/  MOV R10, R15 ;  /* 0x0000000f000a7202 */ /* 0x000fe20000000f00 */
[----:B------:R-:W-:Y:S02]  /*45020*/  IMAD.MOV.U32 R9, RZ, RZ, R8 ;  /* 0x000000ffff097224 */ /* 0x000fe400078e0008 */
.L_x_18779:
[----:B------:R-:W-:Y:S05]  /*45030*/  BSYNC B1 ;  /* 0x0000000000017941 */ /* 0x000fea0003800000 */
.L_x_18777:
        /* <DEDUP_REMOVED lines=9> */
.L_x_18781:
[----:B------:R-:W-:Y:S02]  /*450d0*/  IMAD.MOV.U32 R8, RZ, RZ, R21 ;  /* 0x000000ffff087224 */ /* 0x000fe400078e0015 */
[----:B------:R-:W-:Y:S01]  /*450e0*/  IMAD.MOV.U32 R15, RZ, RZ, R31 ;  /* 0x000000ffff0f7224 */ /* 0x000fe200078e001f */
[----:B------:R-:W-:Y:S01]  /*450f0*/  MOV R31, R14 ;  /* 0x0000000e001f7202 */ /* 0x000fe20000000f00 */
[----:B------:R-:W-:Y:S02]  /*45100*/  IMAD.MOV.U32 R21, RZ, RZ, R20 ;  /* 0x000000ffff157224 */ /* 0x000fe400078e0014 */
.L_x_18782:
[----:B------:R-:W-:Y:S05]  /*45110*/  BSYNC B1 ;  /* 0x0000000000017941 */ /* 0x000fea0003800000 */
.L_x_18780:
        /* <DEDUP_REMOVED lines=9> */
.L_x_18784:
[----:B------:R-:W-:Y:S02]  /*451b0*/  IMAD.MOV.U32 R14, RZ, RZ, R8 ;  /* 0x000000ffff0e7224 */ /* 0x000fe400078e0008 */
[----:B------:R-:W-:Y:S01]  /*451c0*/  IMAD.MOV.U32 R20, RZ, RZ, R15 ;  /* 0x000000ffff147224 */ /* 0x000fe200078e000f */
[----:B------:R-:W-:Y:S01]  /*451d0*/  MOV R15, R24 ;  /* 0x00000018000f7202 */ /* 0x000fe20000000f00 */
[----:B------:R-:W-:Y:S02]  /*451e0*/  IMAD.MOV.U32 R8, RZ, RZ, R13 ;  /* 0x000000ffff087224 */ /* 0x000fe400078e000d */
.L_x_18785:
[----:B------:R-:W-:Y:S05]  /*451f0*/  BSYNC B1 ;  /* 0x0000000000017941 */ /* 0x000fea0003800000 */
.L_x_18783:
        /* <DEDUP_REMOVED lines=9> */
.L_x_18787:
[----:B------:R-:W-:Y:S02]  /*45290*/  IMAD.MOV.U32 R13, RZ, RZ, R14 ;  /* 0x000000ffff0d7224 */ /* 0x000fe400078e000e */
[----:B------:R-:W-:Y:S01]  /*452a0*/  IMAD.MOV.U32 R24, RZ, RZ, R20 ;  /* 0x000000ffff187224 */ /* 0x000fe200078e0014 */
[----:B------:R-:W-:Y:S01]  /*452b0*/  MOV R20, R3 ;  /* 0x0000000300147202 */ /* 0x000fe20000000f00 */
[----:B------:R-:W-:Y:S02]  /*452c0*/  IMAD.MOV.U32 R14, RZ, RZ, R23 ;  /* 0x000000ffff0e7224 */ /* 0x000fe400078e0017 */
.L_x_18788:
[----:B------:R-:W-:Y:S05]  /*452d0*/  BSYNC B1 ;  /* 0x0000000000017941 */ /* 0x000fea0003800000 */
.L_x_18786:
        /* <DEDUP_REMOVED lines=9> */
.L_x_18790:
[----:B------:R-:W-:Y:S02]  /*45370*/  IMAD.MOV.U32 R3, RZ, RZ, R13 ;  /* 0x000000ffff037224 */ /* 0x000fe400078e000d */
[----:B------:R-:W-:Y:S01]  /*45380*/  IMAD.MOV.U32 R23, RZ, RZ, R24 ;  /* 0x000000ffff177224 */ /* 0x000fe200078e0018 */
[----:B------:R-:W-:Y:S01]  /*45390*/  MOV R24, R25 ;  /* 0x0000001900187202 */ /* 0x000fe20000000f00 */
[----:B------:R-:W-:Y:S02]  /*453a0*/  IMAD.MOV.U32 R13, RZ, RZ, R12 ;  /* 0x000000ffff0d7224 */ /* 0x000fe400078e000c */
.L_x_18791:
[----:B------:R-:W-:Y:S05]  /*453b0*/  BSYNC B1 ;  /* 0x0000000000017941 */ /* 0x000fea0003800000 */
.L_x_18789:
        /* <DEDUP_REMOVED lines=9> */
.L_x_18793:
[----:B------:R-:W-:Y:S02]  /*45450*/  IMAD.MOV.U32 R12, RZ, RZ, R3 ;  /* 0x000000ffff0c7224 */ /* 0x000fe400078e0003 */
[----:B------:R-:W-:Y:S01]  /*45460*/  IMAD.MOV.U32 R25, RZ, RZ, R23 ;  /* 0x000000ffff197224 */ /* 0x000fe200078e0017 */
[----:B------:R-:W-:Y:S01]  /*45470*/  MOV R23, R2 ;  /* 0x0000000200177202 */ /* 0x000fe20000000f00 */
[----:B------:R-:W-:Y:S02]  /*45480*/  IMAD.MOV.U32 R3, RZ, RZ, R18 ;  /* 0x000000ffff037224 */ /* 0x000fe400078e0012 */
.L_x_18794:
[----:B------:R-:W-:Y:S05]  /*45490*/  BSYNC B1 ;  /* 0x0000000000017941 */ /* 0x000fea0003800000 */
.L_x_18792:
        /* <DEDUP_REMOVED lines=16> */
.L_x_18796:
[----:B------:R-:W-:Y:S01]  /*455a0*/  IMAD.MOV.U32 R2, RZ, RZ, R16 ;  /* 0x000000ffff027224 */ /* 0x000fe200078e0010 */
[----:B------:R-:W-:Y:S01]  /*455b0*/  MOV R18, R64 ;  /* 0x0000004000127202 */ /* 0x000fe20000000f00 */
[----:B------:R-:W-:Y:S02]  /*455c0*/  IMAD.MOV.U32 R64, RZ, RZ, R17 ;  /* 0x000000ffff407224 */ /* 0x000fe400078e0011 */
[----:B------:R-:W-:Y:S02]  /*455d0*/  IMAD.MOV.U32 R16, RZ, RZ, R0 ;  /* 0x000000ffff107224 */ /* 0x000fe400078e0000 */
.L_x_18797:
[----:B------:R-:W-:Y:S05]  /*455e0*/  BSYNC B1 ;  /* 0x0000000000017941 */ /* 0x000fea0003800000 */
.L_x_18795:
        /* <DEDUP_REMOVED lines=9> */
.L_x_18799:
[----:B------:R-:W-:Y:S01]  /*45680*/  IMAD.MOV.U32 R0, RZ, RZ, R2 ;  /* 0x000000ffff007224 */ /* 0x000fe200078e0002 */
[----:B------:R-:W-:Y:S01]  /*45690*/  MOV R34, R18 ;  /* 0x0000001200227202 */ /* 0x000fe20000000f00 */
[----:B------:R-:W-:Y:S02]  /*456a0*/  IMAD.MOV.U32 R2, RZ, RZ, R19 ;  /* 0x000000ffff027224 */ /* 0x000fe400078e0013 */
[----:B------:R-:W-:Y:S02]  /*456b0*/  IMAD.MOV.U32 R18, RZ, RZ, R27 ;  /* 0x000000ffff127224 */ /* 0x000fe400078e001b */
.L_x_18800:
[----:B------:R-:W-:Y:S05]  /*456c0*/  BSYNC B1 ;  /* 0x0000000000017941 */ /* 0x000fea0003800000 */
.L_x_18798:
        /* <DEDUP_REMOVED lines=9> */
.L_x_18802:
[----:B------:R-:W-:Y:S01]  /*45760*/  IMAD.MOV.U32 R17, RZ, RZ, R0 ;  /* 0x000000ffff117224 */ /* 0x000fe200078e0000 */
[----:B------:R-:W-:Y:S01]  /*45770*/  MOV R19, R34 ;  /* 0x0000002200137202 */ /* 0x000fe20000000f00 */
[----:B------:R-:W-:Y:S02]  /*45780*/  IMAD.MOV.U32 R0, RZ, RZ, R30 ;  /* 0x000000ffff007224 */ /* 0x000fe400078e001e */
[----:B------:R-:W-:Y:S02]  /*45790*/  IMAD.MOV.U32 R34, RZ, RZ, R7 ;  /* 0x000000ffff227224 */ /* 0x000fe400078e0007 */
.L_x_18803:
[----:B------:R-:W-:Y:S05]  /*457a0*/  BSYNC B1 ;  /* 0x0000000000017941 */ /* 0x000fea0003800000 */
.L_x_18801:
        /* <DEDUP_REMOVED lines=9> */
.L_x_18805:
[----:B------:R-:W-:Y:S01]  /*45840*/  IMAD.MOV.U32 R30, RZ, RZ, R17 ;  /* 0x000000ffff1e7224 */ /* 0x000fe200078e0011 */
[----:B------:R-:W-:Y:S01]  /*45850*/  MOV R27, R19 ;  /* 0x00000013001b7202 */ /* 0x000fe20000000f00 */
[----:B------:R-:W-:Y:S02]  /*45860*/  IMAD.MOV.U32 R17, RZ, RZ, R26 ;  /* 0x000000ffff117224 */ /* 0x000fe400078e001a */
[----:B------:R-:W-:Y:S02]  /*45870*/  IMAD.MOV.U32 R19, RZ, RZ, R32 ;  /* 0x000000ffff137224 */ /* 0x000fe400078e0020 */
.L_x_18806:
[----:B------:R-:W-:Y:S05]  /*45880*/  BSYNC B1 ;  /* 0x0000000000017941 */ /* 0x000fea0003800000 */
.L_x_18804:
        /* <DEDUP_REMOVED lines=9> */
.L_x_18808:
[----:B------:R-:W-:Y:S01]  /*45920*/  IMAD.MOV.U32 R26, RZ, RZ, R30 ;  /* 0x000000ffff1a7224 */ /* 0x000fe200078e001e */
[----:B------:R-:W-:Y:S01]  /*45930*/  MOV R32, R27 ;  /* 0x0000001b00207202 */ /* 0x000fe20000000f00 */
[----:B------:R-:W-:Y:S02]  /*45940*/  IMAD.MOV.U32 R30, RZ, RZ, R33 ;  /* 0x000000ffff1e7224 */ /* 0x000fe400078e0021 */
[----:B------:R-:W-:Y:S02]  /*45950*/  IMAD.MOV.U32 R27, RZ, RZ, R6 ;  /* 0x000000ffff1b7224 */ /* 0x000fe400078e0006 */
.L_x_18809:
[----:B------:R-:W-:Y:S05]  /*45960*/  BSYNC B1 ;  /* 0x0000000000017941 */ /* 0x000fea0003800000 */
.L_x_18807:
        /* <DEDUP_REMOVED lines=9> */
.L_x_18811:
[----:B------:R-:W-:Y:S01]  /*45a00*/  IMAD.MOV.U32 R33, RZ, RZ, R26 ;  /* 0x000000ffff217224 */ /* 0x000fe200078e001a */
[----:B------:R-:W-:Y:S01]  /*45a10*/  MOV R36, R32 ;  /* 0x0000002000247202 */ /* 0x000fe20000000f00 */
[----:B------:R-:W-:Y:S02]  /*45a20*/  IMAD.MOV.U32 R26, RZ, RZ, R5 ;  /* 0x000000ffff1a7224 */ /* 0x000fe400078e0005 */
[----:B------:R-:W-:Y:S02]  /*45a30*/  IMAD.MOV.U32 R32, RZ, RZ, R29 ;  /* 0x000000ffff207224 */ /* 0x000fe400078e001d */
.L_x_18812:
[----:B------:R-:W-:Y:S05]  /*45a40*/  BSYNC B1 ;  /* 0x0000000000017941 */ /* 0x000fea0003800000 */
.L_x_18810:
        /* <DEDUP_REMOVED lines=9> */
.L_x_18814:
[----:B------:R-:W-:Y:S01]  /*45ae0*/  IMAD.MOV.U32 R29, RZ, RZ, R33 ;  /* 0x000000ffff1d7224 */ /* 0x000fe200078e0021 */
[----:B------:R-:W-:Y:S01]  /*45af0*/  MOV R35, R36 ;  /* 0x0000002400237202 */ /* 0x000fe20000000f00 */
[----:B------:R-:W-:Y:S02]  /*45b00*/  IMAD.MOV.U32 R33, RZ, RZ, R4 ;  /* 0x000000ffff217224 */ /* 0x000fe400078e0004 */
[----:B------:R-:W-:Y:S02]  /*45b10*/  IMAD.MOV.U32 R36, RZ, RZ, R11 ;  /* 0x000000ffff247224 */ /* 0x000fe400078e000b */
.L_x_18815:
[----:B------:R-:W-:Y:S05]  /*45b20*/  BSYNC B1 ;  /* 0x0000000000017941 */ /* 0x000fea0003800000 */
.L_x_18813:
        /* <DEDUP_REMOVED lines=9> */
.L_x_18817:
[----:B------:R-:W-:Y:S01]  /*45bc0*/  IMAD.MOV.U32 R38, RZ, RZ, R29 ;  /* 0x000000ffff267224 */ /* 0x000fe200078e001d */
[----:B------:R-:W-:Y:S01]  /*45bd0*/  MOV R39, R35 ;  /* 0x0000002300277202 */ /* 0x000fe20000000f00 */
[----:B------:R-:W-:Y:S02]  /*45be0*/  IMAD.MOV.U32 R29, RZ, RZ, R22 ;  /* 0x000000ffff1d7224 */ /* 0x000fe400078e0016 */
[----:B------:R-:W-:Y:S02]  /*45bf0*/  IMAD.MOV.U32 R35, RZ, RZ, R28 ;  /* 0x000000ffff237224 */ /* 0x000fe400078e001c */
.L_x_18818:
[----:B------:R-:W-:Y:S05]  /*45c00*/  BSYNC B1 ;  /* 0x0000000000017941 */ /* 0x000fea0003800000 */
.L_x_18816:
        /* <DEDUP_REMOVED lines=9> */
.L_x_18820:
[----:B------:R-:W-:Y:S01]  /*45ca0*/  IMAD.MOV.U32 R28, RZ, RZ, R38 ;  /* 0x000000ffff1c7224 */ /* 0x000fe200078e0026 */
[----:B------:R-:W-:Y:S01]  /*45cb0*/  MOV R40, R39 ;  /* 0x0000002700287202 */ /* 0x000fe20000000f00 */
[----:B------:R-:W-:Y:S02]  /*45cc0*/  IMAD.MOV.U32 R38, RZ, RZ, R9 ;  /* 0x000000ffff267224 */ /* 0x000fe400078e0009 */
[----:B------:R-:W-:Y:S02]  /*45cd0*/  IMAD.MOV.U32 R39, RZ, RZ, R10 ;  /* 0x000000ffff277224 */ /* 0x000fe400078e000a */
.L_x_18821:
[----:B------:R-:W-:Y:S05]  /*45ce0*/  BSYNC B1 ;  /* 0x0000000000017941 */ /* 0x000fea0003800000 */
.L_x_18819:
        /* <DEDUP_REMOVED lines=9> */
.L_x_18823:
[----:B------:R-:W-:Y:S01]  /*45d80*/  IMAD.MOV.U32 R41, RZ, RZ, R28 ;  /* 0x000000ffff297224 */ /* 0x000fe200078e001c */
[----:B------:R-:W-:Y:S01]  /*45d90*/  MOV R42, R40 ;  /* 0x00000028002a7202 */ /* 0x000fe20000000f00 */
[----:B------:R-:W-:Y:S02]  /*45da0*/  IMAD.MOV.U32 R28, RZ, RZ, R21 ;  /* 0x000000ffff1c7224 */ /* 0x000fe400078e0015 */
[----:B------:R-:W-:Y:S02]  /*45db0*/  IMAD.MOV.U32 R40, RZ, RZ, R31 ;  /* 0x000000ffff287224 */ /* 0x000fe400078e001f */
.L_x_18824:
[----:B------:R-:W-:Y:S05]  /*45dc0*/  BSYNC B1 ;  /* 0x0000000000017941 */ /* 0x000fea0003800000 */
.L_x_18822:
        /* <DEDUP_REMOVED lines=9> */
.L_x_18826:
[----:B------:R-:W-:Y:S01]  /*45e60*/  IMAD.MOV.U32 R43, RZ, RZ, R41 ;  /* 0x000000ffff2b7224 */ /* 0x000fe200078e0029 */
[----:B------:R-:W-:Y:S01]  /*45e70*/  MOV R45, R42 ;  /* 0x0000002a002d7202 */ /* 0x000fe20000000f00 */
[----:B------:R-:W-:Y:S02]  /*45e80*/  IMAD.MOV.U32 R41, RZ, RZ, R8 ;  /* 0x000000ffff297224 */ /* 0x000fe400078e0008 */
[----:B------:R-:W-:Y:S02]  /*45e90*/  IMAD.MOV.U32 R42, RZ, RZ, R15 ;  /* 0x000000ffff2a7224 */ /* 0x000fe400078e000f */
.L_x_18827:
[----:B------:R-:W-:Y:S05]  /*45ea0*/  BSYNC B1 ;  /* 0x0000000000017941 */ /* 0x000fea0003800000 */
.L_x_18825:
        /* <DEDUP_REMOVED lines=9> */
.L_x_18829:
[----:B------:R-:W-:Y:S01]  /*45f40*/  IMAD.MOV.U32 R44, RZ, RZ, R43 ;  /* 0x000000ffff2c7224 */ /* 0x000fe200078e002b */
[----:B------:R-:W-:Y:S01]  /*45f50*/  MOV R46, R45 ;  /* 0x0000002d002e7202 */ /* 0x000fe20000000f00 */
[----:B------:R-:W-:Y:S02]  /*45f60*/  IMAD.MOV.U32 R43, RZ, RZ, R14 ;  /* 0x000000ffff2b7224 */ /* 0x000fe400078e000e */
[----:B------:R-:W-:Y:S02]  /*45f70*/  IMAD.MOV.U32 R45, RZ, RZ, R20 ;  /* 0x000000ffff2d7224 */ /* 0x000fe400078e0014 */
.L_x_18830:
[----:B------:R-:W-:Y:S05]  /*45f80*/  BSYNC B1 ;  /* 0x0000000000017941 */ /* 0x000fea0003800000 */
.L_x_18828:
        /* <DEDUP_REMOVED lines=9> */
.L_x_18832:
[----:B------:R-:W-:Y:S01]  /*46020*/  IMAD.MOV.U32 R47, RZ, RZ, R44 ;  /* 0x000000ffff2f7224 */ /* 0x000fe200078e002c */
[----:B------:R-:W-:Y:S01]  /*46030*/  MOV R48, R46 ;  /* 0x0000002e00307202 */ /* 0x000fe20000000f00 */
[----:B------:R-:W-:Y:S02]  /*46040*/  IMAD.MOV.U32 R44, RZ, RZ, R13 ;  /* 0x000000ffff2c7224 */ /* 0x000fe400078e000d */
[----:B------:R-:W-:Y:S02]  /*46050*/  IMAD.MOV.U32 R46, RZ, RZ, R24 ;  /* 0x000000ffff2e7224 */ /* 0x000fe400078e0018 */
.L_x_18833:
[----:B------:R-:W-:Y:S05]  /*46060*/  BSYNC B1 ;  /* 0x0000000000017941 */ /* 0x000fea0003800000 */
.L_x_18831:
        /* <DEDUP_REMOVED lines=9> */
.L_x_18835:
[----:B------:R-:W-:Y:S01]  /*46100*/  IMAD.MOV.U32 R49, RZ, RZ, R47 ;  /* 0x000000ffff317224 */ /* 0x000fe200078e002f */
[----:B------:R-:W-:Y:S01]  /*46110*/  MOV R50, R48 ;  /* 0x0000003000327202 */ /* 0x000fe20000000f00 */
[----:B------:R-:W-:Y:S02]  /*46120*/  IMAD.MOV.U32 R47, RZ, RZ, R3 ;  /* 0x000000ffff2f7224 */ /* 0x000fe400078e0003 */
[----:B------:R-:W-:Y:S02]  /*46130*/  IMAD.MOV.U32 R48, RZ, RZ, R23 ;  /* 0x000000ffff307224 */ /* 0x000fe400078e0017 */
.L_x_18836:
[----:B------:R-:W-:Y:S05]  /*46140*/  BSYNC B1 ;  /* 0x0000000000017941 */ /* 0x000fea0003800000 */
.L_x_18834:
        /* <DEDUP_REMOVED lines=9> */
.L_x_18838:
[----:B------:R-:W-:Y:S01]  /*461e0*/  IMAD.MOV.U32 R51, RZ, RZ, R49 ;  /* 0x000000ffff337224 */ /* 0x000fe200078e0031 */
[----:B------:R-:W-:Y:S01]  /*461f0*/  MOV R53, R50 ;  /* 0x0000003200357202 */ /* 0x000fe20000000f00 */
[----:B------:R-:W-:Y:S02]  /*46200*/  IMAD.MOV.U32 R49, RZ, RZ, R12 ;  /* 0x000000ffff317224 */ /* 0x000fe400078e000c */
[----:B------:R-:W-:Y:S02]  /*46210*/  IMAD.MOV.U32 R50, RZ, RZ, R25 ;  /* 0x000000ffff327224 */ /* 0x000fe400078e0019 */
.L_x_18839:
[----:B------:R-:W-:Y:S05]  /*46220*/  BSYNC B1 ;  /* 0x0000000000017941 */ /* 0x000fea0003800000 */
.L_x_18837:
        /* <DEDUP_REMOVED lines=16> */
.L_x_18841:
[----:B------:R-:W-:Y:S02]  /*46330*/  IMAD.MOV.U32 R23, RZ, RZ, R16 ;  /* 0x000000ffff177224 */ /* 0x000fe400078e0010 */
[----:B------:R-:W-:Y:S02]  /*46340*/  IMAD.MOV.U32 R7, RZ, RZ, R64 ;  /* 0x000000ffff077224 */ /* 0x000fe400078e0040 */
[----:B------:R-:W-:Y:S02]  /*46350*/  IMAD.MOV.U32 R64, RZ, RZ, R18 ;  /* 0x000000ffff407224 */ /* 0x000fe400078e0012 */
[----:B------:R-:W-:Y:S02]  /*46360*/  IMAD.MOV.U32 R16, RZ, RZ, R2 ;  /* 0x000000ffff107224 */ /* 0x000fe400078e0002 */
.L_x_18842:
[----:B------:R-:W-:Y:S05]  /*46370*/  BSYNC B1 ;  /* 0x0000000000017941 */ /* 0x000fea0003800000 */
.L_x_18840:
        /* <DEDUP_REMOVED lines=9> */
.L_x_18844:
[----:B------:R-:W-:Y:S02]  /*46410*/  IMAD.MOV.U32 R22, RZ, RZ, R23 ;  /* 0x000000ffff167224 */ /* 0x000fe400078e0017 */
[----:B------:R-:W-:Y:S02]  /*46420*/  IMAD.MOV.U32 R6, RZ, RZ, R7 ;  /* 0x000000ffff067224 */ /* 0x000fe400078e0007 */
[----:B------:R-:W-:Y:S02]  /*46430*/  IMAD.MOV.U32 R23, RZ, RZ, R0 ;  /* 0x000000ffff177224 */ /* 0x000fe400078e0000 */
[----:B------:R-:W-:Y:S02]  /*46440*/  IMAD.MOV.U32 R7, RZ, RZ, R34 ;  /* 0x000000ffff077224 */ /* 0x000fe400078e0022 */
.L_x_18845:
[----:B------:R-:W-:Y:S05]  /*46450*/  BSYNC B1 ;  /* 0x0000000000017941 */ /* 0x000fea0003800000 */
.L_x_18843:
        /* <DEDUP_REMOVED lines=9> */
.L_x_18847:
[----:B------:R-:W-:Y:S02]  /*464f0*/  IMAD.MOV.U32 R21, RZ, RZ, R22 ;  /* 0x000000ffff157224 */ /* 0x000fe400078e0016 */
[----:B------:R-:W-:Y:S02]  /*46500*/  IMAD.MOV.U32 R5, RZ, RZ, R6 ;  /* 0x000000ffff057224 */ /* 0x000fe400078e0006 */
[----:B------:R-:W-:Y:S02]  /*46510*/  IMAD.MOV.U32 R22, RZ, RZ, R17 ;  /* 0x000000ffff167224 */ /* 0x000fe400078e0011 */
[----:B------:R-:W-:Y:S02]  /*46520*/  IMAD.MOV.U32 R6, RZ, RZ, R19 ;  /* 0x000000ffff067224 */ /* 0x000fe400078e0013 */
.L_x_18848:
[----:B------:R-:W-:Y:S05]  /*46530*/  BSYNC B1 ;  /* 0x0000000000017941 */ /* 0x000fea0003800000 */
.L_x_18846:
        /* <DEDUP_REMOVED lines=9> */
.L_x_18850:
[----:B------:R-:W-:Y:S02]  /*465d0*/  IMAD.MOV.U32 R20, RZ, RZ, R21 ;  /* 0x000000ffff147224 */ /* 0x000fe400078e0015 */
[----:B------:R-:W-:Y:S02]  /*465e0*/  IMAD.MOV.U32 R4, RZ, RZ, R5 ;  /* 0x000000ffff047224 */ /* 0x000fe400078e0005 */
[----:B------:R-:W-:Y:S02]  /*465f0*/  IMAD.MOV.U32 R21, RZ, RZ, R30 ;  /* 0x000000ffff157224 */ /* 0x000fe400078e001e */
[----:B------:R-:W-:Y:S02]  /*46600*/  IMAD.MOV.U32 R5, RZ, RZ, R27 ;  /* 0x000000ffff057224 */ /* 0x000fe400078e001b */
.L_x_18851:
[----:B------:R-:W-:Y:S05]  /*46610*/  BSYNC B1 ;  /* 0x0000000000017941 */ /* 0x000fea0003800000 */
.L_x_18849:
        /* <DEDUP_REMOVED lines=9> */
.L_x_18853:
[----:B------:R-:W-:Y:S02]  /*466b0*/  IMAD.MOV.U32 R27, RZ, RZ, R20 ;  /* 0x000000ffff1b7224 */ /* 0x000fe400078e0014 */
[----:B------:R-:W-:Y:S02]  /*466c0*/  IMAD.MOV.U32 R11, RZ, RZ, R4 ;  /* 0x000000ffff0b7224 */ /* 0x000fe400078e0004 */
[----:B------:R-:W-:Y:S02]  /*466d0*/  IMAD.MOV.U32 R20, RZ, RZ, R26 ;  /* 0x000000ffff147224 */ /* 0x000fe400078e001a */
[----:B------:R-:W-:Y:S02]  /*466e0*/  IMAD.MOV.U32 R4, RZ, RZ, R32 ;  /* 0x000000ffff047224 */ /* 0x000fe400078e0020 */
.L_x_18854:
[----:B------:R-:W-:Y:S05]  /*466f0*/  BSYNC B1 ;  /* 0x0000000000017941 */ /* 0x000fea0003800000 */
.L_x_18852:
        /* <DEDUP_REMOVED lines=9> */
.L_x_18856:
[----:B------:R-:W-:Y:S02]  /*46790*/  IMAD.MOV.U32 R26, RZ, RZ, R27 ;  /* 0x000000ffff1a7224 */ /* 0x000fe400078e001b */
[----:B------:R-:W-:Y:S02]  /*467a0*/  IMAD.MOV.U32 R10, RZ, RZ, R11 ;  /* 0x000000ffff0a7224 */ /* 0x000fe400078e000b */
[----:B------:R-:W-:Y:S02]  /*467b0*/  IMAD.MOV.U32 R27, RZ, RZ, R33 ;  /* 0x000000ffff1b7224 */ /* 0x000fe400078e0021 */
[----:B------:R-:W-:Y:S02]  /*467c0*/  IMAD.MOV.U32 R11, RZ, RZ, R36 ;  /* 0x000000ffff0b7224 */ /* 0x000fe400078e0024 */
.L_x_18857:
[----:B------:R-:W-:Y:S05]  /*467d0*/  BSYNC B1 ;  /* 0x0000000000017941 */ /* 0x000fea0003800000 */
.L_x_18855:
        /* <DEDUP_REMOVED lines=9> */
.L_x_18859:
[----:B------:R-:W-:Y:S02]  /*46870*/  IMAD.MOV.U32 R25, RZ, RZ, R26 ;  /* 0x000000ffff197224 */ /* 0x000fe400078e001a */
[----:B------:R-:W-:Y:S02]  /*46880*/  IMAD.MOV.U32 R9, RZ, RZ, R10 ;  /* 0x000000ffff097224 */ /* 0x000fe400078e000a */
[----:B------:R-:W-:Y:S02]  /*46890*/  IMAD.MOV.U32 R26, RZ, RZ, R29 ;  /* 0x000000ffff1a7224 */ /* 0x000fe400078e001d */
[----:B------:R-:W-:Y:S02]  /*468a0*/  IMAD.MOV.U32 R10, RZ, RZ, R35 ;  /* 0x000000ffff0a7224 */ /* 0x000fe400078e0023 */
.L_x_18860:
[----:B------:R-:W-:Y:S05]  /*468b0*/  BSYNC B1 ;  /* 0x0000000000017941 */ /* 0x000fea0003800000 */
.L_x_18858:
        /* <DEDUP_REMOVED lines=9> */
.L_x_18862:
[----:B------:R-:W-:Y:S02]  /*46950*/  IMAD.MOV.U32 R24, RZ, RZ, R25 ;  /* 0x000000ffff187224 */ /* 0x000fe400078e0019 */
[----:B------:R-:W-:Y:S02]  /*46960*/  IMAD.MOV.U32 R8, RZ, RZ, R9 ;  /* 0x000000ffff087224 */ /* 0x000fe400078e0009 */
[----:B------:R-:W-:Y:S02]  /*46970*/  IMAD.MOV.U32 R25, RZ, RZ, R38 ;  /* 0x000000ffff197224 */ /* 0x000fe400078e0026 */
[----:B------:R-:W-:Y:S02]  /*46980*/  IMAD.MOV.U32 R9, RZ, RZ, R39 ;  /* 0x000000ffff097224 */ /* 0x000fe400078e0027 */
.L_x_18863:
[----:B------:R-:W-:Y:S05]  /*46990*/  BSYNC B1 ;  /* 0x0000000000017941 */ /* 0x000fea0003800000 */
.L_x_18861:
        /* <DEDUP_REMOVED lines=9> */
.L_x_18865:
[----:B------:R-:W-:Y:S02]  /*46a30*/  IMAD.MOV.U32 R31, RZ, RZ, R24 ;  /* 0x000000ffff1f7224 */ /* 0x000fe400078e0018 */
[----:B------:R-:W-:Y:S02]  /*46a40*/  IMAD.MOV.U32 R15, RZ, RZ, R8 ;  /* 0x000000ffff0f7224 */ /* 0x000fe400078e0008 */
[----:B------:R-:W-:Y:S02]  /*46a50*/  IMAD.MOV.U32 R24, RZ, RZ, R28 ;  /* 0x000000ffff187224 */ /* 0x000fe400078e001c */
[----:B------:R-:W-:Y:S02]  /*46a60*/  IMAD.MOV.U32 R8, RZ, RZ, R40 ;  /* 0x000000ffff087224 */ /* 0x000fe400078e0028 */
.L_x_18866:
[----:B------:R-:W-:Y:S05]  /*46a70*/  BSYNC B1 ;  /* 0x0000000000017941 */ /* 0x000fea0003800000 */
.L_x_18864:
        /* <DEDUP_REMOVED lines=9> */
.L_x_18868:
[----:B------:R-:W-:Y:S02]  /*46b10*/  IMAD.MOV.U32 R30, RZ, RZ, R31 ;  /* 0x000000ffff1e7224 */ /* 0x000fe400078e001f */
[----:B------:R-:W-:Y:S02]  /*46b20*/  IMAD.MOV.U32 R14, RZ, RZ, R15 ;  /* 0x000000ffff0e7224 */ /* 0x000fe400078e000f */
[----:B------:R-:W-:Y:S02]  /*46b30*/  IMAD.MOV.U32 R31, RZ, RZ, R41 ;  /* 0x000000ffff1f7224 */ /* 0x000fe400078e0029 */
[----:B------:R-:W-:Y:S02]  /*46b40*/  IMAD.MOV.U32 R15, RZ, RZ, R42 ;  /* 0x000000ffff0f7224 */ /* 0x000fe400078e002a */
.L_x_18869:
[----:B------:R-:W-:Y:S05]  /*46b50*/  BSYNC B1 ;  /* 0x0000000000017941 */ /* 0x000fea0003800000 */
.L_x_18867:
        /* <DEDUP_REMOVED lines=9> */
.L_x_18871:
[----:B------:R-:W-:Y:S02]  /*46bf0*/  IMAD.MOV.U32 R29, RZ, RZ, R30 ;  /* 0x000000ffff1d7224 */ /* 0x000fe400078e001e */
[----:B------:R-:W-:Y:S02]  /*46c00*/  IMAD.MOV.U32 R13, RZ, RZ, R14 ;  /* 0x000000ffff0d7224 */ /* 0x000fe400078e000e */
[----:B------:R-:W-:Y:S02]  /*46c10*/  IMAD.MOV.U32 R30, RZ, RZ, R43 ;  /* 0x000000ffff1e7224 */ /* 0x000fe400078e002b */
[----:B------:R-:W-:Y:S02]  /*46c20*/  IMAD.MOV.U32 R14, RZ, RZ, R45 ;  /* 0x000000ffff0e7224 */ /* 0x000fe400078e002d */
.L_x_18872:
[----:B------:R-:W-:Y:S05]  /*46c30*/  BSYNC B1 ;  /* 0x0000000000017941 */ /* 0x000fea0003800000 */
.L_x_18870:
        /* <DEDUP_REMOVED lines=9> */
.L_x_18874:
[----:B------:R-:W-:Y:S02]  /*46cd0*/  IMAD.MOV.U32 R28, RZ, RZ, R29 ;  /* 0x000000ffff1c7224 */ /* 0x000fe400078e001d */
[----:B------:R-:W-:Y:S02]  /*46ce0*/  IMAD.MOV.U32 R12, RZ, RZ, R13 ;  /* 0x000000ffff0c7224 */ /* 0x000fe400078e000d */
[----:B------:R-:W-:Y:S02]  /*46cf0*/  IMAD.MOV.U32 R29, RZ, RZ, R44 ;  /* 0x000000ffff1d7224 */ /* 0x000fe400078e002c */
[----:B------:R-:W-:Y:S02]  /*46d00*/  IMAD.MOV.U32 R13, RZ, RZ, R46 ;  /* 0x000000ffff0d7224 */ /* 0x000fe400078e002e */
.L_x_18875:
[----:B------:R-:W-:Y:S05]  /*46d10*/  BSYNC B1 ;  /* 0x0000000000017941 */ /* 0x000fea0003800000 */
.L_x_18873:
        /* <DEDUP_REMOVED lines=9> */
.L_x_18877:
[----:B------:R-:W-:Y:S02]  /*46db0*/  IMAD.MOV.U32 R3, RZ, RZ, R28 ;  /* 0x000000ffff037224 */ /* 0x000fe400078e001c */
[----:B------:R-:W-:Y:S02]  /*46dc0*/  IMAD.MOV.U32 R19, RZ, RZ, R12 ;  /* 0x000000ffff137224 */ /* 0x000fe400078e000c */
[----:B------:R-:W-:Y:S02]  /*46dd0*/  IMAD.MOV.U32 R28, RZ, RZ, R47 ;  /* 0x000000ffff1c7224 */ /* 0x000fe400078e002f */
[----:B------:R-:W-:Y:S02]  /*46de0*/  IMAD.MOV.U32 R12, RZ, RZ, R48 ;  /* 0x000000ffff0c7224 */ /* 0x000fe400078e0030 */
.L_x_18878:
[----:B------:R-:W-:Y:S05]  /*46df0*/  BSYNC B1 ;  /* 0x0000000000017941 */ /* 0x000fea0003800000 */
.L_x_18876:
        /* <DEDUP_REMOVED lines=9> */
.L_x_18880:
[----:B------:R-:W-:Y:S02]  /*46e90*/  IMAD.MOV.U32 R2, RZ, RZ, R3 ;  /* 0x000000ffff027224 */ /* 0x000fe400078e0003 */
[----:B------:R-:W-:Y:S02]  /*46ea0*/  IMAD.MOV.U32 R18, RZ, RZ, R19 ;  /* 0x000000ffff127224 */ /* 0x000fe400078e0013 */
[----:B------:R-:W-:Y:S02]  /*46eb0*/  IMAD.MOV.U32 R3, RZ, RZ, R49 ;  /* 0x000000ffff037224 */ /* 0x000fe400078e0031 */
[----:B------:R-:W-:Y:S02]  /*46ec0*/  IMAD.MOV.U32 R19, RZ, RZ, R50 ;  /* 0x000000ffff137224 */ /* 0x000fe400078e0032 */
.L_x_18881:
[----:B------:R-:W-:Y:S05]  /*46ed0*/  BSYNC B1 ;  /* 0x0000000000017941 */ /* 0x000fea0003800000 */
.L_x_18879:
        /* <DEDUP_REMOVED lines=8> */
.L_x_18882:
[----:B------:R-:W-:Y:S02]  /*46f60*/  IMAD.MOV.U32 R0, RZ, RZ, R2 ;  /* 0x000000ffff007224 */ /* 0x000fe400078e0002 */
[----:B------:R-:W-:Y:S02]  /*46f70*/  IMAD.MOV.U32 R17, RZ, RZ, R18 ;  /* 0x000000ffff117224 */ /* 0x000fe400078e0012 */
[----:B------:R-:W-:Y:S02]  /*46f80*/  IMAD.MOV.U32 R2, RZ, RZ, R51 ;  /* 0x000000ffff027224 */ /* 0x000fe400078e0033 */
[----:B------:R-:W-:Y:S02]  /*46f90*/  IMAD.MOV.U32 R18, RZ, RZ, R53 ;  /* 0x000000ffff127224 */ /* 0x000fe400078e0035 */
.L_x_18164:
[----:B-1-34-:R-:W-:Y:S05]  /*46fa0*/  BSYNC B0 ;  /* 0x0000000000007941 */ /* 0x01afea0003800000 */
.L_x_18163:
[----:B0-----:R-:W0:Y:S01]  /*46fb0*/  S2R R34, SR_TID.X ;  /* 0x0000000000227919 */ /* 0x001e220000002100 */
[----:B------:R-:W-:Y:S01]  /*46fc0*/  ISETP.NE.AND P0, PT, R62, RZ, PT ;  /* 0x000000ff3e00720c */ /* 0x000fe20003f05270 */
        /* <DEDUP_REMOVED lines=17> */
.L_x_18884:
[----:B------:R-:W-:Y:S05]  /*470e0*/  BSYNC B0 ;  /* 0x0000000000007941 */ /* 0x000fea0003800000 */
.L_x_18883:
[----:B------:R-:W-:Y:S01]  /*470f0*/  BAR.SYNC.DEFER_BLOCKING 0x0 ;  /* 0x0000000000007b1d */ /* 0x000fe20000010000 */
[----:B0-----:R-:W-:-:S05]  /*47100*/  ISETP.NE.AND P1, PT, R34, RZ, PT ;  /* 0x000000ff2200720c */ /* 0x001fca0003f25270 */
[----:B------:R-:W-:Y:S08]  /*47110*/  BSSY B0, `(.L_x_18885) ;  /* 0x0000d99000007945 */ /* 0x000ff00003800000 */
[----:B------:R-:W-:Y:S05]  /*47120*/  @P1 BRA `(.L_x_18886) ;  /* 0x0000d97000001947 */ /* 0x000fea0003800000 */
[----:B------:R-:W0:Y:S01]  /*47130*/  LDS.128 R56, [0xc0] ;  /* 0x0000c000ff387984 */ /* 0x000e220000000c00 */
[----:B------:R-:W-:Y:S03]  /*47140*/  BSSY B1, `(.L_x_18887) ;  /* 0x000001c000017945 */ /* 0x000fe60003800000 */
[----:B------:R-:W3:Y:S04]  /*47150*/  LDS.128 R60, [0x80] ;  /* 0x00008000ff3c7984 */ /* 0x000ee80000000c00 */
[----:B------:R-:W4:Y:S04]  /*47160*/  LDS R65, [0x100] ;  /* 0x00010000ff417984 */ /* 0x000f280000000800 */
[----:B-1----:R-:W1:Y:S04]  /*47170*/  LDS.128 R32, [0xf0] ;  /* 0x0000f000ff207984 */ /* 0x002e680000000c00 */
[----:B------:R-:W2:Y:S04]  /*47180*/  LDS.128 R36, [0xe0] ;  /* 0x0000e000ff247984 */ /* 0x000ea80000000c00 */
[----:B------:R-:W1:Y:S04]  /*47190*/  LDS.128 R40, [0xd0] ;  /* 0x0000d000ff287984 */ /* 0x000e680000000c00 */
[----:B------:R-:W1:Y:S04]  /*471a0*/  LDS.128 R44, [0xb0] ;  /* 0x0000b000ff2c7984 */ /* 0x000e680000000c00 */
[----:B------:R-:W1:Y:S04]  /*471b0*/  LDS.128 R48, [0xa0] ;  /* 0x0000a000ff307984 */ /* 0x000e680000000c00 */
[----:B------:R-:W1:Y:S01]  /*471c0*/  LDS.128 R52, [0x90] ;  /* 0x00009000ff347984 */ /* 0x000e620000000c00 */
[----:B0-----:R-:W-:-:S02]  /*471d0*/  FSETP.GEU.FTZ.AND P0, PT, R64, R57, PT ;  /* 0x000000394000720b */ /* 0x001fc40003f1e000 */
[----:B------:R-:W-:Y:S02]  /*471e0*/  FSETP.NEU.FTZ.AND P2, PT, R64, R57, PT ;  /* 0x000000394000720b */ /* 0x000fe40003f5d000 */
[C---:B------:R-:W-:Y:S02]  /*471f0*/  ISETP.EQ.OR P0, PT, R16.reuse, -0x1, !P0 ;  /* 0xffffffff1000780c */ /* 0x040fe40004702670 */
[----:B---3--:R-:W-:-:S04]  /*47200*/  ISETP.LE.OR P2, PT, R16, R61, P2 ;  /* 0x0000003d1000720c */ /* 0x008fc80001743670 */
[----:B------:R-:W-:-:S13]  /*47210*/  PLOP3.LUT P0, PT, P0, P2, PT, 0x8, 0x0 ;  /* 0x000000000000781c */ /* 0x000fda0000704170 */
[----:B--2---:R-:W-:Y:S01]  /*47220*/  @!P0 MOV R64, R57 ;  /* 0x0000003900408202 */ /* 0x004fe20000000f00 */
[----:B------:R-:W-:-:S03]  /*47230*/  @!P0 IMAD.MOV.U32 R16, RZ, RZ, R61 ;  /* 0x000000ffff108224 */ /* 0x000fc600078e003d */
[----:B------:R-:W-:-:S04]  /*47240*/  FSETP.GT.FTZ.AND P2, PT, R64, R7, PT ;  /* 0x000000074000720b */ /* 0x000fc80003f54000 */
[----:B------:R-:W-:-:S13]  /*47250*/  ISETP.EQ.OR P2, PT, R23, -0x1, P2 ;  /* 0xffffffff1700780c */ /* 0x000fda0001742670 */
[----:B------:R-:W-:Y:S05]  /*47260*/  @P2 BRA `(.L_x_18888) ;  /* 0x0000005000002947 */ /* 0x000fea0003800000 */
[----:B-1--4-:R-:W-:Y:S01]  /*47270*/  FSETP.NEU.FTZ.AND P0, PT, R64, R7, PT ;  /* 0x000000074000720b */ /* 0x012fe20003f1d000 */
[----:B------:R-:W-:Y:S02]  /*47280*/  IMAD.MOV.U32 R61, RZ, RZ, R23 ;  /* 0x000000ffff3d7224 */ /* 0x000fe400078e0017 */
[----:B------:R-:W-:Y:S01]  /*47290*/  IMAD.MOV.U32 R57, RZ, RZ, R7 ;  /* 0x000000ffff397224 */ /* 0x000fe200078e0007 */
[----:B------:R-:W-:-:S13]  /*472a0*/  ISETP.GE.OR P0, PT, R16, R23, P0 ;  /* 0x000000171000720c */ /* 0x000fda0000706670 */
[----:B------:R-:W-:Y:S05]  /*472b0*/  @P0 BRA `(.L_x_18889) ;  /* 0x0000004000000947 */ /* 0x000fea0003800000 */
.L_x_18888:
[----:B-1--4-:R-:W-:Y:S02]  /*472c0*/  IMAD.MOV.U32 R61, RZ, RZ, R16 ;  /* 0x000000ffff3d7224 */ /* 0x012fe400078e0010 */
[----:B------:R-:W-:Y:S01]  /*472d0*/  IMAD.MOV.U32 R57, RZ, RZ, R64 ;  /* 0x000000ffff397224 */ /* 0x000fe200078e0040 */
[----:B------:R-:W-:Y:S01]  /*472e0*/  MOV R64, R7 ;  /* 0x0000000700407202 */ /* 0x000fe20000000f00 */
[----:B------:R-:W-:Y:S02]  /*472f0*/  IMAD.MOV.U32 R16, RZ, RZ, R23 ;  /* 0x000000ffff107224 */ /* 0x000fe400078e0017 */
.L_x_18889:
[----:B------:R-:W-:Y:S05]  /*47300*/  BSYNC B1 ;  /* 0x0000000000017941 */ /* 0x000fea0003800000 */
.L_x_18887:
        /* <DEDUP_REMOVED lines=9> */
.L_x_18891:
[----:B------:R-:W-:Y:S01]  /*473a0*/  IMAD.MOV.U32 R66, RZ, RZ, R61 ;  /* 0x000000ffff427224 */ /* 0x000fe200078e003d */
[----:B------:R-:W-:Y:S01]  /*473b0*/  MOV R61, R22 ;  /* 0x00000016003d7202 */ /* 0x000fe20000000f00 */
[----:B------:R-:W-:Y:S02]  /*473c0*/  IMAD.MOV.U32 R60, RZ, RZ, R57 ;  /* 0x000000ffff3c7224 */ /* 0x000fe400078e0039 */
[----:B------:R-:W-:Y:S02]  /*473d0*/  IMAD.MOV.U32 R57, RZ, RZ, R6 ;  /* 0x000000ffff397224 */ /* 0x000fe400078e0006 */
.L_x_18892:
[----:B------:R-:W-:Y:S05]  /*473e0*/  BSYNC B1 ;  /* 0x0000000000017941 */ /* 0x000fea0003800000 */
.L_x_18890:
        /* <DEDUP_REMOVED lines=9> */
.L_x_18894:
[----:B------:R-:W-:Y:S01]  /*47480*/  IMAD.MOV.U32 R23, RZ, RZ, R66 ;  /* 0x000000ffff177224 */ /* 0x000fe200078e0042 */
[----:B------:R-:W-:Y:S01]  /*47490*/  MOV R66, R21 ;  /* 0x0000001500427202 */ /* 0x000fe20000000f00 */
[----:B------:R-:W-:Y:S02]  /*474a0*/  IMAD.MOV.U32 R7, RZ, RZ, R60 ;  /* 0x000000ffff077224 */ /* 0x000fe400078e003c */
[----:B------:R-:W-:Y:S02]  /*474b0*/  IMAD.MOV.U32 R60, RZ, RZ, R5 ;  /* 0x000000ffff3c7224 */ /* 0x000fe400078e0005 */
.L_x_18895:
[----:B------:R-:W-:Y:S05]  /*474c0*/  BSYNC B1 ;  /* 0x0000000000017941 */ /* 0x000fea0003800000 */
.L_x_18893:
        /* <DEDUP_REMOVED lines=9> */
.L_x_18897:
[----:B------:R-:W-:Y:S01]  /*47560*/  IMAD.MOV.U32 R22, RZ, RZ, R23 ;  /* 0x000000ffff167224 */ /* 0x000fe200078e0017 */
[----:B------:R-:W-:Y:S01]  /*47570*/  MOV R23, R20 ;  /* 0x0000001400177202 */ /* 0x000fe20000000f00 */
[----:B------:R-:W-:Y:S02]  /*47580*/  IMAD.MOV.U32 R6, RZ, RZ, R7 ;  /* 0x000000ffff067224 */ /* 0x000fe400078e0007 */
[----:B------:R-:W-:Y:S02]  /*47590*/  IMAD.MOV.U32 R7, RZ, RZ, R4 ;  /* 0x000000ffff077224 */ /* 0x000fe400078e0004 */
.L_x_18898:
[----:B------:R-:W-:Y:S05]  /*475a0*/  BSYNC B1 ;  /* 0x0000000000017941 */ /* 0x000fea0003800000 */
.L_x_18896:
        /* <DEDUP_REMOVED lines=9> */
.L_x_18900:
[----:B------:R-:W-:Y:S01]  /*47640*/  IMAD.MOV.U32 R21, RZ, RZ, R22 ;  /* 0x000000ffff157224 */ /* 0x000fe200078e0016 */
[----:B------:R-:W-:Y:S01]  /*47650*/  MOV R22, R27 ;  /* 0x0000001b00167202 */ /* 0x000fe20000000f00 */
[----:B------:R-:W-:Y:S02]  /*47660*/  IMAD.MOV.U32 R5, RZ, RZ, R6 ;  /* 0x000000ffff057224 */ /* 0x000fe400078e0006 */
[----:B------:R-:W-:Y:S02]  /*47670*/  IMAD.MOV.U32 R6, RZ, RZ, R11 ;  /* 0x000000ffff067224 */ /* 0x000fe400078e000b */
.L_x_18901:
[----:B------:R-:W-:Y:S05]  /*47680*/  BSYNC B1 ;  /* 0x0000000000017941 */ /* 0x000fea0003800000 */
.L_x_18899:
        /* <DEDUP_REMOVED lines=9> */
.L_x_18903:
[----:B------:R-:W-:Y:S01]  /*47720*/  IMAD.MOV.U32 R20, RZ, RZ, R21 ;  /* 0x000000ffff147224 */ /* 0x000fe200078e0015 */
[----:B------:R-:W-:Y:S01]  /*47730*/  MOV R21, R26 ;  /* 0x0000001a00157202 */ /* 0x000fe20000000f00 */
[----:B------:R-:W-:Y:S02]  /*47740*/  IMAD.MOV.U32 R4, RZ, RZ, R5 ;  /* 0x000000ffff047224 */ /* 0x000fe400078e0005 */
[----:B------:R-:W-:Y:S02]  /*47750*/  IMAD.MOV.U32 R5, RZ, RZ, R10 ;  /* 0x000000ffff057224 */ /* 0x000fe400078e000a */
.L_x_18904:
[----:B------:R-:W-:Y:S05]  /*47760*/  BSYNC B1 ;  /* 0x0000000000017941 */ /* 0x000fea0003800000 */
.L_x_18902:
        /* <DEDUP_REMOVED lines=9> */
.L_x_18906:
[----:B------:R-:W-:Y:S01]  /*47800*/  IMAD.MOV.U32 R27, RZ, RZ, R20 ;  /* 0x000000ffff1b7224 */ /* 0x000fe200078e0014 */
[----:B------:R-:W-:Y:S01]  /*47810*/  MOV R20, R25 ;  /* 0x0000001900147202 */ /* 0x000fe20000000f00 */
[----:B------:R-:W-:Y:S02]  /*47820*/  IMAD.MOV.U32 R11, RZ, RZ, R4 ;  /* 0x000000ffff0b7224 */ /* 0x000fe400078e0004 */
[----:B------:R-:W-:Y:S02]  /*47830*/  IMAD.MOV.U32 R4, RZ, RZ, R9 ;  /* 0x000000ffff047224 */ /* 0x000fe400078e0009 */
.L_x_18907:
[----:B------:R-:W-:Y:S05]  /*47840*/  BSYNC B1 ;  /* 0x0000000000017941 */ /* 0x000fea0003800000 */
.L_x_18905:
        /* <DEDUP_REMOVED lines=9> */
.L_x_18909:
[----:B------:R-:W-:Y:S01]  /*478e0*/  IMAD.MOV.U32 R26, RZ, RZ, R27 ;  /* 0x000000ffff1a7224 */ /* 0x000fe200078e001b */
[----:B------:R-:W-:Y:S01]  /*478f0*/  MOV R27, R24 ;  /* 0x00000018001b7202 */ /* 0x000fe20000000f00 */
[----:B------:R-:W-:Y:S02]  /*47900*/  IMAD.MOV.U32 R10, RZ, RZ, R11 ;  /* 0x000000ffff0a7224 */ /* 0x000fe400078e000b */
[----:B------:R-:W-:Y:S02]  /*47910*/  IMAD.MOV.U32 R11, RZ, RZ, R8 ;  /* 0x000000ffff0b7224 */ /* 0x000fe400078e0008 */
.L_x_18910:
[----:B------:R-:W-:Y:S05]  /*47920*/  BSYNC B1 ;  /* 0x0000000000017941 */ /* 0x000fea0003800000 */
.L_x_18908:
        /* <DEDUP_REMOVED lines=9> */
.L_x_18912:
[----:B------:R-:W-:Y:S01]  /*479c0*/  IMAD.MOV.U32 R25, RZ, RZ, R26 ;  /* 0x000000ffff197224 */ /* 0x000fe200078e001a */
[----:B------:R-:W-:Y:S01]  /*479d0*/  MOV R26, R31 ;  /* 0x0000001f001a7202 */ /* 0x000fe20000000f00 */
[----:B------:R-:W-:Y:S02]  /*479e0*/  IMAD.MOV.U32 R9, RZ, RZ, R10 ;  /* 0x000000ffff097224 */ /* 0x000fe400078e000a */
[----:B------:R-:W-:Y:S02]  /*479f0*/  IMAD.MOV.U32 R10, RZ, RZ, R15 ;  /* 0x000000ffff0a7224 */ /* 0x000fe400078e000f */
.L_x_18913:
[----:B------:R-:W-:Y:S05]  /*47a00*/  BSYNC B1 ;  /* 0x0000000000017941 */ /* 0x000fea0003800000 */
.L_x_18911:
        /* <DEDUP_REMOVED lines=9> */
.L_x_18915:
[----:B------:R-:W-:Y:S01]  /*47aa0*/  IMAD.MOV.U32 R24, RZ, RZ, R25 ;  /* 0x000000ffff187224 */ /* 0x000fe200078e0019 */
[----:B------:R-:W-:Y:S01]  /*47ab0*/  MOV R25, R30 ;  /* 0x0000001e00197202 */ /* 0x000fe20000000f00 */
[----:B------:R-:W-:Y:S02]  /*47ac0*/  IMAD.MOV.U32 R8, RZ, RZ, R9 ;  /* 0x000000ffff087224 */ /* 0x000fe400078e0009 */
[----:B------:R-:W-:Y:S02]  /*47ad0*/  IMAD.MOV.U32 R9, RZ, RZ, R14 ;  /* 0x000000ffff097224 */ /* 0x000fe400078e000e */
.L_x_18916:
[----:B------:R-:W-:Y:S05]  /*47ae0*/  BSYNC B1 ;  /* 0x0000000000017941 */ /* 0x000fea0003800000 */
.L_x_18914:
        /* <DEDUP_REMOVED lines=9> */
.L_x_18918:
[----:B------:R-:W-:Y:S01]  /*47b80*/  IMAD.MOV.U32 R31, RZ, RZ, R24 ;  /* 0x000000ffff1f7224 */ /* 0x000fe200078e0018 */
[----:B------:R-:W-:Y:S01]  /*47b90*/  MOV R24, R29 ;  /* 0x0000001d00187202 */ /* 0x000fe20000000f00 */
[----:B------:R-:W-:Y:S02]  /*47ba0*/  IMAD.MOV.U32 R15, RZ, RZ, R8 ;  /* 0x000000ffff0f7224 */ /* 0x000fe400078e0008 */
[----:B------:R-:W-:Y:S02]  /*47bb0*/  IMAD.MOV.U32 R8, RZ, RZ, R13 ;  /* 0x000000ffff087224 */ /* 0x000fe400078e000d */
.L_x_18919:
[----:B------:R-:W-:Y:S05]  /*47bc0*/  BSYNC B1 ;  /* 0x0000000000017941 */ /* 0x000fea0003800000 */
.L_x_18917:
        /* <DEDUP_REMOVED lines=9> */
.L_x_18921:
[----:B------:R-:W-:Y:S01]  /*47c60*/  IMAD.MOV.U32 R30, RZ, RZ, R31 ;  /* 0x000000ffff1e7224 */ /* 0x000fe200078e001f */
[----:B------:R-:W-:Y:S01]  /*47c70*/  MOV R31, R28 ;  /* 0x0000001c001f7202 */ /* 0x000fe20000000f00 */
[----:B------:R-:W-:Y:S02]  /*47c80*/  IMAD.MOV.U32 R14, RZ, RZ, R15 ;  /* 0x000000ffff0e7224 */ /* 0x000fe400078e000f */
[----:B------:R-:W-:Y:S02]  /*47c90*/  IMAD.MOV.U32 R15, RZ, RZ, R12 ;  /* 0x000000ffff0f7224 */ /* 0x000fe400078e000c */
.L_x_18922:
[----:B------:R-:W-:Y:S05]  /*47ca0*/  BSYNC B1 ;  /* 0x0000000000017941 */ /* 0x000fea0003800000 */
.L_x_18920:
        /* <DEDUP_REMOVED lines=9> */
.L_x_18924:
[----:B------:R-:W-:Y:S02]  /*47d40*/  IMAD.MOV.U32 R29, RZ, RZ, R30 ;  /* 0x000000ffff1d7224 */ /* 0x000fe400078e001e */
[----:B------:R-:W-:Y:S01]  /*47d50*/  IMAD.MOV.U32 R13, RZ, RZ, R14 ;  /* 0x000000ffff0d7224 */ /* 0x000fe200078e000e */
[----:B------:R-:W-:Y:S01]  /*47d60*/  MOV R14, R19 ;  /* 0x00000013000e7202 */ /* 0x000fe20000000f00 */
[----:B------:R-:W-:Y:S02]  /*47d70*/  IMAD.MOV.U32 R30, RZ, RZ, R3 ;  /* 0x000000ffff1e7224 */ /* 0x000fe400078e0003 */
.L_x_18925:
[----:B------:R-:W-:Y:S05]  /*47d80*/  BSYNC B1 ;  /* 0x0000000000017941 */ /* 0x000fea0003800000 */
.L_x_18923:
        /* <DEDUP_REMOVED lines=9> */
.L_x_18927:
[----:B------:R-:W-:Y:S01]  /*47e20*/  IMAD.MOV.U32 R3, RZ, RZ, R29 ;  /* 0x000000ffff037224 */ /* 0x000fe200078e001d */
[----:B------:R-:W-:Y:S01]  /*47e30*/  MOV R29, R2 ;  /* 0x00000002001d7202 */ /* 0x000fe20000000f00 */
[----:B------:R-:W-:Y:S02]  /*47e40*/  IMAD.MOV.U32 R12, RZ, RZ, R13 ;  /* 0x000000ffff0c7224 */ /* 0x000fe400078e000d */
[----:B------:R-:W-:Y:S02]  /*47e50*/  IMAD.MOV.U32 R13, RZ, RZ, R18 ;  /* 0x000000ffff0d7224 */ /* 0x000fe400078e0012 */
.L_x_18928:
[----:B------:R-:W-:Y:S05]  /*47e60*/  BSYNC B1 ;  /* 0x0000000000017941 */ /* 0x000fea0003800000 */
.L_x_18926:
        /* <DEDUP_REMOVED lines=9> */
.L_x_18930:
[----:B------:R-:W-:Y:S02]  /*47f00*/  IMAD.MOV.U32 R18, RZ, RZ, R3 ;  /* 0x000000ffff127224 */ /* 0x000fe400078e0003 */
[----:B------:R-:W-:Y:S01]  /*47f10*/  IMAD.MOV.U32 R2, RZ, RZ, R12 ;  /* 0x000000ffff027224 */ /* 0x000fe200078e000c */
[----:B------:R-:W-:Y:S01]  /*47f20*/  MOV R12, R17 ;  /* 0x00000011000c7202 */ /* 0x000fe20000000f00 */
[----:B------:R-:W-:Y:S02]  /*47f30*/  IMAD.MOV.U32 R3, RZ, RZ, R0 ;  /* 0x000000ffff037224 */ /* 0x000fe400078e0000 */
.L_x_18931:
[----:B------:R-:W-:Y:S05]  /*47f40*/  BSYNC B1 ;  /* 0x0000000000017941 */ /* 0x000fea0003800000 */
.L_x_18929:
        /* <DEDUP_REMOVED lines=16> */
.L_x_18933:
[----:B------:R-:W-:Y:S01]  /*48050*/  MOV R19, R16 ;  /* 0x0000001000137202 */ /* 0x000fe20000000f00 */
[----:B------:R-:W-:Y:S02]  /*48060*/  IMAD.MOV.U32 R17, RZ, RZ, R64 ;  /* 0x000000ffff117224 */ /* 0x000fe400078e0040 */
[----:B------:R-:W-:Y:S02]  /*48070*/  IMAD.MOV.U32 R64, RZ, RZ, R57 ;  /* 0x000000ffff407224 */ /* 0x000fe400078e0039 */
[----:B------:R-:W-:Y:S02]  /*48080*/  IMAD.MOV.U32 R16, RZ, RZ, R61 ;  /* 0x000000ffff107224 */ /* 0x000fe400078e003d */
.L_x_18934:
[----:B------:R-:W-:Y:S05]  /*48090*/  BSYNC B1 ;  /* 0x0000000000017941 */ /* 0x000fea0003800000 */
.L_x_18932:
        /* <DEDUP_REMOVED lines=9> */
.L_x_18936:
[----:B------:R-:W-:Y:S01]  /*48130*/  MOV R28, R19 ;  /* 0x00000013001c7202 */ /* 0x000fe20000000f00 */
[----:B------:R-:W-:Y:S02]  /*48140*/  IMAD.MOV.U32 R0, RZ, RZ, R17 ;  /* 0x000000ffff007224 */ /* 0x000fe400078e0011 */
[----:B------:R-:W-:Y:S02]  /*48150*/  IMAD.MOV.U32 R19, RZ, RZ, R66 ;  /* 0x000000ffff137224 */ /* 0x000fe400078e0042 */
[----:B------:R-:W-:Y:S02]  /*48160*/  IMAD.MOV.U32 R17, RZ, RZ, R60 ;  /* 0x000000ffff117224 */ /* 0x000fe400078e003c */
.L_x_18937:
[----:B------:R-:W-:Y:S05]  /*48170*/  BSYNC B1 ;  /* 0x0000000000017941 */ /* 0x000fea0003800000 */
.L_x_18935:
        /* <DEDUP_REMOVED lines=9> */
.L_x_18939:
[----:B------:R-:W-:Y:S01]  /*48210*/  MOV R61, R28 ;  /* 0x0000001c003d7202 */ /* 0x000fe20000000f00 */
[----:B------:R-:W-:Y:S02]  /*48220*/  IMAD.MOV.U32 R57, RZ, RZ, R0 ;  /* 0x000000ffff397224 */ /* 0x000fe400078e0000 */
[----:B------:R-:W-:Y:S02]  /*48230*/  IMAD.MOV.U32 R28, RZ, RZ, R23 ;  /* 0x000000ffff1c7224 */ /* 0x000fe400078e0017 */
[----:B------:R-:W-:Y:S02]  /*48240*/  IMAD.MOV.U32 R0, RZ, RZ, R7 ;  /* 0x000000ffff007224 */ /* 0x000fe400078e0007 */
.L_x_18940:
[----:B------:R-:W-:Y:S05]  /*48250*/  BSYNC B1 ;  /* 0x0000000000017941 */ /* 0x000fea0003800000 */
.L_x_18938:
        /* <DEDUP_REMOVED lines=9> */
.L_x_18942:
[----:B------:R-:W-:Y:S01]  /*482f0*/  MOV R60, R61 ;  /* 0x0000003d003c7202 */ /* 0x000fe20000000f00 */
[----:B------:R-:W-:Y:S02]  /*48300*/  IMAD.MOV.U32 R58, RZ, RZ, R57 ;  /* 0x000000ffff3a7224 */ /* 0x000fe400078e0039 */
[----:B------:R-:W-:Y:S02]  /*48310*/  IMAD.MOV.U32 R61, RZ, RZ, R22 ;  /* 0x000000ffff3d7224 */ /* 0x000fe400078e0016 */
[----:B------:R-:W-:Y:S02]  /*48320*/  IMAD.MOV.U32 R57, RZ, RZ, R6 ;  /* 0x000000ffff397224 */ /* 0x000fe400078e0006 */
.L_x_18943:
[----:B------:R-:W-:Y:S05]  /*48330*/  BSYNC B1 ;  /* 0x0000000000017941 */ /* 0x000fea0003800000 */
.L_x_18941:
        /* <DEDUP_REMOVED lines=9> */
.L_x_18945:
[----:B------:R-:W-:Y:S01]  /*483d0*/  MOV R23, R60 ;  /* 0x0000003c00177202 */ /* 0x000fe20000000f00 */
[----:B------:R-:W-:Y:S02]  /*483e0*/  IMAD.MOV.U32 R7, RZ, RZ, R58 ;  /* 0x000000ffff077224 */ /* 0x000fe400078e003a */
[----:B------:R-:W-:Y:S02]  /*483f0*/  IMAD.MOV.U32 R60, RZ, RZ, R21 ;  /* 0x000000ffff3c7224 */ /* 0x000fe400078e0015 */
[----:B------:R-:W-:Y:S02]  /*48400*/  IMAD.MOV.U32 R58, RZ, RZ, R5 ;  /* 0x000000ffff3a7224 */ /* 0x000fe400078e0005 */
.L_x_18946:
[----:B------:R-:W-:Y:S05]  /*48410*/  BSYNC B1 ;  /* 0x0000000000017941 */ /* 0x000fea0003800000 */
.L_x_18944:
        /* <DEDUP_REMOVED lines=9> */
.L_x_18948:
[----:B------:R-:W-:Y:S01]  /*484b0*/  MOV R22, R23 ;  /* 0x0000001700167202 */ /* 0x000fe20000000f00 */
[----:B------:R-:W-:Y:S02]  /*484c0*/  IMAD.MOV.U32 R6, RZ, RZ, R7 ;  /* 0x000000ffff067224 */ /* 0x000fe400078e0007 */
[----:B------:R-:W-:Y:S02]  /*484d0*/  IMAD.MOV.U32 R23, RZ, RZ, R20 ;  /* 0x000000ffff177224 */ /* 0x000fe400078e0014 */
[----:B------:R-:W-:Y:S02]  /*484e0*/  IMAD.MOV.U32 R7, RZ, RZ, R4 ;  /* 0x000000ffff077224 */ /* 0x000fe400078e0004 */
.L_x_18949:
[----:B------:R-:W-:Y:S05]  /*484f0*/  BSYNC B1 ;  /* 0x0000000000017941 */ /* 0x000fea0003800000 */
.L_x_18947:
        /* <DEDUP_REMOVED lines=9> */
.L_x_18951:
[----:B------:R-:W-:Y:S01]  /*48590*/  MOV R21, R22 ;  /* 0x0000001600157202 */ /* 0x000fe20000000f00 */
[----:B------:R-:W-:Y:S02]  /*485a0*/  IMAD.MOV.U32 R5, RZ, RZ, R6 ;  /* 0x000000ffff057224 */ /* 0x000fe400078e0006 */
[----:B------:R-:W-:Y:S02]  /*485b0*/  IMAD.MOV.U32 R22, RZ, RZ, R27 ;  /* 0x000000ffff167224 */ /* 0x000fe400078e001b */
[----:B------:R-:W-:Y:S02]  /*485c0*/  IMAD.MOV.U32 R6, RZ, RZ, R11 ;  /* 0x000000ffff067224 */ /* 0x000fe400078e000b */
.L_x_18952:
[----:B------:R-:W-:Y:S05]  /*485d0*/  BSYNC B1 ;  /* 0x0000000000017941 */ /* 0x000fea0003800000 */
.L_x_18950:
        /* <DEDUP_REMOVED lines=9> */
.L_x_18954:
[----:B------:R-:W-:Y:S01]  /*48670*/  MOV R20, R21 ;  /* 0x0000001500147202 */ /* 0x000fe20000000f00 */
[----:B------:R-:W-:Y:S02]  /*48680*/  IMAD.MOV.U32 R4, RZ, RZ, R5 ;  /* 0x000000ffff047224 */ /* 0x000fe400078e0005 */
[----:B------:R-:W-:Y:S02]  /*48690*/  IMAD.MOV.U32 R21, RZ, RZ, R26 ;  /* 0x000000ffff157224 */ /* 0x000fe400078e001a */
[----:B------:R-:W-:Y:S02]  /*486a0*/  IMAD.MOV.U32 R5, RZ, RZ, R10 ;  /* 0x000000ffff057224 */ /* 0x000fe400078e000a */
.L_x_18955:
[----:B------:R-:W-:Y:S05]  /*486b0*/  BSYNC B1 ;  /* 0x0000000000017941 */ /* 0x000fea0003800000 */
.L_x_18953:
        /* <DEDUP_REMOVED lines=9> */
.L_x_18957:
[----:B------:R-:W-:Y:S01]  /*48750*/  MOV R27, R20 ;  /* 0x00000014001b7202 */ /* 0x000fe20000000f00 */
[----:B------:R-:W-:Y:S02]  /*48760*/  IMAD.MOV.U32 R11, RZ, RZ, R4 ;  /* 0x000000ffff0b7224 */ /* 0x000fe400078e0004 */
[----:B------:R-:W-:Y:S02]  /*48770*/  IMAD.MOV.U32 R20, RZ, RZ, R25 ;  /* 0x000000ffff147224 */ /* 0x000fe400078e0019 */
[----:B------:R-:W-:Y:S02]  /*48780*/  IMAD.MOV.U32 R4, RZ, RZ, R9 ;  /* 0x000000ffff047224 */ /* 0x000fe400078e0009 */
.L_x_18958:
[----:B------:R-:W-:Y:S05]  /*48790*/  BSYNC B1 ;  /* 0x0000000000017941 */ /* 0x000fea0003800000 */
.L_x_18956:
        /* <DEDUP_REMOVED lines=9> */
.L_x_18960:
[----:B------:R-:W-:Y:S01]  /*48830*/  MOV R26, R27 ;  /* 0x0000001b001a7202 */ /* 0x000fe20000000f00 */
[----:B------:R-:W-:Y:S02]  /*48840*/  IMAD.MOV.U32 R10, RZ, RZ, R11 ;  /* 0x000000ffff0a7224 */ /* 0x000fe400078e000b */
[----:B------:R-:W-:Y:S02]  /*48850*/  IMAD.MOV.U32 R27, RZ, RZ, R24 ;  /* 0x000000ffff1b7224 */ /* 0x000fe400078e0018 */
[----:B------:R-:W-:Y:S02]  /*48860*/  IMAD.MOV.U32 R11, RZ, RZ, R8 ;  /* 0x000000ffff0b7224 */ /* 0x000fe400078e0008 */
.L_x_18961:
[----:B------:R-:W-:Y:S05]  /*48870*/  BSYNC B1 ;  /* 0x0000000000017941 */ /* 0x000fea0003800000 */
.L_x_18959:
        /* <DEDUP_REMOVED lines=9> */
.L_x_18963:
[----:B------:R-:W-:Y:S01]  /*48910*/  MOV R25, R26 ;  /* 0x0000001a00197202 */ /* 0x000fe20000000f00 */
[----:B------:R-:W-:Y:S02]  /*48920*/  IMAD.MOV.U32 R9, RZ, RZ, R10 ;  /* 0x000000ffff097224 */ /* 0x000fe400078e000a */
[----:B------:R-:W-:Y:S02]  /*48930*/  IMAD.MOV.U32 R26, RZ, RZ, R31 ;  /* 0x000000ffff1a7224 */ /* 0x000fe400078e001f */
[----:B------:R-:W-:Y:S02]  /*48940*/  IMAD.MOV.U32 R10, RZ, RZ, R15 ;  /* 0x000000ffff0a7224 */ /* 0x000fe400078e000f */
.L_x_18964:
[----:B------:R-:W-:Y:S05]  /*48950*/  BSYNC B1 ;  /* 0x0000000000017941 */ /* 0x000fea0003800000 */
.L_x_18962:
        /* <DEDUP_REMOVED lines=9> */
.L_x_18966:
[----:B------:R-:W-:Y:S01]  /*489f0*/  MOV R24, R25 ;  /* 0x0000001900187202 */ /* 0x000fe20000000f00 */
[----:B------:R-:W-:Y:S02]  /*48a00*/  IMAD.MOV.U32 R8, RZ, RZ, R9 ;  /* 0x000000ffff087224 */ /* 0x000fe400078e0009 */
[----:B------:R-:W-:Y:S02]  /*48a10*/  IMAD.MOV.U32 R25, RZ, RZ, R30 ;  /* 0x000000ffff197224 */ /* 0x000fe400078e001e */
[----:B------:R-:W-:Y:S02]  /*48a20*/  IMAD.MOV.U32 R9, RZ, RZ, R14 ;  /* 0x000000ffff097224 */ /* 0x000fe400078e000e */
.L_x_18967:
[----:B------:R-:W-:Y:S05]  /*48a30*/  BSYNC B1 ;  /* 0x0000000000017941 */ /* 0x000fea0003800000 */
.L_x_18965:
        /* <DEDUP_REMOVED lines=9> */
.L_x_18969:
[----:B------:R-:W-:Y:S01]  /*48ad0*/  MOV R14, R24 ;  /* 0x00000018000e7202 */ /* 0x000fe20000000f00 */
[----:B------:R-:W-:Y:S02]  /*48ae0*/  IMAD.MOV.U32 R15, RZ, RZ, R8 ;  /* 0x000000ffff0f7224 */ /* 0x000fe400078e0008 */
[----:B------:R-:W-:Y:S02]  /*48af0*/  IMAD.MOV.U32 R24, RZ, RZ, R29 ;  /* 0x000000ffff187224 */ /* 0x000fe400078e001d */
[----:B------:R-:W-:Y:S02]  /*48b00*/  IMAD.MOV.U32 R8, RZ, RZ, R13 ;  /* 0x000000ffff087224 */ /* 0x000fe400078e000d */
.L_x_18970:
[----:B------:R-:W-:Y:S05]  /*48b10*/  BSYNC B1 ;  /* 0x0000000000017941 */ /* 0x000fea0003800000 */
.L_x_18968:
        /* <DEDUP_REMOVED lines=9> */
.L_x_18972:
[----:B------:R-:W-:Y:S01]  /*48bb0*/  MOV R29, R14 ;  /* 0x0000000e001d7202 */ /* 0x000fe20000000f00 */
[----:B------:R-:W-:Y:S02]  /*48bc0*/  IMAD.MOV.U32 R13, RZ, RZ, R15 ;  /* 0x000000ffff0d7224 */ /* 0x000fe400078e000f */
[----:B------:R-:W-:Y:S02]  /*48bd0*/  IMAD.MOV.U32 R14, RZ, RZ, R3 ;  /* 0x000000ffff0e7224 */ /* 0x000fe400078e0003 */
[----:B------:R-:W-:Y:S02]  /*48be0*/  IMAD.MOV.U32 R15, RZ, RZ, R12 ;  /* 0x000000ffff0f7224 */ /* 0x000fe400078e000c */
.L_x_18973:
[----:B------:R-:W-:Y:S05]  /*48bf0*/  BSYNC B1 ;  /* 0x0000000000017941 */ /* 0x000fea0003800000 */
.L_x_18971:
        /* <DEDUP_REMOVED lines=9> */
.L_x_18975:
[----:B------:R-:W-:Y:S01]  /*48c90*/  MOV R12, R29 ;  /* 0x0000001d000c7202 */ /* 0x000fe20000000f00 */
[----:B------:R-:W-:Y:S02]  /*48ca0*/  IMAD.MOV.U32 R3, RZ, RZ, R13 ;  /* 0x000000ffff037224 */ /* 0x000fe400078e000d */
[----:B------:R-:W-:Y:S02]  /*48cb0*/  IMAD.MOV.U32 R29, RZ, RZ, R18 ;  /* 0x000000ffff1d7224 */ /* 0x000fe400078e0012 */
[----:B------:R-:W-:Y:S02]  /*48cc0*/  IMAD.MOV.U32 R13, RZ, RZ, R2 ;  /* 0x000000ffff0d7224 */ /* 0x000fe400078e0002 */
.L_x_18976:
[----:B------:R-:W-:Y:S05]  /*48cd0*/  BSYNC B1 ;  /* 0x0000000000017941 */ /* 0x000fea0003800000 */
.L_x_18974:
        /* <DEDUP_REMOVED lines=16> */
.L_x_18978:
[----:B------:R-:W-:Y:S02]  /*48de0*/  IMAD.MOV.U32 R59, RZ, RZ, R16 ;  /* 0x000000ffff3b7224 */ /* 0x000fe400078e0010 */
[----:B------:R-:W-:Y:S02]  /*48df0*/  IMAD.MOV.U32 R31, RZ, RZ, R64 ;  /* 0x000000ffff1f7224 */ /* 0x000fe400078e0040 */
[----:B------:R-:W-:Y:S02]  /*48e00*/  IMAD.MOV.U32 R64, RZ, RZ, R17 ;  /* 0x000000ffff407224 */ /* 0x000fe400078e0011 */
[----:B------:R-:W-:Y:S02]  /*48e10*/  IMAD.MOV.U32 R16, RZ, RZ, R19 ;  /* 0x000000ffff107224 */ /* 0x000fe400078e0013 */
.L_x_18979:
[----:B------:R-:W-:Y:S05]  /*48e20*/  BSYNC B1 ;  /* 0x0000000000017941 */ /* 0x000fea0003800000 */
.L_x_18977:
        /* <DEDUP_REMOVED lines=9> */
.L_x_18981:
[----:B------:R-:W-:Y:S02]  /*48ec0*/  IMAD.MOV.U32 R18, RZ, RZ, R59 ;  /* 0x000000ffff127224 */ /* 0x000fe400078e003b */
[----:B------:R-:W-:Y:S02]  /*48ed0*/  IMAD.MOV.U32 R2, RZ, RZ, R31 ;  /* 0x000000ffff027224 */ /* 0x000fe400078e001f */
[----:B------:R-:W-:Y:S02]  /*48ee0*/  IMAD.MOV.U32 R59, RZ, RZ, R28 ;  /* 0x000000ffff3b7224 */ /* 0x000fe400078e001c */
[----:B------:R-:W-:Y:S02]  /*48ef0*/  IMAD.MOV.U32 R31, RZ, RZ, R0 ;  /* 0x000000ffff1f7224 */ /* 0x000fe400078e0000 */
.L_x_18982:
[----:B------:R-:W-:Y:S05]  /*48f00*/  BSYNC B1 ;  /* 0x0000000000017941 */ /* 0x000fea0003800000 */
.L_x_18980:
        /* <DEDUP_REMOVED lines=9> */
.L_x_18984:
[----:B------:R-:W-:Y:S02]  /*48fa0*/  IMAD.MOV.U32 R19, RZ, RZ, R18 ;  /* 0x000000ffff137224 */ /* 0x000fe400078e0012 */
[----:B------:R-:W-:Y:S02]  /*48fb0*/  IMAD.MOV.U32 R17, RZ, RZ, R2 ;  /* 0x000000ffff117224 */ /* 0x000fe400078e0002 */
[----:B------:R-:W-:Y:S02]  /*48fc0*/  IMAD.MOV.U32 R18, RZ, RZ, R61 ;  /* 0x000000ffff127224 */ /* 0x000fe400078e003d */
[----:B------:R-:W-:Y:S02]  /*48fd0*/  IMAD.MOV.U32 R2, RZ, RZ, R57 ;  /* 0x000000ffff027224 */ /* 0x000fe400078e0039 */
.L_x_18985:
[----:B------:R-:W-:Y:S05]  /*48fe0*/  BSYNC B1 ;  /* 0x0000000000017941 */ /* 0x000fea0003800000 */
.L_x_18983:
        /* <DEDUP_REMOVED lines=9> */
.L_x_18987:
[----:B------:R-:W-:Y:S02]  /*49080*/  IMAD.MOV.U32 R28, RZ, RZ, R19 ;  /* 0x000000ffff1c7224 */ /* 0x000fe400078e0013 */
[----:B------:R-:W-:Y:S02]  /*49090*/  IMAD.MOV.U32 R0, RZ, RZ, R17 ;  /* 0x000000ffff007224 */ /* 0x000fe400078e0011 */
[----:B------:R-:W-:Y:S02]  /*490a0*/  IMAD.MOV.U32 R19, RZ, RZ, R60 ;  /* 0x000000ffff137224 */ /* 0x000fe400078e003c */
[----:B------:R-:W-:Y:S02]  /*490b0*/  IMAD.MOV.U32 R17, RZ, RZ, R58 ;  /* 0x000000ffff117224 */ /* 0x000fe400078e003a */
.L_x_18988:
[----:B------:R-:W-:Y:S05]  /*490c0*/  BSYNC B1 ;  /* 0x0000000000017941 */ /* 0x000fea0003800000 */
.L_x_18986:
        /* <DEDUP_REMOVED lines=9> */
.L_x_18990:
[----:B------:R-:W-:Y:S02]  /*49160*/  IMAD.MOV.U32 R61, RZ, RZ, R28 ;  /* 0x000000ffff3d7224 */ /* 0x000fe400078e001c */
[----:B------:R-:W-:Y:S02]  /*49170*/  IMAD.MOV.U32 R57, RZ, RZ, R0 ;  /* 0x000000ffff397224 */ /* 0x000fe400078e0000 */
[----:B------:R-:W-:Y:S02]  /*49180*/  IMAD.MOV.U32 R28, RZ, RZ, R23 ;  /* 0x000000ffff1c7224 */ /* 0x000fe400078e0017 */
[----:B------:R-:W-:Y:S02]  /*49190*/  IMAD.MOV.U32 R0, RZ, RZ, R7 ;  /* 0x000000ffff007224 */ /* 0x000fe400078e0007 */
.L_x_18991:
[----:B------:R-:W-:Y:S05]  /*491a0*/  BSYNC B1 ;  /* 0x0000000000017941 */ /* 0x000fea0003800000 */
.L_x_18989:
        /* <DEDUP_REMOVED lines=9> */
.L_x_18993:
[----:B------:R-:W-:Y:S02]  /*49240*/  IMAD.MOV.U32 R58, RZ, RZ, R61 ;  /* 0x000000ffff3a7224 */ /* 0x000fe400078e003d */
[----:B------:R-:W-:Y:S02]  /*49250*/  IMAD.MOV.U32 R30, RZ, RZ, R57 ;  /* 0x000000ffff1e7224 */ /* 0x000fe400078e0039 */
[----:B------:R-:W-:Y:S02]  /*49260*/  IMAD.MOV.U32 R61, RZ, RZ, R22 ;  /* 0x000000ffff3d7224 */ /* 0x000fe400078e0016 */
[----:B------:R-:W-:Y:S02]  /*49270*/  IMAD.MOV.U32 R57, RZ, RZ, R6 ;  /* 0x000000ffff397224 */ /* 0x000fe400078e0006 */
.L_x_18994:
[----:B------:R-:W-:Y:S05]  /*49280*/  BSYNC B1 ;  /* 0x0000000000017941 */ /* 0x000fea0003800000 */
.L_x_18992:
        /* <DEDUP_REMOVED lines=9> */
.L_x_18996:
[----:B------:R-:W-:Y:S02]  /*49320*/  IMAD.MOV.U32 R23, RZ, RZ, R58 ;  /* 0x000000ffff177224 */ /* 0x000fe400078e003a */
[----:B------:R-:W-:Y:S02]  /*49330*/  IMAD.MOV.U32 R7, RZ, RZ, R30 ;  /* 0x000000ffff077224 */ /* 0x000fe400078e001e */
[----:B------:R-:W-:Y:S02]  /*49340*/  IMAD.MOV.U32 R58, RZ, RZ, R21 ;  /* 0x000000ffff3a7224 */ /* 0x000fe400078e0015 */
[----:B------:R-:W-:Y:S02]  /*49350*/  IMAD.MOV.U32 R30, RZ, RZ, R5 ;  /* 0x000000ffff1e7224 */ /* 0x000fe400078e0005 */
.L_x_18997:
[----:B------:R-:W-:Y:S05]  /*49360*/  BSYNC B1 ;  /* 0x0000000000017941 */ /* 0x000fea0003800000 */
.L_x_18995:
        /* <DEDUP_REMOVED lines=9> */
.L_x_18999:
[----:B------:R-:W-:Y:S02]  /*49400*/  IMAD.MOV.U32 R22, RZ, RZ, R23 ;  /* 0x000000ffff167224 */ /* 0x000fe400078e0017 */
[----:B------:R-:W-:Y:S02]  /*49410*/  IMAD.MOV.U32 R6, RZ, RZ, R7 ;  /* 0x000000ffff067224 */ /* 0x000fe400078e0007 */
[----:B------:R-:W-:Y:S02]  /*49420*/  IMAD.MOV.U32 R23, RZ, RZ, R20 ;  /* 0x000000ffff177224 */ /* 0x000fe400078e0014 */
[----:B------:R-:W-:Y:S02]  /*49430*/  IMAD.MOV.U32 R7, RZ, RZ, R4 ;  /* 0x000000ffff077224 */ /* 0x000fe400078e0004 */
.L_x_19000:
[----:B------:R-:W-:Y:S05]  /*49440*/  BSYNC B1 ;  /* 0x0000000000017941 */ /* 0x000fea0003800000 */
.L_x_18998:
        /* <DEDUP_REMOVED lines=9> */
.L_x_19002:
[----:B------:R-:W-:Y:S02]  /*494e0*/  IMAD.MOV.U32 R21, RZ, RZ, R22 ;  /* 0x000000ffff157224 */ /* 0x000fe400078e0016 */
[----:B------:R-:W-:Y:S02]  /*494f0*/  IMAD.MOV.U32 R5, RZ, RZ, R6 ;  /* 0x000000ffff057224 */ /* 0x000fe400078e0006 */
[----:B------:R-:W-:Y:S02]  /*49500*/  IMAD.MOV.U32 R22, RZ, RZ, R27 ;  /* 0x000000ffff167224 */ /* 0x000fe400078e001b */
[----:B------:R-:W-:Y:S02]  /*49510*/  IMAD.MOV.U32 R6, RZ, RZ, R11 ;  /* 0x000000ffff067224 */ /* 0x000fe400078e000b */
.L_x_19003:
[----:B------:R-:W-:Y:S05]  /*49520*/  BSYNC B1 ;  /* 0x0000000000017941 */ /* 0x000fea0003800000 */
.L_x_19001:
        /* <DEDUP_REMOVED lines=9> */
.L_x_19005:
[----:B------:R-:W-:Y:S02]  /*495c0*/  IMAD.MOV.U32 R20, RZ, RZ, R21 ;  /* 0x000000ffff147224 */ /* 0x000fe400078e0015 */
[----:B------:R-:W-:Y:S02]  /*495d0*/  IMAD.MOV.U32 R4, RZ, RZ, R5 ;  /* 0x000000ffff047224 */ /* 0x000fe400078e0005 */
[----:B------:R-:W-:Y:S02]  /*495e0*/  IMAD.MOV.U32 R21, RZ, RZ, R26 ;  /* 0x000000ffff157224 */ /* 0x000fe400078e001a */
[----:B------:R-:W-:Y:S02]  /*495f0*/  IMAD.MOV.U32 R5, RZ, RZ, R10 ;  /* 0x000000ffff057224 */ /* 0x000fe400078e000a */
.L_x_19006:
[----:B------:R-:W-:Y:S05]  /*49600*/  BSYNC B1 ;  /* 0x0000000000017941 */ /* 0x000fea0003800000 */
.L_x_19004:
        /* <DEDUP_REMOVED lines=9> */
.L_x_19008:
[----:B------:R-:W-:Y:S02]  /*496a0*/  IMAD.MOV.U32 R27, RZ, RZ, R20 ;  /* 0x000000ffff1b7224 */ /* 0x000fe400078e0014 */
[----:B------:R-:W-:Y:S02]  /*496b0*/  IMAD.MOV.U32 R11, RZ, RZ, R4 ;  /* 0x000000ffff0b7224 */ /* 0x000fe400078e0004 */
[----:B------:R-:W-:Y:S02]  /*496c0*/  IMAD.MOV.U32 R20, RZ, RZ, R25 ;  /* 0x000000ffff147224 */ /* 0x000fe400078e0019 */
[----:B------:R-:W-:Y:S02]  /*496d0*/  IMAD.MOV.U32 R4, RZ, RZ, R9 ;  /* 0x000000ffff047224 */ /* 0x000fe400078e0009 */
.L_x_19009:
[----:B------:R-:W-:Y:S05]  /*496e0*/  BSYNC B1 ;  /* 0x0000000000017941 */ /* 0x000fea0003800000 */
.L_x_19007:
        /* <DEDUP_REMOVED lines=9> */
.L_x_19011:
[----:B------:R-:W-:Y:S02]  /*49780*/  IMAD.MOV.U32 R9, RZ, RZ, R27 ;  /* 0x000000ffff097224 */ /* 0x000fe400078e001b */
[----:B------:R-:W-:Y:S02]  /*49790*/  IMAD.MOV.U32 R10, RZ, RZ, R11 ;  /* 0x000000ffff0a7224 */ /* 0x000fe400078e000b */
[----:B------:R-:W-:Y:S02]  /*497a0*/  IMAD.MOV.U32 R27, RZ, RZ, R24 ;  /* 0x000000ffff1b7224 */ /* 0x000fe400078e0018 */
[----:B------:R-:W-:Y:S02]  /*497b0*/  IMAD.MOV.U32 R11, RZ, RZ, R8 ;  /* 0x000000ffff0b7224 */ /* 0x000fe400078e0008 */
.L_x_19012:
[----:B------:R-:W-:Y:S05]  /*497c0*/  BSYNC B1 ;  /* 0x0000000000017941 */ /* 0x000fea0003800000 */
.L_x_19010:
        /* <DEDUP_REMOVED lines=9> */
.L_x_19014:
[----:B------:R-:W-:Y:S02]  /*49860*/  IMAD.MOV.U32 R24, RZ, RZ, R9 ;  /* 0x000000ffff187224 */ /* 0x000fe400078e0009 */
[----:B------:R-:W-:Y:S02]  /*49870*/  IMAD.MOV.U32 R8, RZ, RZ, R10 ;  /* 0x000000ffff087224 */ /* 0x000fe400078e000a */
[----:B------:R-:W-:Y:S02]  /*49880*/  IMAD.MOV.U32 R9, RZ, RZ, R14 ;  /* 0x000000ffff097224 */ /* 0x000fe400078e000e */
[----:B------:R-:W-:Y:S02]  /*49890*/  IMAD.MOV.U32 R10, RZ, RZ, R15 ;  /* 0x000000ffff0a7224 */ /* 0x000fe400078e000f */
.L_x_19015:
[----:B------:R-:W-:Y:S05]  /*498a0*/  BSYNC B1 ;  /* 0x0000000000017941 */ /* 0x000fea0003800000 */
.L_x_19013:
        /* <DEDUP_REMOVED lines=9> */
.L_x_19017:
[----:B------:R-:W-:Y:S02]  /*49940*/  IMAD.MOV.U32 R15, RZ, RZ, R24 ;  /* 0x000000ffff0f7224 */ /* 0x000fe400078e0018 */
[----:B------:R-:W-:Y:S02]  /*49950*/  IMAD.MOV.U32 R14, RZ, RZ, R8 ;  /* 0x000000ffff0e7224 */ /* 0x000fe400078e0008 */
[----:B------:R-:W-:Y:S02]  /*49960*/  IMAD.MOV.U32 R24, RZ, RZ, R29 ;  /* 0x000000ffff187224 */ /* 0x000fe400078e001d */
[----:B------:R-:W-:Y:S02]  /*49970*/  IMAD.MOV.U32 R8, RZ, RZ, R13 ;  /* 0x000000ffff087224 */ /* 0x000fe400078e000d */
.L_x_19018:
[----:B------:R-:W-:Y:S05]  /*49980*/  BSYNC B1 ;  /* 0x0000000000017941 */ /* 0x000fea0003800000 */
.L_x_19016:
        /* <DEDUP_REMOVED lines=9> */
.L_x_19020:
[----:B------:R-:W-:Y:S02]  /*49a20*/  IMAD.MOV.U32 R25, RZ, RZ, R15 ;  /* 0x000000ffff197224 */ /* 0x000fe400078e000f */
[----:B------:R-:W-:Y:S02]  /*49a30*/  IMAD.MOV.U32 R13, RZ, RZ, R14 ;  /* 0x000000ffff0d7224 */ /* 0x000fe400078e000e */
[----:B------:R-:W-:Y:S02]  /*49a40*/  IMAD.MOV.U32 R15, RZ, RZ, R12 ;  /* 0x000000ffff0f7224 */ /* 0x000fe400078e000c */
[----:B------:R-:W-:Y:S02]  /*49a50*/  IMAD.MOV.U32 R14, RZ, RZ, R3 ;  /* 0x000000ffff0e7224 */ /* 0x000fe400078e0003 */
.L_x_19021:
[----:B------:R-:W-:Y:S05]  /*49a60*/  BSYNC B1 ;  /* 0x0000000000017941 */ /* 0x000fea0003800000 */
.L_x_19019:
        /* <DEDUP_REMOVED lines=16> */
.L_x_19023:
[----:B------:R-:W-:Y:S02]  /*49b70*/  IMAD.MOV.U32 R29, RZ, RZ, R16 ;  /* 0x000000ffff1d7224 */ /* 0x000fe400078e0010 */
[----:B------:R-:W-:Y:S01]  /*49b80*/  IMAD.MOV.U32 R3, RZ, RZ, R64 ;  /* 0x000000ffff037224 */ /* 0x000fe200078e0040 */
[----:B------:R-:W-:Y:S01]  /*49b90*/  MOV R64, R31 ;  /* 0x0000001f00407202 */ /* 0x000fe20000000f00 */
[----:B------:R-:W-:Y:S02]  /*49ba0*/  IMAD.MOV.U32 R16, RZ, RZ, R59 ;  /* 0x000000ffff107224 */ /* 0x000fe400078e003b */
.L_x_19024:
[----:B------:R-:W-:Y:S05]  /*49bb0*/  BSYNC B1 ;  /* 0x0000000000017941 */ /* 0x000fea0003800000 */
.L_x_19022:
        /* <DEDUP_REMOVED lines=9> */
.L_x_19026:
[----:B------:R-:W-:Y:S01]  /*49c50*/  IMAD.MOV.U32 R26, RZ, RZ, R29 ;  /* 0x000000ffff1a7224 */ /* 0x000fe200078e001d */
[----:B------:R-:W-:Y:S01]  /*49c60*/  MOV R29, R18 ;  /* 0x00000012001d7202 */ /* 0x000fe20000000f00 */
[----:B------:R-:W-:Y:S02]  /*49c70*/  IMAD.MOV.U32 R12, RZ, RZ, R3 ;  /* 0x000000ffff0c7224 */ /* 0x000fe400078e0003 */
[----:B------:R-:W-:Y:S02]  /*49c80*/  IMAD.MOV.U32 R3, RZ, RZ, R2 ;  /* 0x000000ffff037224 */ /* 0x000fe400078e0002 */
.L_x_19027:
[----:B------:R-:W-:Y:S05]  /*49c90*/  BSYNC B1 ;  /* 0x0000000000017941 */ /* 0x000fea0003800000 */
.L_x_19025:
        /* <DEDUP_REMOVED lines=9> */
.L_x_19029:
[----:B------:R-:W-:Y:S01]  /*49d30*/  IMAD.MOV.U32 R59, RZ, RZ, R26 ;  /* 0x000000ffff3b7224 */ /* 0x000fe200078e001a */
[----:B------:R-:W-:Y:S01]  /*49d40*/  MOV R26, R19 ;  /* 0x00000013001a7202 */ /* 0x000fe20000000f00 */
[----:B------:R-:W-:Y:S02]  /*49d50*/  IMAD.MOV.U32 R31, RZ, RZ, R12 ;  /* 0x000000ffff1f7224 */ /* 0x000fe400078e000c */
[----:B------:R-:W-:Y:S02]  /*49d60*/  IMAD.MOV.U32 R12, RZ, RZ, R17 ;  /* 0x000000ffff0c7224 */ /* 0x000fe400078e0011 */
.L_x_19030:
[----:B------:R-:W-:Y:S05]  /*49d70*/  BSYNC B1 ;  /* 0x0000000000017941 */ /* 0x000fea0003800000 */
.L_x_19028:
        /* <DEDUP_REMOVED lines=9> */
.L_x_19032:
[----:B------:R-:W-:Y:S01]  /*49e10*/  IMAD.MOV.U32 R18, RZ, RZ, R59 ;  /* 0x000000ffff127224 */ /* 0x000fe200078e003b */
[----:B------:R-:W-:Y:S01]  /*49e20*/  MOV R59, R28 ;  /* 0x0000001c003b7202 */ /* 0x000fe20000000f00 */
[----:B------:R-:W-:Y:S02]  /*49e30*/  IMAD.MOV.U32 R2, RZ, RZ, R31 ;  /* 0x000000ffff027224 */ /* 0x000fe400078e001f */
[----:B------:R-:W-:Y:S02]  /*49e40*/  IMAD.MOV.U32 R31, RZ, RZ, R0 ;  /* 0x000000ffff1f7224 */ /* 0x000fe400078e0000 */
.L_x_19033:
[----:B------:R-:W-:Y:S05]  /*49e50*/  BSYNC B1 ;  /* 0x0000000000017941 */ /* 0x000fea0003800000 */
.L_x_19031:
        /* <DEDUP_REMOVED lines=9> */
.L_x_19035:
[----:B------:R-:W-:Y:S01]  /*49ef0*/  IMAD.MOV.U32 R19, RZ, RZ, R18 ;  /* 0x000000ffff137224 */ /* 0x000fe200078e0012 */
[----:B------:R-:W-:Y:S01]  /*49f00*/  MOV R18, R61 ;  /* 0x0000003d00127202 */ /* 0x000fe20000000f00 */
[----:B------:R-:W-:Y:S02]  /*49f10*/  IMAD.MOV.U32 R17, RZ, RZ, R2 ;  /* 0x000000ffff117224 */ /* 0x000fe400078e0002 */
[----:B------:R-:W-:Y:S02]  /*49f20*/  IMAD.MOV.U32 R2, RZ, RZ, R57 ;  /* 0x000000ffff027224 */ /* 0x000fe400078e0039 */
.L_x_19036:
[----:B------:R-:W-:Y:S05]  /*49f30*/  BSYNC B1 ;  /* 0x0000000000017941 */ /* 0x000fea0003800000 */
.L_x_19034:
        /* <DEDUP_REMOVED lines=9> */
.L_x_19038:
[----:B------:R-:W-:Y:S01]  /*49fd0*/  IMAD.MOV.U32 R28, RZ, RZ, R19 ;  /* 0x000000ffff1c7224 */ /* 0x000fe200078e0013 */
[----:B------:R-:W-:Y:S01]  /*49fe0*/  MOV R19, R58 ;  /* 0x0000003a00137202 */ /* 0x000fe20000000f00 */
[----:B------:R-:W-:Y:S02]  /*49ff0*/  IMAD.MOV.U32 R0, RZ, RZ, R17 ;  /* 0x000000ffff007224 */ /* 0x000fe400078e0011 */
[----:B------:R-:W-:Y:S02]  /*4a000*/  IMAD.MOV.U32 R17, RZ, RZ, R30 ;  /* 0x000000ffff117224 */ /* 0x000fe400078e001e */
.L_x_19039:
[----:B------:R-:W-:Y:S05]  /*4a010*/  BSYNC B1 ;  /* 0x0000000000017941 */ /* 0x000fea0003800000 */
.L_x_19037:
        /* <DEDUP_REMOVED lines=9> */
.L_x_19041:
[----:B------:R-:W-:Y:S01]  /*4a0b0*/  IMAD.MOV.U32 R61, RZ, RZ, R28 ;  /* 0x000000ffff3d7224 */ /* 0x000fe200078e001c */
[----:B------:R-:W-:Y:S01]  /*4a0c0*/  MOV R28, R23 ;  /* 0x00000017001c7202 */ /* 0x000fe20000000f00 */
[----:B------:R-:W-:Y:S02]  /*4a0d0*/  IMAD.MOV.U32 R57, RZ, RZ, R0 ;  /* 0x000000ffff397224 */ /* 0x000fe400078e0000 */
[----:B------:R-:W-:Y:S02]  /*4a0e0*/  IMAD.MOV.U32 R0, RZ, RZ, R7 ;  /* 0x000000ffff007224 */ /* 0x000fe400078e0007 */
.L_x_19042:
[----:B------:R-:W-:Y:S05]  /*4a0f0*/  BSYNC B1 ;  /* 0x0000000000017941 */ /* 0x000fea0003800000 */
.L_x_19040:
        /* <DEDUP_REMOVED lines=9> */
.L_x_19044:
[----:B------:R-:W-:Y:S01]  /*4a190*/  IMAD.MOV.U32 R40, RZ, RZ, R61 ;  /* 0x000000ffff287224 */ /* 0x000fe200078e003d */
[----:B------:R-:W-:Y:S01]  /*4a1a0*/  MOV R61, R22 ;  /* 0x00000016003d7202 */ /* 0x000fe20000000f00 */
[----:B------:R-:W-:Y:S02]  /*4a1b0*/  IMAD.MOV.U32 R30, RZ, RZ, R57 ;  /* 0x000000ffff1e7224 */ /* 0x000fe400078e0039 */
[----:B------:R-:W-:Y:S02]  /*4a1c0*/  IMAD.MOV.U32 R57, RZ, RZ, R6 ;  /* 0x000000ffff397224 */ /* 0x000fe400078e0006 */
.L_x_19045:
[----:B------:R-:W-:Y:S05]  /*4a1d0*/  BSYNC B1 ;  /* 0x0000000000017941 */ /* 0x000fea0003800000 */
.L_x_19043:
        /* <DEDUP_REMOVED lines=9> */
.L_x_19047:
[----:B------:R-:W-:Y:S01]  /*4a270*/  IMAD.MOV.U32 R23, RZ, RZ, R40 ;  /* 0x000000ffff177224 */ /* 0x000fe200078e0028 */
[----:B------:R-:W-:Y:S01]  /*4a280*/  MOV R40, R21 ;  /* 0x0000001500287202 */ /* 0x000fe20000000f00 */
[----:B------:R-:W-:Y:S02]  /*4a290*/  IMAD.MOV.U32 R7, RZ, RZ, R30 ;  /* 0x000000ffff077224 */ /* 0x000fe400078e001e */
[----:B------:R-:W-:Y:S02]  /*4a2a0*/  IMAD.MOV.U32 R30, RZ, RZ, R5 ;  /* 0x000000ffff1e7224 */ /* 0x000fe400078e0005 */
.L_x_19048:
[----:B------:R-:W-:Y:S05]  /*4a2b0*/  BSYNC B1 ;  /* 0x0000000000017941 */ /* 0x000fea0003800000 */
.L_x_19046:
        /* <DEDUP_REMOVED lines=9> */
.L_x_19050:
[----:B------:R-:W-:Y:S01]  /*4a350*/  IMAD.MOV.U32 R22, RZ, RZ, R23 ;  /* 0x000000ffff167224 */ /* 0x000fe200078e0017 */
[----:B------:R-:W-:Y:S01]  /*4a360*/  MOV R23, R20 ;  /* 0x0000001400177202 */ /* 0x000fe20000000f00 */
[----:B------:R-:W-:Y:S02]  /*4a370*/  IMAD.MOV.U32 R6, RZ, RZ, R7 ;  /* 0x000000ffff067224 */ /* 0x000fe400078e0007 */
[----:B------:R-:W-:Y:S02]  /*4a380*/  IMAD.MOV.U32 R7, RZ, RZ, R4 ;  /* 0x000000ffff077224 */ /* 0x000fe400078e0004 */
.L_x_19051:
[----:B------:R-:W-:Y:S05]  /*4a390*/  BSYNC B1 ;  /* 0x0000000000017941 */ /* 0x000fea0003800000 */
.L_x_19049:
        /* <DEDUP_REMOVED lines=9> */
.L_x_19053:
[----:B------:R-:W-:Y:S01]  /*4a430*/  IMAD.MOV.U32 R4, RZ, RZ, R22 ;  /* 0x000000ffff047224 */ /* 0x000fe200078e0016 */
[----:B------:R-:W-:Y:S01]  /*4a440*/  MOV R22, R27 ;  /* 0x0000001b00167202 */ /* 0x000fe20000000f00 */
[----:B------:R-:W-:Y:S02]  /*4a450*/  IMAD.MOV.U32 R5, RZ, RZ, R6 ;  /* 0x000000ffff057224 */ /* 0x000fe400078e0006 */
[----:B------:R-:W-:Y:S02]  /*4a460*/  IMAD.MOV.U32 R6, RZ, RZ, R11 ;  /* 0x000000ffff067224 */ /* 0x000fe400078e000b */
.L_x_19054:
[----:B------:R-:W-:Y:S05]  /*4a470*/  BSYNC B1 ;  /* 0x0000000000017941 */ /* 0x000fea0003800000 */
.L_x_19052:
        /* <DEDUP_REMOVED lines=9> */
.L_x_19056:
[----:B------:R-:W-:Y:S01]  /*4a510*/  IMAD.MOV.U32 R21, RZ, RZ, R4 ;  /* 0x000000ffff157224 */ /* 0x000fe200078e0004 */
[----:B------:R-:W-:Y:S01]  /*4a520*/  MOV R4, R9 ;  /* 0x0000000900047202 */ /* 0x000fe20000000f00 */
[----:B------:R-:W-:Y:S02]  /*4a530*/  IMAD.MOV.U32 R11, RZ, RZ, R5 ;  /* 0x000000ffff0b7224 */ /* 0x000fe400078e0005 */
[----:B------:R-:W-:Y:S02]  /*4a540*/  IMAD.MOV.U32 R5, RZ, RZ, R10 ;  /* 0x000000ffff057224 */ /* 0x000fe400078e000a */
.L_x_19057:
[----:B------:R-:W-:Y:S05]  /*4a550*/  BSYNC B1 ;  /* 0x0000000000017941 */ /* 0x000fea0003800000 */
.L_x_19055:
        /* <DEDUP_REMOVED lines=9> */
.L_x_19059:
[----:B------:R-:W-:Y:S01]  /*4a5f0*/  IMAD.MOV.U32 R10, RZ, RZ, R21 ;  /* 0x000000ffff0a7224 */ /* 0x000fe200078e0015 */
[----:B------:R-:W-:Y:S01]  /*4a600*/  MOV R21, R24 ;  /* 0x0000001800157202 */ /* 0x000fe20000000f00 */
[----:B------:R-:W-:Y:S02]  /*4a610*/  IMAD.MOV.U32 R9, RZ, RZ, R11 ;  /* 0x000000ffff097224 */ /* 0x000fe400078e000b */
[----:B------:R-:W-:Y:S02]  /*4a620*/  IMAD.MOV.U32 R11, RZ, RZ, R8 ;  /* 0x000000ffff0b7224 */ /* 0x000fe400078e0008 */
.L_x_19060:
[----:B------:R-:W-:Y:S05]  /*4a630*/  BSYNC B1 ;  /* 0x0000000000017941 */ /* 0x000fea0003800000 */
.L_x_19058:
        /* <DEDUP_REMOVED lines=9> */
.L_x_19062:
[----:B------:R-:W-:Y:S01]  /*4a6d0*/  IMAD.MOV.U32 R20, RZ, RZ, R10 ;  /* 0x000000ffff147224 */ /* 0x000fe200078e000a */
[----:B------:R-:W-:Y:S01]  /*4a6e0*/  MOV R10, R15 ;  /* 0x0000000f000a7202 */ /* 0x000fe20000000f00 */
[----:B------:R-:W-:Y:S02]  /*4a6f0*/  IMAD.MOV.U32 R8, RZ, RZ, R9 ;  /* 0x000000ffff087224 */ /* 0x000fe400078e0009 */
[----:B------:R-:W-:Y:S02]  /*4a700*/  IMAD.MOV.U32 R9, RZ, RZ, R14 ;  /* 0x000000ffff097224 */ /* 0x000fe400078e000e */
.L_x_19063:
[----:B------:R-:W-:Y:S05]  /*4a710*/  BSYNC B1 ;  /* 0x0000000000017941 */ /* 0x000fea0003800000 */
.L_x_19061:
        /* <DEDUP_REMOVED lines=9> */
.L_x_19065:
[----:B------:R-:W-:Y:S01]  /*4a7b0*/  IMAD.MOV.U32 R15, RZ, RZ, R20 ;  /* 0x000000ffff0f7224 */ /* 0x000fe200078e0014 */
[----:B------:R-:W-:Y:S01]  /*4a7c0*/  MOV R20, R25 ;  /* 0x0000001900147202 */ /* 0x000fe20000000f00 */
[----:B------:R-:W-:Y:S02]  /*4a7d0*/  IMAD.MOV.U32 R14, RZ, RZ, R8 ;  /* 0x000000ffff0e7224 */ /* 0x000fe400078e0008 */
[----:B------:R-:W-:Y:S02]  /*4a7e0*/  IMAD.MOV.U32 R8, RZ, RZ, R13 ;  /* 0x000000ffff087224 */ /* 0x000fe400078e000d */
.L_x_19066:
[----:B------:R-:W-:Y:S05]  /*4a7f0*/  BSYNC B1 ;  /* 0x0000000000017941 */ /* 0x000fea0003800000 */
.L_x_19064:
        /* <DEDUP_REMOVED lines=16> */
.L_x_19068:
[----:B------:R-:W-:Y:S01]  /*4a900*/  MOV R25, R16 ;  /* 0x0000001000197202 */ /* 0x000fe20000000f00 */
[----:B------:R-:W-:Y:S02]  /*4a910*/  IMAD.MOV.U32 R13, RZ, RZ, R64 ;  /* 0x000000ffff0d7224 */ /* 0x000fe400078e0040 */
[----:B------:R-:W-:Y:S02]  /*4a920*/  IMAD.MOV.U32 R64, RZ, RZ, R3 ;  /* 0x000000ffff407224 */ /* 0x000fe400078e0003 */
[----:B------:R-:W-:Y:S02]  /*4a930*/  IMAD.MOV.U32 R16, RZ, RZ, R29 ;  /* 0x000000ffff107224 */ /* 0x000fe400078e001d */
.L_x_19069:
[----:B------:R-:W-:Y:S05]  /*4a940*/  BSYNC B1 ;  /* 0x0000000000017941 */ /* 0x000fea0003800000 */
.L_x_19067:
        /* <DEDUP_REMOVED lines=9> */
.L_x_19071:
[----:B------:R-:W-:Y:S01]  /*4a9e0*/  MOV R52, R25 ;  /* 0x0000001900347202 */ /* 0x000fe20000000f00 */
[----:B------:R-:W-:Y:S02]  /*4a9f0*/  IMAD.MOV.U32 R24, RZ, RZ, R13 ;  /* 0x000000ffff187224 */ /* 0x000fe400078e000d */
[----:B------:R-:W-:Y:S02]  /*4aa00*/  IMAD.MOV.U32 R25, RZ, RZ, R26 ;  /* 0x000000ffff197224 */ /* 0x000fe400078e001a */
[----:B------:R-:W-:Y:S02]  /*4aa10*/  IMAD.MOV.U32 R13, RZ, RZ, R12 ;  /* 0x000000ffff0d7224 */ /* 0x000fe400078e000c */
.L_x_19072:
[----:B------:R-:W-:Y:S05]  /*4aa20*/  BSYNC B1 ;  /* 0x0000000000017941 */ /* 0x000fea0003800000 */
.L_x_19070:
        /* <DEDUP_REMOVED lines=9> */
.L_x_19074:
[----:B------:R-:W-:Y:S01]  /*4aac0*/  MOV R27, R52 ;  /* 0x00000034001b7202 */ /* 0x000fe20000000f00 */
[----:B------:R-:W-:Y:S02]  /*4aad0*/  IMAD.MOV.U32 R3, RZ, RZ, R24 ;  /* 0x000000ffff037224 */ /* 0x000fe400078e0018 */
[----:B------:R-:W-:Y:S02]  /*4aae0*/  IMAD.MOV.U32 R52, RZ, RZ, R59 ;  /* 0x000000ffff347224 */ /* 0x000fe400078e003b */
[----:B------:R-:W-:Y:S02]  /*4aaf0*/  IMAD.MOV.U32 R24, RZ, RZ, R31 ;  /* 0x000000ffff187224 */ /* 0x000fe400078e001f */
.L_x_19075:
[----:B------:R-:W-:Y:S05]  /*4ab00*/  BSYNC B1 ;  /* 0x0000000000017941 */ /* 0x000fea0003800000 */
.L_x_19073:
        /* <DEDUP_REMOVED lines=9> */
.L_x_19077:
[----:B------:R-:W-:Y:S01]  /*4aba0*/  MOV R26, R27 ;  /* 0x0000001b001a7202 */ /* 0x000fe20000000f00 */
[----:B------:R-:W-:Y:S02]  /*4abb0*/  IMAD.MOV.U32 R12, RZ, RZ, R3 ;  /* 0x000000ffff0c7224 */ /* 0x000fe400078e0003 */
[----:B------:R-:W-:Y:S02]  /*4abc0*/  IMAD.MOV.U32 R27, RZ, RZ, R18 ;  /* 0x000000ffff1b7224 */ /* 0x000fe400078e0012 */
[----:B------:R-:W-:Y:S02]  /*4abd0*/  IMAD.MOV.U32 R3, RZ, RZ, R2 ;  /* 0x000000ffff037224 */ /* 0x000fe400078e0002 */
.L_x_19078:
[----:B------:R-:W-:Y:S05]  /*4abe0*/  BSYNC B1 ;  /* 0x0000000000017941 */ /* 0x000fea0003800000 */
.L_x_19076:
        /* <DEDUP_REMOVED lines=9> */
.L_x_19080:
[----:B------:R-:W-:Y:S01]  /*4ac80*/  MOV R31, R26 ;  /* 0x0000001a001f7202 */ /* 0x000fe20000000f00 */
[----:B------:R-:W-:Y:S02]  /*4ac90*/  IMAD.MOV.U32 R29, RZ, RZ, R12 ;  /* 0x000000ffff1d7224 */ /* 0x000fe400078e000c */
[----:B------:R-:W-:Y:S02]  /*4aca0*/  IMAD.MOV.U32 R26, RZ, RZ, R19 ;  /* 0x000000ffff1a7224 */ /* 0x000fe400078e0013 */
[----:B------:R-:W-:Y:S02]  /*4acb0*/  IMAD.MOV.U32 R12, RZ, RZ, R17 ;  /* 0x000000ffff0c7224 */ /* 0x000fe400078e0011 */
.L_x_19081:
[----:B------:R-:W-:Y:S05]  /*4acc0*/  BSYNC B1 ;  /* 0x0000000000017941 */ /* 0x000fea0003800000 */
.L_x_19079:
        /* <DEDUP_REMOVED lines=9> */
.L_x_19083:
[----:B------:R-:W-:Y:S01]  /*4ad60*/  MOV R18, R31 ;  /* 0x0000001f00127202 */ /* 0x000fe20000000f00 */
[----:B------:R-:W-:Y:S02]  /*4ad70*/  IMAD.MOV.U32 R2, RZ, RZ, R29 ;  /* 0x000000ffff027224 */ /* 0x000fe400078e001d */
[----:B------:R-:W-:Y:S02]  /*4ad80*/  IMAD.MOV.U32 R31, RZ, RZ, R28 ;  /* 0x000000ffff1f7224 */ /* 0x000fe400078e001c */
[----:B------:R-:W-:Y:S02]  /*4ad90*/  IMAD.MOV.U32 R29, RZ, RZ, R0 ;  /* 0x000000ffff1d7224 */ /* 0x000fe400078e0000 */
.L_x_19084:
[----:B------:R-:W-:Y:S05]  /*4ada0*/  BSYNC B1 ;  /* 0x0000000000017941 */ /* 0x000fea0003800000 */
.L_x_19082:
        /* <DEDUP_REMOVED lines=9> */
.L_x_19086:
[----:B------:R-:W-:Y:S01]  /*4ae40*/  MOV R19, R18 ;  /* 0x0000001200137202 */ /* 0x000fe20000000f00 */
[----:B------:R-:W-:Y:S02]  /*4ae50*/  IMAD.MOV.U32 R17, RZ, RZ, R2 ;  /* 0x000000ffff117224 */ /* 0x000fe400078e0002 */
[----:B------:R-:W-:Y:S02]  /*4ae60*/  IMAD.MOV.U32 R18, RZ, RZ, R61 ;  /* 0x000000ffff127224 */ /* 0x000fe400078e003d */
[----:B------:R-:W-:Y:S02]  /*4ae70*/  IMAD.MOV.U32 R2, RZ, RZ, R57 ;  /* 0x000000ffff027224 */ /* 0x000fe400078e0039 */
.L_x_19087:
[----:B------:R-:W-:Y:S05]  /*4ae80*/  BSYNC B1 ;  /* 0x0000000000017941 */ /* 0x000fea0003800000 */
.L_x_19085:
        /* <DEDUP_REMOVED lines=9> */
.L_x_19089:
[----:B------:R-:W-:Y:S01]  /*4af20*/  MOV R28, R19 ;  /* 0x00000013001c7202 */ /* 0x000fe20000000f00 */
[----:B------:R-:W-:Y:S02]  /*4af30*/  IMAD.MOV.U32 R0, RZ, RZ, R17 ;  /* 0x000000ffff007224 */ /* 0x000fe400078e0011 */
[----:B------:R-:W-:Y:S02]  /*4af40*/  IMAD.MOV.U32 R19, RZ, RZ, R40 ;  /* 0x000000ffff137224 */ /* 0x000fe400078e0028 */
[----:B------:R-:W-:Y:S02]  /*4af50*/  IMAD.MOV.U32 R17, RZ, RZ, R30 ;  /* 0x000000ffff117224 */ /* 0x000fe400078e001e */
.L_x_19090:
[----:B------:R-:W-:Y:S05]  /*4af60*/  BSYNC B1 ;  /* 0x0000000000017941 */ /* 0x000fea0003800000 */
.L_x_19088:
        /* <DEDUP_REMOVED lines=9> */
.L_x_19092:
[----:B------:R-:W-:Y:S01]  /*4b000*/  MOV R53, R28 ;  /* 0x0000001c00357202 */ /* 0x000fe20000000f00 */
[----:B------:R-:W-:Y:S02]  /*4b010*/  IMAD.MOV.U32 R41, RZ, RZ, R0 ;  /* 0x000000ffff297224 */ /* 0x000fe400078e0000 */
[----:B------:R-:W-:Y:S02]  /*4b020*/  IMAD.MOV.U32 R28, RZ, RZ, R23 ;  /* 0x000000ffff1c7224 */ /* 0x000fe400078e0017 */
[----:B------:R-:W-:Y:S02]  /*4b030*/  IMAD.MOV.U32 R0, RZ, RZ, R7 ;  /* 0x000000ffff007224 */ /* 0x000fe400078e0007 */
.L_x_19093:
[----:B------:R-:W-:Y:S05]  /*4b040*/  BSYNC B1 ;  /* 0x0000000000017941 */ /* 0x000fea0003800000 */
.L_x_19091:
        /* <DEDUP_REMOVED lines=9> */
.L_x_19095:
[----:B------:R-:W-:Y:S01]  /*4b0e0*/  MOV R7, R53 ;  /* 0x0000003500077202 */ /* 0x000fe20000000f00 */
[----:B------:R-:W-:Y:S02]  /*4b0f0*/  IMAD.MOV.U32 R30, RZ, RZ, R41 ;  /* 0x000000ffff1e7224 */ /* 0x000fe400078e0029 */
[----:B------:R-:W-:Y:S02]  /*4b100*/  IMAD.MOV.U32 R53, RZ, RZ, R22 ;  /* 0x000000ffff357224 */ /* 0x000fe400078e0016 */
[----:B------:R-:W-:Y:S02]  /*4b110*/  IMAD.MOV.U32 R41, RZ, RZ, R6 ;  /* 0x000000ffff297224 */ /* 0x000fe400078e0006 */
.L_x_19096:
[----:B------:R-:W-:Y:S05]  /*4b120*/  BSYNC B1 ;  /* 0x0000000000017941 */ /* 0x000fea0003800000 */
.L_x_19094:
        /* <DEDUP_REMOVED lines=9> */
.L_x_19098:
[----:B------:R-:W-:Y:S01]  /*4b1c0*/  MOV R22, R7 ;  /* 0x0000000700167202 */ /* 0x000fe20000000f00 */
[----:B------:R-:W-:Y:S02]  /*4b1d0*/  IMAD.MOV.U32 R6, RZ, RZ, R30 ;  /* 0x000000ffff067224 */ /* 0x000fe400078e001e */
[----:B------:R-:W-:Y:S02]  /*4b1e0*/  IMAD.MOV.U32 R7, RZ, RZ, R4 ;  /* 0x000000ffff077224 */ /* 0x000fe400078e0004 */
[----:B------:R-:W-:Y:S02]  /*4b1f0*/  IMAD.MOV.U32 R30, RZ, RZ, R5 ;  /* 0x000000ffff1e7224 */ /* 0x000fe400078e0005 */
.L_x_19099:
[----:B------:R-:W-:Y:S05]  /*4b200*/  BSYNC B1 ;  /* 0x0000000000017941 */ /* 0x000fea0003800000 */
.L_x_19097:
        /* <DEDUP_REMOVED lines=9> */
.L_x_19101:
[----:B------:R-:W-:Y:S01]  /*4b2a0*/  MOV R5, R22 ;  /* 0x0000001600057202 */ /* 0x000fe20000000f00 */
[----:B------:R-:W-:Y:S02]  /*4b2b0*/  IMAD.MOV.U32 R4, RZ, RZ, R6 ;  /* 0x000000ffff047224 */ /* 0x000fe400078e0006 */
[----:B------:R-:W-:Y:S02]  /*4b2c0*/  IMAD.MOV.U32 R22, RZ, RZ, R21 ;  /* 0x000000ffff167224 */ /* 0x000fe400078e0015 */
[----:B------:R-:W-:Y:S02]  /*4b2d0*/  IMAD.MOV.U32 R6, RZ, RZ, R11 ;  /* 0x000000ffff067224 */ /* 0x000fe400078e000b */
.L_x_19102:
[----:B------:R-:W-:Y:S05]  /*4b2e0*/  BSYNC B1 ;  /* 0x0000000000017941 */ /* 0x000fea0003800000 */
.L_x_19100:
        /* <DEDUP_REMOVED lines=9> */
.L_x_19104:
[----:B------:R-:W-:Y:S01]  /*4b380*/  MOV R21, R5 ;  /* 0x0000000500157202 */ /* 0x000fe20000000f00 */
[----:B------:R-:W-:Y:S02]  /*4b390*/  IMAD.MOV.U32 R11, RZ, RZ, R4 ;  /* 0x000000ffff0b7224 */ /* 0x000fe400078e0004 */
[----:B------:R-:W-:Y:S02]  /*4b3a0*/  IMAD.MOV.U32 R5, RZ, RZ, R10 ;  /* 0x000000ffff057224 */ /* 0x000fe400078e000a */
[----:B------:R-:W-:Y:S02]  /*4b3b0*/  IMAD.MOV.U32 R4, RZ, RZ, R9 ;  /* 0x000000ffff047224 */ /* 0x000fe400078e0009 */
.L_x_19105:
[----:B------:R-:W-:Y:S05]  /*4b3c0*/  BSYNC B1 ;  /* 0x0000000000017941 */ /* 0x000fea0003800000 */
.L_x_19103:
        /* <DEDUP_REMOVED lines=9> */
.L_x_19107:
[----:B------:R-:W-:Y:S01]  /*4b460*/  MOV R10, R21 ;  /* 0x00000015000a7202 */ /* 0x000fe20000000f00 */
[----:B------:R-:W-:Y:S02]  /*4b470*/  IMAD.MOV.U32 R9, RZ, RZ, R11 ;  /* 0x000000ffff097224 */ /* 0x000fe400078e000b */
[----:B------:R-:W-:Y:S02]  /*4b480*/  IMAD.MOV.U32 R21, RZ, RZ, R20 ;  /* 0x000000ffff157224 */ /* 0x000fe400078e0014 */
[----:B------:R-:W-:Y:S02]  /*4b490*/  IMAD.MOV.U32 R11, RZ, RZ, R8 ;  /* 0x000000ffff0b7224 */ /* 0x000fe400078e0008 */
.L_x_19108:
[----:B------:R-:W-:Y:S05]  /*4b4a0*/  BSYNC B1 ;  /* 0x0000000000017941 */ /* 0x000fea0003800000 */
.L_x_19106:
        /* <DEDUP_REMOVED lines=9> */
.L_x_19110:
[----:B------:R-:W-:Y:S01]  /*4b540*/  MOV R20, R10 ;  /* 0x0000000a00147202 */ /* 0x000fe20000000f00 */
[----:B------:R-:W-:Y:S02]  /*4b550*/  IMAD.MOV.U32 R8, RZ, RZ, R9 ;  /* 0x000000ffff087224 */ /* 0x000fe400078e0009 */
[----:B------:R-:W-:Y:S02]  /*4b560*/  IMAD.MOV.U32 R10, RZ, RZ, R15 ;  /* 0x000000ffff0a7224 */ /* 0x000fe400078e000f */
[----:B------:R-:W-:Y:S02]  /*4b570*/  IMAD.MOV.U32 R9, RZ, RZ, R14 ;  /* 0x000000ffff097224 */ /* 0x000fe400078e000e */
.L_x_19111:
[----:B------:R-:W-:Y:S05]  /*4b580*/  BSYNC B1 ;  /* 0x0000000000017941 */ /* 0x000fea0003800000 */
.L_x_19109:
        /* <DEDUP_REMOVED lines=16> */
.L_x_19113:
[----:B------:R-:W-:Y:S02]  /*4b690*/  IMAD.MOV.U32 R23, RZ, RZ, R16 ;  /* 0x000000ffff177224 */ /* 0x000fe400078e0010 */
[----:B------:R-:W-:Y:S02]  /*4b6a0*/  IMAD.MOV.U32 R15, RZ, RZ, R64 ;  /* 0x000000ffff0f7224 */ /* 0x000fe400078e0040 */
[----:B------:R-:W-:Y:S02]  /*4b6b0*/  IMAD.MOV.U32 R64, RZ, RZ, R13 ;  /* 0x000000ffff407224 */ /* 0x000fe400078e000d */
[----:B------:R-:W-:Y:S02]  /*4b6c0*/  IMAD.MOV.U32 R16, RZ, RZ, R25 ;  /* 0x000000ffff107224 */ /* 0x000fe400078e0019 */
.L_x_19114:
[----:B------:R-:W-:Y:S05]  /*4b6d0*/  BSYNC B1 ;  /* 0x0000000000017941 */ /* 0x000fea0003800000 */
.L_x_19112:
        /* <DEDUP_REMOVED lines=9> */
.L_x_19116:
[----:B------:R-:W-:Y:S02]  /*4b770*/  IMAD.MOV.U32 R40, RZ, RZ, R23 ;  /* 0x000000ffff287224 */ /* 0x000fe400078e0017 */
[----:B------:R-:W-:Y:S02]  /*4b780*/  IMAD.MOV.U32 R14, RZ, RZ, R15 ;  /* 0x000000ffff0e7224 */ /* 0x000fe400078e000f */
[----:B------:R-:W-:Y:S02]  /*4b790*/  IMAD.MOV.U32 R23, RZ, RZ, R52 ;  /* 0x000000ffff177224 */ /* 0x000fe400078e0034 */
[----:B------:R-:W-:Y:S02]  /*4b7a0*/  IMAD.MOV.U32 R15, RZ, RZ, R24 ;  /* 0x000000ffff0f7224 */ /* 0x000fe400078e0018 */
.L_x_19117:
[----:B------:R-:W-:Y:S05]  /*4b7b0*/  BSYNC B1 ;  /* 0x0000000000017941 */ /* 0x000fea0003800000 */
.L_x_19115:
        /* <DEDUP_REMOVED lines=9> */
.L_x_19119:
[----:B------:R-:W-:Y:S02]  /*4b850*/  IMAD.MOV.U32 R25, RZ, RZ, R40 ;  /* 0x000000ffff197224 */ /* 0x000fe400078e0028 */
[----:B------:R-:W-:Y:S02]  /*4b860*/  IMAD.MOV.U32 R13, RZ, RZ, R14 ;  /* 0x000000ffff0d7224 */ /* 0x000fe400078e000e */
[----:B------:R-:W-:Y:S02]  /*4b870*/  IMAD.MOV.U32 R40, RZ, RZ, R27 ;  /* 0x000000ffff287224 */ /* 0x000fe400078e001b */
[----:B------:R-:W-:Y:S02]  /*4b880*/  IMAD.MOV.U32 R14, RZ, RZ, R3 ;  /* 0x000000ffff0e7224 */ /* 0x000fe400078e0003 */
.L_x_19120:
[----:B------:R-:W-:Y:S05]  /*4b890*/  BSYNC B1 ;  /* 0x0000000000017941 */ /* 0x000fea0003800000 */
.L_x_19118:
        /* <DEDUP_REMOVED lines=9> */
.L_x_19122:
[----:B------:R-:W-:Y:S02]  /*4b930*/  IMAD.MOV.U32 R42, RZ, RZ, R25 ;  /* 0x000000ffff2a7224 */ /* 0x000fe400078e0019 */
[----:B------:R-:W-:Y:S02]  /*4b940*/  IMAD.MOV.U32 R24, RZ, RZ, R13 ;  /* 0x000000ffff187224 */ /* 0x000fe400078e000d */
[----:B------:R-:W-:Y:S02]  /*4b950*/  IMAD.MOV.U32 R25, RZ, RZ, R26 ;  /* 0x000000ffff197224 */ /* 0x000fe400078e001a */
[----:B------:R-:W-:Y:S02]  /*4b960*/  IMAD.MOV.U32 R13, RZ, RZ, R12 ;  /* 0x000000ffff0d7224 */ /* 0x000fe400078e000c */
.L_x_19123:
[----:B------:R-:W-:Y:S05]  /*4b970*/  BSYNC B1 ;  /* 0x0000000000017941 */ /* 0x000fea0003800000 */
.L_x_19121:
        /* <DEDUP_REMOVED lines=9> */
.L_x_19125:
[----:B------:R-:W-:Y:S02]  /*4ba10*/  IMAD.MOV.U32 R27, RZ, RZ, R42 ;  /* 0x000000ffff1b7224 */ /* 0x000fe400078e002a */
[----:B------:R-:W-:Y:S02]  /*4ba20*/  IMAD.MOV.U32 R3, RZ, RZ, R24 ;  /* 0x000000ffff037224 */ /* 0x000fe400078e0018 */
[----:B------:R-:W-:Y:S02]  /*4ba30*/  IMAD.MOV.U32 R42, RZ, RZ, R31 ;  /* 0x000000ffff2a7224 */ /* 0x000fe400078e001f */
[----:B------:R-:W-:Y:S02]  /*4ba40*/  IMAD.MOV.U32 R24, RZ, RZ, R29 ;  /* 0x000000ffff187224 */ /* 0x000fe400078e001d */
.L_x_19126:
[----:B------:R-:W-:Y:S05]  /*4ba50*/  BSYNC B1 ;  /* 0x0000000000017941 */ /* 0x000fea0003800000 */
.L_x_19124:
        /* <DEDUP_REMOVED lines=9> */
.L_x_19128:
[----:B------:R-:W-:Y:S02]  /*4baf0*/  IMAD.MOV.U32 R26, RZ, RZ, R27 ;  /* 0x000000ffff1a7224 */ /* 0x000fe400078e001b */
[----:B------:R-:W-:Y:S02]  /*4bb00*/  IMAD.MOV.U32 R12, RZ, RZ, R3 ;  /* 0x000000ffff0c7224 */ /* 0x000fe400078e0003 */
[----:B------:R-:W-:Y:S02]  /*4bb10*/  IMAD.MOV.U32 R27, RZ, RZ, R18 ;  /* 0x000000ffff1b7224 */ /* 0x000fe400078e0012 */
[----:B------:R-:W-:Y:S02]  /*4bb20*/  IMAD.MOV.U32 R3, RZ, RZ, R2 ;  /* 0x000000ffff037224 */ /* 0x000fe400078e0002 */
.L_x_19129:
[----:B------:R-:W-:Y:S05]  /*4bb30*/  BSYNC B1 ;  /* 0x0000000000017941 */ /* 0x000fea0003800000 */
.L_x_19127:
        /* <DEDUP_REMOVED lines=9> */
.L_x_19131:
[----:B------:R-:W-:Y:S02]  /*4bbd0*/  IMAD.MOV.U32 R31, RZ, RZ, R26 ;  /* 0x000000ffff1f7224 */ /* 0x000fe400078e001a */
[----:B------:R-:W-:Y:S02]  /*4bbe0*/  IMAD.MOV.U32 R29, RZ, RZ, R12 ;  /* 0x000000ffff1d7224 */ /* 0x000fe400078e000c */
[----:B------:R-:W-:Y:S02]  /*4bbf0*/  IMAD.MOV.U32 R26, RZ, RZ, R19 ;  /* 0x000000ffff1a7224 */ /* 0x000fe400078e0013 */
[----:B------:R-:W-:Y:S02]  /*4bc00*/  IMAD.MOV.U32 R12, RZ, RZ, R17 ;  /* 0x000000ffff0c7224 */ /* 0x000fe400078e0011 */
.L_x_19132:
[----:B------:R-:W-:Y:S05]  /*4bc10*/  BSYNC B1 ;  /* 0x0000000000017941 */ /* 0x000fea0003800000 */
.L_x_19130:
        /* <DEDUP_REMOVED lines=9> */
.L_x_19134:
[----:B------:R-:W-:Y:S02]  /*4bcb0*/  IMAD.MOV.U32 R18, RZ, RZ, R31 ;  /* 0x000000ffff127224 */ /* 0x000fe400078e001f */
[----:B------:R-:W-:Y:S02]  /*4bcc0*/  IMAD.MOV.U32 R2, RZ, RZ, R29 ;  /* 0x000000ffff027224 */ /* 0x000fe400078e001d */
[----:B------:R-:W-:Y:S02]  /*4bcd0*/  IMAD.MOV.U32 R31, RZ, RZ, R28 ;  /* 0x000000ffff1f7224 */ /* 0x000fe400078e001c */
[----:B------:R-:W-:Y:S02]  /*4bce0*/  IMAD.MOV.U32 R29, RZ, RZ, R0 ;  /* 0x000000ffff1d7224 */ /* 0x000fe400078e0000 */
.L_x_19135:
[----:B------:R-:W-:Y:S05]  /*4bcf0*/  BSYNC B1 ;  /* 0x0000000000017941 */ /* 0x000fea0003800000 */
.L_x_19133:
        /* <DEDUP_REMOVED lines=9> */
.L_x_19137:
[----:B------:R-:W-:Y:S02]  /*4bd90*/  IMAD.MOV.U32 R0, RZ, RZ, R18 ;  /* 0x000000ffff007224 */ /* 0x000fe400078e0012 */
[----:B------:R-:W-:Y:S02]  /*4bda0*/  IMAD.MOV.U32 R17, RZ, RZ, R2 ;  /* 0x000000ffff117224 */ /* 0x000fe400078e0002 */
[----:B------:R-:W-:Y:S02]  /*4bdb0*/  IMAD.MOV.U32 R18, RZ, RZ, R53 ;  /* 0x000000ffff127224 */ /* 0x000fe400078e0035 */
[----:B------:R-:W-:Y:S02]  /*4bdc0*/  IMAD.MOV.U32 R2, RZ, RZ, R41 ;  /* 0x000000ffff027224 */ /* 0x000fe400078e0029 */
.L_x_19138:
[----:B------:R-:W-:Y:S05]  /*4bdd0*/  BSYNC B1 ;  /* 0x0000000000017941 */ /* 0x000fea0003800000 */
.L_x_19136:
        /* <DEDUP_REMOVED lines=9> */
.L_x_19140:
[----:B------:R-:W-:Y:S02]  /*4be70*/  IMAD.MOV.U32 R41, RZ, RZ, R0 ;  /* 0x000000ffff297224 */ /* 0x000fe400078e0000 */
[----:B------:R-:W-:Y:S02]  /*4be80*/  IMAD.MOV.U32 R19, RZ, RZ, R17 ;  /* 0x000000ffff137224 */ /* 0x000fe400078e0011 */
[----:B------:R-:W-:Y:S02]  /*4be90*/  IMAD.MOV.U32 R0, RZ, RZ, R7 ;  /* 0x000000ffff007224 */ /* 0x000fe400078e0007 */
[----:B------:R-:W-:Y:S02]  /*4bea0*/  IMAD.MOV.U32 R17, RZ, RZ, R30 ;  /* 0x000000ffff117224 */ /* 0x000fe400078e001e */
.L_x_19141:
[----:B------:R-:W-:Y:S05]  /*4beb0*/  BSYNC B1 ;  /* 0x0000000000017941 */ /* 0x000fea0003800000 */
.L_x_19139:
        /* <DEDUP_REMOVED lines=9> */
.L_x_19143:
[----:B------:R-:W-:Y:S02]  /*4bf50*/  IMAD.MOV.U32 R28, RZ, RZ, R41 ;  /* 0x000000ffff1c7224 */ /* 0x000fe400078e0029 */
[----:B------:R-:W-:Y:S02]  /*4bf60*/  IMAD.MOV.U32 R7, RZ, RZ, R19 ;  /* 0x000000ffff077224 */ /* 0x000fe400078e0013 */
[----:B------:R-:W-:Y:S02]  /*4bf70*/  IMAD.MOV.U32 R41, RZ, RZ, R22 ;  /* 0x000000ffff297224 */ /* 0x000fe400078e0016 */
[----:B------:R-:W-:Y:S02]  /*4bf80*/  IMAD.MOV.U32 R19, RZ, RZ, R6 ;  /* 0x000000ffff137224 */ /* 0x000fe400078e0006 */
.L_x_19144:
[----:B------:R-:W-:Y:S05]  /*4bf90*/  BSYNC B1 ;  /* 0x0000000000017941 */ /* 0x000fea0003800000 */
.L_x_19142:
        /* <DEDUP_REMOVED lines=9> */
.L_x_19146:
[----:B------:R-:W-:Y:S02]  /*4c030*/  IMAD.MOV.U32 R22, RZ, RZ, R28 ;  /* 0x000000ffff167224 */ /* 0x000fe400078e001c */
[----:B------:R-:W-:Y:S02]  /*4c040*/  IMAD.MOV.U32 R6, RZ, RZ, R7 ;  /* 0x000000ffff067224 */ /* 0x000fe400078e0007 */
[----:B------:R-:W-:Y:S02]  /*4c050*/  IMAD.MOV.U32 R28, RZ, RZ, R5 ;  /* 0x000000ffff1c7224 */ /* 0x000fe400078e0005 */
[----:B------:R-:W-:Y:S02]  /*4c060*/  IMAD.MOV.U32 R7, RZ, RZ, R4 ;  /* 0x000000ffff077224 */ /* 0x000fe400078e0004 */
.L_x_19147:
[----:B------:R-:W-:Y:S05]  /*4c070*/  BSYNC B1 ;  /* 0x0000000000017941 */ /* 0x000fea0003800000 */
.L_x_19145:
        /* <DEDUP_REMOVED lines=9> */
.L_x_19149:
[----:B------:R-:W-:Y:S02]  /*4c110*/  IMAD.MOV.U32 R5, RZ, RZ, R22 ;  /* 0x000000ffff057224 */ /* 0x000fe400078e0016 */
[----:B------:R-:W-:Y:S02]  /*4c120*/  IMAD.MOV.U32 R4, RZ, RZ, R6 ;  /* 0x000000ffff047224 */ /* 0x000fe400078e0006 */
[----:B------:R-:W-:Y:S02]  /*4c130*/  IMAD.MOV.U32 R22, RZ, RZ, R21 ;  /* 0x000000ffff167224 */ /* 0x000fe400078e0015 */
[----:B------:R-:W-:Y:S02]  /*4c140*/  IMAD.MOV.U32 R6, RZ, RZ, R11 ;  /* 0x000000ffff067224 */ /* 0x000fe400078e000b */
.L_x_19150:
[----:B------:R-:W-:Y:S05]  /*4c150*/  BSYNC B1 ;  /* 0x0000000000017941 */ /* 0x000fea0003800000 */
.L_x_19148:
        /* <DEDUP_REMOVED lines=9> */
.L_x_19152:
[----:B------:R-:W-:Y:S02]  /*4c1f0*/  IMAD.MOV.U32 R21, RZ, RZ, R5 ;  /* 0x000000ffff157224 */ /* 0x000fe400078e0005 */
[----:B------:R-:W-:Y:S02]  /*4c200*/  IMAD.MOV.U32 R11, RZ, RZ, R4 ;  /* 0x000000ffff0b7224 */ /* 0x000fe400078e0004 */
[----:B------:R-:W-:Y:S02]  /*4c210*/  IMAD.MOV.U32 R5, RZ, RZ, R10 ;  /* 0x000000ffff057224 */ /* 0x000fe400078e000a */
[----:B------:R-:W-:Y:S02]  /*4c220*/  IMAD.MOV.U32 R4, RZ, RZ, R9 ;  /* 0x000000ffff047224 */ /* 0x000fe400078e0009 */
.L_x_19153:
[----:B------:R-:W-:Y:S05]  /*4c230*/  BSYNC B1 ;  /* 0x0000000000017941 */ /* 0x000fea0003800000 */
.L_x_19151:
        /* <DEDUP_REMOVED lines=9> */
.L_x_19155:
[----:B------:R-:W-:Y:S02]  /*4c2d0*/  IMAD.MOV.U32 R10, RZ, RZ, R21 ;  /* 0x000000ffff0a7224 */ /* 0x000fe400078e0015 */
[----:B------:R-:W-:Y:S02]  /*4c2e0*/  IMAD.MOV.U32 R9, RZ, RZ, R11 ;  /* 0x000000ffff097224 */ /* 0x000fe400078e000b */
[----:B------:R-:W-:Y:S02]  /*4c2f0*/  IMAD.MOV.U32 R21, RZ, RZ, R20 ;  /* 0x000000ffff157224 */ /* 0x000fe400078e0014 */
[----:B------:R-:W-:Y:S02]  /*4c300*/  IMAD.MOV.U32 R11, RZ, RZ, R8 ;  /* 0x000000ffff0b7224 */ /* 0x000fe400078e0008 */
.L_x_19156:
[----:B------:R-:W-:Y:S05]  /*4c310*/  BSYNC B1 ;  /* 0x0000000000017941 */ /* 0x000fea0003800000 */
.L_x_19154:
        /* <DEDUP_REMOVED lines=16> */
.L_x_19158:
[----:B------:R-:W-:Y:S02]  /*4c420*/  IMAD.MOV.U32 R53, RZ, RZ, R16 ;  /* 0x000000ffff357224 */ /* 0x000fe400078e0010 */
[----:B------:R-:W-:Y:S01]  /*4c430*/  IMAD.MOV.U32 R43, RZ, RZ, R64 ;  /* 0x000000ffff2b7224 */ /* 0x000fe200078e0040 */
[----:B------:R-:W-:Y:S01]  /*4c440*/  MOV R64, R15 ;  /* 0x0000000f00407202 */ /* 0x000fe20000000f00 */
[----:B------:R-:W-:Y:S02]  /*4c450*/  IMAD.MOV.U32 R16, RZ, RZ, R23 ;  /* 0x000000ffff107224 */ /* 0x000fe400078e0017 */
.L_x_19159:
[----:B------:R-:W-:Y:S05]  /*4c460*/  BSYNC B1 ;  /* 0x0000000000017941 */ /* 0x000fea0003800000 */
.L_x_19157:
        /* <DEDUP_REMOVED lines=9> */
.L_x_19161:
[----:B------:R-:W-:Y:S01]  /*4c500*/  IMAD.MOV.U32 R20, RZ, RZ, R53 ;  /* 0x000000ffff147224 */ /* 0x000fe200078e0035 */
[----:B------:R-:W-:Y:S01]  /*4c510*/  MOV R53, R40 ;  /* 0x0000002800357202 */ /* 0x000fe20000000f00 */
[----:B------:R-:W-:Y:S02]  /*4c520*/  IMAD.MOV.U32 R8, RZ, RZ, R43 ;  /* 0x000000ffff087224 */ /* 0x000fe400078e002b */
[----:B------:R-:W-:Y:S02]  /*4c530*/  IMAD.MOV.U32 R43, RZ, RZ, R14 ;  /* 0x000000ffff2b7224 */ /* 0x000fe400078e000e */
.L_x_19162:
[----:B------:R-:W-:Y:S05]  /*4c540*/  BSYNC B1 ;  /* 0x0000000000017941 */ /* 0x000fea0003800000 */
.L_x_19160:
        /* <DEDUP_REMOVED lines=9> */
.L_x_19164:
[----:B------:R-:W-:Y:S01]  /*4c5e0*/  IMAD.MOV.U32 R23, RZ, RZ, R20 ;  /* 0x000000ffff177224 */ /* 0x000fe200078e0014 */
[----:B------:R-:W-:Y:S01]  /*4c5f0*/  MOV R20, R25 ;  /* 0x0000001900147202 */ /* 0x000fe20000000f00 */
[----:B------:R-:W-:Y:S02]  /*4c600*/  IMAD.MOV.U32 R15, RZ, RZ, R8 ;  /* 0x000000ffff0f7224 */ /* 0x000fe400078e0008 */
[----:B------:R-:W-:Y:S02]  /*4c610*/  IMAD.MOV.U32 R8, RZ, RZ, R13 ;  /* 0x000000ffff087224 */ /* 0x000fe400078e000d */
.L_x_19165:
[----:B------:R-:W-:Y:S05]  /*4c620*/  BSYNC B1 ;  /* 0x0000000000017941 */ /* 0x000fea0003800000 */
.L_x_19163:
        /* <DEDUP_REMOVED lines=9> */
.L_x_19167:
[----:B------:R-:W-:Y:S01]  /*4c6c0*/  IMAD.MOV.U32 R30, RZ, RZ, R23 ;  /* 0x000000ffff1e7224 */ /* 0x000fe200078e0017 */
[----:B------:R-:W-:Y:S01]  /*4c6d0*/  MOV R23, R42 ;  /* 0x0000002a00177202 */ /* 0x000fe20000000f00 */
[----:B------:R-:W-:Y:S02]  /*4c6e0*/  IMAD.MOV.U32 R14, RZ, RZ, R15 ;  /* 0x000000ffff0e7224 */ /* 0x000fe400078e000f */
[----:B------:R-:W-:Y:S02]  /*4c6f0*/  IMAD.MOV.U32 R15, RZ, RZ, R24 ;  /* 0x000000ffff0f7224 */ /* 0x000fe400078e0018 */
.L_x_19168:
[----:B------:R-:W-:Y:S05]  /*4c700*/  BSYNC B1 ;  /* 0x0000000000017941 */ /* 0x000fea0003800000 */
.L_x_19166:
        /* <DEDUP_REMOVED lines=9> */
.L_x_19170:
[----:B------:R-:W-:Y:S01]  /*4c7a0*/  IMAD.MOV.U32 R25, RZ, RZ, R30 ;  /* 0x000000ffff197224 */ /* 0x000fe200078e001e */
[----:B------:R-:W-:Y:S01]  /*4c7b0*/  MOV R30, R27 ;  /* 0x0000001b001e7202 */ /* 0x000fe20000000f00 */
[----:B------:R-:W-:Y:S02]  /*4c7c0*/  IMAD.MOV.U32 R13, RZ, RZ, R14 ;  /* 0x000000ffff0d7224 */ /* 0x000fe400078e000e */
[----:B------:R-:W-:Y:S02]  /*4c7d0*/  IMAD.MOV.U32 R14, RZ, RZ, R3 ;  /* 0x000000ffff0e7224 */ /* 0x000fe400078e0003 */
.L_x_19171:
[----:B------:R-:W-:Y:S05]  /*4c7e0*/  BSYNC B1 ;  /* 0x0000000000017941 */ /* 0x000fea0003800000 */
.L_x_19169:
        /* <DEDUP_REMOVED lines=9> */
.L_x_19173:
[----:B------:R-:W-:Y:S01]  /*4c880*/  IMAD.MOV.U32 R40, RZ, RZ, R25 ;  /* 0x000000ffff287224 */ /* 0x000fe200078e0019 */
[----:B------:R-:W-:Y:S01]  /*4c890*/  MOV R25, R26 ;  /* 0x0000001a00197202 */ /* 0x000fe20000000f00 */
[----:B------:R-:W-:Y:S02]  /*4c8a0*/  IMAD.MOV.U32 R24, RZ, RZ, R13 ;  /* 0x000000ffff187224 */ /* 0x000fe400078e000d */
[----:B------:R-:W-:Y:S02]  /*4c8b0*/  IMAD.MOV.U32 R13, RZ, RZ, R12 ;  /* 0x000000ffff0d7224 */ /* 0x000fe400078e000c */
.L_x_19174:
[----:B------:R-:W-:Y:S05]  /*4c8c0*/  BSYNC B1 ;  /* 0x0000000000017941 */ /* 0x000fea0003800000 */
.L_x_19172:
        /* <DEDUP_REMOVED lines=9> */
.L_x_19176:
[----:B------:R-:W-:Y:S01]  /*4c960*/  IMAD.MOV.U32 R27, RZ, RZ, R40 ;  /* 0x000000ffff1b7224 */ /* 0x000fe200078e0028 */
[----:B------:R-:W-:Y:S01]  /*4c970*/  MOV R40, R31 ;  /* 0x0000001f00287202 */ /* 0x000fe20000000f00 */
[----:B------:R-:W-:Y:S02]  /*4c980*/  IMAD.MOV.U32 R3, RZ, RZ, R24 ;  /* 0x000000ffff037224 */ /* 0x000fe400078e0018 */
[----:B------:R-:W-:Y:S02]  /*4c990*/  IMAD.MOV.U32 R24, RZ, RZ, R29 ;  /* 0x000000ffff187224 */ /* 0x000fe400078e001d */
.L_x_19177:
[----:B------:R-:W-:Y:S05]  /*4c9a0*/  BSYNC B1 ;  /* 0x0000000000017941 */ /* 0x000fea0003800000 */
.L_x_19175:
        /* <DEDUP_REMOVED lines=9> */
.L_x_19179:
[----:B------:R-:W-:Y:S01]  /*4ca40*/  IMAD.MOV.U32 R29, RZ, RZ, R27 ;  /* 0x000000ffff1d7224 */ /* 0x000fe200078e001b */
[----:B------:R-:W-:Y:S01]  /*4ca50*/  MOV R27, R18 ;  /* 0x00000012001b7202 */ /* 0x000fe20000000f00 */
[----:B------:R-:W-:Y:S02]  /*4ca60*/  IMAD.MOV.U32 R12, RZ, RZ, R3 ;  /* 0x000000ffff0c7224 */ /* 0x000fe400078e0003 */
[----:B------:R-:W-:Y:S02]  /*4ca70*/  IMAD.MOV.U32 R3, RZ, RZ, R2 ;  /* 0x000000ffff037224 */ /* 0x000fe400078e0002 */
.L_x_19180:
[----:B------:R-:W-:Y:S05]  /*4ca80*/  BSYNC B1 ;  /* 0x0000000000017941 */ /* 0x000fea0003800000 */
.L_x_19178:
        /* <DEDUP_REMOVED lines=9> */
.L_x_19182:
[----:B------:R-:W-:Y:S01]  /*4cb20*/  IMAD.MOV.U32 R18, RZ, RZ, R29 ;  /* 0x000000ffff127224 */ /* 0x000fe200078e001d */
[----:B------:R-:W-:Y:S01]  /*4cb30*/  MOV R29, R0 ;  /* 0x00000000001d7202 */ /* 0x000fe20000000f00 */
[----:B------:R-:W-:Y:S02]  /*4cb40*/  IMAD.MOV.U32 R2, RZ, RZ, R12 ;  /* 0x000000ffff027224 */ /* 0x000fe400078e000c */
[----:B------:R-:W-:Y:S02]  /*4cb50*/  IMAD.MOV.U32 R12, RZ, RZ, R17 ;  /* 0x000000ffff0c7224 */ /* 0x000fe400078e0011 */
.L_x_19183:
[----:B------:R-:W-:Y:S05]  /*4cb60*/  BSYNC B1 ;  /* 0x0000000000017941 */ /* 0x000fea0003800000 */
.L_x_19181:
        /* <DEDUP_REMOVED lines=9> */
.L_x_19185:
[----:B------:R-:W-:Y:S01]  /*4cc00*/  IMAD.MOV.U32 R17, RZ, RZ, R18 ;  /* 0x000000ffff117224 */ /* 0x000fe200078e0012 */
[----:B------:R-:W-:Y:S01]  /*4cc10*/  MOV R18, R41 ;  /* 0x0000002900127202 */ /* 0x000fe20000000f00 */
[----:B------:R-:W-:Y:S02]  /*4cc20*/  IMAD.MOV.U32 R0, RZ, RZ, R2 ;  /* 0x000000ffff007224 */ /* 0x000fe400078e0002 */
[----:B------:R-:W-:Y:S02]  /*4cc30*/  IMAD.MOV.U32 R2, RZ, RZ, R19 ;  /* 0x000000ffff027224 */ /* 0x000fe400078e0013 */
.L_x_19186:
[----:B------:R-:W-:Y:S05]  /*4cc40*/  BSYNC B1 ;  /* 0x0000000000017941 */ /* 0x000fea0003800000 */
.L_x_19184:
        /* <DEDUP_REMOVED lines=9> */
.L_x_19188:
[----:B------:R-:W-:Y:S01]  /*4cce0*/  IMAD.MOV.U32 R31, RZ, RZ, R17 ;  /* 0x000000ffff1f7224 */ /* 0x000fe200078e0011 */
[----:B------:R-:W-:Y:S01]  /*4ccf0*/  MOV R17, R28 ;  /* 0x0000001c00117202 */ /* 0x000fe20000000f00 */
[----:B------:R-:W-:Y:S02]  /*4cd00*/  IMAD.MOV.U32 R19, RZ, RZ, R0 ;  /* 0x000000ffff137224 */ /* 0x000fe400078e0000 */
[----:B------:R-:W-:Y:S02]  /*4cd10*/  IMAD.MOV.U32 R0, RZ, RZ, R7 ;  /* 0x000000ffff007224 */ /* 0x000fe400078e0007 */
.L_x_19189:
[----:B------:R-:W-:Y:S05]  /*4cd20*/  BSYNC B1 ;  /* 0x0000000000017941 */ /* 0x000fea0003800000 */
.L_x_19187:
        /* <DEDUP_REMOVED lines=9> */
.L_x_19191:
[----:B------:R-:W-:Y:S01]  /*4cdc0*/  IMAD.MOV.U32 R26, RZ, RZ, R31 ;  /* 0x000000ffff1a7224 */ /* 0x000fe200078e001f */
[----:B------:R-:W-:Y:S01]  /*4cdd0*/  MOV R31, R22 ;  /* 0x00000016001f7202 */ /* 0x000fe20000000f00 */
[----:B------:R-:W-:Y:S02]  /*4cde0*/  IMAD.MOV.U32 R7, RZ, RZ, R19 ;  /* 0x000000ffff077224 */ /* 0x000fe400078e0013 */
[----:B------:R-:W-:Y:S02]  /*4cdf0*/  IMAD.MOV.U32 R19, RZ, RZ, R6 ;  /* 0x000000ffff137224 */ /* 0x000fe400078e0006 */
.L_x_19192:
[----:B------:R-:W-:Y:S05]  /*4ce00*/  BSYNC B1 ;  /* 0x0000000000017941 */ /* 0x000fea0003800000 */
.L_x_19190:
        /* <DEDUP_REMOVED lines=9> */
.L_x_19194:
[----:B------:R-:W-:Y:S01]  /*4cea0*/  IMAD.MOV.U32 R22, RZ, RZ, R26 ;  /* 0x000000ffff167224 */ /* 0x000fe200078e001a */
[----:B------:R-:W-:Y:S01]  /*4ceb0*/  MOV R26, R5 ;  /* 0x00000005001a7202 */ /* 0x000fe20000000f00 */
[----:B------:R-:W-:Y:S02]  /*4cec0*/  IMAD.MOV.U32 R6, RZ, RZ, R7 ;  /* 0x000000ffff067224 */ /* 0x000fe400078e0007 */
[----:B------:R-:W-:Y:S02]  /*4ced0*/  IMAD.MOV.U32 R7, RZ, RZ, R4 ;  /* 0x000000ffff077224 */ /* 0x000fe400078e0004 */
.L_x_19195:
[----:B------:R-:W-:Y:S05]  /*4cee0*/  BSYNC B1 ;  /* 0x0000000000017941 */ /* 0x000fea0003800000 */
.L_x_19193:
        /* <DEDUP_REMOVED lines=9> */
.L_x_19197:
[----:B------:R-:W-:Y:S01]  /*4cf80*/  IMAD.MOV.U32 R5, RZ, RZ, R22 ;  /* 0x000000ffff057224 */ /* 0x000fe200078e0016 */
[----:B------:R-:W-:Y:S01]  /*4cf90*/  MOV R22, R21 ;  /* 0x0000001500167202 */ /* 0x000fe20000000f00 */
[----:B------:R-:W-:Y:S02]  /*4cfa0*/  IMAD.MOV.U32 R4, RZ, RZ, R6 ;  /* 0x000000ffff047224 */ /* 0x000fe400078e0006 */
[----:B------:R-:W-:Y:S02]  /*4cfb0*/  IMAD.MOV.U32 R6, RZ, RZ, R11 ;  /* 0x000000ffff067224 */ /* 0x000fe400078e000b */
.L_x_19198:
[----:B------:R-:W-:Y:S05]  /*4cfc0*/  BSYNC B1 ;  /* 0x0000000000017941 */ /* 0x000fea0003800000 */
.L_x_19196:
        /* <DEDUP_REMOVED lines=9> */
.L_x_19200:
[----:B------:R-:W-:Y:S01]  /*4d060*/  IMAD.MOV.U32 R21, RZ, RZ, R5 ;  /* 0x000000ffff157224 */ /* 0x000fe200078e0005 */
[----:B------:R-:W-:Y:S01]  /*4d070*/  MOV R5, R10 ;  /* 0x0000000a00057202 */ /* 0x000fe20000000f00 */
[----:B------:R-:W-:Y:S02]  /*4d080*/  IMAD.MOV.U32 R11, RZ, RZ, R4 ;  /* 0x000000ffff0b7224 */ /* 0x000fe400078e0004 */
[----:B------:R-:W-:Y:S02]  /*4d090*/  IMAD.MOV.U32 R4, RZ, RZ, R9 ;  /* 0x000000ffff047224 */ /* 0x000fe400078e0009 */
.L_x_19201:
[----:B------:R-:W-:Y:S05]  /*4d0a0*/  BSYNC B1 ;  /* 0x0000000000017941 */ /* 0x000fea0003800000 */
.L_x_19199:
        /* <DEDUP_REMOVED lines=16> */
.L_x_19203:
[----:B------:R-:W-:Y:S01]  /*4d1b0*/  MOV R41, R16 ;  /* 0x0000001000297202 */ /* 0x000fe20000000f00 */
[----:B------:R-:W-:Y:S02]  /*4d1c0*/  IMAD.MOV.U32 R9, RZ, RZ, R64 ;  /* 0x000000ffff097224 */ /* 0x000fe400078e0040 */
[----:B------:R-:W-:Y:S02]  /*4d1d0*/  IMAD.MOV.U32 R64, RZ, RZ, R43 ;  /* 0x000000ffff407224 */ /* 0x000fe400078e002b */
[----:B------:R-:W-:Y:S02]  /*4d1e0*/  IMAD.MOV.U32 R16, RZ, RZ, R53 ;  /* 0x000000ffff107224 */ /* 0x000fe400078e0035 */
.L_x_19204:
[----:B------:R-:W-:Y:S05]  /*4d1f0*/  BSYNC B1 ;  /* 0x0000000000017941 */ /* 0x000fea0003800000 */
.L_x_19202:
        /* <DEDUP_REMOVED lines=9> */
.L_x_19206:
[----:B------:R-:W-:Y:S01]  /*4d290*/  MOV R28, R41 ;  /* 0x00000029001c7202 */ /* 0x000fe20000000f00 */
[----:B------:R-:W-:Y:S02]  /*4d2a0*/  IMAD.MOV.U32 R10, RZ, RZ, R9 ;  /* 0x000000ffff0a7224 */ /* 0x000fe400078e0009 */
[----:B------:R-:W-:Y:S02]  /*4d2b0*/  IMAD.MOV.U32 R41, RZ, RZ, R20 ;  /* 0x000000ffff297224 */ /* 0x000fe400078e0014 */
[----:B------:R-:W-:Y:S02]  /*4d2c0*/  IMAD.MOV.U32 R9, RZ, RZ, R8 ;  /* 0x000000ffff097224 */ /* 0x000fe400078e0008 */
.L_x_19207:
[----:B------:R-:W-:Y:S05]  /*4d2d0*/  BSYNC B1 ;  /* 0x0000000000017941 */ /* 0x000fea0003800000 */
.L_x_19205:
        /* <DEDUP_REMOVED lines=9> */
.L_x_19209:
[----:B------:R-:W-:Y:S01]  /*4d370*/  MOV R53, R28 ;  /* 0x0000001c00357202 */ /* 0x000fe20000000f00 */
[----:B------:R-:W-:Y:S02]  /*4d380*/  IMAD.MOV.U32 R43, RZ, RZ, R10 ;  /* 0x000000ffff2b7224 */ /* 0x000fe400078e000a */
[----:B------:R-:W-:Y:S02]  /*4d390*/  IMAD.MOV.U32 R28, RZ, RZ, R23 ;  /* 0x000000ffff1c7224 */ /* 0x000fe400078e0017 */
[----:B------:R-:W-:Y:S02]  /*4d3a0*/  IMAD.MOV.U32 R10, RZ, RZ, R15 ;  /* 0x000000ffff0a7224 */ /* 0x000fe400078e000f */
.L_x_19210:
[----:B------:R-:W-:Y:S05]  /*4d3b0*/  BSYNC B1 ;  /* 0x0000000000017941 */ /* 0x000fea0003800000 */
.L_x_19208:
        /* <DEDUP_REMOVED lines=9> */
.L_x_19212:
[----:B------:R-:W-:Y:S01]  /*4d450*/  MOV R20, R53 ;  /* 0x0000003500147202 */ /* 0x000fe20000000f00 */
[----:B------:R-:W-:Y:S02]  /*4d460*/  IMAD.MOV.U32 R8, RZ, RZ, R43 ;  /* 0x000000ffff087224 */ /* 0x000fe400078e002b */
[----:B------:R-:W-:Y:S02]  /*4d470*/  IMAD.MOV.U32 R53, RZ, RZ, R30 ;  /* 0x000000ffff357224 */ /* 0x000fe400078e001e */
[----:B------:R-:W-:Y:S02]  /*4d480*/  IMAD.MOV.U32 R43, RZ, RZ, R14 ;  /* 0x000000ffff2b7224 */ /* 0x000fe400078e000e */
.L_x_19213:
[----:B------:R-:W-:Y:S05]  /*4d490*/  BSYNC B1 ;  /* 0x0000000000017941 */ /* 0x000fea0003800000 */
.L_x_19211:
        /* <DEDUP_REMOVED lines=9> */
.L_x_19215:
[----:B------:R-:W-:Y:S01]  /*4d530*/  MOV R23, R20 ;  /* 0x0000001400177202 */ /* 0x000fe20000000f00 */
[----:B------:R-:W-:Y:S02]  /*4d540*/  IMAD.MOV.U32 R15, RZ, RZ, R8 ;  /* 0x000000ffff0f7224 */ /* 0x000fe400078e0008 */
[----:B------:R-:W-:Y:S02]  /*4d550*/  IMAD.MOV.U32 R20, RZ, RZ, R25 ;  /* 0x000000ffff147224 */ /* 0x000fe400078e0019 */
[----:B------:R-:W-:Y:S02]  /*4d560*/  IMAD.MOV.U32 R8, RZ, RZ, R13 ;  /* 0x000000ffff087224 */ /* 0x000fe400078e000d */
.L_x_19216:
[----:B------:R-:W-:Y:S05]  /*4d570*/  BSYNC B1 ;  /* 0x0000000000017941 */ /* 0x000fea0003800000 */
.L_x_19214:
        /* <DEDUP_REMOVED lines=9> */
.L_x_19218:
[----:B------:R-:W-:Y:S01]  /*4d610*/  MOV R30, R23 ;  /* 0x00000017001e7202 */ /* 0x000fe20000000f00 */
[----:B------:R-:W-:Y:S02]  /*4d620*/  IMAD.MOV.U32 R14, RZ, RZ, R15 ;  /* 0x000000ffff0e7224 */ /* 0x000fe400078e000f */
[----:B------:R-:W-:Y:S02]  /*4d630*/  IMAD.MOV.U32 R23, RZ, RZ, R40 ;  /* 0x000000ffff177224 */ /* 0x000fe400078e0028 */
[----:B------:R-:W-:Y:S02]  /*4d640*/  IMAD.MOV.U32 R15, RZ, RZ, R24 ;  /* 0x000000ffff0f7224 */ /* 0x000fe400078e0018 */
.L_x_19219:
[----:B------:R-:W-:Y:S05]  /*4d650*/  BSYNC B1 ;  /* 0x0000000000017941 */ /* 0x000fea0003800000 */
.L_x_19217:
        /* <DEDUP_REMOVED lines=9> */
.L_x_19221:
[----:B------:R-:W-:Y:S01]  /*4d6f0*/  MOV R24, R30 ;  /* 0x0000001e00187202 */ /* 0x000fe20000000f00 */
[----:B------:R-:W-:Y:S02]  /*4d700*/  IMAD.MOV.U32 R13, RZ, RZ, R14 ;  /* 0x000000ffff0d7224 */ /* 0x000fe400078e000e */
[----:B------:R-:W-:Y:S02]  /*4d710*/  IMAD.MOV.U32 R30, RZ, RZ, R27 ;  /* 0x000000ffff1e7224 */ /* 0x000fe400078e001b */
[----:B------:R-:W-:Y:S02]  /*4d720*/  IMAD.MOV.U32 R14, RZ, RZ, R3 ;  /* 0x000000ffff0e7224 */ /* 0x000fe400078e0003 */
.L_x_19222:
[----:B------:R-:W-:Y:S05]  /*4d730*/  BSYNC B1 ;  /* 0x0000000000017941 */ /* 0x000fea0003800000 */
.L_x_19220:
        /* <DEDUP_REMOVED lines=9> */
.L_x_19224:
[----:B------:R-:W-:Y:S01]  /*4d7d0*/  MOV R25, R24 ;  /* 0x0000001800197202 */ /* 0x000fe20000000f00 */
[----:B------:R-:W-:Y:S02]  /*4d7e0*/  IMAD.MOV.U32 R3, RZ, RZ, R13 ;  /* 0x000000ffff037224 */ /* 0x000fe400078e000d */
[----:B------:R-:W-:Y:S02]  /*4d7f0*/  IMAD.MOV.U32 R24, RZ, RZ, R29 ;  /* 0x000000ffff187224 */ /* 0x000fe400078e001d */
[----:B------:R-:W-:Y:S02]  /*4d800*/  IMAD.MOV.U32 R13, RZ, RZ, R12 ;  /* 0x000000ffff0d7224 */ /* 0x000fe400078e000c */
.L_x_19225:
[----:B------:R-:W-:Y:S05]  /*4d810*/  BSYNC B1 ;  /* 0x0000000000017941 */ /* 0x000fea0003800000 */
.L_x_19223:
        /* <DEDUP_REMOVED lines=9> */
.L_x_19227:
[----:B------:R-:W-:Y:S01]  /*4d8b0*/  MOV R12, R25 ;  /* 0x00000019000c7202 */ /* 0x000fe20000000f00 */
[----:B------:R-:W-:Y:S02]  /*4d8c0*/  IMAD.MOV.U32 R27, RZ, RZ, R3 ;  /* 0x000000ffff1b7224 */ /* 0x000fe400078e0003 */
[----:B------:R-:W-:Y:S02]  /*4d8d0*/  IMAD.MOV.U32 R25, RZ, RZ, R18 ;  /* 0x000000ffff197224 */ /* 0x000fe400078e0012 */
[----:B------:R-:W-:Y:S02]  /*4d8e0*/  IMAD.MOV.U32 R3, RZ, RZ, R2 ;  /* 0x000000ffff037224 */ /* 0x000fe400078e0002 */
.L_x_19228:
[----:B------:R-:W-:Y:S05]  /*4d8f0*/  BSYNC B1 ;  /* 0x0000000000017941 */ /* 0x000fea0003800000 */
.L_x_19226:
        /* <DEDUP_REMOVED lines=9> */
.L_x_19230:
[----:B------:R-:W-:Y:S01]  /*4d990*/  MOV R18, R12 ;  /* 0x0000000c00127202 */ /* 0x000fe20000000f00 */
[----:B------:R-:W-:Y:S02]  /*4d9a0*/  IMAD.MOV.U32 R2, RZ, RZ, R27 ;  /* 0x000000ffff027224 */ /* 0x000fe400078e001b */
[----:B------:R-:W-:Y:S02]  /*4d9b0*/  IMAD.MOV.U32 R12, RZ, RZ, R17 ;  /* 0x000000ffff0c7224 */ /* 0x000fe400078e0011 */
[----:B------:R-:W-:Y:S02]  /*4d9c0*/  IMAD.MOV.U32 R27, RZ, RZ, R0 ;  /* 0x000000ffff1b7224 */ /* 0x000fe400078e0000 */
.L_x_19231:
[----:B------:R-:W-:Y:S05]  /*4d9d0*/  BSYNC B1 ;  /* 0x0000000000017941 */ /* 0x000fea0003800000 */
.L_x_19229:
        /* <DEDUP_REMOVED lines=9> */
.L_x_19233:
[----:B------:R-:W-:Y:S01]  /*4da70*/  MOV R17, R18 ;  /* 0x0000001200117202 */ /* 0x000fe20000000f00 */
[----:B------:R-:W-:Y:S02]  /*4da80*/  IMAD.MOV.U32 R0, RZ, RZ, R2 ;  /* 0x000000ffff007224 */ /* 0x000fe400078e0002 */
[----:B------:R-:W-:Y:S02]  /*4da90*/  IMAD.MOV.U32 R18, RZ, RZ, R31 ;  /* 0x000000ffff127224 */ /* 0x000fe400078e001f */
[----:B------:R-:W-:Y:S02]  /*4daa0*/  IMAD.MOV.U32 R2, RZ, RZ, R19 ;  /* 0x000000ffff027224 */ /* 0x000fe400078e0013 */
.L_x_19234:
[----:B------:R-:W-:Y:S05]  /*4dab0*/  BSYNC B1 ;  /* 0x0000000000017941 */ /* 0x000fea0003800000 */
.L_x_19232:
        /* <DEDUP_REMOVED lines=9> */
.L_x_19236:
[----:B------:R-:W-:Y:S01]  /*4db50*/  MOV R29, R17 ;  /* 0x00000011001d7202 */ /* 0x000fe20000000f00 */
[----:B------:R-:W-:Y:S02]  /*4db60*/  IMAD.MOV.U32 R19, RZ, RZ, R0 ;  /* 0x000000ffff137224 */ /* 0x000fe400078e0000 */
[----:B------:R-:W-:Y:S02]  /*4db70*/  IMAD.MOV.U32 R17, RZ, RZ, R26 ;  /* 0x000000ffff117224 */ /* 0x000fe400078e001a */
[----:B------:R-:W-:Y:S02]  /*4db80*/  IMAD.MOV.U32 R0, RZ, RZ, R7 ;  /* 0x000000ffff007224 */ /* 0x000fe400078e0007 */
.L_x_19237:
[----:B------:R-:W-:Y:S05]  /*4db90*/  BSYNC B1 ;  /* 0x0000000000017941 */ /* 0x000fea0003800000 */
.L_x_19235:
        /* <DEDUP_REMOVED lines=9> */
.L_x_19239:
[----:B------:R-:W-:Y:S01]  /*4dc30*/  MOV R26, R29 ;  /* 0x0000001d001a7202 */ /* 0x000fe20000000f00 */
[----:B------:R-:W-:Y:S02]  /*4dc40*/  IMAD.MOV.U32 R7, RZ, RZ, R19 ;  /* 0x000000ffff077224 */ /* 0x000fe400078e0013 */
[----:B------:R-:W-:Y:S02]  /*4dc50*/  IMAD.MOV.U32 R29, RZ, RZ, R22 ;  /* 0x000000ffff1d7224 */ /* 0x000fe400078e0016 */
[----:B------:R-:W-:Y:S02]  /*4dc60*/  IMAD.MOV.U32 R19, RZ, RZ, R6 ;  /* 0x000000ffff137224 */ /* 0x000fe400078e0006 */
.L_x_19240:
[----:B------:R-:W-:Y:S05]  /*4dc70*/  BSYNC B1 ;  /* 0x0000000000017941 */ /* 0x000fea0003800000 */
.L_x_19238:
        /* <DEDUP_REMOVED lines=9> */
.L_x_19242:
[----:B------:R-:W-:Y:S01]  /*4dd10*/  MOV R22, R26 ;  /* 0x0000001a00167202 */ /* 0x000fe20000000f00 */
[----:B------:R-:W-:Y:S02]  /*4dd20*/  IMAD.MOV.U32 R6, RZ, RZ, R7 ;  /* 0x000000ffff067224 */ /* 0x000fe400078e0007 */
[----:B------:R-:W-:Y:S02]  /*4dd30*/  IMAD.MOV.U32 R26, RZ, RZ, R5 ;  /* 0x000000ffff1a7224 */ /* 0x000fe400078e0005 */
[----:B------:R-:W-:Y:S02]  /*4dd40*/  IMAD.MOV.U32 R7, RZ, RZ, R4 ;  /* 0x000000ffff077224 */ /* 0x000fe400078e0004 */
.L_x_19243:
[----:B------:R-:W-:Y:S05]  /*4dd50*/  BSYNC B1 ;  /* 0x0000000000017941 */ /* 0x000fea0003800000 */
.L_x_19241:
        /* <DEDUP_REMOVED lines=9> */
.L_x_19245:
[----:B------:R-:W-:Y:S01]  /*4ddf0*/  MOV R5, R22 ;  /* 0x0000001600057202 */ /* 0x000fe20000000f00 */
[----:B------:R-:W-:Y:S02]  /*4de00*/  IMAD.MOV.U32 R4, RZ, RZ, R6 ;  /* 0x000000ffff047224 */ /* 0x000fe400078e0006 */
[----:B------:R-:W-:Y:S02]  /*4de10*/  IMAD.MOV.U32 R22, RZ, RZ, R21 ;  /* 0x000000ffff167224 */ /* 0x000fe400078e0015 */
[----:B------:R-:W-:Y:S02]  /*4de20*/  IMAD.MOV.U32 R6, RZ, RZ, R11 ;  /* 0x000000ffff067224 */ /* 0x000fe400078e000b */
.L_x_19246:
[----:B------:R-:W-:Y:S05]  /*4de30*/  BSYNC B1 ;  /* 0x0000000000017941 */ /* 0x000fea0003800000 */
.L_x_19244:
        /* <DEDUP_REMOVED lines=16> */
.L_x_19248:
[----:B------:R-:W-:Y:S02]  /*4df40*/  IMAD.MOV.U32 R21, RZ, RZ, R16 ;  /* 0x000000ffff157224 */ /* 0x000fe400078e0010 */
[----:B------:R-:W-:Y:S02]  /*4df50*/  IMAD.MOV.U32 R11, RZ, RZ, R64 ;  /* 0x000000ffff0b7224 */ /* 0x000fe400078e0040 */
[----:B------:R-:W-:Y:S02]  /*4df60*/  IMAD.MOV.U32 R64, RZ, RZ, R9 ;  /* 0x000000ffff407224 */ /* 0x000fe400078e0009 */
[----:B------:R-:W-:Y:S02]  /*4df70*/  IMAD.MOV.U32 R16, RZ, RZ, R41 ;  /* 0x000000ffff107224 */ /* 0x000fe400078e0029 */
.L_x_19249:
[----:B------:R-:W-:Y:S05]  /*4df80*/  BSYNC B1 ;  /* 0x0000000000017941 */ /* 0x000fea0003800000 */
.L_x_19247:
        /* <DEDUP_REMOVED lines=9> */
.L_x_19251:
[----:B------:R-:W-:Y:S02]  /*4e020*/  IMAD.MOV.U32 R40, RZ, RZ, R21 ;  /* 0x000000ffff287224 */ /* 0x000fe400078e0015 */
[----:B------:R-:W-:Y:S02]  /*4e030*/  IMAD.MOV.U32 R36, RZ, RZ, R11 ;  /* 0x000000ffff247224 */ /* 0x000fe400078e000b */
[----:B------:R-:W-:Y:S02]  /*4e040*/  IMAD.MOV.U32 R21, RZ, RZ, R28 ;  /* 0x000000ffff157224 */ /* 0x000fe400078e001c */
[----:B------:R-:W-:Y:S02]  /*4e050*/  IMAD.MOV.U32 R11, RZ, RZ, R10 ;  /* 0x000000ffff0b7224 */ /* 0x000fe400078e000a */
.L_x_19252:
[----:B------:R-:W-:Y:S05]  /*4e060*/  BSYNC B1 ;  /* 0x0000000000017941 */ /* 0x000fea0003800000 */
.L_x_19250:
        /* <DEDUP_REMOVED lines=9> */
.L_x_19254:
[----:B------:R-:W-:Y:S02]  /*4e100*/  IMAD.MOV.U32 R31, RZ, RZ, R40 ;  /* 0x000000ffff1f7224 */ /* 0x000fe400078e0028 */
[----:B------:R-:W-:Y:S02]  /*4e110*/  IMAD.MOV.U32 R9, RZ, RZ, R36 ;  /* 0x000000ffff097224 */ /* 0x000fe400078e0024 */
[----:B------:R-:W-:Y:S02]  /*4e120*/  IMAD.MOV.U32 R40, RZ, RZ, R53 ;  /* 0x000000ffff287224 */ /* 0x000fe400078e0035 */
[----:B------:R-:W-:Y:S02]  /*4e130*/  IMAD.MOV.U32 R36, RZ, RZ, R43 ;  /* 0x000000ffff247224 */ /* 0x000fe400078e002b */
.L_x_19255:
[----:B------:R-:W-:Y:S05]  /*4e140*/  BSYNC B1 ;  /* 0x0000000000017941 */ /* 0x000fea0003800000 */
.L_x_19253:
        /* <DEDUP_REMOVED lines=9> */
.L_x_19257:
[----:B------:R-:W-:Y:S02]  /*4e1e0*/  IMAD.MOV.U32 R28, RZ, RZ, R31 ;  /* 0x000000ffff1c7224 */ /* 0x000fe400078e001f */
[----:B------:R-:W-:Y:S02]  /*4e1f0*/  IMAD.MOV.U32 R10, RZ, RZ, R9 ;  /* 0x000000ffff0a7224 */ /* 0x000fe400078e0009 */
[----:B------:R-:W-:Y:S02]  /*4e200*/  IMAD.MOV.U32 R31, RZ, RZ, R20 ;  /* 0x000000ffff1f7224 */ /* 0x000fe400078e0014 */
[----:B------:R-:W-:Y:S02]  /*4e210*/  IMAD.MOV.U32 R9, RZ, RZ, R8 ;  /* 0x000000ffff097224 */ /* 0x000fe400078e0008 */
.L_x_19258:
[----:B------:R-:W-:Y:S05]  /*4e220*/  BSYNC B1 ;  /* 0x0000000000017941 */ /* 0x000fea0003800000 */
.L_x_19256:
        /* <DEDUP_REMOVED lines=9> */
.L_x_19260:
[----:B------:R-:W-:Y:S02]  /*4e2c0*/  IMAD.MOV.U32 R41, RZ, RZ, R28 ;  /* 0x000000ffff297224 */ /* 0x000fe400078e001c */
[----:B------:R-:W-:Y:S02]  /*4e2d0*/  IMAD.MOV.U32 R37, RZ, RZ, R10 ;  /* 0x000000ffff257224 */ /* 0x000fe400078e000a */
[----:B------:R-:W-:Y:S02]  /*4e2e0*/  IMAD.MOV.U32 R28, RZ, RZ, R23 ;  /* 0x000000ffff1c7224 */ /* 0x000fe400078e0017 */
[----:B------:R-:W-:Y:S02]  /*4e2f0*/  IMAD.MOV.U32 R10, RZ, RZ, R15 ;  /* 0x000000ffff0a7224 */ /* 0x000fe400078e000f */
.L_x_19261:
[----:B------:R-:W-:Y:S05]  /*4e300*/  BSYNC B1 ;  /* 0x0000000000017941 */ /* 0x000fea0003800000 */
.L_x_19259:
        /* <DEDUP_REMOVED lines=9> */
.L_x_19263:
[----:B------:R-:W-:Y:S02]  /*4e3a0*/  IMAD.MOV.U32 R15, RZ, RZ, R41 ;  /* 0x000000ffff0f7224 */ /* 0x000fe400078e0029 */
[----:B------:R-:W-:Y:S02]  /*4e3b0*/  IMAD.MOV.U32 R8, RZ, RZ, R37 ;  /* 0x000000ffff087224 */ /* 0x000fe400078e0025 */
[----:B------:R-:W-:Y:S02]  /*4e3c0*/  IMAD.MOV.U32 R41, RZ, RZ, R30 ;  /* 0x000000ffff297224 */ /* 0x000fe400078e001e */
[----:B------:R-:W-:Y:S02]  /*4e3d0*/  IMAD.MOV.U32 R37, RZ, RZ, R14 ;  /* 0x000000ffff257224 */ /* 0x000fe400078e000e */
.L_x_19264:
[----:B------:R-:W-:Y:S05]  /*4e3e0*/  BSYNC B1 ;  /* 0x0000000000017941 */ /* 0x000fea0003800000 */
.L_x_19262:
        /* <DEDUP_REMOVED lines=9> */
.L_x_19266:
[----:B------:R-:W-:Y:S02]  /*4e480*/  IMAD.MOV.U32 R20, RZ, RZ, R15 ;  /* 0x000000ffff147224 */ /* 0x000fe400078e000f */
[----:B------:R-:W-:Y:S02]  /*4e490*/  IMAD.MOV.U32 R14, RZ, RZ, R8 ;  /* 0x000000ffff0e7224 */ /* 0x000fe400078e0008 */
[----:B------:R-:W-:Y:S02]  /*4e4a0*/  IMAD.MOV.U32 R15, RZ, RZ, R24 ;  /* 0x000000ffff0f7224 */ /* 0x000fe400078e0018 */
[----:B------:R-:W-:Y:S02]  /*4e4b0*/  IMAD.MOV.U32 R8, RZ, RZ, R13 ;  /* 0x000000ffff087224 */ /* 0x000fe400078e000d */
.L_x_19267:
[----:B------:R-:W-:Y:S05]  /*4e4c0*/  BSYNC B1 ;  /* 0x0000000000017941 */ /* 0x000fea0003800000 */
.L_x_19265:
        /* <DEDUP_REMOVED lines=9> */
.L_x_19269:
[----:B------:R-:W-:Y:S02]  /*4e560*/  IMAD.MOV.U32 R13, RZ, RZ, R20 ;  /* 0x000000ffff0d7224 */ /* 0x000fe400078e0014 */
[----:B------:R-:W-:Y:S02]  /*4e570*/  IMAD.MOV.U32 R24, RZ, RZ, R14 ;  /* 0x000000ffff187224 */ /* 0x000fe400078e000e */
[----:B------:R-:W-:Y:S02]  /*4e580*/  IMAD.MOV.U32 R20, RZ, RZ, R25 ;  /* 0x000000ffff147224 */ /* 0x000fe400078e0019 */
[----:B------:R-:W-:Y:S02]  /*4e590*/  IMAD.MOV.U32 R14, RZ, RZ, R3 ;  /* 0x000000ffff0e7224 */ /* 0x000fe400078e0003 */
.L_x_19270:
[----:B------:R-:W-:Y:S05]  /*4e5a0*/  BSYNC B1 ;  /* 0x0000000000017941 */ /* 0x000fea0003800000 */
.L_x_19268:
        /* <DEDUP_REMOVED lines=9> */
.L_x_19272:
[----:B------:R-:W-:Y:S02]  /*4e640*/  IMAD.MOV.U32 R23, RZ, RZ, R13 ;  /* 0x000000ffff177224 */ /* 0x000fe400078e000d */
[----:B------:R-:W-:Y:S02]  /*4e650*/  IMAD.MOV.U32 R3, RZ, RZ, R24 ;  /* 0x000000ffff037224 */ /* 0x000fe400078e0018 */
[----:B------:R-:W-:Y:S02]  /*4e660*/  IMAD.MOV.U32 R13, RZ, RZ, R12 ;  /* 0x000000ffff0d7224 */ /* 0x000fe400078e000c */
[----:B------:R-:W-:Y:S02]  /*4e670*/  IMAD.MOV.U32 R24, RZ, RZ, R27 ;  /* 0x000000ffff187224 */ /* 0x000fe400078e001b */
.L_x_19273:
[----:B------:R-:W-:Y:S05]  /*4e680*/  BSYNC B1 ;  /* 0x0000000000017941 */ /* 0x000fea0003800000 */
.L_x_19271:
        /* <DEDUP_REMOVED lines=9> */
.L_x_19275:
[----:B------:R-:W-:Y:S02]  /*4e720*/  IMAD.MOV.U32 R12, RZ, RZ, R23 ;  /* 0x000000ffff0c7224 */ /* 0x000fe400078e0017 */
[----:B------:R-:W-:Y:S02]  /*4e730*/  IMAD.MOV.U32 R25, RZ, RZ, R3 ;  /* 0x000000ffff197224 */ /* 0x000fe400078e0003 */
[----:B------:R-:W-:Y:S02]  /*4e740*/  IMAD.MOV.U32 R23, RZ, RZ, R18 ;  /* 0x000000ffff177224 */ /* 0x000fe400078e0012 */
[----:B------:R-:W-:Y:S02]  /*4e750*/  IMAD.MOV.U32 R3, RZ, RZ, R2 ;  /* 0x000000ffff037224 */ /* 0x000fe400078e0002 */
.L_x_19276:
[----:B------:R-:W-:Y:S05]  /*4e760*/  BSYNC B1 ;  /* 0x0000000000017941 */ /* 0x000fea0003800000 */
.L_x_19274:
        /* <DEDUP_REMOVED lines=9> */
.L_x_19278:
[----:B------:R-:W-:Y:S02]  /*4e800*/  IMAD.MOV.U32 R18, RZ, RZ, R12 ;  /* 0x000000ffff127224 */ /* 0x000fe400078e000c */
[----:B------:R-:W-:Y:S02]  /*4e810*/  IMAD.MOV.U32 R2, RZ, RZ, R25 ;  /* 0x000000ffff027224 */ /* 0x000fe400078e0019 */
[----:B------:R-:W-:Y:S02]  /*4e820*/  IMAD.MOV.U32 R12, RZ, RZ, R17 ;  /* 0x000000ffff0c7224 */ /* 0x000fe400078e0011 */
[----:B------:R-:W-:Y:S02]  /*4e830*/  IMAD.MOV.U32 R25, RZ, RZ, R0 ;  /* 0x000000ffff197224 */ /* 0x000fe400078e0000 */
.L_x_19279:
[----:B------:R-:W-:Y:S05]  /*4e840*/  BSYNC B1 ;  /* 0x0000000000017941 */ /* 0x000fea0003800000 */
.L_x_19277:
        /* <DEDUP_REMOVED lines=9> */
.L_x_19281:
[----:B------:R-:W-:Y:S02]  /*4e8e0*/  IMAD.MOV.U32 R17, RZ, RZ, R18 ;  /* 0x000000ffff117224 */ /* 0x000fe400078e0012 */
[----:B------:R-:W-:Y:S02]  /*4e8f0*/  IMAD.MOV.U32 R0, RZ, RZ, R2 ;  /* 0x000000ffff007224 */ /* 0x000fe400078e0002 */
[----:B------:R-:W-:Y:S02]  /*4e900*/  IMAD.MOV.U32 R18, RZ, RZ, R29 ;  /* 0x000000ffff127224 */ /* 0x000fe400078e001d */
[----:B------:R-:W-:Y:S02]  /*4e910*/  IMAD.MOV.U32 R2, RZ, RZ, R19 ;  /* 0x000000ffff027224 */ /* 0x000fe400078e0013 */
.L_x_19282:
[----:B------:R-:W-:Y:S05]  /*4e920*/  BSYNC B1 ;  /* 0x0000000000017941 */ /* 0x000fea0003800000 */
.L_x_19280:
        /* <DEDUP_REMOVED lines=9> */
.L_x_19284:
[----:B------:R-:W-:Y:S02]  /*4e9c0*/  IMAD.MOV.U32 R27, RZ, RZ, R17 ;  /* 0x000000ffff1b7224 */ /* 0x000fe400078e0011 */
[----:B------:R-:W-:Y:S02]  /*4e9d0*/  IMAD.MOV.U32 R19, RZ, RZ, R0 ;  /* 0x000000ffff137224 */ /* 0x000fe400078e0000 */
[----:B------:R-:W-:Y:S02]  /*4e9e0*/  IMAD.MOV.U32 R17, RZ, RZ, R26 ;  /* 0x000000ffff117224 */ /* 0x000fe400078e001a */
[----:B------:R-:W-:Y:S02]  /*4e9f0*/  IMAD.MOV.U32 R0, RZ, RZ, R7 ;  /* 0x000000ffff007224 */ /* 0x000fe400078e0007 */
.L_x_19285:
[----:B------:R-:W-:Y:S05]  /*4ea00*/  BSYNC B1 ;  /* 0x0000000000017941 */ /* 0x000fea0003800000 */
.L_x_19283:
        /* <DEDUP_REMOVED lines=9> */
.L_x_19287:
[----:B------:R-:W-:Y:S02]  /*4eaa0*/  IMAD.MOV.U32 R26, RZ, RZ, R27 ;  /* 0x000000ffff1a7224 */ /* 0x000fe400078e001b */
[----:B------:R-:W-:Y:S02]  /*4eab0*/  IMAD.MOV.U32 R7, RZ, RZ, R19 ;  /* 0x000000ffff077224 */ /* 0x000fe400078e0013 */
[----:B------:R-:W-:Y:S02]  /*4eac0*/  IMAD.MOV.U32 R27, RZ, RZ, R22 ;  /* 0x000000ffff1b7224 */ /* 0x000fe400078e0016 */
[----:B------:R-:W-:Y:S02]  /*4ead0*/  IMAD.MOV.U32 R19, RZ, RZ, R6 ;  /* 0x000000ffff137224 */ /* 0x000fe400078e0006 */
.L_x_19288:
[----:B------:R-:W-:Y:S05]  /*4eae0*/  BSYNC B1 ;  /* 0x0000000000017941 */ /* 0x000fea0003800000 */
.L_x_19286:
        /* <DEDUP_REMOVED lines=9> */
.L_x_19290:
[----:B------:R-:W-:Y:S02]  /*4eb80*/  IMAD.MOV.U32 R22, RZ, RZ, R26 ;  /* 0x000000ffff167224 */ /* 0x000fe400078e001a */
[----:B------:R-:W-:Y:S02]  /*4eb90*/  IMAD.MOV.U32 R6, RZ, RZ, R7 ;  /* 0x000000ffff067224 */ /* 0x000fe400078e0007 */
[----:B------:R-:W-:Y:S02]  /*4eba0*/  IMAD.MOV.U32 R26, RZ, RZ, R5 ;  /* 0x000000ffff1a7224 */ /* 0x000fe400078e0005 */
[----:B------:R-:W-:Y:S02]  /*4ebb0*/  IMAD.MOV.U32 R7, RZ, RZ, R4 ;  /* 0x000000ffff077224 */ /* 0x000fe400078e0004 */
.L_x_19291:
[----:B------:R-:W-:Y:S05]  /*4ebc0*/  BSYNC B1 ;  /* 0x0000000000017941 */ /* 0x000fea0003800000 */
.L_x_19289:
        /* <DEDUP_REMOVED lines=16> */
.L_x_19293:
[----:B------:R-:W-:Y:S02]  /*4ecd0*/  IMAD.MOV.U32 R29, RZ, RZ, R16 ;  /* 0x000000ffff1d7224 */ /* 0x000fe400078e0010 */
[----:B------:R-:W-:Y:S01]  /*4ece0*/  IMAD.MOV.U32 R5, RZ, RZ, R64 ;  /* 0x000000ffff057224 */ /* 0x000fe200078e0040 */
[----:B------:R-:W-:Y:S01]  /*4ecf0*/  MOV R64, R11 ;  /* 0x0000000b00407202 */ /* 0x000fe20000000f00 */
[----:B------:R-:W-:Y:S02]  /*4ed00*/  IMAD.MOV.U32 R16, RZ, RZ, R21 ;  /* 0x000000ffff107224 */ /* 0x000fe400078e0015 */
.L_x_19294:
[----:B------:R-:W-:Y:S05]  /*4ed10*/  BSYNC B1 ;  /* 0x0000000000017941 */ /* 0x000fea0003800000 */
.L_x_19292:
        /* <DEDUP_REMOVED lines=9> */
.L_x_19296:
[----:B------:R-:W-:Y:S01]  /*4edb0*/  IMAD.MOV.U32 R30, RZ, RZ, R29 ;  /* 0x000000ffff1e7224 */ /* 0x000fe200078e001d */
[----:B------:R-:W-:Y:S01]  /*4edc0*/  MOV R29, R40 ;  /* 0x00000028001d7202 */ /* 0x000fe20000000f00 */
[----:B------:R-:W-:Y:S02]  /*4edd0*/  IMAD.MOV.U32 R4, RZ, RZ, R5 ;  /* 0x000000ffff047224 */ /* 0x000fe400078e0005 */
[----:B------:R-:W-:Y:S02]  /*4ede0*/  IMAD.MOV.U32 R5, RZ, RZ, R36 ;  /* 0x000000ffff057224 */ /* 0x000fe400078e0024 */
.L_x_19297:
[----:B------:R-:W-:Y:S05]  /*4edf0*/  BSYNC B1 ;  /* 0x0000000000017941 */ /* 0x000fea0003800000 */
.L_x_19295:
        /* <DEDUP_REMOVED lines=9> */
.L_x_19299:
[----:B------:R-:W-:Y:S01]  /*4ee90*/  IMAD.MOV.U32 R21, RZ, RZ, R30 ;  /* 0x000000ffff157224 */ /* 0x000fe200078e001e */
[----:B------:R-:W-:Y:S01]  /*4eea0*/  MOV R30, R31 ;  /* 0x0000001f001e7202 */ /* 0x000fe20000000f00 */
[----:B------:R-:W-:Y:S02]  /*4eeb0*/  IMAD.MOV.U32 R11, RZ, RZ, R4 ;  /* 0x000000ffff0b7224 */ /* 0x000fe400078e0004 */
[----:B------:R-:W-:Y:S02]  /*4eec0*/  IMAD.MOV.U32 R4, RZ, RZ, R9 ;  /* 0x000000ffff047224 */ /* 0x000fe400078e0009 */
.L_x_19300:
[----:B------:R-:W-:Y:S05]  /*4eed0*/  BSYNC B1 ;  /* 0x0000000000017941 */ /* 0x000fea0003800000 */
.L_x_19298:
        /* <DEDUP_REMOVED lines=9> */
.L_x_19302:
[----:B------:R-:W-:Y:S01]  /*4ef70*/  IMAD.MOV.U32 R38, RZ, RZ, R21 ;  /* 0x000000ffff267224 */ /* 0x000fe200078e0015 */
[----:B------:R-:W-:Y:S01]  /*4ef80*/  MOV R21, R28 ;  /* 0x0000001c00157202 */ /* 0x000fe20000000f00 */
[----:B------:R-:W-:Y:S02]  /*4ef90*/  IMAD.MOV.U32 R36, RZ, RZ, R11 ;  /* 0x000000ffff247224 */ /* 0x000fe400078e000b */
[----:B------:R-:W-:Y:S02]  /*4efa0*/  IMAD.MOV.U32 R11, RZ, RZ, R10 ;  /* 0x000000ffff0b7224 */ /* 0x000fe400078e000a */
.L_x_19303:
[----:B------:R-:W-:Y:S05]  /*4efb0*/  BSYNC B1 ;  /* 0x0000000000017941 */ /* 0x000fea0003800000 */
.L_x_19301:
        /* <DEDUP_REMOVED lines=9> */
.L_x_19305:
[----:B------:R-:W-:Y:S01]  /*4f050*/  IMAD.MOV.U32 R10, RZ, RZ, R38 ;  /* 0x000000ffff0a7224 */ /* 0x000fe200078e0026 */
[----:B------:R-:W-:Y:S01]  /*4f060*/  MOV R38, R41 ;  /* 0x0000002900267202 */ /* 0x000fe20000000f00 */
[----:B------:R-:W-:Y:S02]  /*4f070*/  IMAD.MOV.U32 R9, RZ, RZ, R36 ;  /* 0x000000ffff097224 */ /* 0x000fe400078e0024 */
[----:B------:R-:W-:Y:S02]  /*4f080*/  IMAD.MOV.U32 R36, RZ, RZ, R37 ;  /* 0x000000ffff247224 */ /* 0x000fe400078e0025 */
.L_x_19306:
[----:B------:R-:W-:Y:S05]  /*4f090*/  BSYNC B1 ;  /* 0x0000000000017941 */ /* 0x000fea0003800000 */
.L_x_19304:
        /* <DEDUP_REMOVED lines=9> */
.L_x_19308:
[----:B------:R-:W-:Y:S01]  /*4f130*/  IMAD.MOV.U32 R37, RZ, RZ, R10 ;  /* 0x000000ffff257224 */ /* 0x000fe200078e000a */
[----:B------:R-:W-:Y:S01]  /*4f140*/  MOV R10, R15 ;  /* 0x0000000f000a7202 */ /* 0x000fe20000000f00 */
[----:B------:R-:W-:Y:S02]  /*4f150*/  IMAD.MOV.U32 R31, RZ, RZ, R9 ;  /* 0x000000ffff1f7224 */ /* 0x000fe400078e0009 */
[----:B------:R-:W-:Y:S02]  /*4f160*/  IMAD.MOV.U32 R9, RZ, RZ, R8 ;  /* 0x000000ffff097224 */ /* 0x000fe400078e0008 */
.L_x_19309:
[----:B------:R-:W-:Y:S05]  /*4f170*/  BSYNC B1 ;  /* 0x0000000000017941 */ /* 0x000fea0003800000 */
.L_x_19307:
        /* <DEDUP_REMOVED lines=9> */
.L_x_19311:
[----:B------:R-:W-:Y:S01]  /*4f210*/  IMAD.MOV.U32 R8, RZ, RZ, R37 ;  /* 0x000000ffff087224 */ /* 0x000fe200078e0025 */
[----:B------:R-:W-:Y:S01]  /*4f220*/  MOV R37, R20 ;  /* 0x0000001400257202 */ /* 0x000fe20000000f00 */
[----:B------:R-:W-:Y:S02]  /*4f230*/  IMAD.MOV.U32 R15, RZ, RZ, R31 ;  /* 0x000000ffff0f7224 */ /* 0x000fe400078e001f */
[----:B------:R-:W-:Y:S02]  /*4f240*/  IMAD.MOV.U32 R31, RZ, RZ, R14 ;  /* 0x000000ffff1f7224 */ /* 0x000fe400078e000e */
.L_x_19312:
[----:B------:R-:W-:Y:S05]  /*4f250*/  BSYNC B1 ;  /* 0x0000000000017941 */ /* 0x000fea0003800000 */
.L_x_19310:
        /* <DEDUP_REMOVED lines=9> */
.L_x_19314:
[----:B------:R-:W-:Y:S01]  /*4f2f0*/  IMAD.MOV.U32 R20, RZ, RZ, R8 ;  /* 0x000000ffff147224 */ /* 0x000fe200078e0008 */
[----:B------:R-:W-:Y:S01]  /*4f300*/  MOV R8, R13 ;  /* 0x0000000d00087202 */ /* 0x000fe20000000f00 */
[----:B------:R-:W-:Y:S02]  /*4f310*/  IMAD.MOV.U32 R14, RZ, RZ, R15 ;  /* 0x000000ffff0e7224 */ /* 0x000fe400078e000f */
[----:B------:R-:W-:Y:S02]  /*4f320*/  IMAD.MOV.U32 R15, RZ, RZ, R24 ;  /* 0x000000ffff0f7224 */ /* 0x000fe400078e0018 */
.L_x_19315:
[----:B------:R-:W-:Y:S05]  /*4f330*/  BSYNC B1 ;  /* 0x0000000000017941 */ /* 0x000fea0003800000 */
.L_x_19313:
        /* <DEDUP_REMOVED lines=9> */
.L_x_19317:
[----:B------:R-:W-:Y:S01]  /*4f3d0*/  IMAD.MOV.U32 R13, RZ, RZ, R20 ;  /* 0x000000ffff0d7224 */ /* 0x000fe200078e0014 */
[----:B------:R-:W-:Y:S01]  /*4f3e0*/  MOV R20, R23 ;  /* 0x0000001700147202 */ /* 0x000fe20000000f00 */
[----:B------:R-:W-:Y:S02]  /*4f3f0*/  IMAD.MOV.U32 R24, RZ, RZ, R14 ;  /* 0x000000ffff187224 */ /* 0x000fe400078e000e */
[----:B------:R-:W-:Y:S02]  /*4f400*/  IMAD.MOV.U32 R14, RZ, RZ, R3 ;  /* 0x000000ffff0e7224 */ /* 0x000fe400078e0003 */
.L_x_19318:
[----:B------:R-:W-:Y:S05]  /*4f410*/  BSYNC B1 ;  /* 0x0000000000017941 */ /* 0x000fea0003800000 */
.L_x_19316:
        /* <DEDUP_REMOVED lines=9> */
.L_x_19320:
[----:B------:R-:W-:Y:S01]  /*4f4b0*/  IMAD.MOV.U32 R23, RZ, RZ, R13 ;  /* 0x000000ffff177224 */ /* 0x000fe200078e000d */
[----:B------:R-:W-:Y:S01]  /*4f4c0*/  MOV R13, R12 ;  /* 0x0000000c000d7202 */ /* 0x000fe20000000f00 */
[----:B------:R-:W-:Y:S02]  /*4f4d0*/  IMAD.MOV.U32 R3, RZ, RZ, R24 ;  /* 0x000000ffff037224 */ /* 0x000fe400078e0018 */
[----:B------:R-:W-:Y:S02]  /*4f4e0*/  IMAD.MOV.U32 R24, RZ, RZ, R25 ;  /* 0x000000ffff187224 */ /* 0x000fe400078e0019 */
.L_x_19321:
[----:B------:R-:W-:Y:S05]  /*4f4f0*/  BSYNC B1 ;  /* 0x0000000000017941 */ /* 0x000fea0003800000 */
.L_x_19319:
        /* <DEDUP_REMOVED lines=9> */
.L_x_19323:
[----:B------:R-:W-:Y:S01]  /*4f590*/  IMAD.MOV.U32 R12, RZ, RZ, R23 ;  /* 0x000000ffff0c7224 */ /* 0x000fe200078e0017 */
[----:B------:R-:W-:Y:S01]  /*4f5a0*/  MOV R23, R18 ;  /* 0x0000001200177202 */ /* 0x000fe20000000f00 */
[----:B------:R-:W-:Y:S02]  /*4f5b0*/  IMAD.MOV.U32 R25, RZ, RZ, R3 ;  /* 0x000000ffff197224 */ /* 0x000fe400078e0003 */
[----:B------:R-:W-:Y:S02]  /*4f5c0*/  IMAD.MOV.U32 R3, RZ, RZ, R2 ;  /* 0x000000ffff037224 */ /* 0x000fe400078e0002 */
.L_x_19324:
[----:B------:R-:W-:Y:S05]  /*4f5d0*/  BSYNC B1 ;  /* 0x0000000000017941 */ /* 0x000fea0003800000 */
.L_x_19322:
        /* <DEDUP_REMOVED lines=9> */
.L_x_19326:
[----:B------:R-:W-:Y:S01]  /*4f670*/  IMAD.MOV.U32 R18, RZ, RZ, R12 ;  /* 0x000000ffff127224 */ /* 0x000fe200078e000c */
[----:B------:R-:W-:Y:S01]  /*4f680*/  MOV R12, R17 ;  /* 0x00000011000c7202 */ /* 0x000fe20000000f00 */
[----:B------:R-:W-:Y:S02]  /*4f690*/  IMAD.MOV.U32 R2, RZ, RZ, R25 ;  /* 0x000000ffff027224 */ /* 0x000fe400078e0019 */
[----:B------:R-:W-:Y:S02]  /*4f6a0*/  IMAD.MOV.U32 R25, RZ, RZ, R0 ;  /* 0x000000ffff197224 */ /* 0x000fe400078e0000 */
.L_x_19327:
[----:B------:R-:W-:Y:S05]  /*4f6b0*/  BSYNC B1 ;  /* 0x0000000000017941 */ /* 0x000fea0003800000 */
.L_x_19325:
        /* <DEDUP_REMOVED lines=9> */
.L_x_19329:
[----:B------:R-:W-:Y:S01]  /*4f750*/  IMAD.MOV.U32 R17, RZ, RZ, R18 ;  /* 0x000000ffff117224 */ /* 0x000fe200078e0012 */
[----:B------:R-:W-:Y:S01]  /*4f760*/  MOV R18, R27 ;  /* 0x0000001b00127202 */ /* 0x000fe20000000f00 */
[----:B------:R-:W-:Y:S02]  /*4f770*/  IMAD.MOV.U32 R0, RZ, RZ, R2 ;  /* 0x000000ffff007224 */ /* 0x000fe400078e0002 */
[----:B------:R-:W-:Y:S02]  /*4f780*/  IMAD.MOV.U32 R2, RZ, RZ, R19 ;  /* 0x000000ffff027224 */ /* 0x000fe400078e0013 */
.L_x_19330:
[----:B------:R-:W-:Y:S05]  /*4f790*/  BSYNC B1 ;  /* 0x0000000000017941 */ /* 0x000fea0003800000 */
.L_x_19328:
        /* <DEDUP_REMOVED lines=9> */
.L_x_19332:
[----:B------:R-:W-:Y:S01]  /*4f830*/  IMAD.MOV.U32 R27, RZ, RZ, R17 ;  /* 0x000000ffff1b7224 */ /* 0x000fe200078e0011 */
[----:B------:R-:W-:Y:S01]  /*4f840*/  MOV R17, R26 ;  /* 0x0000001a00117202 */ /* 0x000fe20000000f00 */
[----:B------:R-:W-:Y:S02]  /*4f850*/  IMAD.MOV.U32 R19, RZ, RZ, R0 ;  /* 0x000000ffff137224 */ /* 0x000fe400078e0000 */
[----:B------:R-:W-:Y:S02]  /*4f860*/  IMAD.MOV.U32 R0, RZ, RZ, R7 ;  /* 0x000000ffff007224 */ /* 0x000fe400078e0007 */
.L_x_19333:
[----:B------:R-:W-:Y:S05]  /*4f870*/  BSYNC B1 ;  /* 0x0000000000017941 */ /* 0x000fea0003800000 */
.L_x_19331:
        /* <DEDUP_REMOVED lines=9> */
.L_x_19335:
[----:B------:R-:W-:Y:S01]  /*4f910*/  IMAD.MOV.U32 R26, RZ, RZ, R27 ;  /* 0x000000ffff1a7224 */ /* 0x000fe200078e001b */
[----:B------:R-:W-:Y:S01]  /*4f920*/  MOV R27, R22 ;  /* 0x00000016001b7202 */ /* 0x000fe20000000f00 */
[----:B------:R-:W-:Y:S02]  /*4f930*/  IMAD.MOV.U32 R7, RZ, RZ, R19 ;  /* 0x000000ffff077224 */ /* 0x000fe400078e0013 */
[----:B------:R-:W-:Y:S02]  /*4f940*/  IMAD.MOV.U32 R19, RZ, RZ, R6 ;  /* 0x000000ffff137224 */ /* 0x000fe400078e0006 */
.L_x_19336:
[----:B------:R-:W-:Y:S05]  /*4f950*/  BSYNC B1 ;  /* 0x0000000000017941 */ /* 0x000fea0003800000 */
.L_x_19334:
        /* <DEDUP_REMOVED lines=16> */
.L_x_19338:
[----:B------:R-:W-:Y:S01]  /*4fa60*/  MOV R41, R16 ;  /* 0x0000001000297202 */ /* 0x000fe20000000f00 */
[----:B------:R-:W-:Y:S02]  /*4fa70*/  IMAD.MOV.U32 R39, RZ, RZ, R64 ;  /* 0x000000ffff277224 */ /* 0x000fe400078e0040 */
[----:B------:R-:W-:Y:S02]  /*4fa80*/  IMAD.MOV.U32 R64, RZ, RZ, R5 ;  /* 0x000000ffff407224 */ /* 0x000fe400078e0005 */
[----:B------:R-:W-:Y:S02]  /*4fa90*/  IMAD.MOV.U32 R16, RZ, RZ, R29 ;  /* 0x000000ffff107224 */ /* 0x000fe400078e001d */
.L_x_19339:
[----:B------:R-:W-:Y:S05]  /*4faa0*/  BSYNC B1 ;  /* 0x0000000000017941 */ /* 0x000fea0003800000 */
.L_x_19337:
        /* <DEDUP_REMOVED lines=9> */
.L_x_19341:
[----:B------:R-:W-:Y:S01]  /*4fb40*/  MOV R22, R41 ;  /* 0x0000002900167202 */ /* 0x000fe20000000f00 */
[----:B------:R-:W-:Y:S02]  /*4fb50*/  IMAD.MOV.U32 R6, RZ, RZ, R39 ;  /* 0x000000ffff067224 */ /* 0x000fe400078e0027 */
[----:B------:R-:W-:Y:S02]  /*4fb60*/  IMAD.MOV.U32 R41, RZ, RZ, R30 ;  /* 0x000000ffff297224 */ /* 0x000fe400078e001e */
[----:B------:R-:W-:Y:S02]  /*4fb70*/  IMAD.MOV.U32 R39, RZ, RZ, R4 ;  /* 0x000000ffff277224 */ /* 0x000fe400078e0004 */
.L_x_19342:
[----:B------:R-:W-:Y:S05]  /*4fb80*/  BSYNC B1 ;  /* 0x0000000000017941 */ /* 0x000fea0003800000 */
.L_x_19340:
        /* <DEDUP_REMOVED lines=9> */
.L_x_19344:
[----:B------:R-:W-:Y:S01]  /*4fc20*/  MOV R29, R22 ;  /* 0x00000016001d7202 */ /* 0x000fe20000000f00 */
[----:B------:R-:W-:Y:S02]  /*4fc30*/  IMAD.MOV.U32 R5, RZ, RZ, R6 ;  /* 0x000000ffff057224 */ /* 0x000fe400078e0006 */
[----:B------:R-:W-:Y:S02]  /*4fc40*/  IMAD.MOV.U32 R22, RZ, RZ, R21 ;  /* 0x000000ffff167224 */ /* 0x000fe400078e0015 */
[----:B------:R-:W-:Y:S02]  /*4fc50*/  IMAD.MOV.U32 R6, RZ, RZ, R11 ;  /* 0x000000ffff067224 */ /* 0x000fe400078e000b */
.L_x_19345:
[----:B------:R-:W-:Y:S05]  /*4fc60*/  BSYNC B1 ;  /* 0x0000000000017941 */ /* 0x000fea0003800000 */
.L_x_19343:
        /* <DEDUP_REMOVED lines=9> */
.L_x_19347:
[----:B------:R-:W-:Y:S01]  /*4fd00*/  MOV R11, R29 ;  /* 0x0000001d000b7202 */ /* 0x000fe20000000f00 */
[----:B------:R-:W-:Y:S02]  /*4fd10*/  IMAD.MOV.U32 R4, RZ, RZ, R5 ;  /* 0x000000ffff047224 */ /* 0x000fe400078e0005 */
[----:B------:R-:W-:Y:S02]  /*4fd20*/  IMAD.MOV.U32 R29, RZ, RZ, R38 ;  /* 0x000000ffff1d7224 */ /* 0x000fe400078e0026 */
[----:B------:R-:W-:Y:S02]  /*4fd30*/  IMAD.MOV.U32 R5, RZ, RZ, R36 ;  /* 0x000000ffff057224 */ /* 0x000fe400078e0024 */
.L_x_19348:
[----:B------:R-:W-:Y:S05]  /*4fd40*/  BSYNC B1 ;  /* 0x0000000000017941 */ /* 0x000fea0003800000 */
.L_x_19346:
        /* <DEDUP_REMOVED lines=9> */
.L_x_19350:
[----:B------:R-:W-:Y:S01]  /*4fde0*/  MOV R30, R11 ;  /* 0x0000000b001e7202 */ /* 0x000fe20000000f00 */
[----:B------:R-:W-:Y:S02]  /*4fdf0*/  IMAD.MOV.U32 R28, RZ, RZ, R4 ;  /* 0x000000ffff1c7224 */ /* 0x000fe400078e0004 */
[----:B------:R-:W-:Y:S02]  /*4fe00*/  IMAD.MOV.U32 R11, RZ, RZ, R10 ;  /* 0x000000ffff0b7224 */ /* 0x000fe400078e000a */
[----:B------:R-:W-:Y:S02]  /*4fe10*/  IMAD.MOV.U32 R4, RZ, RZ, R9 ;  /* 0x000000ffff047224 */ /* 0x000fe400078e0009 */
.L_x_19351:
[----:B------:R-:W-:Y:S05]  /*4fe20*/  BSYNC B1 ;  /* 0x0000000000017941 */ /* 0x000fea0003800000 */
.L_x_19349:
        /* <DEDUP_REMOVED lines=9> */
.L_x_19353:
[----:B------:R-:W-:Y:S01]  /*4fec0*/  MOV R9, R30 ;  /* 0x0000001e00097202 */ /* 0x000fe20000000f00 */
[----:B------:R-:W-:Y:S02]  /*4fed0*/  IMAD.MOV.U32 R10, RZ, RZ, R28 ;  /* 0x000000ffff0a7224 */ /* 0x000fe400078e001c */
[----:B------:R-:W-:Y:S02]  /*4fee0*/  IMAD.MOV.U32 R30, RZ, RZ, R37 ;  /* 0x000000ffff1e7224 */ /* 0x000fe400078e0025 */
[----:B------:R-:W-:Y:S02]  /*4fef0*/  IMAD.MOV.U32 R28, RZ, RZ, R31 ;  /* 0x000000ffff1c7224 */ /* 0x000fe400078e001f */
.L_x_19354:
[----:B------:R-:W-:Y:S05]  /*4ff00*/  BSYNC B1 ;  /* 0x0000000000017941 */ /* 0x000fea0003800000 */
.L_x_19352:
        /* <DEDUP_REMOVED lines=9> */
.L_x_19356:
[----:B------:R-:W-:Y:S01]  /*4ffa0*/  MOV R31, R9 ;  /* 0x00000009001f7202 */ /* 0x000fe20000000f00 */
[----:B------:R-:W-:Y:S02]  /*4ffb0*/  IMAD.MOV.U32 R21, RZ, RZ, R10 ;  /* 0x000000ffff157224 */ /* 0x000fe400078e000a */
[----:B------:R-:W-:Y:S02]  /*4ffc0*/  IMAD.MOV.U32 R9, RZ, RZ, R8 ;  /* 0x000000ffff097224 */ /* 0x000fe400078e0008 */
[----:B------:R-:W-:Y:S02]  /*4ffd0*/  IMAD.MOV.U32 R10, RZ, RZ, R15 ;  /* 0x000000ffff0a7224 */ /* 0x000fe400078e000f */
.L_x_19357:
[----:B------:R-:W-:Y:S05]  /*4ffe0*/  BSYNC B1 ;  /* 0x0000000000017941 */ /* 0x000fea0003800000 */
.L_x_19355:
        /* <DEDUP_REMOVED lines=9> */
.L_x_19359:
[----:B------:R-:W-:Y:S01]  /*50080*/  MOV R8, R31 ;  /* 0x0000001f00087202 */ /* 0x000fe20000000f00 */
[----:B------:R-:W-:Y:S02]  /*50090*/  IMAD.MOV.U32 R15, RZ, RZ, R21 ;  /* 0x000000ffff0f7224 */ /* 0x000fe400078e0015 */
[----:B------:R-:W-:Y:S02]  /*500a0*/  IMAD.MOV.U32 R31, RZ, RZ, R20 ;  /* 0x000000ffff1f7224 */ /* 0x000fe400078e0014 */
[----:B------:R-:W-:Y:S02]  /*500b0*/  IMAD.MOV.U32 R21, RZ, RZ, R14 ;  /* 0x000000ffff157224 */ /* 0x000fe400078e000e */
.L_x_19360:
[----:B------:R-:W-:Y:S05]  /*500c0*/  BSYNC B1 ;  /* 0x0000000000017941 */ /* 0x000fea0003800000 */
.L_x_19358:
        /* <DEDUP_REMOVED lines=9> */
.L_x_19362:
[----:B------:R-:W-:Y:S01]  /*50160*/  MOV R20, R8 ;  /* 0x0000000800147202 */ /* 0x000fe20000000f00 */
[----:B------:R-:W-:Y:S02]  /*50170*/  IMAD.MOV.U32 R14, RZ, RZ, R15 ;  /* 0x000000ffff0e7224 */ /* 0x000fe400078e000f */
[----:B------:R-:W-:Y:S02]  /*50180*/  IMAD.MOV.U32 R8, RZ, RZ, R13 ;  /* 0x000000ffff087224 */ /* 0x000fe400078e000d */
[----:B------:R-:W-:Y:S02]  /*50190*/  IMAD.MOV.U32 R15, RZ, RZ, R24 ;  /* 0x000000ffff0f7224 */ /* 0x000fe400078e0018 */
.L_x_19363:
[----:B------:R-:W-:Y:S05]  /*501a0*/  BSYNC B1 ;  /* 0x0000000000017941 */ /* 0x000fea0003800000 */
.L_x_19361:
        /* <DEDUP_REMOVED lines=9> */
.L_x_19365:
[----:B------:R-:W-:Y:S01]  /*50240*/  MOV R13, R20 ;  /* 0x00000014000d7202 */ /* 0x000fe20000000f00 */
[----:B------:R-:W-:Y:S02]  /*50250*/  IMAD.MOV.U32 R24, RZ, RZ, R14 ;  /* 0x000000ffff187224 */ /* 0x000fe400078e000e */
[----:B------:R-:W-:Y:S02]  /*50260*/  IMAD.MOV.U32 R20, RZ, RZ, R23 ;  /* 0x000000ffff147224 */ /* 0x000fe400078e0017 */
[----:B------:R-:W-:Y:S02]  /*50270*/  IMAD.MOV.U32 R14, RZ, RZ, R3 ;  /* 0x000000ffff0e7224 */ /* 0x000fe400078e0003 */
.L_x_19366:
[----:B------:R-:W-:Y:S05]  /*50280*/  BSYNC B1 ;  /* 0x0000000000017941 */ /* 0x000fea0003800000 */
.L_x_19364:
        /* <DEDUP_REMOVED lines=9> */
.L_x_19368:
[----:B------:R-:W-:Y:S01]  /*50320*/  MOV R23, R13 ;  /* 0x0000000d00177202 */ /* 0x000fe20000000f00 */
[----:B------:R-:W-:Y:S02]  /*50330*/  IMAD.MOV.U32 R3, RZ, RZ, R24 ;  /* 0x000000ffff037224 */ /* 0x000fe400078e0018 */
[----:B------:R-:W-:Y:S02]  /*50340*/  IMAD.MOV.U32 R13, RZ, RZ, R12 ;  /* 0x000000ffff0d7224 */ /* 0x000fe400078e000c */
[----:B------:R-:W-:Y:S02]  /*50350*/  IMAD.MOV.U32 R24, RZ, RZ, R25 ;  /* 0x000000ffff187224 */ /* 0x000fe400078e0019 */
.L_x_19369:
[----:B------:R-:W-:Y:S05]  /*50360*/  BSYNC B1 ;  /* 0x0000000000017941 */ /* 0x000fea0003800000 */
.L_x_19367:
        /* <DEDUP_REMOVED lines=9> */
.L_x_19371:
[----:B------:R-:W-:Y:S01]  /*50400*/  MOV R12, R23 ;  /* 0x00000017000c7202 */ /* 0x000fe20000000f00 */
[----:B------:R-:W-:Y:S02]  /*50410*/  IMAD.MOV.U32 R25, RZ, RZ, R3 ;  /* 0x000000ffff197224 */ /* 0x000fe400078e0003 */
[----:B------:R-:W-:Y:S02]  /*50420*/  IMAD.MOV.U32 R23, RZ, RZ, R18 ;  /* 0x000000ffff177224 */ /* 0x000fe400078e0012 */
[----:B------:R-:W-:Y:S02]  /*50430*/  IMAD.MOV.U32 R3, RZ, RZ, R2 ;  /* 0x000000ffff037224 */ /* 0x000fe400078e0002 */
.L_x_19372:
[----:B------:R-:W-:Y:S05]  /*50440*/  BSYNC B1 ;  /* 0x0000000000017941 */ /* 0x000fea0003800000 */
.L_x_19370:
        /* <DEDUP_REMOVED lines=9> */
.L_x_19374:
[----:B------:R-:W-:Y:S01]  /*504e0*/  MOV R18, R12 ;  /* 0x0000000c00127202 */ /* 0x000fe20000000f00 */
[----:B------:R-:W-:Y:S02]  /*504f0*/  IMAD.MOV.U32 R2, RZ, RZ, R25 ;  /* 0x000000ffff027224 */ /* 0x000fe400078e0019 */
[----:B------:R-:W-:Y:S02]  /*50500*/  IMAD.MOV.U32 R12, RZ, RZ, R17 ;  /* 0x000000ffff0c7224 */ /* 0x000fe400078e0011 */
[----:B------:R-:W-:Y:S02]  /*50510*/  IMAD.MOV.U32 R25, RZ, RZ, R0 ;  /* 0x000000ffff197224 */ /* 0x000fe400078e0000 */
.L_x_19375:
[----:B------:R-:W-:Y:S05]  /*50520*/  BSYNC B1 ;  /* 0x0000000000017941 */ /* 0x000fea0003800000 */
.L_x_19373:
        /* <DEDUP_REMOVED lines=9> */
.L_x_19377:
[----:B------:R-:W-:Y:S01]  /*505c0*/  MOV R17, R18 ;  /* 0x0000001200117202 */ /* 0x000fe20000000f00 */
[----:B------:R-:W-:Y:S02]  /*505d0*/  IMAD.MOV.U32 R0, RZ, RZ, R2 ;  /* 0x000000ffff007224 */ /* 0x000fe400078e0002 */
[----:B------:R-:W-:Y:S02]  /*505e0*/  IMAD.MOV.U32 R18, RZ, RZ, R27 ;  /* 0x000000ffff127224 */ /* 0x000fe400078e001b */
[----:B------:R-:W-:Y:S02]  /*505f0*/  IMAD.MOV.U32 R2, RZ, RZ, R19 ;  /* 0x000000ffff027224 */ /* 0x000fe400078e0013 */
.L_x_19378:
[----:B------:R-:W-:Y:S05]  /*50600*/  BSYNC B1 ;  /* 0x0000000000017941 */ /* 0x000fea0003800000 */
.L_x_19376:
        /* <DEDUP_REMOVED lines=9> */
.L_x_19380:
[----:B------:R-:W-:Y:S01]  /*506a0*/  MOV R27, R17 ;  /* 0x00000011001b7202 */ /* 0x000fe20000000f00 */
[----:B------:R-:W-:Y:S02]  /*506b0*/  IMAD.MOV.U32 R19, RZ, RZ, R0 ;  /* 0x000000ffff137224 */ /* 0x000fe400078e0000 */
[----:B------:R-:W-:Y:S02]  /*506c0*/  IMAD.MOV.U32 R17, RZ, RZ, R26 ;  /* 0x000000ffff117224 */ /* 0x000fe400078e001a */
[----:B------:R-:W-:Y:S02]  /*506d0*/  IMAD.MOV.U32 R0, RZ, RZ, R7 ;  /* 0x000000ffff007224 */ /* 0x000fe400078e0007 */
.L_x_19381:
[----:B------:R-:W-:Y:S05]  /*506e0*/  BSYNC B1 ;  /* 0x0000000000017941 */ /* 0x000fea0003800000 */
.L_x_19379:
        /* <DEDUP_REMOVED lines=16> */
.L_x_19383:
[----:B------:R-:W-:Y:S02]  /*507f0*/  IMAD.MOV.U32 R37, RZ, RZ, R16 ;  /* 0x000000ffff257224 */ /* 0x000fe400078e0010 */
[----:B------:R-:W-:Y:S02]  /*50800*/  IMAD.MOV.U32 R7, RZ, RZ, R64 ;  /* 0x000000ffff077224 */ /* 0x000fe400078e0040 */
[----:B------:R-:W-:Y:S02]  /*50810*/  IMAD.MOV.U32 R64, RZ, RZ, R39 ;  /* 0x000000ffff407224 */ /* 0x000fe400078e0027 */
[----:B------:R-:W-:Y:S02]  /*50820*/  IMAD.MOV.U32 R16, RZ, RZ, R41 ;  /* 0x000000ffff107224 */ /* 0x000fe400078e0029 */
.L_x_19384:
[----:B------:R-:W-:Y:S05]  /*50830*/  BSYNC B1 ;  /* 0x0000000000017941 */ /* 0x000fea0003800000 */
.L_x_19382:
        /* <DEDUP_REMOVED lines=9> */
.L_x_19386:
[----:B------:R-:W-:Y:S02]  /*508d0*/  IMAD.MOV.U32 R32, RZ, RZ, R37 ;  /* 0x000000ffff207224 */ /* 0x000fe400078e0025 */
[----:B------:R-:W-:Y:S02]  /*508e0*/  IMAD.MOV.U32 R26, RZ, RZ, R7 ;  /* 0x000000ffff1a7224 */ /* 0x000fe400078e0007 */
[----:B------:R-:W-:Y:S02]  /*508f0*/  IMAD.MOV.U32 R37, RZ, RZ, R22 ;  /* 0x000000ffff257224 */ /* 0x000fe400078e0016 */
[----:B------:R-:W-:Y:S02]  /*50900*/  IMAD.MOV.U32 R7, RZ, RZ, R6 ;  /* 0x000000ffff077224 */ /* 0x000fe400078e0006 */
.L_x_19387:
[----:B------:R-:W-:Y:S05]  /*50910*/  BSYNC B1 ;  /* 0x0000000000017941 */ /* 0x000fea0003800000 */
.L_x_19385:
        /* <DEDUP_REMOVED lines=9> */
.L_x_19389:
[----:B------:R-:W-:Y:S02]  /*509b0*/  IMAD.MOV.U32 R6, RZ, RZ, R32 ;  /* 0x000000ffff067224 */ /* 0x000fe400078e0020 */
[----:B------:R-:W-:Y:S02]  /*509c0*/  IMAD.MOV.U32 R39, RZ, RZ, R26 ;  /* 0x000000ffff277224 */ /* 0x000fe400078e001a */
[----:B------:R-:W-:Y:S02]  /*509d0*/  IMAD.MOV.U32 R32, RZ, RZ, R29 ;  /* 0x000000ffff207224 */ /* 0x000fe400078e001d */
[----:B------:R-:W-:Y:S02]  /*509e0*/  IMAD.MOV.U32 R26, RZ, RZ, R5 ;  /* 0x000000ffff1a7224 */ /* 0x000fe400078e0005 */
.L_x_19390:
[----:B------:R-:W-:Y:S05]  /*509f0*/  BSYNC B1 ;  /* 0x0000000000017941 */ /* 0x000fea0003800000 */
.L_x_19388:
        /* <DEDUP_REMOVED lines=9> */
.L_x_19392:
[----:B------:R-:W-:Y:S02]  /*50a90*/  IMAD.MOV.U32 R29, RZ, RZ, R6 ;  /* 0x000000ffff1d7224 */ /* 0x000fe400078e0006 */
[----:B------:R-:W-:Y:S02]  /*50aa0*/  IMAD.MOV.U32 R5, RZ, RZ, R39 ;  /* 0x000000ffff057224 */ /* 0x000fe400078e0027 */
[----:B------:R-:W-:Y:S02]  /*50ab0*/  IMAD.MOV.U32 R6, RZ, RZ, R11 ;  /* 0x000000ffff067224 */ /* 0x000fe400078e000b */
[----:B------:R-:W-:Y:S02]  /*50ac0*/  IMAD.MOV.U32 R39, RZ, RZ, R4 ;  /* 0x000000ffff277224 */ /* 0x000fe400078e0004 */
.L_x_19393:
[----:B------:R-:W-:Y:S05]  /*50ad0*/  BSYNC B1 ;  /* 0x0000000000017941 */ /* 0x000fea0003800000 */
.L_x_19391:
        /* <DEDUP_REMOVED lines=9> */
.L_x_19395:
[----:B------:R-:W-:Y:S02]  /*50b70*/  IMAD.MOV.U32 R4, RZ, RZ, R29 ;  /* 0x000000ffff047224 */ /* 0x000fe400078e001d */
[----:B------:R-:W-:Y:S02]  /*50b80*/  IMAD.MOV.U32 R11, RZ, RZ, R5 ;  /* 0x000000ffff0b7224 */ /* 0x000fe400078e0005 */
[----:B------:R-:W-:Y:S02]  /*50b90*/  IMAD.MOV.U32 R29, RZ, RZ, R30 ;  /* 0x000000ffff1d7224 */ /* 0x000fe400078e001e */
[----:B------:R-:W-:Y:S02]  /*50ba0*/  IMAD.MOV.U32 R5, RZ, RZ, R28 ;  /* 0x000000ffff057224 */ /* 0x000fe400078e001c */
.L_x_19396:
[----:B------:R-:W-:Y:S05]  /*50bb0*/  BSYNC B1 ;  /* 0x0000000000017941 */ /* 0x000fea0003800000 */
.L_x_19394:
        /* <DEDUP_REMOVED lines=9> */
.L_x_19398:
[----:B------:R-:W-:Y:S02]  /*50c50*/  IMAD.MOV.U32 R28, RZ, RZ, R4 ;  /* 0x000000ffff1c7224 */ /* 0x000fe400078e0004 */
[----:B------:R-:W-:Y:S02]  /*50c60*/  IMAD.MOV.U32 R22, RZ, RZ, R11 ;  /* 0x000000ffff167224 */ /* 0x000fe400078e000b */
[----:B------:R-:W-:Y:S02]  /*50c70*/  IMAD.MOV.U32 R4, RZ, RZ, R9 ;  /* 0x000000ffff047224 */ /* 0x000fe400078e0009 */
[----:B------:R-:W-:Y:S02]  /*50c80*/  IMAD.MOV.U32 R11, RZ, RZ, R10 ;  /* 0x000000ffff0b7224 */ /* 0x000fe400078e000a */
.L_x_19399:
[----:B------:R-:W-:Y:S05]  /*50c90*/  BSYNC B1 ;  /* 0x0000000000017941 */ /* 0x000fea0003800000 */
.L_x_19397:
        /* <DEDUP_REMOVED lines=9> */
.L_x_19401:
[----:B------:R-:W-:Y:S02]  /*50d30*/  IMAD.MOV.U32 R9, RZ, RZ, R28 ;  /* 0x000000ffff097224 */ /* 0x000fe400078e001c */
[----:B------:R-:W-:Y:S02]  /*50d40*/  IMAD.MOV.U32 R10, RZ, RZ, R22 ;  /* 0x000000ffff0a7224 */ /* 0x000fe400078e0016 */
[----:B------:R-:W-:Y:S02]  /*50d50*/  IMAD.MOV.U32 R28, RZ, RZ, R31 ;  /* 0x000000ffff1c7224 */ /* 0x000fe400078e001f */
[----:B------:R-:W-:Y:S02]  /*50d60*/  IMAD.MOV.U32 R22, RZ, RZ, R21 ;  /* 0x000000ffff167224 */ /* 0x000fe400078e0015 */
.L_x_19402:
[----:B------:R-:W-:Y:S05]  /*50d70*/  BSYNC B1 ;  /* 0x0000000000017941 */ /* 0x000fea0003800000 */
.L_x_19400:
        /* <DEDUP_REMOVED lines=9> */
.L_x_19404:
[----:B------:R-:W-:Y:S02]  /*50e10*/  IMAD.MOV.U32 R31, RZ, RZ, R9 ;  /* 0x000000ffff1f7224 */ /* 0x000fe400078e0009 */
[----:B------:R-:W-:Y:S02]  /*50e20*/  IMAD.MOV.U32 R21, RZ, RZ, R10 ;  /* 0x000000ffff157224 */ /* 0x000fe400078e000a */
[----:B------:R-:W-:Y:S02]  /*50e30*/  IMAD.MOV.U32 R9, RZ, RZ, R8 ;  /* 0x000000ffff097224 */ /* 0x000fe400078e0008 */
[----:B------:R-:W-:Y:S02]  /*50e40*/  IMAD.MOV.U32 R10, RZ, RZ, R15 ;  /* 0x000000ffff0a7224 */ /* 0x000fe400078e000f */
.L_x_19405:
[----:B------:R-:W-:Y:S05]  /*50e50*/  BSYNC B1 ;  /* 0x0000000000017941 */ /* 0x000fea0003800000 */
.L_x_19403:
        /* <DEDUP_REMOVED lines=9> */
.L_x_19407:
[----:B------:R-:W-:Y:S02]  /*50ef0*/  IMAD.MOV.U32 R8, RZ, RZ, R31 ;  /* 0x000000ffff087224 */ /* 0x000fe400078e001f */
[----:B------:R-:W-:Y:S02]  /*50f00*/  IMAD.MOV.U32 R15, RZ, RZ, R21 ;  /* 0x000000ffff0f7224 */ /* 0x000fe400078e0015 */
[----:B------:R-:W-:Y:S02]  /*50f10*/  IMAD.MOV.U32 R31, RZ, RZ, R20 ;  /* 0x000000ffff1f7224 */ /* 0x000fe400078e0014 */
[----:B------:R-:W-:Y:S02]  /*50f20*/  IMAD.MOV.U32 R21, RZ, RZ, R14 ;  /* 0x000000ffff157224 */ /* 0x000fe400078e000e */
.L_x_19408:
[----:B------:R-:W-:Y:S05]  /*50f30*/  BSYNC B1 ;  /* 0x0000000000017941 */ /* 0x000fea0003800000 */
.L_x_19406:
        /* <DEDUP_REMOVED lines=9> */
.L_x_19410:
[----:B------:R-:W-:Y:S02]  /*50fd0*/  IMAD.MOV.U32 R20, RZ, RZ, R8 ;  /* 0x000000ffff147224 */ /* 0x000fe400078e0008 */
[----:B------:R-:W-:Y:S02]  /*50fe0*/  IMAD.MOV.U32 R14, RZ, RZ, R15 ;  /* 0x000000ffff0e7224 */ /* 0x000fe400078e000f */
[----:B------:R-:W-:Y:S02]  /*50ff0*/  IMAD.MOV.U32 R8, RZ, RZ, R13 ;  /* 0x000000ffff087224 */ /* 0x000fe400078e000d */
[----:B------:R-:W-:Y:S02]  /*51000*/  IMAD.MOV.U32 R15, RZ, RZ, R24 ;  /* 0x000000ffff0f7224 */ /* 0x000fe400078e0018 */
.L_x_19411:
[----:B------:R-:W-:Y:S05]  /*51010*/  BSYNC B1 ;  /* 0x0000000000017941 */ /* 0x000fea0003800000 */
.L_x_19409:
        /* <DEDUP_REMOVED lines=9> */
.L_x_19413:
[----:B------:R-:W-:Y:S02]  /*510b0*/  IMAD.MOV.U32 R13, RZ, RZ, R20 ;  /* 0x000000ffff0d7224 */ /* 0x000fe400078e0014 */
[----:B------:R-:W-:Y:S02]  /*510c0*/  IMAD.MOV.U32 R24, RZ, RZ, R14 ;  /* 0x000000ffff187224 */ /* 0x000fe400078e000e */
[----:B------:R-:W-:Y:S02]  /*510d0*/  IMAD.MOV.U32 R20, RZ, RZ, R23 ;  /* 0x000000ffff147224 */ /* 0x000fe400078e0017 */
[----:B------:R-:W-:Y:S02]  /*510e0*/  IMAD.MOV.U32 R14, RZ, RZ, R3 ;  /* 0x000000ffff0e7224 */ /* 0x000fe400078e0003 */
.L_x_19414:
[----:B------:R-:W-:Y:S05]  /*510f0*/  BSYNC B1 ;  /* 0x0000000000017941 */ /* 0x000fea0003800000 */
.L_x_19412:
        /* <DEDUP_REMOVED lines=9> */
.L_x_19416:
[----:B------:R-:W-:Y:S02]  /*51190*/  IMAD.MOV.U32 R23, RZ, RZ, R13 ;  /* 0x000000ffff177224 */ /* 0x000fe400078e000d */
[----:B------:R-:W-:Y:S02]  /*511a0*/  IMAD.MOV.U32 R3, RZ, RZ, R24 ;  /* 0x000000ffff037224 */ /* 0x000fe400078e0018 */
[----:B------:R-:W-:Y:S02]  /*511b0*/  IMAD.MOV.U32 R13, RZ, RZ, R12 ;  /* 0x000000ffff0d7224 */ /* 0x000fe400078e000c */
[----:B------:R-:W-:Y:S02]  /*511c0*/  IMAD.MOV.U32 R24, RZ, RZ, R25 ;  /* 0x000000ffff187224 */ /* 0x000fe400078e0019 */
.L_x_19417:
[----:B------:R-:W-:Y:S05]  /*511d0*/  BSYNC B1 ;  /* 0x0000000000017941 */ /* 0x000fea0003800000 */
.L_x_19415:
        /* <DEDUP_REMOVED lines=9> */
.L_x_19419:
[----:B------:R-:W-:Y:S02]  /*51270*/  IMAD.MOV.U32 R12, RZ, RZ, R23 ;  /* 0x000000ffff0c7224 */ /* 0x000fe400078e0017 */
[----:B------:R-:W-:Y:S02]  /*51280*/  IMAD.MOV.U32 R25, RZ, RZ, R3 ;  /* 0x000000ffff197224 */ /* 0x000fe400078e0003 */
[----:B------:R-:W-:Y:S02]  /*51290*/  IMAD.MOV.U32 R23, RZ, RZ, R18 ;  /* 0x000000ffff177224 */ /* 0x000fe400078e0012 */
[----:B------:R-:W-:Y:S02]  /*512a0*/  IMAD.MOV.U32 R3, RZ, RZ, R2 ;  /* 0x000000ffff037224 */ /* 0x000fe400078e0002 */
.L_x_19420:
[----:B------:R-:W-:Y:S05]  /*512b0*/  BSYNC B1 ;  /* 0x0000000000017941 */ /* 0x000fea0003800000 */
.L_x_19418:
        /* <DEDUP_REMOVED lines=9> */
.L_x_19422:
[----:B------:R-:W-:Y:S02]  /*51350*/  IMAD.MOV.U32 R18, RZ, RZ, R12 ;  /* 0x000000ffff127224 */ /* 0x000fe400078e000c */
[----:B------:R-:W-:Y:S02]  /*51360*/  IMAD.MOV.U32 R2, RZ, RZ, R25 ;  /* 0x000000ffff027224 */ /* 0x000fe400078e0019 */
[----:B------:R-:W-:Y:S02]  /*51370*/  IMAD.MOV.U32 R12, RZ, RZ, R17 ;  /* 0x000000ffff0c7224 */ /* 0x000fe400078e0011 */
[----:B------:R-:W-:Y:S02]  /*51380*/  IMAD.MOV.U32 R25, RZ, RZ, R0 ;  /* 0x000000ffff197224 */ /* 0x000fe400078e0000 */
.L_x_19423:
[----:B------:R-:W-:Y:S05]  /*51390*/  BSYNC B1 ;  /* 0x0000000000017941 */ /* 0x000fea0003800000 */
.L_x_19421:
        /* <DEDUP_REMOVED lines=9> */
.L_x_19425:
[----:B------:R-:W-:Y:S02]  /*51430*/  IMAD.MOV.U32 R17, RZ, RZ, R18 ;  /* 0x000000ffff117224 */ /* 0x000fe400078e0012 */
[----:B------:R-:W-:Y:S02]  /*51440*/  IMAD.MOV.U32 R0, RZ, RZ, R2 ;  /* 0x000000ffff007224 */ /* 0x000fe400078e0002 */
[----:B------:R-:W-:Y:S02]  /*51450*/  IMAD.MOV.U32 R18, RZ, RZ, R27 ;  /* 0x000000ffff127224 */ /* 0x000fe400078e001b */
[----:B------:R-:W-:Y:S02]  /*51460*/  IMAD.MOV.U32 R2, RZ, RZ, R19 ;  /* 0x000000ffff027224 */ /* 0x000fe400078e0013 */
.L_x_19426:
[----:B------:R-:W-:Y:S05]  /*51470*/  BSYNC B1 ;  /* 0x0000000000017941 */ /* 0x000fea0003800000 */
.L_x_19424:
        /* <DEDUP_REMOVED lines=16> */
.L_x_19428:
[----:B------:R-:W-:Y:S02]  /*51580*/  IMAD.MOV.U32 R27, RZ, RZ, R16 ;  /* 0x000000ffff1b7224 */ /* 0x000fe400078e0010 */
[----:B------:R-:W-:Y:S01]  /*51590*/  IMAD.MOV.U32 R19, RZ, RZ, R64 ;  /* 0x000000ffff137224 */ /* 0x000fe200078e0040 */
[----:B------:R-:W-:Y:S01]  /*515a0*/  MOV R64, R7 ;  /* 0x0000000700407202 */ /* 0x000fe20000000f00 */
[----:B------:R-:W-:Y:S02]  /*515b0*/  IMAD.MOV.U32 R16, RZ, RZ, R37 ;  /* 0x000000ffff107224 */ /* 0x000fe400078e0025 */
.L_x_19429:
[----:B------:R-:W-:Y:S05]  /*515c0*/  BSYNC B1 ;  /* 0x0000000000017941 */ /* 0x000fea0003800000 */
.L_x_19427:
        /* <DEDUP_REMOVED lines=9> */
.L_x_19431:
[----:B------:R-:W-:Y:S01]  /*51660*/  IMAD.MOV.U32 R7, RZ, RZ, R27 ;  /* 0x000000ffff077224 */ /* 0x000fe200078e001b */
[----:B------:R-:W-:Y:S01]  /*51670*/  MOV R27, R32 ;  /* 0x00000020001b7202 */ /* 0x000fe20000000f00 */
[----:B------:R-:W-:Y:S02]  /*51680*/  IMAD.MOV.U32 R30, RZ, RZ, R19 ;  /* 0x000000ffff1e7224 */ /* 0x000fe400078e0013 */
[----:B------:R-:W-:Y:S02]  /*51690*/  IMAD.MOV.U32 R19, RZ, RZ, R26 ;  /* 0x000000ffff137224 */ /* 0x000fe400078e001a */
.L_x_19432:
[----:B------:R-:W-:Y:S05]  /*516a0*/  BSYNC B1 ;  /* 0x0000000000017941 */ /* 0x000fea0003800000 */
.L_x_19430:
        /* <DEDUP_REMOVED lines=9> */
.L_x_19434:
[----:B------:R-:W-:Y:S01]  /*51740*/  IMAD.MOV.U32 R32, RZ, RZ, R7 ;  /* 0x000000ffff207224 */ /* 0x000fe200078e0007 */
[----:B------:R-:W-:Y:S01]  /*51750*/  MOV R7, R6 ;  /* 0x0000000600077202 */ /* 0x000fe20000000f00 */
[----:B------:R-:W-:Y:S02]  /*51760*/  IMAD.MOV.U32 R26, RZ, RZ, R30 ;  /* 0x000000ffff1a7224 */ /* 0x000fe400078e001e */
[----:B------:R-:W-:Y:S02]  /*51770*/  IMAD.MOV.U32 R30, RZ, RZ, R39 ;  /* 0x000000ffff1e7224 */ /* 0x000fe400078e0027 */
.L_x_19435:
[----:B------:R-:W-:Y:S05]  /*51780*/  BSYNC B1 ;  /* 0x0000000000017941 */ /* 0x000fea0003800000 */
.L_x_19433:
        /* <DEDUP_REMOVED lines=9> */
.L_x_19437:
[----:B------:R-:W-:Y:S01]  /*51820*/  IMAD.MOV.U32 R33, RZ, RZ, R32 ;  /* 0x000000ffff217224 */ /* 0x000fe200078e0020 */
[----:B------:R-:W-:Y:S01]  /*51830*/  MOV R32, R29 ;  /* 0x0000001d00207202 */ /* 0x000fe20000000f00 */
[----:B------:R-:W-:Y:S02]  /*51840*/  IMAD.MOV.U32 R6, RZ, RZ, R26 ;  /* 0x000000ffff067224 */ /* 0x000fe400078e001a */
[----:B------:R-:W-:Y:S02]  /*51850*/  IMAD.MOV.U32 R26, RZ, RZ, R5 ;  /* 0x000000ffff1a7224 */ /* 0x000fe400078e0005 */
.L_x_19438:
[----:B------:R-:W-:Y:S05]  /*51860*/  BSYNC B1 ;  /* 0x0000000000017941 */ /* 0x000fea0003800000 */
.L_x_19436:
        /* <DEDUP_REMOVED lines=9> */
.L_x_19440:
[----:B------:R-:W-:Y:S01]  /*51900*/  IMAD.MOV.U32 R29, RZ, RZ, R33 ;  /* 0x000000ffff1d7224 */ /* 0x000fe200078e0021 */
[----:B------:R-:W-:Y:S01]  /*51910*/  MOV R33, R4 ;  /* 0x0000000400217202 */ /* 0x000fe20000000f00 */
[----:B------:R-:W-:Y:S02]  /*51920*/  IMAD.MOV.U32 R5, RZ, RZ, R6 ;  /* 0x000000ffff057224 */ /* 0x000fe400078e0006 */
[----:B------:R-:W-:Y:S02]  /*51930*/  IMAD.MOV.U32 R6, RZ, RZ, R11 ;  /* 0x000000ffff067224 */ /* 0x000fe400078e000b */
.L_x_19441:
[----:B------:R-:W-:Y:S05]  /*51940*/  BSYNC B1 ;  /* 0x0000000000017941 */ /* 0x000fea0003800000 */
.L_x_19439:
        /* <DEDUP_REMOVED lines=9> */
.L_x_19443:
[----:B------:R-:W-:Y:S01]  /*519e0*/  IMAD.MOV.U32 R4, RZ, RZ, R29 ;  /* 0x000000ffff047224 */ /* 0x000fe200078e001d */
[----:B------:R-:W-:Y:S01]  /*519f0*/  MOV R29, R28 ;  /* 0x0000001c001d7202 */ /* 0x000fe20000000f00 */
[----:B------:R-:W-:Y:S02]  /*51a00*/  IMAD.MOV.U32 R11, RZ, RZ, R5 ;  /* 0x000000ffff0b7224 */ /* 0x000fe400078e0005 */
[----:B------:R-:W-:Y:S02]  /*51a10*/  IMAD.MOV.U32 R5, RZ, RZ, R22 ;  /* 0x000000ffff057224 */ /* 0x000fe400078e0016 */
.L_x_19444:
[----:B------:R-:W-:Y:S05]  /*51a20*/  BSYNC B1 ;  /* 0x0000000000017941 */ /* 0x000fea0003800000 */
.L_x_19442:
        /* <DEDUP_REMOVED lines=9> */
.L_x_19446:
[----:B------:R-:W-:Y:S01]  /*51ac0*/  IMAD.MOV.U32 R28, RZ, RZ, R4 ;  /* 0x000000ffff1c7224 */ /* 0x000fe200078e0004 */
[----:B------:R-:W-:Y:S01]  /*51ad0*/  MOV R4, R9 ;  /* 0x0000000900047202 */ /* 0x000fe20000000f00 */
[----:B------:R-:W-:Y:S02]  /*51ae0*/  IMAD.MOV.U32 R22, RZ, RZ, R11 ;  /* 0x000000ffff167224 */ /* 0x000fe400078e000b */
[----:B------:R-:W-:Y:S02]  /*51af0*/  IMAD.MOV.U32 R11, RZ, RZ, R10 ;  /* 0x000000ffff0b7224 */ /* 0x000fe400078e000a */
.L_x_19447:
[----:B------:R-:W-:Y:S05]  /*51b00*/  BSYNC B1 ;  /* 0x0000000000017941 */ /* 0x000fea0003800000 */
.L_x_19445:
        /* <DEDUP_REMOVED lines=9> */
.L_x_19449:
[----:B------:R-:W-:Y:S01]  /*51ba0*/  IMAD.MOV.U32 R9, RZ, RZ, R28 ;  /* 0x000000ffff097224 */ /* 0x000fe200078e001c */
[----:B------:R-:W-:Y:S01]  /*51bb0*/  MOV R28, R31 ;  /* 0x0000001f001c7202 */ /* 0x000fe20000000f00 */
[----:B------:R-:W-:Y:S02]  /*51bc0*/  IMAD.MOV.U32 R10, RZ, RZ, R22 ;  /* 0x000000ffff0a7224 */ /* 0x000fe400078e0016 */
[----:B------:R-:W-:Y:S02]  /*51bd0*/  IMAD.MOV.U32 R22, RZ, RZ, R21 ;  /* 0x000000ffff167224 */ /* 0x000fe400078e0015 */
.L_x_19450:
[----:B------:R-:W-:Y:S05]  /*51be0*/  BSYNC B1 ;  /* 0x0000000000017941 */ /* 0x000fea0003800000 */
.L_x_19448:
        /* <DEDUP_REMOVED lines=9> */
.L_x_19452:
[----:B------:R-:W-:Y:S01]  /*51c80*/  IMAD.MOV.U32 R31, RZ, RZ, R9 ;  /* 0x000000ffff1f7224 */ /* 0x000fe200078e0009 */
[----:B------:R-:W-:Y:S01]  /*51c90*/  MOV R9, R8 ;  /* 0x0000000800097202 */ /* 0x000fe20000000f00 */
[----:B------:R-:W-:Y:S02]  /*51ca0*/  IMAD.MOV.U32 R21, RZ, RZ, R10 ;  /* 0x000000ffff157224 */ /* 0x000fe400078e000a */
[----:B------:R-:W-:Y:S02]  /*51cb0*/  IMAD.MOV.U32 R10, RZ, RZ, R15 ;  /* 0x000000ffff0a7224 */ /* 0x000fe400078e000f */
.L_x_19453:
[----:B------:R-:W-:Y:S05]  /*51cc0*/  BSYNC B1 ;  /* 0x0000000000017941 */ /* 0x000fea0003800000 */
.L_x_19451:
        /* <DEDUP_REMOVED lines=9> */
.L_x_19455:
[----:B------:R-:W-:Y:S01]  /*51d60*/  IMAD.MOV.U32 R8, RZ, RZ, R31 ;  /* 0x000000ffff087224 */ /* 0x000fe200078e001f */
[----:B------:R-:W-:Y:S01]  /*51d70*/  MOV R31, R20 ;  /* 0x00000014001f7202 */ /* 0x000fe20000000f00 */
[----:B------:R-:W-:Y:S02]  /*51d80*/  IMAD.MOV.U32 R15, RZ, RZ, R21 ;  /* 0x000000ffff0f7224 */ /* 0x000fe400078e0015 */
[----:B------:R-:W-:Y:S02]  /*51d90*/  IMAD.MOV.U32 R21, RZ, RZ, R14 ;  /* 0x000000ffff157224 */ /* 0x000fe400078e000e */
.L_x_19456:
[----:B------:R-:W-:Y:S05]  /*51da0*/  BSYNC B1 ;  /* 0x0000000000017941 */ /* 0x000fea0003800000 */
.L_x_19454:
        /* <DEDUP_REMOVED lines=9> */
.L_x_19458:
[----:B------:R-:W-:Y:S01]  /*51e40*/  IMAD.MOV.U32 R20, RZ, RZ, R8 ;  /* 0x000000ffff147224 */ /* 0x000fe200078e0008 */
[----:B------:R-:W-:Y:S01]  /*51e50*/  MOV R8, R13 ;  /* 0x0000000d00087202 */ /* 0x000fe20000000f00 */
[----:B------:R-:W-:Y:S02]  /*51e60*/  IMAD.MOV.U32 R14, RZ, RZ, R15 ;  /* 0x000000ffff0e7224 */ /* 0x000fe400078e000f */
[----:B------:R-:W-:Y:S02]  /*51e70*/  IMAD.MOV.U32 R15, RZ, RZ, R24 ;  /* 0x000000ffff0f7224 */ /* 0x000fe400078e0018 */
.L_x_19459:
[----:B------:R-:W-:Y:S05]  /*51e80*/  BSYNC B1 ;  /* 0x0000000000017941 */ /* 0x000fea0003800000 */
.L_x_19457:
        /* <DEDUP_REMOVED lines=9> */
.L_x_19461:
[----:B------:R-:W-:Y:S01]  /*51f20*/  IMAD.MOV.U32 R13, RZ, RZ, R20 ;  /* 0x000000ffff0d7224 */ /* 0x000fe200078e0014 */
[----:B------:R-:W-:Y:S01]  /*51f30*/  MOV R20, R23 ;  /* 0x0000001700147202 */ /* 0x000fe20000000f00 */
[----:B------:R-:W-:Y:S02]  /*51f40*/  IMAD.MOV.U32 R24, RZ, RZ, R14 ;  /* 0x000000ffff187224 */ /* 0x000fe400078e000e */
[----:B------:R-:W-:Y:S02]  /*51f50*/  IMAD.MOV.U32 R14, RZ, RZ, R3 ;  /* 0x000000ffff0e7224 */ /* 0x000fe400078e0003 */
.L_x_19462:
[----:B------:R-:W-:Y:S05]  /*51f60*/  BSYNC B1 ;  /* 0x0000000000017941 */ /* 0x000fea0003800000 */
.L_x_19460:
        /* <DEDUP_REMOVED lines=9> */
.L_x_19464:
[----:B------:R-:W-:Y:S01]  /*52000*/  IMAD.MOV.U32 R23, RZ, RZ, R13 ;  /* 0x000000ffff177224 */ /* 0x000fe200078e000d */
[----:B------:R-:W-:Y:S01]  /*52010*/  MOV R13, R12 ;  /* 0x0000000c000d7202 */ /* 0x000fe20000000f00 */
[----:B------:R-:W-:Y:S02]  /*52020*/  IMAD.MOV.U32 R3, RZ, RZ, R24 ;  /* 0x000000ffff037224 */ /* 0x000fe400078e0018 */
[----:B------:R-:W-:Y:S02]  /*52030*/  IMAD.MOV.U32 R24, RZ, RZ, R25 ;  /* 0x000000ffff187224 */ /* 0x000fe400078e0019 */
.L_x_19465:
[----:B------:R-:W-:Y:S05]  /*52040*/  BSYNC B1 ;  /* 0x0000000000017941 */ /* 0x000fea0003800000 */
.L_x_19463:
        /* <DEDUP_REMOVED lines=9> */
.L_x_19467:
[----:B------:R-:W-:Y:S01]  /*520e0*/  IMAD.MOV.U32 R12, RZ, RZ, R23 ;  /* 0x000000ffff0c7224 */ /* 0x000fe200078e0017 */
[----:B------:R-:W-:Y:S01]  /*520f0*/  MOV R23, R18 ;  /* 0x0000001200177202 */ /* 0x000fe20000000f00 */
[----:B------:R-:W-:Y:S02]  /*52100*/  IMAD.MOV.U32 R25, RZ, RZ, R3 ;  /* 0x000000ffff197224 */ /* 0x000fe400078e0003 */
[----:B------:R-:W-:Y:S02]  /*52110*/  IMAD.MOV.U32 R3, RZ, RZ, R2 ;  /* 0x000000ffff037224 */ /* 0x000fe400078e0002 */
.L_x_19468:
[----:B------:R-:W-:Y:S05]  /*52120*/  BSYNC B1 ;  /* 0x0000000000017941 */ /* 0x000fea0003800000 */
.L_x_19466:
        /* <DEDUP_REMOVED lines=9> */
.L_x_19470:
[----:B------:R-:W-:Y:S01]  /*521c0*/  IMAD.MOV.U32 R18, RZ, RZ, R12 ;  /* 0x000000ffff127224 */ /* 0x000fe200078e000c */
[----:B------:R-:W-:Y:S01]  /*521d0*/  MOV R12, R17 ;  /* 0x00000011000c7202 */ /* 0x000fe20000000f00 */
[----:B------:R-:W-:Y:S02]  /*521e0*/  IMAD.MOV.U32 R2, RZ, RZ, R25 ;  /* 0x000000ffff027224 */ /* 0x000fe400078e0019 */
[----:B------:R-:W-:Y:S02]  /*521f0*/  IMAD.MOV.U32 R25, RZ, RZ, R0 ;  /* 0x000000ffff197224 */ /* 0x000fe400078e0000 */
.L_x_19471:
[----:B------:R-:W-:Y:S05]  /*52200*/  BSYNC B1 ;  /* 0x0000000000017941 */ /* 0x000fea0003800000 */
.L_x_19469:
        /* <DEDUP_REMOVED lines=16> */
.L_x_19473:
[----:B------:R-:W-:Y:S01]  /*52310*/  MOV R0, R16 ;  /* 0x0000001000007202 */ /* 0x000fe20000000f00 */
[----:B------:R-:W-:Y:S02]  /*52320*/  IMAD.MOV.U32 R17, RZ, RZ, R64 ;  /* 0x000000ffff117224 */ /* 0x000fe400078e0040 */
[----:B------:R-:W-:Y:S02]  /*52330*/  IMAD.MOV.U32 R64, RZ, RZ, R19 ;  /* 0x000000ffff407224 */ /* 0x000fe400078e0013 */
[----:B------:R-:W-:Y:S02]  /*52340*/  IMAD.MOV.U32 R16, RZ, RZ, R27 ;  /* 0x000000ffff107224 */ /* 0x000fe400078e001b */
.L_x_19474:
[----:B------:R-:W-:Y:S05]  /*52350*/  BSYNC B1 ;  /* 0x0000000000017941 */ /* 0x000fea0003800000 */
.L_x_19472:
        /* <DEDUP_REMOVED lines=9> */
.L_x_19476:
[----:B------:R-:W-:Y:S01]  /*523f0*/  MOV R19, R0 ;  /* 0x0000000000137202 */ /* 0x000fe20000000f00 */
[----:B------:R-:W-:Y:S02]  /*52400*/  IMAD.MOV.U32 R27, RZ, RZ, R17 ;  /* 0x000000ffff1b7224 */ /* 0x000fe400078e0011 */
[----:B------:R-:W-:Y:S02]  /*52410*/  IMAD.MOV.U32 R0, RZ, RZ, R7 ;  /* 0x000000ffff007224 */ /* 0x000fe400078e0007 */
[----:B------:R-:W-:Y:S02]  /*52420*/  IMAD.MOV.U32 R17, RZ, RZ, R30 ;  /* 0x000000ffff117224 */ /* 0x000fe400078e001e */
.L_x_19477:
[----:B------:R-:W-:Y:S05]  /*52430*/  BSYNC B1 ;  /* 0x0000000000017941 */ /* 0x000fea0003800000 */
.L_x_19475:
        /* <DEDUP_REMOVED lines=9> */
.L_x_19479:
[----:B------:R-:W-:Y:S01]  /*524d0*/  MOV R30, R19 ;  /* 0x00000013001e7202 */ /* 0x000fe20000000f00 */
[----:B------:R-:W-:Y:S02]  /*524e0*/  IMAD.MOV.U32 R7, RZ, RZ, R27 ;  /* 0x000000ffff077224 */ /* 0x000fe400078e001b */
[----:B------:R-:W-:Y:S02]  /*524f0*/  IMAD.MOV.U32 R19, RZ, RZ, R32 ;  /* 0x000000ffff137224 */ /* 0x000fe400078e0020 */
[----:B------:R-:W-:Y:S02]  /*52500*/  IMAD.MOV.U32 R27, RZ, RZ, R26 ;  /* 0x000000ffff1b7224 */ /* 0x000fe400078e001a */
.L_x_19480:
[----:B------:R-:W-:Y:S05]  /*52510*/  BSYNC B1 ;  /* 0x0000000000017941 */ /* 0x000fea0003800000 */
.L_x_19478:
        /* <DEDUP_REMOVED lines=9> */
.L_x_19482:
[----:B------:R-:W-:Y:S01]  /*525b0*/  MOV R26, R30 ;  /* 0x0000001e001a7202 */ /* 0x000fe20000000f00 */
[----:B------:R-:W-:Y:S02]  /*525c0*/  IMAD.MOV.U32 R32, RZ, RZ, R7 ;  /* 0x000000ffff207224 */ /* 0x000fe400078e0007 */
[----:B------:R-:W-:Y:S02]  /*525d0*/  IMAD.MOV.U32 R30, RZ, RZ, R33 ;  /* 0x000000ffff1e7224 */ /* 0x000fe400078e0021 */
[----:B------:R-:W-:Y:S02]  /*525e0*/  IMAD.MOV.U32 R7, RZ, RZ, R6 ;  /* 0x000000ffff077224 */ /* 0x000fe400078e0006 */
.L_x_19483:
[----:B------:R-:W-:Y:S05]  /*525f0*/  BSYNC B1 ;  /* 0x0000000000017941 */ /* 0x000fea0003800000 */
.L_x_19481:
        /* <DEDUP_REMOVED lines=9> */
.L_x_19485:
[----:B------:R-:W-:Y:S01]  /*52690*/  MOV R33, R26 ;  /* 0x0000001a00217202 */ /* 0x000fe20000000f00 */
[----:B------:R-:W-:Y:S02]  /*526a0*/  IMAD.MOV.U32 R6, RZ, RZ, R32 ;  /* 0x000000ffff067224 */ /* 0x000fe400078e0020 */
[----:B------:R-:W-:Y:S02]  /*526b0*/  IMAD.MOV.U32 R26, RZ, RZ, R29 ;  /* 0x000000ffff1a7224 */ /* 0x000fe400078e001d */
[----:B------:R-:W-:Y:S02]  /*526c0*/  IMAD.MOV.U32 R32, RZ, RZ, R5 ;  /* 0x000000ffff207224 */ /* 0x000fe400078e0005 */
.L_x_19486:
[----:B------:R-:W-:Y:S05]  /*526d0*/  BSYNC B1 ;  /* 0x0000000000017941 */ /* 0x000fea0003800000 */
.L_x_19484:
        /* <DEDUP_REMOVED lines=9> */
.L_x_19488:
[----:B------:R-:W-:Y:S01]  /*52770*/  MOV R5, R33 ;  /* 0x0000002100057202 */ /* 0x000fe20000000f00 */
[----:B------:R-:W-:Y:S02]  /*52780*/  IMAD.MOV.U32 R29, RZ, RZ, R6 ;  /* 0x000000ffff1d7224 */ /* 0x000fe400078e0006 */
[----:B------:R-:W-:Y:S02]  /*52790*/  IMAD.MOV.U32 R33, RZ, RZ, R4 ;  /* 0x000000ffff217224 */ /* 0x000fe400078e0004 */
[----:B------:R-:W-:Y:S02]  /*527a0*/  IMAD.MOV.U32 R6, RZ, RZ, R11 ;  /* 0x000000ffff067224 */ /* 0x000fe400078e000b */
.L_x_19489:
[----:B------:R-:W-:Y:S05]  /*527b0*/  BSYNC B1 ;  /* 0x0000000000017941 */ /* 0x000fea0003800000 */
.L_x_19487:
        /* <DEDUP_REMOVED lines=9> */
.L_x_19491:
[----:B------:R-:W-:Y:S01]  /*52850*/  MOV R4, R5 ;  /* 0x0000000500047202 */ /* 0x000fe20000000f00 */
[----:B------:R-:W-:Y:S02]  /*52860*/  IMAD.MOV.U32 R11, RZ, RZ, R29 ;  /* 0x000000ffff0b7224 */ /* 0x000fe400078e001d */
[----:B------:R-:W-:Y:S02]  /*52870*/  IMAD.MOV.U32 R5, RZ, RZ, R28 ;  /* 0x000000ffff057224 */ /* 0x000fe400078e001c */
[----:B------:R-:W-:Y:S02]  /*52880*/  IMAD.MOV.U32 R29, RZ, RZ, R22 ;  /* 0x000000ffff1d7224 */ /* 0x000fe400078e0016 */
.L_x_19492:
[----:B------:R-:W-:Y:S05]  /*52890*/  BSYNC B1 ;  /* 0x0000000000017941 */ /* 0x000fea0003800000 */
.L_x_19490:
        /* <DEDUP_REMOVED lines=9> */
.L_x_19494:
[----:B------:R-:W-:Y:S01]  /*52930*/  MOV R22, R4 ;  /* 0x0000000400167202 */ /* 0x000fe20000000f00 */
[----:B------:R-:W-:Y:S02]  /*52940*/  IMAD.MOV.U32 R28, RZ, RZ, R11 ;  /* 0x000000ffff1c7224 */ /* 0x000fe400078e000b */
[----:B------:R-:W-:Y:S02]  /*52950*/  IMAD.MOV.U32 R4, RZ, RZ, R9 ;  /* 0x000000ffff047224 */ /* 0x000fe400078e0009 */
[----:B------:R-:W-:Y:S02]  /*52960*/  IMAD.MOV.U32 R11, RZ, RZ, R10 ;  /* 0x000000ffff0b7224 */ /* 0x000fe400078e000a */
.L_x_19495:
[----:B------:R-:W-:Y:S05]  /*52970*/  BSYNC B1 ;  /* 0x0000000000017941 */ /* 0x000fea0003800000 */
.L_x_19493:
        /* <DEDUP_REMOVED lines=9> */
.L_x_19497:
[----:B------:R-:W-:Y:S01]  /*52a10*/  MOV R9, R22 ;  /* 0x0000001600097202 */ /* 0x000fe20000000f00 */
[----:B------:R-:W-:Y:S02]  /*52a20*/  IMAD.MOV.U32 R10, RZ, RZ, R28 ;  /* 0x000000ffff0a7224 */ /* 0x000fe400078e001c */
[----:B------:R-:W-:Y:S02]  /*52a30*/  IMAD.MOV.U32 R22, RZ, RZ, R31 ;  /* 0x000000ffff167224 */ /* 0x000fe400078e001f */
[----:B------:R-:W-:Y:S02]  /*52a40*/  IMAD.MOV.U32 R28, RZ, RZ, R21 ;  /* 0x000000ffff1c7224 */ /* 0x000fe400078e0015 */
.L_x_19498:
[----:B------:R-:W-:Y:S05]  /*52a50*/  BSYNC B1 ;  /* 0x0000000000017941 */ /* 0x000fea0003800000 */
.L_x_19496:
        /* <DEDUP_REMOVED lines=9> */
.L_x_19500:
[----:B------:R-:W-:Y:S01]  /*52af0*/  MOV R21, R9 ;  /* 0x0000000900157202 */ /* 0x000fe20000000f00 */
[----:B------:R-:W-:Y:S02]  /*52b00*/  IMAD.MOV.U32 R31, RZ, RZ, R10 ;  /* 0x000000ffff1f7224 */ /* 0x000fe400078e000a */
[----:B------:R-:W-:Y:S02]  /*52b10*/  IMAD.MOV.U32 R9, RZ, RZ, R8 ;  /* 0x000000ffff097224 */ /* 0x000fe400078e0008 */
[----:B------:R-:W-:Y:S02]  /*52b20*/  IMAD.MOV.U32 R10, RZ, RZ, R15 ;  /* 0x000000ffff0a7224 */ /* 0x000fe400078e000f */
.L_x_19501:
[----:B------:R-:W-:Y:S05]  /*52b30*/  BSYNC B1 ;  /* 0x0000000000017941 */ /* 0x000fea0003800000 */
.L_x_19499:
        /* <DEDUP_REMOVED lines=9> */
.L_x_19503:
[----:B------:R-:W-:Y:S01]  /*52bd0*/  MOV R8, R21 ;  /* 0x0000001500087202 */ /* 0x000fe20000000f00 */
[----:B------:R-:W-:Y:S02]  /*52be0*/  IMAD.MOV.U32 R15, RZ, RZ, R31 ;  /* 0x000000ffff0f7224 */ /* 0x000fe400078e001f */
[----:B------:R-:W-:Y:S02]  /*52bf0*/  IMAD.MOV.U32 R21, RZ, RZ, R20 ;  /* 0x000000ffff157224 */ /* 0x000fe400078e0014 */
[----:B------:R-:W-:Y:S02]  /*52c00*/  IMAD.MOV.U32 R31, RZ, RZ, R14 ;  /* 0x000000ffff1f7224 */ /* 0x000fe400078e000e */
.L_x_19504:
[----:B------:R-:W-:Y:S05]  /*52c10*/  BSYNC B1 ;  /* 0x0000000000017941 */ /* 0x000fea0003800000 */
.L_x_19502:
        /* <DEDUP_REMOVED lines=9> */
.L_x_19506:
[----:B------:R-:W-:Y:S01]  /*52cb0*/  MOV R14, R8 ;  /* 0x00000008000e7202 */ /* 0x000fe20000000f00 */
[----:B------:R-:W-:Y:S02]  /*52cc0*/  IMAD.MOV.U32 R20, RZ, RZ, R15 ;  /* 0x000000ffff147224 */ /* 0x000fe400078e000f */
[----:B------:R-:W-:Y:S02]  /*52cd0*/  IMAD.MOV.U32 R8, RZ, RZ, R13 ;  /* 0x000000ffff087224 */ /* 0x000fe400078e000d */
[----:B------:R-:W-:Y:S02]  /*52ce0*/  IMAD.MOV.U32 R15, RZ, RZ, R24 ;  /* 0x000000ffff0f7224 */ /* 0x000fe400078e0018 */
.L_x_19507:
[----:B------:R-:W-:Y:S05]  /*52cf0*/  BSYNC B1 ;  /* 0x0000000000017941 */ /* 0x000fea0003800000 */
.L_x_19505:
        /* <DEDUP_REMOVED lines=9> */
.L_x_19509:
[----:B------:R-:W-:Y:S01]  /*52d90*/  MOV R13, R14 ;  /* 0x0000000e000d7202 */ /* 0x000fe20000000f00 */
[----:B------:R-:W-:Y:S02]  /*52da0*/  IMAD.MOV.U32 R24, RZ, RZ, R20 ;  /* 0x000000ffff187224 */ /* 0x000fe400078e0014 */
[----:B------:R-:W-:Y:S02]  /*52db0*/  IMAD.MOV.U32 R14, RZ, RZ, R23 ;  /* 0x000000ffff0e7224 */ /* 0x000fe400078e0017 */
[----:B------:R-:W-:Y:S02]  /*52dc0*/  IMAD.MOV.U32 R20, RZ, RZ, R3 ;  /* 0x000000ffff147224 */ /* 0x000fe400078e0003 */
.L_x_19510:
[----:B------:R-:W-:Y:S05]  /*52dd0*/  BSYNC B1 ;  /* 0x0000000000017941 */ /* 0x000fea0003800000 */
.L_x_19508:
        /* <DEDUP_REMOVED lines=9> */
.L_x_19512:
[----:B------:R-:W-:Y:S01]  /*52e70*/  MOV R3, R13 ;  /* 0x0000000d00037202 */ /* 0x000fe20000000f00 */
[----:B------:R-:W-:Y:S02]  /*52e80*/  IMAD.MOV.U32 R23, RZ, RZ, R24 ;  /* 0x000000ffff177224 */ /* 0x000fe400078e0018 */
[----:B------:R-:W-:Y:S02]  /*52e90*/  IMAD.MOV.U32 R13, RZ, RZ, R12 ;  /* 0x000000ffff0d7224 */ /* 0x000fe400078e000c */
[----:B------:R-:W-:Y:S02]  /*52ea0*/  IMAD.MOV.U32 R24, RZ, RZ, R25 ;  /* 0x000000ffff187224 */ /* 0x000fe400078e0019 */
.L_x_19513:
[----:B------:R-:W-:Y:S05]  /*52eb0*/  BSYNC B1 ;  /* 0x0000000000017941 */ /* 0x000fea0003800000 */
.L_x_19511:
        /* <DEDUP_REMOVED lines=9> */
.L_x_19515:
[----:B------:R-:W-:Y:S01]  /*52f50*/  MOV R12, R3 ;  /* 0x00000003000c7202 */ /* 0x000fe20000000f00 */
[----:B------:R-:W-:Y:S02]  /*52f60*/  IMAD.MOV.U32 R25, RZ, RZ, R23 ;  /* 0x000000ffff197224 */ /* 0x000fe400078e0017 */
[----:B------:R-:W-:Y:S02]  /*52f70*/  IMAD.MOV.U32 R3, RZ, RZ, R18 ;  /* 0x000000ffff037224 */ /* 0x000fe400078e0012 */
[----:B------:R-:W-:Y:S02]  /*52f80*/  IMAD.MOV.U32 R23, RZ, RZ, R2 ;  /* 0x000000ffff177224 */ /* 0x000fe400078e0002 */
.L_x_19516:
[----:B------:R-:W-:Y:S05]  /*52f90*/  BSYNC B1 ;  /* 0x0000000000017941 */ /* 0x000fea0003800000 */
.L_x_19514:
        /* <DEDUP_REMOVED lines=16> */
.L_x_19518:
[----:B------:R-:W-:Y:S02]  /*530a0*/  IMAD.MOV.U32 R2, RZ, RZ, R16 ;  /* 0x000000ffff027224 */ /* 0x000fe400078e0010 */
[----:B------:R-:W-:Y:S02]  /*530b0*/  IMAD.MOV.U32 R18, RZ, RZ, R64 ;  /* 0x000000ffff127224 */ /* 0x000fe400078e0040 */
[----:B------:R-:W-:Y:S02]  /*530c0*/  IMAD.MOV.U32 R64, RZ, RZ, R17 ;  /* 0x000000ffff407224 */ /* 0x000fe400078e0011 */
[----:B------:R-:W-:Y:S02]  /*530d0*/  IMAD.MOV.U32 R16, RZ, RZ, R0 ;  /* 0x000000ffff107224 */ /* 0x000fe400078e0000 */
.L_x_19519:
[----:B------:R-:W-:Y:S05]  /*530e0*/  BSYNC B1 ;  /* 0x0000000000017941 */ /* 0x000fea0003800000 */
.L_x_19517:
        /* <DEDUP_REMOVED lines=9> */
.L_x_19521:
[----:B------:R-:W-:Y:S02]  /*53180*/  IMAD.MOV.U32 R34, RZ, RZ, R2 ;  /* 0x000000ffff227224 */ /* 0x000fe400078e0002 */
[----:B------:R-:W-:Y:S02]  /*53190*/  IMAD.MOV.U32 R36, RZ, RZ, R18 ;  /* 0x000000ffff247224 */ /* 0x000fe400078e0012 */
[----:B------:R-:W-:Y:S02]  /*531a0*/  IMAD.MOV.U32 R2, RZ, RZ, R19 ;  /* 0x000000ffff027224 */ /* 0x000fe400078e0013 */
[----:B------:R-:W-:Y:S02]  /*531b0*/  IMAD.MOV.U32 R18, RZ, RZ, R27 ;  /* 0x000000ffff127224 */ /* 0x000fe400078e001b */
.L_x_19522:
[----:B------:R-:W-:Y:S05]  /*531c0*/  BSYNC B1 ;  /* 0x0000000000017941 */ /* 0x000fea0003800000 */
.L_x_19520:
        /* <DEDUP_REMOVED lines=9> */
.L_x_19524:
[----:B------:R-:W-:Y:S02]  /*53260*/  IMAD.MOV.U32 R19, RZ, RZ, R34 ;  /* 0x000000ffff137224 */ /* 0x000fe400078e0022 */
[----:B------:R-:W-:Y:S02]  /*53270*/  IMAD.MOV.U32 R27, RZ, RZ, R36 ;  /* 0x000000ffff1b7224 */ /* 0x000fe400078e0024 */
[----:B------:R-:W-:Y:S02]  /*53280*/  IMAD.MOV.U32 R34, RZ, RZ, R30 ;  /* 0x000000ffff227224 */ /* 0x000fe400078e001e */
[----:B------:R-:W-:Y:S02]  /*53290*/  IMAD.MOV.U32 R36, RZ, RZ, R7 ;  /* 0x000000ffff247224 */ /* 0x000fe400078e0007 */
.L_x_19525:
[----:B------:R-:W-:Y:S05]  /*532a0*/  BSYNC B1 ;  /* 0x0000000000017941 */ /* 0x000fea0003800000 */
.L_x_19523:
        /* <DEDUP_REMOVED lines=9> */
.L_x_19527:
[----:B------:R-:W-:Y:S02]  /*53340*/  IMAD.MOV.U32 R30, RZ, RZ, R19 ;  /* 0x000000ffff1e7224 */ /* 0x000fe400078e0013 */
[----:B------:R-:W-:Y:S02]  /*53350*/  IMAD.MOV.U32 R35, RZ, RZ, R27 ;  /* 0x000000ffff237224 */ /* 0x000fe400078e001b */
[----:B------:R-:W-:Y:S02]  /*53360*/  IMAD.MOV.U32 R19, RZ, RZ, R26 ;  /* 0x000000ffff137224 */ /* 0x000fe400078e001a */
[----:B------:R-:W-:Y:S02]  /*53370*/  IMAD.MOV.U32 R27, RZ, RZ, R32 ;  /* 0x000000ffff1b7224 */ /* 0x000fe400078e0020 */
.L_x_19528:
[----:B------:R-:W-:Y:S05]  /*53380*/  BSYNC B1 ;  /* 0x0000000000017941 */ /* 0x000fea0003800000 */
.L_x_19526:
        /* <DEDUP_REMOVED lines=9> */
.L_x_19530:
[----:B------:R-:W-:Y:S02]  /*53420*/  IMAD.MOV.U32 R26, RZ, RZ, R30 ;  /* 0x000000ffff1a7224 */ /* 0x000fe400078e001e */
[----:B------:R-:W-:Y:S02]  /*53430*/  IMAD.MOV.U32 R32, RZ, RZ, R35 ;  /* 0x000000ffff207224 */ /* 0x000fe400078e0023 */
[----:B------:R-:W-:Y:S02]  /*53440*/  IMAD.MOV.U32 R30, RZ, RZ, R33 ;  /* 0x000000ffff1e7224 */ /* 0x000fe400078e0021 */
[----:B------:R-:W-:Y:S02]  /*53450*/  IMAD.MOV.U32 R35, RZ, RZ, R6 ;  /* 0x000000ffff237224 */ /* 0x000fe400078e0006 */
.L_x_19531:
[----:B------:R-:W-:Y:S05]  /*53460*/  BSYNC B1 ;  /* 0x0000000000017941 */ /* 0x000fea0003800000 */
.L_x_19529:
        /* <DEDUP_REMOVED lines=9> */
.L_x_19533:
[----:B------:R-:W-:Y:S02]  /*53500*/  IMAD.MOV.U32 R33, RZ, RZ, R26 ;  /* 0x000000ffff217224 */ /* 0x000fe400078e001a */
[----:B------:R-:W-:Y:S02]  /*53510*/  IMAD.MOV.U32 R38, RZ, RZ, R32 ;  /* 0x000000ffff267224 */ /* 0x000fe400078e0020 */
[----:B------:R-:W-:Y:S02]  /*53520*/  IMAD.MOV.U32 R26, RZ, RZ, R5 ;  /* 0x000000ffff1a7224 */ /* 0x000fe400078e0005 */
[----:B------:R-:W-:Y:S02]  /*53530*/  IMAD.MOV.U32 R32, RZ, RZ, R29 ;  /* 0x000000ffff207224 */ /* 0x000fe400078e001d */
.L_x_19534:
[----:B------:R-:W-:Y:S05]  /*53540*/  BSYNC B1 ;  /* 0x0000000000017941 */ /* 0x000fea0003800000 */
.L_x_19532:
        /* <DEDUP_REMOVED lines=9> */
.L_x_19536:
[----:B------:R-:W-:Y:S02]  /*535e0*/  IMAD.MOV.U32 R29, RZ, RZ, R33 ;  /* 0x000000ffff1d7224 */ /* 0x000fe400078e0021 */
[----:B------:R-:W-:Y:S02]  /*535f0*/  IMAD.MOV.U32 R37, RZ, RZ, R38 ;  /* 0x000000ffff257224 */ /* 0x000fe400078e0026 */
[----:B------:R-:W-:Y:S02]  /*53600*/  IMAD.MOV.U32 R33, RZ, RZ, R4 ;  /* 0x000000ffff217224 */ /* 0x000fe400078e0004 */
[----:B------:R-:W-:Y:S02]  /*53610*/  IMAD.MOV.U32 R38, RZ, RZ, R11 ;  /* 0x000000ffff267224 */ /* 0x000fe400078e000b */
.L_x_19537:
[----:B------:R-:W-:Y:S05]  /*53620*/  BSYNC B1 ;  /* 0x0000000000017941 */ /* 0x000fea0003800000 */
.L_x_19535:
        /* <DEDUP_REMOVED lines=9> */
.L_x_19539:
[----:B------:R-:W-:Y:S02]  /*536c0*/  IMAD.MOV.U32 R40, RZ, RZ, R29 ;  /* 0x000000ffff287224 */ /* 0x000fe400078e001d */
[----:B------:R-:W-:Y:S02]  /*536d0*/  IMAD.MOV.U32 R39, RZ, RZ, R37 ;  /* 0x000000ffff277224 */ /* 0x000fe400078e0025 */
[----:B------:R-:W-:Y:S02]  /*536e0*/  IMAD.MOV.U32 R29, RZ, RZ, R22 ;  /* 0x000000ffff1d7224 */ /* 0x000fe400078e0016 */
[----:B------:R-:W-:Y:S02]  /*536f0*/  IMAD.MOV.U32 R37, RZ, RZ, R28 ;  /* 0x000000ffff257224 */ /* 0x000fe400078e001c */
.L_x_19540:
[----:B------:R-:W-:Y:S05]  /*53700*/  BSYNC B1 ;  /* 0x0000000000017941 */ /* 0x000fea0003800000 */
.L_x_19538:
        /* <DEDUP_REMOVED lines=9> */
.L_x_19542:
[----:B------:R-:W-:Y:S02]  /*537a0*/  IMAD.MOV.U32 R28, RZ, RZ, R40 ;  /* 0x000000ffff1c7224 */ /* 0x000fe400078e0028 */
[----:B------:R-:W-:Y:S02]  /*537b0*/  IMAD.MOV.U32 R41, RZ, RZ, R39 ;  /* 0x000000ffff297224 */ /* 0x000fe400078e0027 */
[----:B------:R-:W-:Y:S02]  /*537c0*/  IMAD.MOV.U32 R40, RZ, RZ, R9 ;  /* 0x000000ffff287224 */ /* 0x000fe400078e0009 */
[----:B------:R-:W-:Y:S02]  /*537d0*/  IMAD.MOV.U32 R39, RZ, RZ, R10 ;  /* 0x000000ffff277224 */ /* 0x000fe400078e000a */
.L_x_19543:
[----:B------:R-:W-:Y:S05]  /*537e0*/  BSYNC B1 ;  /* 0x0000000000017941 */ /* 0x000fea0003800000 */
.L_x_19541:
        /* <DEDUP_REMOVED lines=9> */
.L_x_19545:
[----:B------:R-:W-:Y:S02]  /*53880*/  IMAD.MOV.U32 R42, RZ, RZ, R28 ;  /* 0x000000ffff2a7224 */ /* 0x000fe400078e001c */
[----:B------:R-:W-:Y:S02]  /*53890*/  IMAD.MOV.U32 R44, RZ, RZ, R41 ;  /* 0x000000ffff2c7224 */ /* 0x000fe400078e0029 */
[----:B------:R-:W-:Y:S02]  /*538a0*/  IMAD.MOV.U32 R28, RZ, RZ, R21 ;  /* 0x000000ffff1c7224 */ /* 0x000fe400078e0015 */
[----:B------:R-:W-:Y:S02]  /*538b0*/  IMAD.MOV.U32 R41, RZ, RZ, R31 ;  /* 0x000000ffff297224 */ /* 0x000fe400078e001f */
.L_x_19546:
[----:B------:R-:W-:Y:S05]  /*538c0*/  BSYNC B1 ;  /* 0x0000000000017941 */ /* 0x000fea0003800000 */
.L_x_19544:
        /* <DEDUP_REMOVED lines=9> */
.L_x_19548:
[----:B------:R-:W-:Y:S02]  /*53960*/  IMAD.MOV.U32 R43, RZ, RZ, R42 ;  /* 0x000000ffff2b7224 */ /* 0x000fe400078e002a */
[----:B------:R-:W-:Y:S02]  /*53970*/  IMAD.MOV.U32 R45, RZ, RZ, R44 ;  /* 0x000000ffff2d7224 */ /* 0x000fe400078e002c */
[----:B------:R-:W-:Y:S02]  /*53980*/  IMAD.MOV.U32 R42, RZ, RZ, R8 ;  /* 0x000000ffff2a7224 */ /* 0x000fe400078e0008 */
[----:B------:R-:W-:Y:S02]  /*53990*/  IMAD.MOV.U32 R44, RZ, RZ, R15 ;  /* 0x000000ffff2c7224 */ /* 0x000fe400078e000f */
.L_x_19549:
[----:B------:R-:W-:Y:S05]  /*539a0*/  BSYNC B1 ;  /* 0x0000000000017941 */ /* 0x000fea0003800000 */
.L_x_19547:
        /* <DEDUP_REMOVED lines=9> */
.L_x_19551:
[----:B------:R-:W-:Y:S02]  /*53a40*/  IMAD.MOV.U32 R46, RZ, RZ, R43 ;  /* 0x000000ffff2e7224 */ /* 0x000fe400078e002b */
[----:B------:R-:W-:Y:S02]  /*53a50*/  IMAD.MOV.U32 R47, RZ, RZ, R45 ;  /* 0x000000ffff2f7224 */ /* 0x000fe400078e002d */
[----:B------:R-:W-:Y:S02]  /*53a60*/  IMAD.MOV.U32 R43, RZ, RZ, R14 ;  /* 0x000000ffff2b7224 */ /* 0x000fe400078e000e */
[----:B------:R-:W-:Y:S02]  /*53a70*/  IMAD.MOV.U32 R45, RZ, RZ, R20 ;  /* 0x000000ffff2d7224 */ /* 0x000fe400078e0014 */
.L_x_19552:
[----:B------:R-:W-:Y:S05]  /*53a80*/  BSYNC B1 ;  /* 0x0000000000017941 */ /* 0x000fea0003800000 */
.L_x_19550:
        /* <DEDUP_REMOVED lines=9> */
.L_x_19554:
[----:B------:R-:W-:Y:S02]  /*53b20*/  IMAD.MOV.U32 R48, RZ, RZ, R46 ;  /* 0x000000ffff307224 */ /* 0x000fe400078e002e */
[----:B------:R-:W-:Y:S02]  /*53b30*/  IMAD.MOV.U32 R49, RZ, RZ, R47 ;  /* 0x000000ffff317224 */ /* 0x000fe400078e002f */
[----:B------:R-:W-:Y:S02]  /*53b40*/  IMAD.MOV.U32 R46, RZ, RZ, R13 ;  /* 0x000000ffff2e7224 */ /* 0x000fe400078e000d */
[----:B------:R-:W-:Y:S02]  /*53b50*/  IMAD.MOV.U32 R47, RZ, RZ, R24 ;  /* 0x000000ffff2f7224 */ /* 0x000fe400078e0018 */
.L_x_19555:
[----:B------:R-:W-:Y:S05]  /*53b60*/  BSYNC B1 ;  /* 0x0000000000017941 */ /* 0x000fea0003800000 */
.L_x_19553:
        /* <DEDUP_REMOVED lines=9> */
.L_x_19557:
[----:B------:R-:W-:Y:S02]  /*53c00*/  IMAD.MOV.U32 R50, RZ, RZ, R48 ;  /* 0x000000ffff327224 */ /* 0x000fe400078e0030 */
[----:B------:R-:W-:Y:S02]  /*53c10*/  IMAD.MOV.U32 R52, RZ, RZ, R49 ;  /* 0x000000ffff347224 */ /* 0x000fe400078e0031 */
[----:B------:R-:W-:Y:S02]  /*53c20*/  IMAD.MOV.U32 R48, RZ, RZ, R3 ;  /* 0x000000ffff307224 */ /* 0x000fe400078e0003 */
[----:B------:R-:W-:Y:S02]  /*53c30*/  IMAD.MOV.U32 R49, RZ, RZ, R23 ;  /* 0x000000ffff317224 */ /* 0x000fe400078e0017 */
.L_x_19558:
[----:B------:R-:W-:Y:S05]  /*53c40*/  BSYNC B1 ;  /* 0x0000000000017941 */ /* 0x000fea0003800000 */
.L_x_19556:
        /* <DEDUP_REMOVED lines=9> */
.L_x_19560:
[----:B------:R-:W-:Y:S02]  /*53ce0*/  IMAD.MOV.U32 R0, RZ, RZ, R50 ;  /* 0x000000ffff007224 */ /* 0x000fe400078e0032 */
[----:B------:R-:W-:Y:S02]  /*53cf0*/  IMAD.MOV.U32 R17, RZ, RZ, R52 ;  /* 0x000000ffff117224 */ /* 0x000fe400078e0034 */
[----:B------:R-:W-:Y:S02]  /*53d00*/  IMAD.MOV.U32 R50, RZ, RZ, R12 ;  /* 0x000000ffff327224 */ /* 0x000fe400078e000c */
[----:B------:R-:W-:Y:S02]  /*53d10*/  IMAD.MOV.U32 R52, RZ, RZ, R25 ;  /* 0x000000ffff347224 */ /* 0x000fe400078e0019 */
.L_x_19561:
[----:B------:R-:W-:Y:S05]  /*53d20*/  BSYNC B1 ;  /* 0x0000000000017941 */ /* 0x000fea0003800000 */
.L_x_19559:
        /* <DEDUP_REMOVED lines=16> */
.L_x_19563:
[----:B------:R-:W-:Y:S02]  /*53e30*/  IMAD.MOV.U32 R23, RZ, RZ, R16 ;  /* 0x000000ffff177224 */ /* 0x000fe400078e0010 */
[----:B------:R-:W-:Y:S01]  /*53e40*/  IMAD.MOV.U32 R7, RZ, RZ, R64 ;  /* 0x000000ffff077224 */ /* 0x000fe200078e0040 */
[----:B------:R-:W-:Y:S01]  /*53e50*/  MOV R64, R18 ;  /* 0x0000001200407202 */ /* 0x000fe20000000f00 */
[----:B------:R-:W-:Y:S02]  /*53e60*/  IMAD.MOV.U32 R16, RZ, RZ, R2 ;  /* 0x000000ffff107224 */ /* 0x000fe400078e0002 */
.L_x_19564:
[----:B------:R-:W-:Y:S05]  /*53e70*/  BSYNC B1 ;  /* 0x0000000000017941 */ /* 0x000fea0003800000 */
.L_x_19562:
        /* <DEDUP_REMOVED lines=9> */
.L_x_19566:
[----:B------:R-:W-:Y:S01]  /*53f10*/  IMAD.MOV.U32 R22, RZ, RZ, R23 ;  /* 0x000000ffff167224 */ /* 0x000fe200078e0017 */
[----:B------:R-:W-:Y:S01]  /*53f20*/  MOV R23, R34 ;  /* 0x0000002200177202 */ /* 0x000fe20000000f00 */
[----:B------:R-:W-:Y:S02]  /*53f30*/  IMAD.MOV.U32 R6, RZ, RZ, R7 ;  /* 0x000000ffff067224 */ /* 0x000fe400078e0007 */
[----:B------:R-:W-:Y:S02]  /*53f40*/  IMAD.MOV.U32 R7, RZ, RZ, R36 ;  /* 0x000000ffff077224 */ /* 0x000fe400078e0024 */
.L_x_19567:
[----:B------:R-:W-:Y:S05]  /*53f50*/  BSYNC B1 ;  /* 0x0000000000017941 */ /* 0x000fea0003800000 */
.L_x_19565:
        /* <DEDUP_REMOVED lines=9> */
.L_x_19569:
[----:B------:R-:W-:Y:S01]  /*53ff0*/  IMAD.MOV.U32 R21, RZ, RZ, R22 ;  /* 0x000000ffff157224 */ /* 0x000fe200078e0016 */
[----:B------:R-:W-:Y:S01]  /*54000*/  MOV R22, R19 ;  /* 0x0000001300167202 */ /* 0x000fe20000000f00 */
[----:B------:R-:W-:Y:S02]  /*54010*/  IMAD.MOV.U32 R5, RZ, RZ, R6 ;  /* 0x000000ffff057224 */ /* 0x000fe400078e0006 */
[----:B------:R-:W-:Y:S02]  /*54020*/  IMAD.MOV.U32 R6, RZ, RZ, R27 ;  /* 0x000000ffff067224 */ /* 0x000fe400078e001b */
.L_x_19570:
[----:B------:R-:W-:Y:S05]  /*54030*/  BSYNC B1 ;  /* 0x0000000000017941 */ /* 0x000fea0003800000 */
.L_x_19568:
        /* <DEDUP_REMOVED lines=9> */
.L_x_19572:
[----:B------:R-:W-:Y:S01]  /*540d0*/  IMAD.MOV.U32 R20, RZ, RZ, R21 ;  /* 0x000000ffff147224 */ /* 0x000fe200078e0015 */
[----:B------:R-:W-:Y:S01]  /*540e0*/  MOV R21, R30 ;  /* 0x0000001e00157202 */ /* 0x000fe20000000f00 */
[----:B------:R-:W-:Y:S02]  /*540f0*/  IMAD.MOV.U32 R4, RZ, RZ, R5 ;  /* 0x000000ffff047224 */ /* 0x000fe400078e0005 */
[----:B------:R-:W-:Y:S02]  /*54100*/  IMAD.MOV.U32 R5, RZ, RZ, R35 ;  /* 0x000000ffff057224 */ /* 0x000fe400078e0023 */
.L_x_19573:
[----:B------:R-:W-:Y:S05]  /*54110*/  BSYNC B1 ;  /* 0x0000000000017941 */ /* 0x000fea0003800000 */
.L_x_19571:
        /* <DEDUP_REMOVED lines=9> */
.L_x_19575:
[----:B------:R-:W-:Y:S01]  /*541b0*/  IMAD.MOV.U32 R27, RZ, RZ, R20 ;  /* 0x000000ffff1b7224 */ /* 0x000fe200078e0014 */
[----:B------:R-:W-:Y:S01]  /*541c0*/  MOV R20, R26 ;  /* 0x0000001a00147202 */ /* 0x000fe20000000f00 */
[----:B------:R-:W-:Y:S02]  /*541d0*/  IMAD.MOV.U32 R11, RZ, RZ, R4 ;  /* 0x000000ffff0b7224 */ /* 0x000fe400078e0004 */
[----:B------:R-:W-:Y:S02]  /*541e0*/  IMAD.MOV.U32 R4, RZ, RZ, R32 ;  /* 0x000000ffff047224 */ /* 0x000fe400078e0020 */
.L_x_19576:
[----:B------:R-:W-:Y:S05]  /*541f0*/  BSYNC B1 ;  /* 0x0000000000017941 */ /* 0x000fea0003800000 */
.L_x_19574:
        /* <DEDUP_REMOVED lines=9> */
.L_x_19578:
[----:B------:R-:W-:Y:S01]  /*54290*/  IMAD.MOV.U32 R26, RZ, RZ, R27 ;  /* 0x000000ffff1a7224 */ /* 0x000fe200078e001b */
[----:B------:R-:W-:Y:S01]  /*542a0*/  MOV R27, R33 ;  /* 0x00000021001b7202 */ /* 0x000fe20000000f00 */
[----:B------:R-:W-:Y:S02]  /*542b0*/  IMAD.MOV.U32 R10, RZ, RZ, R11 ;  /* 0x000000ffff0a7224 */ /* 0x000fe400078e000b */
[----:B------:R-:W-:Y:S02]  /*542c0*/  IMAD.MOV.U32 R11, RZ, RZ, R38 ;  /* 0x000000ffff0b7224 */ /* 0x000fe400078e0026 */
.L_x_19579:
[----:B------:R-:W-:Y:S05]  /*542d0*/  BSYNC B1 ;  /* 0x0000000000017941 */ /* 0x000fea0003800000 */
.L_x_19577:
        /* <DEDUP_REMOVED lines=9> */
.L_x_19581:
[----:B------:R-:W-:Y:S01]  /*54370*/  IMAD.MOV.U32 R25, RZ, RZ, R26 ;  /* 0x000000ffff197224 */ /* 0x000fe200078e001a */
[----:B------:R-:W-:Y:S01]  /*54380*/  MOV R26, R29 ;  /* 0x0000001d001a7202 */ /* 0x000fe20000000f00 */
[----:B------:R-:W-:Y:S02]  /*54390*/  IMAD.MOV.U32 R9, RZ, RZ, R10 ;  /* 0x000000ffff097224 */ /* 0x000fe400078e000a */
[----:B------:R-:W-:Y:S02]  /*543a0*/  IMAD.MOV.U32 R10, RZ, RZ, R37 ;  /* 0x000000ffff0a7224 */ /* 0x000fe400078e0025 */
.L_x_19582:
[----:B------:R-:W-:Y:S05]  /*543b0*/  BSYNC B1 ;  /* 0x0000000000017941 */ /* 0x000fea0003800000 */
.L_x_19580:
        /* <DEDUP_REMOVED lines=9> */
.L_x_19584:
[----:B------:R-:W-:Y:S01]  /*54450*/  IMAD.MOV.U32 R24, RZ, RZ, R25 ;  /* 0x000000ffff187224 */ /* 0x000fe200078e0019 */
[----:B------:R-:W-:Y:S01]  /*54460*/  MOV R25, R40 ;  /* 0x0000002800197202 */ /* 0x000fe20000000f00 */
[----:B------:R-:W-:Y:S02]  /*54470*/  IMAD.MOV.U32 R8, RZ, RZ, R9 ;  /* 0x000000ffff087224 */ /* 0x000fe400078e0009 */
[----:B------:R-:W-:Y:S02]  /*54480*/  IMAD.MOV.U32 R9, RZ, RZ, R39 ;  /* 0x000000ffff097224 */ /* 0x000fe400078e0027 */
.L_x_19585:
[----:B------:R-:W-:Y:S05]  /*54490*/  BSYNC B1 ;  /* 0x0000000000017941 */ /* 0x000fea0003800000 */
.L_x_19583:
        /* <DEDUP_REMOVED lines=9> */
.L_x_19587:
[----:B------:R-:W-:Y:S01]  /*54530*/  IMAD.MOV.U32 R31, RZ, RZ, R24 ;  /* 0x000000ffff1f7224 */ /* 0x000fe200078e0018 */
[----:B------:R-:W-:Y:S01]  /*54540*/  MOV R24, R28 ;  /* 0x0000001c00187202 */ /* 0x000fe20000000f00 */
[----:B------:R-:W-:Y:S02]  /*54550*/  IMAD.MOV.U32 R15, RZ, RZ, R8 ;  /* 0x000000ffff0f7224 */ /* 0x000fe400078e0008 */
[----:B------:R-:W-:Y:S02]  /*54560*/  IMAD.MOV.U32 R8, RZ, RZ, R41 ;  /* 0x000000ffff087224 */ /* 0x000fe400078e0029 */
.L_x_19588:
[----:B------:R-:W-:Y:S05]  /*54570*/  BSYNC B1 ;  /* 0x0000000000017941 */ /* 0x000fea0003800000 */
.L_x_19586:
        /* <DEDUP_REMOVED lines=9> */
.L_x_19590:
[----:B------:R-:W-:Y:S01]  /*54610*/  IMAD.MOV.U32 R30, RZ, RZ, R31 ;  /* 0x000000ffff1e7224 */ /* 0x000fe200078e001f */
[----:B------:R-:W-:Y:S01]  /*54620*/  MOV R31, R42 ;  /* 0x0000002a001f7202 */ /* 0x000fe20000000f00 */
[----:B------:R-:W-:Y:S02]  /*54630*/  IMAD.MOV.U32 R14, RZ, RZ, R15 ;  /* 0x000000ffff0e7224 */ /* 0x000fe400078e000f */
[----:B------:R-:W-:Y:S02]  /*54640*/  IMAD.MOV.U32 R15, RZ, RZ, R44 ;  /* 0x000000ffff0f7224 */ /* 0x000fe400078e002c */
.L_x_19591:
[----:B------:R-:W-:Y:S05]  /*54650*/  BSYNC B1 ;  /* 0x0000000000017941 */ /* 0x000fea0003800000 */
.L_x_19589:
        /* <DEDUP_REMOVED lines=9> */
.L_x_19593:
[----:B------:R-:W-:Y:S01]  /*546f0*/  IMAD.MOV.U32 R29, RZ, RZ, R30 ;  /* 0x000000ffff1d7224 */ /* 0x000fe200078e001e */
[----:B------:R-:W-:Y:S01]  /*54700*/  MOV R30, R43 ;  /* 0x0000002b001e7202 */ /* 0x000fe20000000f00 */
[----:B------:R-:W-:Y:S02]  /*54710*/  IMAD.MOV.U32 R13, RZ, RZ, R14 ;  /* 0x000000ffff0d7224 */ /* 0x000fe400078e000e */
[----:B------:R-:W-:Y:S02]  /*54720*/  IMAD.MOV.U32 R14, RZ, RZ, R45 ;  /* 0x000000ffff0e7224 */ /* 0x000fe400078e002d */
.L_x_19594:
[----:B------:R-:W-:Y:S05]  /*54730*/  BSYNC B1 ;  /* 0x0000000000017941 */ /* 0x000fea0003800000 */
.L_x_19592:
        /* <DEDUP_REMOVED lines=9> */
.L_x_19596:
[----:B------:R-:W-:Y:S01]  /*547d0*/  IMAD.MOV.U32 R28, RZ, RZ, R29 ;  /* 0x000000ffff1c7224 */ /* 0x000fe200078e001d */
[----:B------:R-:W-:Y:S01]  /*547e0*/  MOV R29, R46 ;  /* 0x0000002e001d7202 */ /* 0x000fe20000000f00 */
[----:B------:R-:W-:Y:S02]  /*547f0*/  IMAD.MOV.U32 R12, RZ, RZ, R13 ;  /* 0x000000ffff0c7224 */ /* 0x000fe400078e000d */
[----:B------:R-:W-:Y:S02]  /*54800*/  IMAD.MOV.U32 R13, RZ, RZ, R47 ;  /* 0x000000ffff0d7224 */ /* 0x000fe400078e002f */
.L_x_19597:
[----:B------:R-:W-:Y:S05]  /*54810*/  BSYNC B1 ;  /* 0x0000000000017941 */ /* 0x000fea0003800000 */
.L_x_19595:
        /* <DEDUP_REMOVED lines=9> */
.L_x_19599:
[----:B------:R-:W-:Y:S01]  /*548b0*/  IMAD.MOV.U32 R3, RZ, RZ, R28 ;  /* 0x000000ffff037224 */ /* 0x000fe200078e001c */
[----:B------:R-:W-:Y:S01]  /*548c0*/  MOV R28, R48 ;  /* 0x00000030001c7202 */ /* 0x000fe20000000f00 */
[----:B------:R-:W-:Y:S02]  /*548d0*/  IMAD.MOV.U32 R19, RZ, RZ, R12 ;  /* 0x000000ffff137224 */ /* 0x000fe400078e000c */
[----:B------:R-:W-:Y:S02]  /*548e0*/  IMAD.MOV.U32 R12, RZ, RZ, R49 ;  /* 0x000000ffff0c7224 */ /* 0x000fe400078e0031 */
.L_x_19600:
[----:B------:R-:W-:Y:S05]  /*548f0*/  BSYNC B1 ;  /* 0x0000000000017941 */ /* 0x000fea0003800000 */
.L_x_19598:
        /* <DEDUP_REMOVED lines=9> */
.L_x_19602:
[----:B------:R-:W-:Y:S01]  /*54990*/  IMAD.MOV.U32 R33, RZ, RZ, R3 ;  /* 0x000000ffff217224 */ /* 0x000fe200078e0003 */
[----:B------:R-:W-:Y:S01]  /*549a0*/  MOV R3, R50 ;  /* 0x0000003200037202 */ /* 0x000fe20000000f00 */
[----:B------:R-:W-:Y:S02]  /*549b0*/  IMAD.MOV.U32 R32, RZ, RZ, R19 ;  /* 0x000000ffff207224 */ /* 0x000fe400078e0013 */
[----:B------:R-:W-:Y:S02]  /*549c0*/  IMAD.MOV.U32 R19, RZ, RZ, R52 ;  /* 0x000000ffff137224 */ /* 0x000fe400078e0034 */
.L_x_19603:
[----:B------:R-:W-:Y:S05]  /*549d0*/  BSYNC B1 ;  /* 0x0000000000017941 */ /* 0x000fea0003800000 */
.L_x_19601:
        /* <DEDUP_REMOVED lines=8> */
.L_x_19604:
[----:B------:R-:W-:Y:S01]  /*54a60*/  IMAD.MOV.U32 R2, RZ, RZ, R0 ;  /* 0x000000ffff027224 */ /* 0x000fe200078e0000 */
[----:B------:R-:W-:Y:S01]  /*54a70*/  MOV R0, R33 ;  /* 0x0000002100007202 */ /* 0x000fe20000000f00 */
[----:B------:R-:W-:Y:S02]  /*54a80*/  IMAD.MOV.U32 R18, RZ, RZ, R17 ;  /* 0x000000ffff127224 */ /* 0x000fe400078e0011 */
[----:B------:R-:W-:Y:S02]  /*54a90*/  IMAD.MOV.U32 R17, RZ, RZ, R32 ;  /* 0x000000ffff117224 */ /* 0x000fe400078e0020 */
.L_x_18886:
[----:B------:R-:W-:Y:S05]  /*54aa0*/  BSYNC B0 ;  /* 0x0000000000007941 */ /* 0x000fea0003800000 */
.L_x_18885:
[----:B------:R-:W-:Y:S05]  /*54ab0*/  @P1 EXIT ;  /* 0x000000000000194d */ /* 0x000fea0003800000 */
[----:B------:R-:W0:Y:S01]  /*54ac0*/  S2R R34, SR_CTAID.X ;  /* 0x0000000000227919 */ /* 0x000e220000002500 */
[----:B------:R-:W-:-:S04]  /*54ad0*/  IMAD.MOV.U32 R32, RZ, RZ, c[0x0][0x18c] ;  /* 0x00006300ff207624 */ /* 0x000fc800078e00ff */
[C---:B------:R-:W-:Y:S02]  /*54ae0*/  FFMA.FTZ R37, R32.reuse, 7, R8 ;  /* 0x40e0000020257823 */ /* 0x040fe40000010008 */
[C---:B------:R-:W-:Y:S02]  /*54af0*/  FFMA.FTZ R43, R32.reuse, 10, R11 ;  /* 0x41200000202b7823 */ /* 0x040fe4000001000b */
[----:B-12---:R-:W-:Y:S02]  /*54b00*/  IMAD.MOV.U32 R11, RZ, RZ, 0x4 ;  /* 0x00000004ff0b7424 */ /* 0x006fe400078e00ff */
[C---:B------:R-:W-:Y:S02]  /*54b10*/  FFMA.FTZ R45, R32.reuse, 11, R4 ;  /* 0x41300000202d7823 */ /* 0x040fe40000010004 */
[C---:B------:R-:W-:Y:S02]  /*54b20*/  FFMA.FTZ R47, R32.reuse, 12, R5 ;  /* 0x41400000202f7823 */ /* 0x040fe40000010005 */
[----:B------:R-:W-:-:S02]  /*54b30*/  FFMA.FTZ R39, R32, 8, R9 ;  /* 0x4100000020277823 */ /* 0x000fc40000010009 */
[C---:B------:R-:W-:Y:S02]  /*54b40*/  FFMA.FTZ R49, R32.reuse, 13, R6 ;  /* 0x4150000020317823 */ /* 0x040fe40000010006 */
[C---:B------:R-:W-:Y:S02]  /*54b50*/  FFMA.FTZ R51, R32.reuse, 14, R7 ;  /* 0x4160000020337823 */ /* 0x040fe40000010007 */
[----:B------:R-:W-:Y:S02]  /*54b60*/  FFMA.FTZ R9, RZ, c[0x0][0x18c], R17 ;  /* 0x00006300ff097a23 */ /* 0x000fe40000010011 */
[----:B------:R-:W-:Y:S02]  /*54b70*/  FFMA.FTZ R19, R32, 2, R19 ;  /* 0x4000000020137823 */ /* 0x000fe40000010013 */
[----:B0-----:R-:W-:Y:S02]  /*54b80*/  IMAD.SHL.U32 R8, R34, 0x10, RZ ;  /* 0x0000001022087824 */ /* 0x001fe400078e00ff */
[----:B------:R-:W-:-:S02]  /*54b90*/  FFMA.FTZ R33, R32, 3, R12 ;  /* 0x4040000020217823 */ /* 0x000fc4000001000c */
[----:B------:R-:W-:-:S04]  /*54ba0*/  IMAD.WIDE R4, R8, R11, c[0x0][0x168] ;  /* 0x00005a0008047625 */ /* 0x000fc800078e020b */
[----:B------:R-:W-:Y:S01]  /*54bb0*/  IMAD.WIDE R6, R8, R11, c[0x0][0x170] ;  /* 0x00005c0008067625 */ /* 0x000fe200078e020b */
[----:B------:R-:W-:Y:S03]  /*54bc0*/  STG.E [R4.64], R0 ;  /* 0x0000000004007986 */ /* 0x000fe6000c101904 */
[----:B------:R-:W-:Y:S01]  /*54bd0*/  FADD.FTZ R11, R18, c[0x0][0x18c] ;  /* 0x00006300120b7621 */ /* 0x000fe20000010000 */
[----:B------:R-:W-:Y:S01]  /*54be0*/  STG.E [R6.64], R9 ;  /* 0x0000000906007986 */ /* 0x000fe2000c101904 */
        /* <DEDUP_REMOVED lines=36> */
.L_x_19605:
        /* <DEDUP_REMOVED lines=13> */
.L_x_20584:


//--------------------- .text._ZN17fastertransformer20batch_topK_kernel_v2IfLi4ELi32EEEvPiPT_S1_ --------------------------
	.section	.text._ZN17fastertransformer20batch_topK_kernel_v2IfLi4ELi32EEEvPiPT_S1_,"ax",@progbits
	.sectioninfo	@"SHI_REGISTERS=26"
	.align	128
        .global         _ZN17fastertransformer20batch_topK_kernel_v2IfLi4ELi32EEEvPiPT_S1_
        .type           _ZN17fastertransformer20batch_topK_kernel_v2IfLi4ELi32EEEvPiPT_S1_,@function
        .size           _ZN17fastertransformer20batch_topK_kernel_v2IfLi4ELi32EEEvPiPT_S1_,(.L_x_20585 - _ZN17fastertransformer20batch_topK_kernel_v2IfLi4ELi32EEEvPiPT_S1_)
        .other          _ZN17fastertransformer20batch_topK_kernel_v2IfLi4ELi32EEEvPiPT_S1_,@"STO_CUDA_ENTRY STV_DEFAULT"
_ZN17fastertransformer20batch_topK_kernel_v2IfLi4ELi32EEEvPiPT_S1_:
.text._ZN17fastertransformer20batch_topK_kernel_v2IfLi4ELi32EEEvPiPT_S1_:
[----:B------:R-:W-:Y:S02]  /*0000*/  IMAD.MOV.U32 R1, RZ, RZ, c[0x0][0x28] ;  /* 0x00000a00ff017624 */ /* 0x000fe400078e00ff */
[----:B------:R-:W0:Y:S01]  /*0010*/  S2R R12, SR_LANEID ;  /* 0x00000000000c7919 */ /* 0x000e220000000000 */
[----:B------:R-:W-:Y:S01]  /*0020*/  BSSY B0, `(.L_x_19606) ;  /* 0x000004f000007945 */ /* 0x000fe20003800000 */
        /* <DEDUP_REMOVED lines=8> */
[----:B0-----:R-:W-:-:S13]  /*00b0*/  ISETP.GT.AND P0, PT, R12, 0x1e, PT ;  /* 0x0000001e0c00780c */ /* 0x001fda0003f04270 */
[----:B------:R-:W-:Y:S05]  /*00c0*/  @P0 BRA `(.L_x_19607) ;  /* 0x0000044000000947 */ /* 0x000fea0003800000 */
[----:B------:R-:W-:Y:S01]  /*00d0*/  IMAD.MOV.U32 R2, RZ, RZ, -0x800001 ;  /* 0xff7fffffff027424 */ /* 0x000fe200078e00ff */
[----:B------:R-:W-:Y:S01]  /*00e0*/  UMOV UR4, 0xff7fffff ;  /* 0xff7fffff00047882 */ /* 0x000fe20000000000 */
[----:B------:R-:W-:Y:S01]  /*00f0*/  MOV R3, 0xffffffff ;  /* 0xffffffff00037802 */ /* 0x000fe20000000f00 */
[----:B------:R-:W-:Y:S01]  /*0100*/  UMOV UR5, 0xff7fffff ;  /* 0xff7fffff00057882 */ /* 0x000fe20000000000 */
[----:B------:R-:W-:Y:S01]  /*0110*/  IMAD.MOV.U32 R0, RZ, RZ, -0x1 ;  /* 0xffffffffff007424 */ /* 0x000fe200078e00ff */
[----:B------:R-:W-:Y:S01]  /*0120*/  FSETP.GEU.FTZ.AND P0, PT, R2, UR4, PT ;  /* 0x0000000402007c0b */ /* 0x000fe2000bf1e000 */
[----:B------:R-:W-:Y:S02]  /*0130*/  IMAD.MOV.U32 R4, RZ, RZ, -0x1 ;  /* 0xffffffffff047424 */ /* 0x000fe400078e00ff */
[----:B------:R-:W-:Y:S01]  /*0140*/  IMAD.MOV.U32 R9, RZ, RZ, -0x800001 ;  /* 0xff7fffffff097424 */ /* 0x000fe200078e00ff */
[----:B------:R-:W-:Y:S01]  /*0150*/  ISETP.EQ.OR P0, PT, R3, -0x1, !P0 ;  /* 0xffffffff0300780c */ /* 0x000fe20004702670 */
[----:B------:R-:W-:-:S12]  /*0160*/  IMAD.MOV.U32 R5, RZ, RZ, -0x1 ;  /* 0xffffffffff057424 */ /* 0x000fd800078e00ff */
[----:B------:R-:W-:Y:S05]  /*0170*/  @P0 BRA `(.L_x_19608) ;  /* 0x0000005000000947 */ /* 0x000fea0003800000 */
[----:B------:R-:W-:Y:S01]  /*0180*/  FSETP.NEU.FTZ.AND P0, PT, R2, UR4, PT ;  /* 0x0000000402007c0b */ /* 0x000fe2000bf1d000 */
[----:B------:R-:W-:Y:S02]  /*0190*/  IMAD.MOV.U32 R8, RZ, RZ, -0x1 ;  /* 0xffffffffff087424 */ /* 0x000fe400078e00ff */
[----:B------:R-:W-:Y:S01]  /*01a0*/  IMAD.MOV.U32 R10, RZ, RZ, -0x800001 ;  /* 0xff7fffffff0a7424 */ /* 0x000fe200078e00ff */
[----:B------:R-:W-:-:S13]  /*01b0*/  ISETP.GE.OR P0, PT, R0, R3, P0 ;  /* 0x000000030000720c */ /* 0x000fda0000706670 */
[----:B------:R-:W-:Y:S05]  /*01c0*/  @P0 BRA `(.L_x_19609) ;  /* 0x0000003000000947 */ /* 0x000fea0003800000 */
.L_x_19608:
[----:B------:R-:W-:Y:S02]  /*01d0*/  IMAD.MOV.U32 R8, RZ, RZ, -0x1 ;  /* 0xffffffffff087424 */ /* 0x000fe400078e00ff */
[----:B------:R-:W-:Y:S01]  /*01e0*/  IMAD.U32 R10, RZ, RZ, UR4 ;  /* 0x00000004ff0a7e24 */ /* 0x000fe2000f8e00ff */
[----:B------:R-:W-:-:S04]  /*01f0*/  UMOV UR4, 0xff7fffff ;  /* 0xff7fffff00047882 */ /* 0x000fc80000000000 */
.L_x_19609:
[----:B------:R-:W-:-:S04]  /*0200*/  FSETP.GT.FTZ.AND P0, PT, R10, UR5, PT ;  /* 0x000000050a007c0b */ /* 0x000fc8000bf14000 */
[----:B------:R-:W-:-:S13]  /*0210*/  ISETP.EQ.OR P0, PT, R5, -0x1, P0 ;  /* 0xffffffff0500780c */ /* 0x000fda0000702670 */
[----:B------:R-:W-:Y:S05]  /*0220*/  @P0 BRA `(.L_x_19610) ;  /* 0x0000005000000947 */ /* 0x000fea0003800000 */
[----:B------:R-:W-:Y:S01]  /*0230*/  FSETP.NEU.FTZ.AND P0, PT, R10, UR5, PT ;  /* 0x000000050a007c0b */ /* 0x000fe2000bf1d000 */
[----:B------:R-:W-:Y:S02]  /*0240*/  IMAD.MOV.U32 R11, RZ, RZ, -0x1 ;  /* 0xffffffffff0b7424 */ /* 0x000fe400078e00ff */
[----:B------:R-:W-:Y:S01]  /*0250*/  IMAD.MOV.U32 R13, RZ, RZ, -0x800001 ;  /* 0xff7fffffff0d7424 */ /* 0x000fe200078e00ff */
[----:B------:R-:W-:-:S13]  /*0260*/  ISETP.GE.OR P0, PT, R8, R5, P0 ;  /* 0x000000050800720c */ /* 0x000fda0000706670 */
[----:B------:R-:W-:Y:S05]  /*0270*/  @P0 BRA `(.L_x_19611) ;  /* 0x0000004000000947 */ /* 0x000fea0003800000 */
.L_x_19610:
[----:B------:R-:W-:Y:S01]  /*0280*/  MOV R11, R8 ;  /* 0x00000008000b7202 */ /* 0x000fe20000000f00 */
[----:B------:R-:W-:Y:S02]  /*0290*/  IMAD.MOV.U32 R13, RZ, RZ, R10 ;  /* 0x000000ffff0d7224 */ /* 0x000fe400078e000a */
[----:B------:R-:W-:Y:S02]  /*02a0*/  IMAD.MOV.U32 R8, RZ, RZ, -0x1 ;  /* 0xffffffffff087424 */ /* 0x000fe400078e00ff */
[----:B------:R-:W-:Y:S02]  /*02b0*/  IMAD.MOV.U32 R10, RZ, RZ, -0x800001 ;  /* 0xff7fffffff0a7424 */ /* 0x000fe400078e00ff */
.L_x_19611:
[----:B------:R-:W-:-:S04]  /*02c0*/  FSETP.LEU.FTZ.AND P0, PT, R9, UR4, PT ;  /* 0x0000000409007c0b */ /* 0x000fc8000bf1b000 */
[----:B------:R-:W-:-:S13]  /*02d0*/  ISETP.EQ.OR P0, PT, R0, -0x1, !P0 ;  /* 0xffffffff0000780c */ /* 0x000fda0004702670 */
[----:B------:R-:W-:Y:S05]  /*02e0*/  @P0 BRA `(.L_x_19612) ;  /* 0x0000005000000947 */ /* 0x000fea0003800000 */
[----:B------:R-:W-:Y:S01]  /*02f0*/  FSETP.NEU.FTZ.AND P0, PT, R9, UR4, PT ;  /* 0x0000000409007c0b */ /* 0x000fe2000bf1d000 */
[----:B------:R-:W-:Y:S02]  /*0300*/  IMAD.U32 R7, RZ, RZ, UR4 ;  /* 0x00000004ff077e24 */ /* 0x000fe4000f8e00ff */
[----:B------:R-:W-:Y:S01]  /*0310*/  IMAD.MOV.U32 R3, RZ, RZ, -0x1 ;  /* 0xffffffffff037424 */ /* 0x000fe200078e00ff */
[----:B------:R-:W-:-:S13]  /*0320*/  ISETP.GE.OR P0, PT, R4, R0, P0 ;  /* 0x000000000400720c */ /* 0x000fda0000706670 */
[----:B------:R-:W-:Y:S05]  /*0330*/  @P0 BRA `(.L_x_19613) ;  /* 0x0000004000000947 */ /* 0x000fea0003800000 */
.L_x_19612:
[----:B------:R-:W-:Y:S02]  /*0340*/  IMAD.MOV.U32 R3, RZ, RZ, R4 ;  /* 0x000000ffff037224 */ /* 0x000fe400078e0004 */
[----:B------:R-:W-:Y:S02]  /*0350*/  IMAD.MOV.U32 R7, RZ, RZ, R9 ;  /* 0x000000ffff077224 */ /* 0x000fe400078e0009 */
[----:B------:R-:W-:Y:S02]  /*0360*/  IMAD.MOV.U32 R4, RZ, RZ, -0x1 ;  /* 0xffffffffff047424 */ /* 0x000fe400078e00ff */
[----:B------:R-:W-:Y:S02]  /*0370*/  IMAD.U32 R9, RZ, RZ, UR4 ;  /* 0x00000004ff097e24 */ /* 0x000fe4000f8e00ff */
.L_x_19613:
        /* <DEDUP_REMOVED lines=8> */
.L_x_19614:
[----:B------:R-:W-:Y:S02]  /*0400*/  IMAD.MOV.U32 R2, RZ, RZ, R3 ;  /* 0x000000ffff027224 */ /* 0x000fe400078e0003 */
[----:B------:R-:W-:Y:S02]  /*0410*/  IMAD.MOV.U32 R6, RZ, RZ, R7 ;  /* 0x000000ffff067224 */ /* 0x000fe400078e0007 */
[----:B------:R-:W-:Y:S02]  /*0420*/  IMAD.MOV.U32 R3, RZ, RZ, R8 ;  /* 0x000000ffff037224 */ /* 0x000fe400078e0008 */
[----:B------:R-:W-:Y:S02]  /*0430*/  IMAD.MOV.U32 R7, RZ, RZ, R10 ;  /* 0x000000ffff077224 */ /* 0x000fe400078e000a */
.L_x_19615:
        /* <DEDUP_REMOVED lines=8> */
.L_x_19616:
[----:B------:R-:W-:Y:S02]  /*04c0*/  IMAD.MOV.U32 R8, RZ, RZ, R2 ;  /* 0x000000ffff087224 */ /* 0x000fe400078e0002 */
[----:B------:R-:W-:Y:S02]  /*04d0*/  IMAD.MOV.U32 R5, RZ, RZ, R6 ;  /* 0x000000ffff057224 */ /* 0x000fe400078e0006 */
[----:B------:R-:W-:Y:S02]  /*04e0*/  IMAD.MOV.U32 R2, RZ, RZ, R11 ;  /* 0x000000ffff027224 */ /* 0x000fe400078e000b */
[----:B------:R-:W-:Y:S02]  /*04f0*/  IMAD.MOV.U32 R6, RZ, RZ, R13 ;  /* 0x000000ffff067224 */ /* 0x000fe400078e000d */
.L_x_19617:
[----:B------:R-:W-:-:S05]  /*0500*/  MOV R0, R9 ;  /* 0x0000000900007202 */ /* 0x000fca0000000f00 */
.L_x_19607:
[----:B------:R-:W-:Y:S05]  /*0510*/  BSYNC B0 ;  /* 0x0000000000007941 */ /* 0x000fea0003800000 */
.L_x_19606:
[----:B------:R-:W-:Y:S01]  /*0520*/  ISETP.GT.AND P0, PT, R12, 0x1d, PT ;  /* 0x0000001d0c00780c */ /* 0x000fe20003f04270 */
[----:B------:R0:W1:Y:S01]  /*0530*/  SHFL.DOWN PT, R9, R8, 0x2, 0x1f ;  /* 0x08401f0008097f89 */ /* 0x00006200000e0000 */
[----:B------:R-:W-:Y:S03]  /*0540*/  BSSY B0, `(.L_x_19618) ;  /* 0x00000cb000007945 */ /* 0x000fe60003800000 */
[----:B------:R0:W2:Y:S04]  /*0550*/  SHFL.DOWN PT, R13, R2, 0x2, 0x1f ;  /* 0x08401f00020d7f89 */ /* 0x0000a800000e0000 */
[----:B------:R0:W3:Y:S04]  /*0560*/  SHFL.DOWN PT, R15, R3, 0x2, 0x1f ;  /* 0x08401f00030f7f89 */ /* 0x0000e800000e0000 */
[----:B------:R0:W4:Y:S04]  /*0570*/  SHFL.DOWN PT, R17, R4, 0x2, 0x1f ;  /* 0x08401f0004117f89 */ /* 0x00012800000e0000 */
[----:B------:R0:W5:Y:S04]  /*0580*/  SHFL.DOWN PT, R11, R5, 0x2, 0x1f ;  /* 0x08401f00050b7f89 */ /* 0x00016800000e0000 */
[----:B------:R0:W0:Y:S04]  /*0590*/  SHFL.DOWN PT, R19, R6, 0x2, 0x1f ;  /* 0x08401f0006137f89 */ /* 0x00002800000e0000 */
[----:B------:R0:W0:Y:S04]  /*05a0*/  SHFL.DOWN PT, R21, R7, 0x2, 0x1f ;  /* 0x08401f0007157f89 */ /* 0x00002800000e0000 */
[----:B------:R0:W0:Y:S01]  /*05b0*/  SHFL.DOWN PT, R23, R0, 0x2, 0x1f ;  /* 0x08401f0000177f89 */ /* 0x00002200000e0000 */
[----:B------:R-:W-:Y:S05]  /*05c0*/  @P0 BRA `(.L_x_19619) ;  /* 0x00000c2000000947 */ /* 0x000fea0003800000 */
[CC--:B-12--5:R-:W-:Y:S01]  /*05d0*/  FSETP.GEU.FTZ.AND P0, PT, R0.reuse, R11.reuse, PT ;  /* 0x0000000b0000720b */ /* 0x0e6fe20003f1e000 */
[----:B------:R-:W-:Y:S01]  /*05e0*/  BSSY B1, `(.L_x_19620) ;  /* 0x0000013000017945 */ /* 0x000fe20003800000 */
[----:B------:R-:W-:-:S02]  /*05f0*/  FSETP.NEU.FTZ.AND P1, PT, R0, R11, PT ;  /* 0x0000000b0000720b */ /* 0x000fc40003f3d000 */
[C---:B------:R-:W-:Y:S02]  /*0600*/  ISETP.EQ.OR P0, PT, R4.reuse, -0x1, !P0 ;  /* 0xffffffff0400780c */ /* 0x040fe40004702670 */
[----:B------:R-:W-:-:S04]  /*0610*/  ISETP.LE.OR P1, PT, R4, R9, P1 ;  /* 0x000000090400720c */ /* 0x000fc80000f23670 */
[----:B------:R-:W-:-:S13]  /*0620*/  PLOP3.LUT P0, PT, P0, P1, PT, 0x8, 0x0 ;  /* 0x000000000000781c */ /* 0x000fda0000702170 */
[----:B0-----:R-:W-:Y:S02]  /*0630*/  @!P0 IMAD.MOV.U32 R0, RZ, RZ, R11 ;  /* 0x000000ffff008224 */ /* 0x001fe400078e000b */
        /* <DEDUP_REMOVED lines=9> */
.L_x_19621:
[----:B------:R-:W-:Y:S02]  /*06d0*/  IMAD.MOV.U32 R9, RZ, RZ, R4 ;  /* 0x000000ffff097224 */ /* 0x000fe400078e0004 */
[----:B------:R-:W-:Y:S02]  /*06e0*/  IMAD.MOV.U32 R11, RZ, RZ, R0 ;  /* 0x000000ffff0b7224 */ /* 0x000fe400078e0000 */
[----:B------:R-:W-:Y:S02]  /*06f0*/  IMAD.MOV.U32 R0, RZ, RZ, R7 ;  /* 0x000000ffff007224 */ /* 0x000fe400078e0007 */
[----:B------:R-:W-:Y:S02]  /*0700*/  IMAD.MOV.U32 R4, RZ, RZ, R3 ;  /* 0x000000ffff047224 */ /* 0x000fe400078e0003 */
.L_x_19622:
[----:B------:R-:W-:Y:S05]  /*0710*/  BSYNC B1 ;  /* 0x0000000000017941 */ /* 0x000fea0003800000 */
.L_x_19620:
        /* <DEDUP_REMOVED lines=9> */
.L_x_19624:
[----:B------:R-:W-:Y:S01]  /*07b0*/  MOV R3, R9 ;  /* 0x0000000900037202 */ /* 0x000fe20000000f00 */
[----:B------:R-:W-:Y:S02]  /*07c0*/  IMAD.MOV.U32 R10, RZ, RZ, R11 ;  /* 0x000000ffff0a7224 */ /* 0x000fe400078e000b */
[----:B------:R-:W-:Y:S02]  /*07d0*/  IMAD.MOV.U32 R9, RZ, RZ, R2 ;  /* 0x000000ffff097224 */ /* 0x000fe400078e0002 */
[----:B------:R-:W-:Y:S02]  /*07e0*/  IMAD.MOV.U32 R11, RZ, RZ, R6 ;  /* 0x000000ffff0b7224 */ /* 0x000fe400078e0006 */
.L_x_19625:
[----:B------:R-:W-:Y:S05]  /*07f0*/  BSYNC B1 ;  /* 0x0000000000017941 */ /* 0x000fea0003800000 */
.L_x_19623:
        /* <DEDUP_REMOVED lines=9> */
.L_x_19627:
[----:B------:R-:W-:Y:S02]  /*0890*/  IMAD.MOV.U32 R2, RZ, RZ, R3 ;  /* 0x000000ffff027224 */ /* 0x000fe400078e0003 */
[----:B------:R-:W-:Y:S02]  /*08a0*/  IMAD.MOV.U32 R6, RZ, RZ, R10 ;  /* 0x000000ffff067224 */ /* 0x000fe400078e000a */
[----:B------:R-:W-:Y:S02]  /*08b0*/  IMAD.MOV.U32 R10, RZ, RZ, R5 ;  /* 0x000000ffff0a7224 */ /* 0x000fe400078e0005 */
[----:B------:R-:W-:Y:S02]  /*08c0*/  IMAD.MOV.U32 R3, RZ, RZ, R8 ;  /* 0x000000ffff037224 */ /* 0x000fe400078e0008 */
.L_x_19628:
[----:B------:R-:W-:Y:S05]  /*08d0*/  BSYNC B1 ;  /* 0x0000000000017941 */ /* 0x000fea0003800000 */
.L_x_19626:
        /* <DEDUP_REMOVED lines=16> */
.L_x_19630:
[----:B------:R-:W-:Y:S02]  /*09e0*/  IMAD.MOV.U32 R5, RZ, RZ, R4 ;  /* 0x000000ffff057224 */ /* 0x000fe400078e0004 */
[----:B------:R-:W-:Y:S02]  /*09f0*/  IMAD.MOV.U32 R7, RZ, RZ, R0 ;  /* 0x000000ffff077224 */ /* 0x000fe400078e0000 */
[----:B------:R-:W-:Y:S02]  /*0a00*/  IMAD.MOV.U32 R0, RZ, RZ, R11 ;  /* 0x000000ffff007224 */ /* 0x000fe400078e000b */
[----:B------:R-:W-:Y:S02]  /*0a10*/  IMAD.MOV.U32 R4, RZ, RZ, R9 ;  /* 0x000000ffff047224 */ /* 0x000fe400078e0009 */
.L_x_19631:
[----:B------:R-:W-:Y:S05]  /*0a20*/  BSYNC B1 ;  /* 0x0000000000017941 */ /* 0x000fea0003800000 */
.L_x_19629:
        /* <DEDUP_REMOVED lines=9> */
.L_x_19633:
[----:B------:R-:W-:Y:S01]  /*0ac0*/  IMAD.MOV.U32 R9, RZ, RZ, R5 ;  /* 0x000000ffff097224 */ /* 0x000fe200078e0005 */
[----:B------:R-:W-:Y:S01]  /*0ad0*/  MOV R5, R3 ;  /* 0x0000000300057202 */ /* 0x000fe20000000f00 */
[----:B------:R-:W-:Y:S02]  /*0ae0*/  IMAD.MOV.U32 R11, RZ, RZ, R7 ;  /* 0x000000ffff0b7224 */ /* 0x000fe400078e0007 */
[----:B------:R-:W-:Y:S02]  /*0af0*/  IMAD.MOV.U32 R7, RZ, RZ, R10 ;  /* 0x000000ffff077224 */ /* 0x000fe400078e000a */
.L_x_19634:
[----:B------:R-:W-:Y:S05]  /*0b00*/  BSYNC B1 ;  /* 0x0000000000017941 */ /* 0x000fea0003800000 */
.L_x_19632:
        /* <DEDUP_REMOVED lines=9> */
.L_x_19636:
[----:B------:R-:W-:Y:S02]  /*0ba0*/  IMAD.MOV.U32 R3, RZ, RZ, R9 ;  /* 0x000000ffff037224 */ /* 0x000fe400078e0009 */
[----:B------:R-:W-:Y:S02]  /*0bb0*/  IMAD.MOV.U32 R8, RZ, RZ, R11 ;  /* 0x000000ffff087224 */ /* 0x000fe400078e000b */
[----:B------:R-:W-:Y:S02]  /*0bc0*/  IMAD.MOV.U32 R9, RZ, RZ, R2 ;  /* 0x000000ffff097224 */ /* 0x000fe400078e0002 */
[----:B------:R-:W-:Y:S02]  /*0bd0*/  IMAD.MOV.U32 R11, RZ, RZ, R6 ;  /* 0x000000ffff0b7224 */ /* 0x000fe400078e0006 */
.L_x_19637:
[----:B------:R-:W-:Y:S05]  /*0be0*/  BSYNC B1 ;  /* 0x0000000000017941 */ /* 0x000fea0003800000 */
.L_x_19635:
[CC--:B------:R-:W-:Y:S01]  /*0bf0*/  FSETP.GEU.FTZ.AND P0, PT, R0.reuse, R21.reuse, PT ;  /* 0x000000150000720b */ /* 0x0c0fe20003f1e000 */
[----:B------:R-:W-:Y:S01]  /*0c00*/  BSSY B1, `(.L_x_19638) ;  /* 0x0000013000017945 */ /* 0x000fe20003800000 */
[----:B------:R-:W-:Y:S02]  /*0c10*/  FSETP.NEU.FTZ.AND P1, PT, R0, R21, PT ;  /* 0x000000150000720b */ /* 0x000fe40003f3d000 */
[----:B------:R-:W-:-:S02]  /*0c20*/  ISETP.EQ.OR P0, PT, R4, -0x1, !P0 ;  /* 0xffffffff0400780c */ /* 0x000fc40004702670 */
        /* <DEDUP_REMOVED lines=12> */
.L_x_19639:
[----:B------:R-:W-:Y:S02]  /*0cf0*/  IMAD.MOV.U32 R2, RZ, RZ, R4 ;  /* 0x000000ffff027224 */ /* 0x000fe400078e0004 */
[----:B------:R-:W-:Y:S02]  /*0d00*/  IMAD.MOV.U32 R6, RZ, RZ, R0 ;  /* 0x000000ffff067224 */ /* 0x000fe400078e0000 */
[----:B------:R-:W-:Y:S02]  /*0d10*/  IMAD.MOV.U32 R0, RZ, RZ, R7 ;  /* 0x000000ffff007224 */ /* 0x000fe400078e0007 */
[----:B------:R-:W-:Y:S02]  /*0d20*/  IMAD.MOV.U32 R4, RZ, RZ, R5 ;  /* 0x000000ffff047224 */ /* 0x000fe400078e0005 */
.L_x_19640:
[----:B------:R-:W-:Y:S05]  /*0d30*/  BSYNC B1 ;  /* 0x0000000000017941 */ /* 0x000fea0003800000 */
.L_x_19638:
        /* <DEDUP_REMOVED lines=9> */
.L_x_19642:
[----:B------:R-:W-:Y:S02]  /*0dd0*/  IMAD.MOV.U32 R10, RZ, RZ, R2 ;  /* 0x000000ffff0a7224 */ /* 0x000fe400078e0002 */
[----:B------:R-:W-:Y:S01]  /*0de0*/  IMAD.MOV.U32 R5, RZ, RZ, R6 ;  /* 0x000000ffff057224 */ /* 0x000fe200078e0006 */
[----:B------:R-:W-:Y:S01]  /*0df0*/  MOV R6, R11 ;  /* 0x0000000b00067202 */ /* 0x000fe20000000f00 */
[----:B------:R-:W-:Y:S02]  /*0e00*/  IMAD.MOV.U32 R2, RZ, RZ, R9 ;  /* 0x000000ffff027224 */ /* 0x000fe400078e0009 */
.L_x_19643:
[----:B------:R-:W-:Y:S05]  /*0e10*/  BSYNC B1 ;  /* 0x0000000000017941 */ /* 0x000fea0003800000 */
.L_x_19641:
        /* <DEDUP_REMOVED lines=9> */
.L_x_19645:
[----:B------:R-:W-:Y:S02]  /*0eb0*/  IMAD.MOV.U32 R9, RZ, RZ, R10 ;  /* 0x000000ffff097224 */ /* 0x000fe400078e000a */
[----:B------:R-:W-:Y:S02]  /*0ec0*/  IMAD.MOV.U32 R11, RZ, RZ, R5 ;  /* 0x000000ffff0b7224 */ /* 0x000fe400078e0005 */
[----:B------:R-:W-:Y:S02]  /*0ed0*/  IMAD.MOV.U32 R10, RZ, RZ, R3 ;  /* 0x000000ffff0a7224 */ /* 0x000fe400078e0003 */
[----:B------:R-:W-:Y:S02]  /*0ee0*/  IMAD.MOV.U32 R5, RZ, RZ, R8 ;  /* 0x000000ffff057224 */ /* 0x000fe400078e0008 */
.L_x_19646:
[----:B------:R-:W-:Y:S05]  /*0ef0*/  BSYNC B1 ;  /* 0x0000000000017941 */ /* 0x000fea0003800000 */
.L_x_19644:
[CC--:B------:R-:W-:Y:S01]  /*0f00*/  FSETP.GEU.FTZ.AND P0, PT, R0.reuse, R23.reuse, PT ;  /* 0x000000170000720b */ /* 0x0c0fe20003f1e000 */
[----:B------:R-:W-:Y:S01]  /*0f10*/  BSSY B1, `(.L_x_19647) ;  /* 0x0000013000017945 */ /* 0x000fe20003800000 */
[----:B------:R-:W-:Y:S02]  /*0f20*/  FSETP.NEU.FTZ.AND P1, PT, R0, R23, PT ;  /* 0x000000170000720b */ /* 0x000fe40003f3d000 */
[----:B------:R-:W-:-:S02]  /*0f30*/  ISETP.EQ.OR P0, PT, R4, -0x1, !P0 ;  /* 0xffffffff0400780c */ /* 0x000fc40004702670 */
[----:B----4-:R-:W-:-:S04]  /*0f40*/  ISETP.LE.OR P1, PT, R4, R17, P1 ;  /* 0x000000110400720c */ /* 0x010fc80000f23670 */
        /* <DEDUP_REMOVED lines=11> */
.L_x_19648:
[----:B------:R-:W-:Y:S02]  /*1000*/  IMAD.MOV.U32 R3, RZ, RZ, R4 ;  /* 0x000000ffff037224 */ /* 0x000fe400078e0004 */
[----:B------:R-:W-:Y:S02]  /*1010*/  IMAD.MOV.U32 R7, RZ, RZ, R0 ;  /* 0x000000ffff077224 */ /* 0x000fe400078e0000 */
[----:B------:R-:W-:Y:S02]  /*1020*/  IMAD.MOV.U32 R0, RZ, RZ, R6 ;  /* 0x000000ffff007224 */ /* 0x000fe400078e0006 */
[----:B------:R-:W-:Y:S02]  /*1030*/  IMAD.MOV.U32 R4, RZ, RZ, R2 ;  /* 0x000000ffff047224 */ /* 0x000fe400078e0002 */
.L_x_19649:
[----:B------:R-:W-:Y:S05]  /*1040*/  BSYNC B1 ;  /* 0x0000000000017941 */ /* 0x000fea0003800000 */
.L_x_19647:
        /* <DEDUP_REMOVED lines=9> */
.L_x_19651:
[----:B------:R-:W-:Y:S02]  /*10e0*/  IMAD.MOV.U32 R2, RZ, RZ, R3 ;  /* 0x000000ffff027224 */ /* 0x000fe400078e0003 */
[----:B------:R-:W-:Y:S01]  /*10f0*/  IMAD.MOV.U32 R6, RZ, RZ, R7 ;  /* 0x000000ffff067224 */ /* 0x000fe200078e0007 */
[----:B------:R-:W-:Y:S01]  /*1100*/  MOV R7, R5 ;  /* 0x0000000500077202 */ /* 0x000fe20000000f00 */
[----:B------:R-:W-:Y:S02]  /*1110*/  IMAD.MOV.U32 R3, RZ, RZ, R10 ;  /* 0x000000ffff037224 */ /* 0x000fe400078e000a */
.L_x_19652:
[----:B------:R-:W-:Y:S05]  /*1120*/  BSYNC B1 ;  /* 0x0000000000017941 */ /* 0x000fea0003800000 */
.L_x_19650:
        /* <DEDUP_REMOVED lines=8> */
.L_x_19653:
[----:B------:R-:W-:Y:S02]  /*11b0*/  IMAD.MOV.U32 R8, RZ, RZ, R2 ;  /* 0x000000ffff087224 */ /* 0x000fe400078e0002 */
[----:B------:R-:W-:Y:S02]  /*11c0*/  IMAD.MOV.U32 R5, RZ, RZ, R6 ;  /* 0x000000ffff057224 */ /* 0x000fe400078e0006 */
[----:B------:R-:W-:Y:S02]  /*11d0*/  IMAD.MOV.U32 R2, RZ, RZ, R9 ;  /* 0x000000ffff027224 */ /* 0x000fe400078e0009 */
[----:B------:R-:W-:Y:S02]  /*11e0*/  IMAD.MOV.U32 R6, RZ, RZ, R11 ;  /* 0x000000ffff067224 */ /* 0x000fe400078e000b */
.L_x_19619:
[----:B-12---:R-:W-:Y:S05]  /*11f0*/  BSYNC B0 ;  /* 0x0000000000007941 */ /* 0x006fea0003800000 */
.L_x_19618:
[----:B------:R-:W-:Y:S01]  /*1200*/  ISETP.GT.AND P0, PT, R12, 0x1b, PT ;  /* 0x0000001b0c00780c */ /* 0x000fe20003f04270 */
[----:B------:R1:W2:Y:S01]  /*1210*/  SHFL.DOWN PT, R9, R8, 0x4, 0x1f ;  /* 0x08801f0008097f89 */ /* 0x0002a200000e0000 */
[----:B------:R-:W-:Y:S03]  /*1220*/  BSSY B0, `(.L_x_19654) ;  /* 0x00000cb000007945 */ /* 0x000fe60003800000 */
[----:B------:R1:W5:Y:S04]  /*1230*/  SHFL.DOWN PT, R13, R2, 0x4, 0x1f ;  /* 0x08801f00020d7f89 */ /* 0x00036800000e0000 */
[----:B---3--:R1:W3:Y:S04]  /*1240*/  SHFL.DOWN PT, R15, R3, 0x4, 0x1f ;  /* 0x08801f00030f7f89 */ /* 0x0082e800000e0000 */
[----:B----4-:R1:W4:Y:S04]  /*1250*/  SHFL.DOWN PT, R17, R4, 0x4, 0x1f ;  /* 0x08801f0004117f89 */ /* 0x01032800000e0000 */
[----:B-----5:R1:W5:Y:S04]  /*1260*/  SHFL.DOWN PT, R11, R5, 0x4, 0x1f ;  /* 0x08801f00050b7f89 */ /* 0x02036800000e0000 */
[----:B0-----:R1:W0:Y:S04]  /*1270*/  SHFL.DOWN PT, R19, R6, 0x4, 0x1f ;  /* 0x08801f0006137f89 */ /* 0x00122800000e0000 */
[----:B------:R1:W0:Y:S04]  /*1280*/  SHFL.DOWN PT, R21, R7, 0x4, 0x1f ;  /* 0x08801f0007157f89 */ /* 0x00022800000e0000 */
[----:B------:R1:W0:Y:S01]  /*1290*/  SHFL.DOWN PT, R23, R0, 0x4, 0x1f ;  /* 0x08801f0000177f89 */ /* 0x00022200000e0000 */
[----:B------:R-:W-:Y:S05]  /*12a0*/  @P0 BRA `(.L_x_19655) ;  /* 0x00000c2000000947 */ /* 0x000fea0003800000 */
[CC--:B--2--5:R-:W-:Y:S01]  /*12b0*/  FSETP.GEU.FTZ.AND P0, PT, R0.reuse, R11.reuse, PT ;  /* 0x0000000b0000720b */ /* 0x0e4fe20003f1e000 */
        /* <DEDUP_REMOVED lines=15> */
.L_x_19657:
[----:B------:R-:W-:Y:S02]  /*13b0*/  IMAD.MOV.U32 R9, RZ, RZ, R4 ;  /* 0x000000ffff097224 */ /* 0x000fe400078e0004 */
[----:B------:R-:W-:Y:S02]  /*13c0*/  IMAD.MOV.U32 R11, RZ, RZ, R0 ;  /* 0x000000ffff0b7224 */ /* 0x000fe400078e0000 */
[----:B------:R-:W-:Y:S02]  /*13d0*/  IMAD.MOV.U32 R0, RZ, RZ, R7 ;  /* 0x000000ffff007224 */ /* 0x000fe400078e0007 */
[----:B------:R-:W-:Y:S02]  /*13e0*/  IMAD.MOV.U32 R4, RZ, RZ, R3 ;  /* 0x000000ffff047224 */ /* 0x000fe400078e0003 */
.L_x_19658:
[----:B------:R-:W-:Y:S05]  /*13f0*/  BSYNC B1 ;  /* 0x0000000000017941 */ /* 0x000fea0003800000 */
.L_x_19656:
        /* <DEDUP_REMOVED lines=9> */
.L_x_19660:
[----:B------:R-:W-:Y:S02]  /*1490*/  IMAD.MOV.U32 R3, RZ, RZ, R9 ;  /* 0x000000ffff037224 */ /* 0x000fe400078e0009 */
[----:B------:R-:W-:Y:S01]  /*14a0*/  IMAD.MOV.U32 R10, RZ, RZ, R11 ;  /* 0x000000ffff0a7224 */ /* 0x000fe200078e000b */
[----:B------:R-:W-:Y:S01]  /*14b0*/  MOV R11, R6 ;  /* 0x00000006000b7202 */ /* 0x000fe20000000f00 */
[----:B------:R-:W-:Y:S02]  /*14c0*/  IMAD.MOV.U32 R9, RZ, RZ, R2 ;  /* 0x000000ffff097224 */ /* 0x000fe400078e0002 */
.L_x_19661:
[----:B------:R-:W-:Y:S05]  /*14d0*/  BSYNC B1 ;  /* 0x0000000000017941 */ /* 0x000fea0003800000 */
.L_x_19659:
        /* <DEDUP_REMOVED lines=9> */
.L_x_19663:
[----:B------:R-:W-:Y:S02]  /*1570*/  IMAD.MOV.U32 R2, RZ, RZ, R3 ;  /* 0x000000ffff027224 */ /* 0x000fe400078e0003 */
[----:B------:R-:W-:Y:S02]  /*1580*/  IMAD.MOV.U32 R6, RZ, RZ, R10 ;  /* 0x000000ffff067224 */ /* 0x000fe400078e000a */
[----:B------:R-:W-:Y:S02]  /*1590*/  IMAD.MOV.U32 R10, RZ, RZ, R5 ;  /* 0x000000ffff0a7224 */ /* 0x000fe400078e0005 */
[----:B------:R-:W-:Y:S02]  /*15a0*/  IMAD.MOV.U32 R3, RZ, RZ, R8 ;  /* 0x000000ffff037224 */ /* 0x000fe400078e0008 */
.L_x_19664:
[----:B------:R-:W-:Y:S05]  /*15b0*/  BSYNC B1 ;  /* 0x0000000000017941 */ /* 0x000fea0003800000 */
.L_x_19662:
[CC--:B0-----:R-:W-:Y:S01]  /*15c0*/  FSETP.GEU.FTZ.AND P0, PT, R0.reuse, R19.reuse, PT ;  /* 0x000000130000720b */ /* 0x0c1fe20003f1e000 */
        /* <DEDUP_REMOVED lines=15> */
.L_x_19666:
[----:B------:R-:W-:Y:S02]  /*16c0*/  IMAD.MOV.U32 R5, RZ, RZ, R4 ;  /* 0x000000ffff057224 */ /* 0x000fe400078e0004 */
[----:B------:R-:W-:Y:S02]  /*16d0*/  IMAD.MOV.U32 R7, RZ, RZ, R0 ;  /* 0x000000ffff077224 */ /* 0x000fe400078e0000 */
[----:B------:R-:W-:Y:S02]  /*16e0*/  IMAD.MOV.U32 R0, RZ, RZ, R11 ;  /* 0x000000ffff007224 */ /* 0x000fe400078e000b */
[----:B------:R-:W-:Y:S02]  /*16f0*/  IMAD.MOV.U32 R4, RZ, RZ, R9 ;  /* 0x000000ffff047224 */ /* 0x000fe400078e0009 */
.L_x_19667:
[----:B------:R-:W-:Y:S05]  /*1700*/  BSYNC B1 ;  /* 0x0000000000017941 */ /* 0x000fea0003800000 */
.L_x_19665:
        /* <DEDUP_REMOVED lines=9> */
.L_x_19669:
[----:B------:R-:W-:Y:S02]  /*17a0*/  IMAD.MOV.U32 R9, RZ, RZ, R5 ;  /* 0x000000ffff097224 */ /* 0x000fe400078e0005 */
[----:B------:R-:W-:Y:S01]  /*17b0*/  IMAD.MOV.U32 R11, RZ, RZ, R7 ;  /* 0x000000ffff0b7224 */ /* 0x000fe200078e0007 */
[----:B------:R-:W-:Y:S01]  /*17c0*/  MOV R7, R10 ;  /* 0x0000000a00077202 */ /* 0x000fe20000000f00 */
[----:B------:R-:W-:Y:S02]  /*17d0*/  IMAD.MOV.U32 R5, RZ, RZ, R3 ;  /* 0x000000ffff057224 */ /* 0x000fe400078e0003 */
.L_x_19670:
[----:B------:R-:W-:Y:S05]  /*17e0*/  BSYNC B1 ;  /* 0x0000000000017941 */ /* 0x000fea0003800000 */
.L_x_19668:
        /* <DEDUP_REMOVED lines=9> */
.L_x_19672:
[----:B------:R-:W-:Y:S02]  /*1880*/  IMAD.MOV.U32 R3, RZ, RZ, R9 ;  /* 0x000000ffff037224 */ /* 0x000fe400078e0009 */
[----:B------:R-:W-:Y:S02]  /*1890*/  IMAD.MOV.U32 R8, RZ, RZ, R11 ;  /* 0x000000ffff087224 */ /* 0x000fe400078e000b */
[----:B------:R-:W-:Y:S02]  /*18a0*/  IMAD.MOV.U32 R9, RZ, RZ, R2 ;  /* 0x000000ffff097224 */ /* 0x000fe400078e0002 */
[----:B------:R-:W-:Y:S02]  /*18b0*/  IMAD.MOV.U32 R11, RZ, RZ, R6 ;  /* 0x000000ffff0b7224 */ /* 0x000fe400078e0006 */
.L_x_19673:
[----:B------:R-:W-:Y:S05]  /*18c0*/  BSYNC B1 ;  /* 0x0000000000017941 */ /* 0x000fea0003800000 */
.L_x_19671:
        /* <DEDUP_REMOVED lines=16> */
.L_x_19675:
[----:B------:R-:W-:Y:S02]  /*19d0*/  IMAD.MOV.U32 R2, RZ, RZ, R4 ;  /* 0x000000ffff027224 */ /* 0x000fe400078e0004 */
[----:B------:R-:W-:Y:S02]  /*19e0*/  IMAD.MOV.U32 R6, RZ, RZ, R0 ;  /* 0x000000ffff067224 */ /* 0x000fe400078e0000 */
[----:B------:R-:W-:Y:S02]  /*19f0*/  IMAD.MOV.U32 R0, RZ, RZ, R7 ;  /* 0x000000ffff007224 */ /* 0x000fe400078e0007 */
[----:B------:R-:W-:Y:S02]  /*1a00*/  IMAD.MOV.U32 R4, RZ, RZ, R5 ;  /* 0x000000ffff047224 */ /* 0x000fe400078e0005 */
.L_x_19676:
[----:B------:R-:W-:Y:S05]  /*1a10*/  BSYNC B1 ;  /* 0x0000000000017941 */ /* 0x000fea0003800000 */
.L_x_19674:
        /* <DEDUP_REMOVED lines=9> */
.L_x_19678:
[----:B------:R-:W-:Y:S02]  /*1ab0*/  IMAD.MOV.U32 R10, RZ, RZ, R2 ;  /* 0x000000ffff0a7224 */ /* 0x000fe400078e0002 */
[----:B------:R-:W-:Y:S01]  /*1ac0*/  IMAD.MOV.U32 R5, RZ, RZ, R6 ;  /* 0x000000ffff057224 */ /* 0x000fe200078e0006 */
[----:B------:R-:W-:Y:S01]  /*1ad0*/  MOV R6, R11 ;  /* 0x0000000b00067202 */ /* 0x000fe20000000f00 */
[----:B------:R-:W-:Y:S02]  /*1ae0*/  IMAD.MOV.U32 R2, RZ, RZ, R9 ;  /* 0x000000ffff027224 */ /* 0x000fe400078e0009 */
.L_x_19679:
[----:B------:R-:W-:Y:S05]  /*1af0*/  BSYNC B1 ;  /* 0x0000000000017941 */ /* 0x000fea0003800000 */
.L_x_19677:
        /* <DEDUP_REMOVED lines=9> */
.L_x_19681:
[----:B------:R-:W-:Y:S02]  /*1b90*/  IMAD.MOV.U32 R9, RZ, RZ, R10 ;  /* 0x000000ffff097224 */ /* 0x000fe400078e000a */
[----:B------:R-:W-:Y:S02]  /*1ba0*/  IMAD.MOV.U32 R11, RZ, RZ, R5 ;  /* 0x000000ffff0b7224 */ /* 0x000fe400078e0005 */
[----:B------:R-:W-:Y:S02]  /*1bb0*/  IMAD.MOV.U32 R10, RZ, RZ, R3 ;  /* 0x000000ffff0a7224 */ /* 0x000fe400078e0003 */
[----:B------:R-:W-:Y:S02]  /*1bc0*/  IMAD.MOV.U32 R5, RZ, RZ, R8 ;  /* 0x000000ffff057224 */ /* 0x000fe400078e0008 */
.L_x_19682:
[----:B------:R-:W-:Y:S05]  /*1bd0*/  BSYNC B1 ;  /* 0x0000000000017941 */ /* 0x000fea0003800000 */
.L_x_19680:
        /* <DEDUP_REMOVED lines=16> */
.L_x_19684:
[----:B------:R-:W-:Y:S02]  /*1ce0*/  IMAD.MOV.U32 R3, RZ, RZ, R4 ;  /* 0x000000ffff037224 */ /* 0x000fe400078e0004 */
[----:B------:R-:W-:Y:S02]  /*1cf0*/  IMAD.MOV.U32 R7, RZ, RZ, R0 ;  /* 0x000000ffff077224 */ /* 0x000fe400078e0000 */
[----:B------:R-:W-:Y:S02]  /*1d00*/  IMAD.MOV.U32 R0, RZ, RZ, R6 ;  /* 0x000000ffff007224 */ /* 0x000fe400078e0006 */
[----:B------:R-:W-:Y:S02]  /*1d10*/  IMAD.MOV.U32 R4, RZ, RZ, R2 ;  /* 0x000000ffff047224 */ /* 0x000fe400078e0002 */
.L_x_19685:
[----:B------:R-:W-:Y:S05]  /*1d20*/  BSYNC B1 ;  /* 0x0000000000017941 */ /* 0x000fea0003800000 */
.L_x_19683:
        /* <DEDUP_REMOVED lines=9> */
.L_x_19687:
[----:B------:R-:W-:Y:S02]  /*1dc0*/  IMAD.MOV.U32 R2, RZ, RZ, R3 ;  /* 0x000000ffff027224 */ /* 0x000fe400078e0003 */
[----:B------:R-:W-:Y:S01]  /*1dd0*/  IMAD.MOV.U32 R6, RZ, RZ, R7 ;  /* 0x000000ffff067224 */ /* 0x000fe200078e0007 */
[----:B------:R-:W-:Y:S01]  /*1de0*/  MOV R7, R5 ;  /* 0x0000000500077202 */ /* 0x000fe20000000f00 */
[----:B------:R-:W-:Y:S02]  /*1df0*/  IMAD.MOV.U32 R3, RZ, RZ, R10 ;  /* 0x000000ffff037224 */ /* 0x000fe400078e000a */
.L_x_19688:
[----:B------:R-:W-:Y:S05]  /*1e00*/  BSYNC B1 ;  /* 0x0000000000017941 */ /* 0x000fea0003800000 */
.L_x_19686:
        /* <DEDUP_REMOVED lines=8> */
.L_x_19689:
[----:B------:R-:W-:Y:S02]  /*1e90*/  IMAD.MOV.U32 R8, RZ, RZ, R2 ;  /* 0x000000ffff087224 */ /* 0x000fe400078e0002 */
[----:B------:R-:W-:Y:S02]  /*1ea0*/  IMAD.MOV.U32 R5, RZ, RZ, R6 ;  /* 0x000000ffff057224 */ /* 0x000fe400078e0006 */
[----:B------:R-:W-:Y:S02]  /*1eb0*/  IMAD.MOV.U32 R2, RZ, RZ, R9 ;  /* 0x000000ffff027224 */ /* 0x000fe400078e0009 */
[----:B------:R-:W-:Y:S02]  /*1ec0*/  IMAD.MOV.U32 R6, RZ, RZ, R11 ;  /* 0x000000ffff067224 */ /* 0x000fe400078e000b */
.L_x_19655:
[----:B--2---:R-:W-:Y:S05]  /*1ed0*/  BSYNC B0 ;  /* 0x0000000000007941 */ /* 0x004fea0003800000 */
.L_x_19654:
[----:B------:R-:W-:Y:S01]  /*1ee0*/  ISETP.GT.AND P0, PT, R12, 0x17, PT ;  /* 0x000000170c00780c */ /* 0x000fe20003f04270 */
[----:B------:R2:W1:Y:S01]  /*1ef0*/  SHFL.DOWN PT, R9, R8, 0x8, 0x1f ;  /* 0x09001f0008097f89 */ /* 0x00046200000e0000 */
        /* <DEDUP_REMOVED lines=9> */
[CC--:B-1---5:R-:W-:Y:S01]  /*1f90*/  FSETP.GEU.FTZ.AND P0, PT, R0.reuse, R11.reuse, PT ;  /* 0x0000000b0000720b */ /* 0x0e2fe20003f1e000 */
        /* <DEDUP_REMOVED lines=15> */
.L_x_19693:
[----:B------:R-:W-:Y:S02]  /*2090*/  IMAD.MOV.U32 R9, RZ, RZ, R4 ;  /* 0x000000ffff097224 */ /* 0x000fe400078e0004 */
[----:B------:R-:W-:Y:S02]  /*20a0*/  IMAD.MOV.U32 R11, RZ, RZ, R0 ;  /* 0x000000ffff0b7224 */ /* 0x000fe400078e0000 */
[----:B------:R-:W-:Y:S02]  /*20b0*/  IMAD.MOV.U32 R0, RZ, RZ, R7 ;  /* 0x000000ffff007224 */ /* 0x000fe400078e0007 */
[----:B------:R-:W-:Y:S02]  /*20c0*/  IMAD.MOV.U32 R4, RZ, RZ, R3 ;  /* 0x000000ffff047224 */ /* 0x000fe400078e0003 */
.L_x_19694:
[----:B------:R-:W-:Y:S05]  /*20d0*/  BSYNC B1 ;  /* 0x0000000000017941 */ /* 0x000fea0003800000 */
.L_x_19692:
        /* <DEDUP_REMOVED lines=9> */
.L_x_19696:
[----:B------:R-:W-:Y:S02]  /*2170*/  IMAD.MOV.U32 R3, RZ, RZ, R9 ;  /* 0x000000ffff037224 */ /* 0x000fe400078e0009 */
[----:B------:R-:W-:Y:S01]  /*2180*/  IMAD.MOV.U32 R10, RZ, RZ, R11 ;  /* 0x000000ffff0a7224 */ /* 0x000fe200078e000b */
[----:B------:R-:W-:Y:S01]  /*2190*/  MOV R11, R6 ;  /* 0x00000006000b7202 */ /* 0x000fe20000000f00 */
[----:B------:R-:W-:Y:S02]  /*21a0*/  IMAD.MOV.U32 R9, RZ, RZ, R2 ;  /* 0x000000ffff097224 */ /* 0x000fe400078e0002 */
.L_x_19697:
[----:B------:R-:W-:Y:S05]  /*21b0*/  BSYNC B1 ;  /* 0x0000000000017941 */ /* 0x000fea0003800000 */
.L_x_19695:
        /* <DEDUP_REMOVED lines=9> */
.L_x_19699:
[----:B------:R-:W-:Y:S02]  /*2250*/  IMAD.MOV.U32 R2, RZ, RZ, R3 ;  /* 0x000000ffff027224 */ /* 0x000fe400078e0003 */
[----:B------:R-:W-:Y:S02]  /*2260*/  IMAD.MOV.U32 R6, RZ, RZ, R10 ;  /* 0x000000ffff067224 */ /* 0x000fe400078e000a */
[----:B------:R-:W-:Y:S02]  /*2270*/  IMAD.MOV.U32 R10, RZ, RZ, R5 ;  /* 0x000000ffff0a7224 */ /* 0x000fe400078e0005 */
[----:B------:R-:W-:Y:S02]  /*2280*/  IMAD.MOV.U32 R3, RZ, RZ, R8 ;  /* 0x000000ffff037224 */ /* 0x000fe400078e0008 */
.L_x_19700:
[----:B------:R-:W-:Y:S05]  /*2290*/  BSYNC B1 ;  /* 0x0000000000017941 */ /* 0x000fea0003800000 */
.L_x_19698:
        /* <DEDUP_REMOVED lines=16> */
.L_x_19702:
[----:B------:R-:W-:Y:S02]  /*23a0*/  IMAD.MOV.U32 R5, RZ, RZ, R4 ;  /* 0x000000ffff057224 */ /* 0x000fe400078e0004 */
[----:B------:R-:W-:Y:S02]  /*23b0*/  IMAD.MOV.U32 R7, RZ, RZ, R0 ;  /* 0x000000ffff077224 */ /* 0x000fe400078e0000 */
[----:B------:R-:W-:Y:S02]  /*23c0*/  IMAD.MOV.U32 R0, RZ, RZ, R11 ;  /* 0x000000ffff007224 */ /* 0x000fe400078e000b */
[----:B------:R-:W-:Y:S02]  /*23d0*/  IMAD.MOV.U32 R4, RZ, RZ, R9 ;  /* 0x000000ffff047224 */ /* 0x000fe400078e0009 */
.L_x_19703:
[----:B------:R-:W-:Y:S05]  /*23e0*/  BSYNC B1 ;  /* 0x0000000000017941 */ /* 0x000fea0003800000 */
.L_x_19701:
        /* <DEDUP_REMOVED lines=9> */
.L_x_19705:
[----:B------:R-:W-:Y:S02]  /*2480*/  IMAD.MOV.U32 R9, RZ, RZ, R5 ;  /* 0x000000ffff097224 */ /* 0x000fe400078e0005 */
[----:B------:R-:W-:Y:S01]  /*2490*/  IMAD.MOV.U32 R11, RZ, RZ, R7 ;  /* 0x000000ffff0b7224 */ /* 0x000fe200078e0007 */
[----:B------:R-:W-:Y:S01]  /*24a0*/  MOV R7, R10 ;  /* 0x0000000a00077202 */ /* 0x000fe20000000f00 */
[----:B------:R-:W-:Y:S02]  /*24b0*/  IMAD.MOV.U32 R5, RZ, RZ, R3 ;  /* 0x000000ffff057224 */ /* 0x000fe400078e0003 */
.L_x_19706:
[----:B------:R-:W-:Y:S05]  /*24c0*/  BSYNC B1 ;  /* 0x0000000000017941 */ /* 0x000fea0003800000 */
.L_x_19704:
        /* <DEDUP_REMOVED lines=9> */
.L_x_19708:
[----:B------:R-:W-:Y:S02]  /*2560*/  IMAD.MOV.U32 R3, RZ, RZ, R9 ;  /* 0x000000ffff037224 */ /* 0x000fe400078e0009 */
[----:B------:R-:W-:Y:S02]  /*2570*/  IMAD.MOV.U32 R8, RZ, RZ, R11 ;  /* 0x000000ffff087224 */ /* 0x000fe400078e000b */
[----:B------:R-:W-:Y:S02]  /*2580*/  IMAD.MOV.U32 R9, RZ, RZ, R2 ;  /* 0x000000ffff097224 */ /* 0x000fe400078e0002 */
[----:B------:R-:W-:Y:S02]  /*2590*/  IMAD.MOV.U32 R11, RZ, RZ, R6 ;  /* 0x000000ffff0b7224 */ /* 0x000fe400078e0006 */
.L_x_19709:
[----:B------:R-:W-:Y:S05]  /*25a0*/  BSYNC B1 ;  /* 0x0000000000017941 */ /* 0x000fea0003800000 */
.L_x_19707:
        /* <DEDUP_REMOVED lines=16> */
.L_x_19711:
[----:B------:R-:W-:Y:S02]  /*26b0*/  IMAD.MOV.U32 R2, RZ, RZ, R4 ;  /* 0x000000ffff027224 */ /* 0x000fe400078e0004 */
[----:B------:R-:W-:Y:S02]  /*26c0*/  IMAD.MOV.U32 R6, RZ, RZ, R0 ;  /* 0x000000ffff067224 */ /* 0x000fe400078e0000 */
[----:B------:R-:W-:Y:S02]  /*26d0*/  IMAD.MOV.U32 R0, RZ, RZ, R7 ;  /* 0x000000ffff007224 */ /* 0x000fe400078e0007 */
[----:B------:R-:W-:Y:S02]  /*26e0*/  IMAD.MOV.U32 R4, RZ, RZ, R5 ;  /* 0x000000ffff047224 */ /* 0x000fe400078e0005 */
.L_x_19712:
[----:B------:R-:W-:Y:S05]  /*26f0*/  BSYNC B1 ;  /* 0x0000000000017941 */ /* 0x000fea0003800000 */
.L_x_19710:
        /* <DEDUP_REMOVED lines=9> */
.L_x_19714:
[----:B------:R-:W-:Y:S02]  /*2790*/  IMAD.MOV.U32 R10, RZ, RZ, R2 ;  /* 0x000000ffff0a7224 */ /* 0x000fe400078e0002 */
[----:B------:R-:W-:Y:S01]  /*27a0*/  IMAD.MOV.U32 R5, RZ, RZ, R6 ;  /* 0x000000ffff057224 */ /* 0x000fe200078e0006 */
[----:B------:R-:W-:Y:S01]  /*27b0*/  MOV R6, R11 ;  /* 0x0000000b00067202 */ /* 0x000fe20000000f00 */
[----:B------:R-:W-:Y:S02]  /*27c0*/  IMAD.MOV.U32 R2, RZ, RZ, R9 ;  /* 0x000000ffff027224 */ /* 0x000fe400078e0009 */
.L_x_19715:
[----:B------:R-:W-:Y:S05]  /*27d0*/  BSYNC B1 ;  /* 0x0000000000017941 */ /* 0x000fea0003800000 */
.L_x_19713:
        /* <DEDUP_REMOVED lines=9> */
.L_x_19717:
[----:B------:R-:W-:Y:S02]  /*2870*/  IMAD.MOV.U32 R9, RZ, RZ, R10 ;  /* 0x000000ffff097224 */ /* 0x000fe400078e000a */
[----:B------:R-:W-:Y:S02]  /*2880*/  IMAD.MOV.U32 R11, RZ, RZ, R5 ;  /* 0x000000ffff0b7224 */ /* 0x000fe400078e0005 */
[----:B------:R-:W-:Y:S02]  /*2890*/  IMAD.MOV.U32 R10, RZ, RZ, R3 ;  /* 0x000000ffff0a7224 */ /* 0x000fe400078e0003 */
[----:B------:R-:W-:Y:S02]  /*28a0*/  IMAD.MOV.U32 R5, RZ, RZ, R8 ;  /* 0x000000ffff057224 */ /* 0x000fe400078e0008 */
.L_x_19718:
[----:B------:R-:W-:Y:S05]  /*28b0*/  BSYNC B1 ;  /* 0x0000000000017941 */ /* 0x000fea0003800000 */
.L_x_19716:
        /* <DEDUP_REMOVED lines=16> */
.L_x_19720:
[----:B------:R-:W-:Y:S02]  /*29c0*/  IMAD.MOV.U32 R3, RZ, RZ, R4 ;  /* 0x000000ffff037224 */ /* 0x000fe400078e0004 */
[----:B------:R-:W-:Y:S02]  /*29d0*/  IMAD.MOV.U32 R7, RZ, RZ, R0 ;  /* 0x000000ffff077224 */ /* 0x000fe400078e0000 */
[----:B------:R-:W-:Y:S02]  /*29e0*/  IMAD.MOV.U32 R0, RZ, RZ, R6 ;  /* 0x000000ffff007224 */ /* 0x000fe400078e0006 */
[----:B------:R-:W-:Y:S02]  /*29f0*/  IMAD.MOV.U32 R4, RZ, RZ, R2 ;  /* 0x000000ffff047224 */ /* 0x000fe400078e0002 */
.L_x_19721:
[----:B------:R-:W-:Y:S05]  /*2a00*/  BSYNC B1 ;  /* 0x0000000000017941 */ /* 0x000fea0003800000 */
.L_x_19719:
        /* <DEDUP_REMOVED lines=9> */
.L_x_19723:
[----:B------:R-:W-:Y:S02]  /*2aa0*/  IMAD.MOV.U32 R2, RZ, RZ, R3 ;  /* 0x000000ffff027224 */ /* 0x000fe400078e0003 */
[----:B------:R-:W-:Y:S01]  /*2ab0*/  IMAD.MOV.U32 R6, RZ, RZ, R7 ;  /* 0x000000ffff067224 */ /* 0x000fe200078e0007 */
[----:B------:R-:W-:Y:S01]  /*2ac0*/  MOV R7, R5 ;  /* 0x0000000500077202 */ /* 0x000fe20000000f00 */
[----:B------:R-:W-:Y:S02]  /*2ad0*/  IMAD.MOV.U32 R3, RZ, RZ, R10 ;  /* 0x000000ffff037224 */ /* 0x000fe400078e000a */
.L_x_19724:
[----:B------:R-:W-:Y:S05]  /*2ae0*/  BSYNC B1 ;  /* 0x0000000000017941 */ /* 0x000fea0003800000 */
.L_x_19722:
        /* <DEDUP_REMOVED lines=8> */
.L_x_19725:
[----:B------:R-:W-:Y:S02]  /*2b70*/  IMAD.MOV.U32 R8, RZ, RZ, R2 ;  /* 0x000000ffff087224 */ /* 0x000fe400078e0002 */
[----:B------:R-:W-:Y:S02]  /*2b80*/  IMAD.MOV.U32 R5, RZ, RZ, R6 ;  /* 0x000000ffff057224 */ /* 0x000fe400078e0006 */
[----:B------:R-:W-:Y:S02]  /*2b90*/  IMAD.MOV.U32 R2, RZ, RZ, R9 ;  /* 0x000000ffff027224 */ /* 0x000fe400078e0009 */
[----:B------:R-:W-:Y:S02]  /*2ba0*/  IMAD.MOV.U32 R6, RZ, RZ, R11 ;  /* 0x000000ffff067224 */ /* 0x000fe400078e000b */
.L_x_19691:
[----:B-1----:R-:W-:Y:S05]  /*2bb0*/  BSYNC B0 ;  /* 0x0000000000007941 */ /* 0x002fea0003800000 */
.L_x_19690:
        /* <DEDUP_REMOVED lines=27> */
.L_x_19729:
[----:B------:R-:W-:Y:S02]  /*2d70*/  IMAD.MOV.U32 R9, RZ, RZ, R4 ;  /* 0x000000ffff097224 */ /* 0x000fe400078e0004 */
[----:B------:R-:W-:Y:S02]  /*2d80*/  IMAD.MOV.U32 R11, RZ, RZ, R0 ;  /* 0x000000ffff0b7224 */ /* 0x000fe400078e0000 */
[----:B------:R-:W-:Y:S02]  /*2d90*/  IMAD.MOV.U32 R0, RZ, RZ, R7 ;  /* 0x000000ffff007224 */ /* 0x000fe400078e0007 */
[----:B------:R-:W-:Y:S02]  /*2da0*/  IMAD.MOV.U32 R4, RZ, RZ, R3 ;  /* 0x000000ffff047224 */ /* 0x000fe400078e0003 */
.L_x_19730:
[----:B------:R-:W-:Y:S05]  /*2db0*/  BSYNC B1 ;  /* 0x0000000000017941 */ /* 0x000fea0003800000 */
.L_x_19728:
        /* <DEDUP_REMOVED lines=9> */
.L_x_19732:
[----:B------:R-:W-:Y:S02]  /*2e50*/  IMAD.MOV.U32 R3, RZ, RZ, R9 ;  /* 0x000000ffff037224 */ /* 0x000fe400078e0009 */
[----:B------:R-:W-:Y:S01]  /*2e60*/  IMAD.MOV.U32 R10, RZ, RZ, R11 ;  /* 0x000000ffff0a7224 */ /* 0x000fe200078e000b */
[----:B------:R-:W-:Y:S01]  /*2e70*/  MOV R11, R6 ;  /* 0x00000006000b7202 */ /* 0x000fe20000000f00 */
[----:B------:R-:W-:Y:S02]  /*2e80*/  IMAD.MOV.U32 R9, RZ, RZ, R2 ;  /* 0x000000ffff097224 */ /* 0x000fe400078e0002 */
.L_x_19733:
[----:B------:R-:W-:Y:S05]  /*2e90*/  BSYNC B1 ;  /* 0x0000000000017941 */ /* 0x000fea0003800000 */
.L_x_19731:
        /* <DEDUP_REMOVED lines=9> */
.L_x_19735:
[----:B------:R-:W-:Y:S02]  /*2f30*/  IMAD.MOV.U32 R2, RZ, RZ, R3 ;  /* 0x000000ffff027224 */ /* 0x000fe400078e0003 */
[----:B------:R-:W-:Y:S02]  /*2f40*/  IMAD.MOV.U32 R6, RZ, RZ, R10 ;  /* 0x000000ffff067224 */ /* 0x000fe400078e000a */
[----:B------:R-:W-:Y:S02]  /*2f50*/  IMAD.MOV.U32 R10, RZ, RZ, R5 ;  /* 0x000000ffff0a7224 */ /* 0x000fe400078e0005 */
[----:B------:R-:W-:Y:S02]  /*2f60*/  IMAD.MOV.U32 R3, RZ, RZ, R8 ;  /* 0x000000ffff037224 */ /* 0x000fe400078e0008 */
.L_x_19736:
[----:B------:R-:W-:Y:S05]  /*2f70*/  BSYNC B1 ;  /* 0x0000000000017941 */ /* 0x000fea0003800000 */
.L_x_19734:
        /* <DEDUP_REMOVED lines=16> */
.L_x_19738:
[----:B------:R-:W-:Y:S02]  /*3080*/  IMAD.MOV.U32 R5, RZ, RZ, R4 ;  /* 0x000000ffff057224 */ /* 0x000fe400078e0004 */
[----:B------:R-:W-:Y:S02]  /*3090*/  IMAD.MOV.U32 R7, RZ, RZ, R0 ;  /* 0x000000ffff077224 */ /* 0x000fe400078e0000 */
[----:B------:R-:W-:Y:S02]  /*30a0*/  IMAD.MOV.U32 R0, RZ, RZ, R11 ;  /* 0x000000ffff007224 */ /* 0x000fe400078e000b */
[----:B------:R-:W-:Y:S02]  /*30b0*/  IMAD.MOV.U32 R4, RZ, RZ, R9 ;  /* 0x000000ffff047224 */ /* 0x000fe400078e0009 */
.L_x_19739:
[----:B------:R-:W-:Y:S05]  /*30c0*/  BSYNC B1 ;  /* 0x0000000000017941 */ /* 0x000fea0003800000 */
.L_x_19737:
        /* <DEDUP_REMOVED lines=9> */
.L_x_19741:
[----:B------:R-:W-:Y:S02]  /*3160*/  IMAD.MOV.U32 R9, RZ, RZ, R5 ;  /* 0x000000ffff097224 */ /* 0x000fe400078e0005 */
[----:B------:R-:W-:Y:S01]  /*3170*/  IMAD.MOV.U32 R11, RZ, RZ, R7 ;  /* 0x000000ffff0b7224 */ /* 0x000fe200078e0007 */
[----:B------:R-:W-:Y:S01]  /*3180*/  MOV R7, R10 ;  /* 0x0000000a00077202 */ /* 0x000fe20000000f00 */
[----:B------:R-:W-:Y:S02]  /*3190*/  IMAD.MOV.U32 R5, RZ, RZ, R3 ;  /* 0x000000ffff057224 */ /* 0x000fe400078e0003 */
.L_x_19742:
[----:B------:R-:W-:Y:S05]  /*31a0*/  BSYNC B1 ;  /* 0x0000000000017941 */ /* 0x000fea0003800000 */
.L_x_19740:
        /* <DEDUP_REMOVED lines=9> */
.L_x_19744:
[----:B------:R-:W-:Y:S02]  /*3240*/  IMAD.MOV.U32 R3, RZ, RZ, R9 ;  /* 0x000000ffff037224 */ /* 0x000fe400078e0009 */
[----:B------:R-:W-:Y:S02]  /*3250*/  IMAD.MOV.U32 R8, RZ, RZ, R11 ;  /* 0x000000ffff087224 */ /* 0x000fe400078e000b */
[----:B------:R-:W-:Y:S02]  /*3260*/  IMAD.MOV.U32 R9, RZ, RZ, R2 ;  /* 0x000000ffff097224 */ /* 0x000fe400078e0002 */
[----:B------:R-:W-:Y:S02]  /*3270*/  IMAD.MOV.U32 R11, RZ, RZ, R6 ;  /* 0x000000ffff0b7224 */ /* 0x000fe400078e0006 */
.L_x_19745:
[----:B------:R-:W-:Y:S05]  /*3280*/  BSYNC B1 ;  /* 0x0000000000017941 */ /* 0x000fea0003800000 */
.L_x_19743:
        /* <DEDUP_REMOVED lines=16> */
.L_x_19747:
[----:B------:R-:W-:Y:S02]  /*3390*/  IMAD.MOV.U32 R2, RZ, RZ, R4 ;  /* 0x000000ffff027224 */ /* 0x000fe400078e0004 */
[----:B------:R-:W-:Y:S02]  /*33a0*/  IMAD.MOV.U32 R6, RZ, RZ, R0 ;  /* 0x000000ffff067224 */ /* 0x000fe400078e0000 */
[----:B------:R-:W-:Y:S02]  /*33b0*/  IMAD.MOV.U32 R0, RZ, RZ, R7 ;  /* 0x000000ffff007224 */ /* 0x000fe400078e0007 */
[----:B------:R-:W-:Y:S02]  /*33c0*/  IMAD.MOV.U32 R4, RZ, RZ, R5 ;  /* 0x000000ffff047224 */ /* 0x000fe400078e0005 */
.L_x_19748:
[----:B------:R-:W-:Y:S05]  /*33d0*/  BSYNC B1 ;  /* 0x0000000000017941 */ /* 0x000fea0003800000 */
.L_x_19746:
        /* <DEDUP_REMOVED lines=9> */
.L_x_19750:
[----:B------:R-:W-:Y:S02]  /*3470*/  IMAD.MOV.U32 R10, RZ, RZ, R2 ;  /* 0x000000ffff0a7224 */ /* 0x000fe400078e0002 */
[----:B------:R-:W-:Y:S01]  /*3480*/  IMAD.MOV.U32 R5, RZ, RZ, R6 ;  /* 0x000000ffff057224 */ /* 0x000fe200078e0006 */
[----:B------:R-:W-:Y:S01]  /*3490*/  MOV R6, R11 ;  /* 0x0000000b00067202 */ /* 0x000fe20000000f00 */
[----:B------:R-:W-:Y:S02]  /*34a0*/  IMAD.MOV.U32 R2, RZ, RZ, R9 ;  /* 0x000000ffff027224 */ /* 0x000fe400078e0009 */
.L_x_19751:
[----:B------:R-:W-:Y:S05]  /*34b0*/  BSYNC B1 ;  /* 0x0000000000017941 */ /* 0x000fea0003800000 */
.L_x_19749:
        /* <DEDUP_REMOVED lines=9> */
.L_x_19753:
[----:B------:R-:W-:Y:S02]  /*3550*/  IMAD.MOV.U32 R9, RZ, RZ, R10 ;  /* 0x000000ffff097224 */ /* 0x000fe400078e000a */
[----:B------:R-:W-:Y:S02]  /*3560*/  IMAD.MOV.U32 R11, RZ, RZ, R5 ;  /* 0x000000ffff0b7224 */ /* 0x000fe400078e0005 */
[----:B------:R-:W-:Y:S02]  /*3570*/  IMAD.MOV.U32 R10, RZ, RZ, R3 ;  /* 0x000000ffff0a7224 */ /* 0x000fe400078e0003 */
[----:B------:R-:W-:Y:S02]  /*3580*/  IMAD.MOV.U32 R5, RZ, RZ, R8 ;  /* 0x000000ffff057224 */ /* 0x000fe400078e0008 */
.L_x_19754:
[----:B------:R-:W-:Y:S05]  /*3590*/  BSYNC B1 ;  /* 0x0000000000017941 */ /* 0x000fea0003800000 */
.L_x_19752:
        /* <DEDUP_REMOVED lines=16> */
.L_x_19756:
[----:B------:R-:W-:Y:S02]  /*36a0*/  IMAD.MOV.U32 R3, RZ, RZ, R4 ;  /* 0x000000ffff037224 */ /* 0x000fe400078e0004 */
[----:B------:R-:W-:Y:S02]  /*36b0*/  IMAD.MOV.U32 R7, RZ, RZ, R0 ;  /* 0x000000ffff077224 */ /* 0x000fe400078e0000 */
[----:B------:R-:W-:Y:S02]  /*36c0*/  IMAD.MOV.U32 R0, RZ, RZ, R6 ;  /* 0x000000ffff007224 */ /* 0x000fe400078e0006 */
[----:B------:R-:W-:Y:S02]  /*36d0*/  IMAD.MOV.U32 R4, RZ, RZ, R2 ;  /* 0x000000ffff047224 */ /* 0x000fe400078e0002 */
.L_x_19757:
[----:B------:R-:W-:Y:S05]  /*36e0*/  BSYNC B1 ;  /* 0x0000000000017941 */ /* 0x000fea0003800000 */
.L_x_19755:
        /* <DEDUP_REMOVED lines=9> */
.L_x_19759:
[----:B------:R-:W-:Y:S02]  /*3780*/  IMAD.MOV.U32 R2, RZ, RZ, R3 ;  /* 0x000000ffff027224 */ /* 0x000fe400078e0003 */
[----:B------:R-:W-:Y:S01]  /*3790*/  IMAD.MOV.U32 R6, RZ, RZ, R7 ;  /* 0x000000ffff067224 */ /* 0x000fe200078e0007 */
[----:B------:R-:W-:Y:S01]  /*37a0*/  MOV R7, R5 ;  /* 0x0000000500077202 */ /* 0x000fe20000000f00 */
[----:B------:R-:W-:Y:S02]  /*37b0*/  IMAD.MOV.U32 R3, RZ, RZ, R10 ;  /* 0x000000ffff037224 */ /* 0x000fe400078e000a */
.L_x_19760:
[----:B------:R-:W-:Y:S05]  /*37c0*/  BSYNC B1 ;  /* 0x0000000000017941 */ /* 0x000fea0003800000 */
.L_x_19758:
        /* <DEDUP_REMOVED lines=8> */
.L_x_19761:
[----:B------:R-:W-:Y:S02]  /*3850*/  IMAD.MOV.U32 R8, RZ, RZ, R2 ;  /* 0x000000ffff087224 */ /* 0x000fe400078e0002 */
[----:B------:R-:W-:Y:S02]  /*3860*/  IMAD.MOV.U32 R5, RZ, RZ, R6 ;  /* 0x000000ffff057224 */ /* 0x000fe400078e0006 */
[----:B------:R-:W-:Y:S02]  /*3870*/  IMAD.MOV.U32 R2, RZ, RZ, R9 ;  /* 0x000000ffff027224 */ /* 0x000fe400078e0009 */
[----:B------:R-:W-:Y:S02]  /*3880*/  IMAD.MOV.U32 R6, RZ, RZ, R11 ;  /* 0x000000ffff067224 */ /* 0x000fe400078e000b */
.L_x_19727:
[----:B--2---:R-:W-:Y:S05]  /*3890*/  BSYNC B0 ;  /* 0x0000000000007941 */ /* 0x004fea0003800000 */
.L_x_19726:
[----:B------:R-:W-:Y:S01]  /*38a0*/  ISETP.NE.AND P0, PT, R12, RZ, PT ;  /* 0x000000ff0c00720c */ /* 0x000fe20003f05270 */
[----:B------:R-:W2:-:S12]  /*38b0*/  S2R R9, SR_TID.X ;  /* 0x0000000000097919 */ /* 0x000e980000002100 */
[----:B------:R1:W-:Y:S04]  /*38c0*/  @!P0 STS.128 [0x10], R4 ;  /* 0x00001004ff008388 */ /* 0x0003e80000000c00 */
[----:B------:R1:W-:Y:S04]  /*38d0*/  @!P0 STS [0x20], R0 ;  /* 0x00002000ff008388 */ /* 0x0003e80000000800 */
[----:B------:R1:W-:Y:S04]  /*38e0*/  @!P0 STS [0x4], R8 ;  /* 0x00000408ff008388 */ /* 0x0003e80000000800 */
[----:B------:R1:W-:Y:S04]  /*38f0*/  @!P0 STS.64 [0x8], R2 ;  /* 0x00000802ff008388 */ /* 0x0003e80000000a00 */
[----:B------:R-:W-:Y:S01]  /*3900*/  BAR.SYNC.DEFER_BLOCKING 0x0 ;  /* 0x0000000000007b1d */ /* 0x000fe20000010000 */
[----:B--2---:R-:W-:-:S13]  /*3910*/  ISETP.NE.AND P1, PT, R9, RZ, PT ;  /* 0x000000ff0900720c */ /* 0x004fda0003f25270 */
[----:B------:R-:W-:Y:S05]  /*3920*/  @P1 EXIT ;  /* 0x000000000000194d */ /* 0x000fea0003800000 */
[----:B-1----:R-:W1:Y:S01]  /*3930*/  S2R R6, SR_CTAID.X ;  /* 0x0000000000067919 */ /* 0x002e620000002500 */
[----:B------:R-:W-:Y:S01]  /*3940*/  IMAD.MOV.U32 R7, RZ, RZ, 0x4 ;  /* 0x00000004ff077424 */ /* 0x000fe200078e00ff */
[----:B------:R-:W-:Y:S01]  /*3950*/  ULDC.64 UR4, c[0x0][0x118] ;  /* 0x0000460000047ab9 */ /* 0x000fe20000000a00 */
[----:B-1----:R-:W-:-:S04]  /*3960*/  IMAD.SHL.U32 R6, R6, 0x4, RZ ;  /* 0x0000000406067824 */ /* 0x002fc800078e00ff */
[----:B------:R-:W-:-:S05]  /*3970*/  IMAD.WIDE R6, R6, R7, c[0x0][0x170] ;  /* 0x00005c0006067625 */ /* 0x000fca00078e0207 */
[----:B------:R-:W-:Y:S04]  /*3980*/  STG.E [R6.64], R8 ;  /* 0x0000000806007986 */ /* 0x000fe8000c101904 */
[----:B------:R-:W-:Y:S04]  /*3990*/  STG.E [R6.64+0x4], R2 ;  /* 0x0000040206007986 */ /* 0x000fe8000c101904 */
[----:B------:R-:W-:Y:S04]  /*39a0*/  STG.E [R6.64+0x8], R3 ;  /* 0x0000080306007986 */ /* 0x000fe8000c101904 */
[----:B------:R-:W-:Y:S01]  /*39b0*/  STG.E [R6.64+0xc], R4 ;  /* 0x00000c0406007986 */ /* 0x000fe2000c101904 */
[----:B------:R-:W-:Y:S05]  /*39c0*/  EXIT ;  /* 0x000000000000794d */ /* 0x000fea0003800000 */
.L_x_19762:
        /* <DEDUP_REMOVED lines=11> */
.L_x_20585:


//--------------------- .text._ZN17fastertransformer17batch_topK_kernelIfLi4ELi256EEEvPiPT_S1_ --------------------------
	.section	.text._ZN17fastertransformer17batch_topK_kernelIfLi4ELi256EEEvPiPT_S1_,"ax",@progbits
	.sectioninfo	@"SHI_REGISTERS=20"
	.align	128
        .global         _ZN17fastertransformer17batch_topK_kernelIfLi4ELi256EEEvPiPT_S1_
        .type           _ZN17fastertransformer17batch_topK_kernelIfLi4ELi256EEEvPiPT_S1_,@function
        .size           _ZN17fastertransformer17batch_topK_kernelIfLi4ELi256EEEvPiPT_S1_,(.L_x_20586 - _ZN17fastertransformer17batch_topK_kernelIfLi4ELi256EEEvPiPT_S1_)
        .other          _ZN17fastertransformer17batch_topK_kernelIfLi4ELi256EEEvPiPT_S1_,@"STO_CUDA_ENTRY STV_DEFAULT"
_ZN17fastertransformer17batch_topK_kernelIfLi4ELi256EEEvPiPT_S1_:
.text._ZN17fastertransformer17batch_topK_kernelIfLi4ELi256EEEvPiPT_S1_:
        /* <DEDUP_REMOVED lines=8> */
[----:B------:R-:W-:Y:S01]  /*0080*/  ULDC.64 UR4, c[0x0][0x118] ;  /* 0x0000460000047ab9 */ /* 0x000fe20000000a00 */
[----:B------:R-:W-:Y:S02]  /*0090*/  IMAD.MOV.U32 R12, RZ, RZ, -0x800001 ;  /* 0xff7fffffff0c7424 */ /* 0x000fe400078e00ff */
[----:B------:R-:W-:Y:S02]  /*00a0*/  IMAD.MOV.U32 R13, RZ, RZ, -0x800001 ;  /* 0xff7fffffff0d7424 */ /* 0x000fe400078e00ff */
[----:B------:R-:W-:Y:S02]  /*00b0*/  IMAD.MOV.U32 R14, RZ, RZ, -0x800001 ;  /* 0xff7fffffff0e7424 */ /* 0x000fe400078e00ff */
[----:B------:R-:W-:-:S02]  /*00c0*/  IMAD.MOV.U32 R8, RZ, RZ, -0x800001 ;  /* 0xff7fffffff087424 */ /* 0x000fc400078e00ff */
[----:B------:R-:W-:Y:S02]  /*00d0*/  IMAD.MOV.U32 R11, RZ, RZ, -0x1 ;  /* 0xffffffffff0b7424 */ /* 0x000fe400078e00ff */
[----:B------:R-:W-:Y:S02]  /*00e0*/  IMAD.MOV.U32 R6, RZ, RZ, -0x1 ;  /* 0xffffffffff067424 */ /* 0x000fe400078e00ff */
[----:B0-----:R-:W-:-:S04]  /*00f0*/  IMAD.SHL.U32 R2, R0, 0x10, RZ ;  /* 0x0000001000027824 */ /* 0x001fc800078e00ff */
[----:B------:R-:W-:-:S05]  /*0100*/  IMAD.WIDE R2, R2, 0x4, RZ ;  /* 0x0000000402027825 */ /* 0x000fca00078e02ff */
[----:B------:R-:W-:-:S04]  /*0110*/  LOP3.LUT R2, R2, 0x8, RZ, 0xfc, !PT ;  /* 0x0000000802027812 */ /* 0x000fc800078efcff */
[C---:B------:R-:W-:Y:S02]  /*0120*/  IADD3 R4, P0, R2.reuse, c[0x0][0x168], RZ ;  /* 0x00005a0002047a10 */ /* 0x040fe40007f1e0ff */
[----:B------:R-:W-:Y:S02]  /*0130*/  IADD3 R2, P1, R2, c[0x0][0x160], RZ ;  /* 0x0000580002027a10 */ /* 0x000fe40007f3e0ff */
[C---:B------:R-:W-:Y:S02]  /*0140*/  IADD3.X R5, R3.reuse, c[0x0][0x16c], RZ, P0, !PT ;  /* 0x00005b0003057a10 */ /* 0x040fe400007fe4ff */
[----:B------:R-:W-:-:S03]  /*0150*/  IADD3.X R3, R3, c[0x0][0x164], RZ, P1, !PT ;  /* 0x0000590003037a10 */ /* 0x000fc60000ffe4ff */
.L_x_19788:
[----:B------:R-:W2:Y:S04]  /*0160*/  LDG.E R15, [R4.64+-0x8] ;  /* 0xfffff804040f7981 */ /* 0x000ea8000c1e1900 */
[----:B------:R-:W3:Y:S01]  /*0170*/  LDG.E R16, [R2.64+-0x8] ;  /* 0xfffff80402107981 */ /* 0x000ee2000c1e1900 */
[----:B------:R-:W-:-:S02]  /*0180*/  IADD3 R7, R7, 0x4, RZ ;  /* 0x0000000407077810 */ /* 0x000fc40007ffe0ff */
[CC--:B--2---:R-:W-:Y:S02]  /*0190*/  FSETP.GEU.FTZ.AND P0, PT, R12.reuse, R15.reuse, PT ;  /* 0x0000000f0c00720b */ /* 0x0c4fe40003f1e000 */
        /* <DEDUP_REMOVED lines=15> */
.L_x_19763:
[----:B------:R-:W-:Y:S01]  /*0290*/  IMAD.MOV.U32 R15, RZ, RZ, R13 ;  /* 0x000000ffff0f7224 */ /* 0x000fe200078e000d */
[----:B------:R-:W-:Y:S01]  /*02a0*/  MOV R16, R10 ;  /* 0x0000000a00107202 */ /* 0x000fe20000000f00 */
[----:B------:R-:W-:Y:S02]  /*02b0*/  IMAD.MOV.U32 R13, RZ, RZ, R12 ;  /* 0x000000ffff0d7224 */ /* 0x000fe400078e000c */
[----:B------:R-:W-:-:S03]  /*02c0*/  IMAD.MOV.U32 R10, RZ, RZ, R9 ;  /* 0x000000ffff0a7224 */ /* 0x000fc600078e0009 */
.L_x_19764:
        /* <DEDUP_REMOVED lines=8> */
.L_x_19765:
[----:B------:R-:W-:Y:S02]  /*0350*/  IMAD.MOV.U32 R12, RZ, RZ, R14 ;  /* 0x000000ffff0c7224 */ /* 0x000fe400078e000e */
[----:B------:R-:W-:Y:S01]  /*0360*/  IMAD.MOV.U32 R9, RZ, RZ, R11 ;  /* 0x000000ffff097224 */ /* 0x000fe200078e000b */
[----:B------:R-:W-:Y:S01]  /*0370*/  MOV R11, R10 ;  /* 0x0000000a000b7202 */ /* 0x000fe20000000f00 */
[----:B------:R-:W-:-:S05]  /*0380*/  IMAD.MOV.U32 R14, RZ, RZ, R13 ;  /* 0x000000ffff0e7224 */ /* 0x000fca00078e000d */
.L_x_19766:
        /* <DEDUP_REMOVED lines=8> */
.L_x_19767:
[----:B------:R-:W-:Y:S02]  /*0410*/  IMAD.MOV.U32 R13, RZ, RZ, R8 ;  /* 0x000000ffff0d7224 */ /* 0x000fe400078e0008 */
[----:B------:R-:W-:Y:S02]  /*0420*/  IMAD.MOV.U32 R10, RZ, RZ, R6 ;  /* 0x000000ffff0a7224 */ /* 0x000fe400078e0006 */
[----:B------:R-:W-:Y:S02]  /*0430*/  IMAD.MOV.U32 R8, RZ, RZ, R14 ;  /* 0x000000ffff087224 */ /* 0x000fe400078e000e */
[----:B------:R-:W-:Y:S02]  /*0440*/  IMAD.MOV.U32 R6, RZ, RZ, R11 ;  /* 0x000000ffff067224 */ /* 0x000fe400078e000b */
.L_x_19768:
[----:B------:R-:W2:Y:S04]  /*0450*/  LDG.E R14, [R4.64+-0x4] ;  /* 0xfffffc04040e7981 */ /* 0x000ea8000c1e1900 */
[----:B------:R-:W3:Y:S01]  /*0460*/  LDG.E R11, [R2.64+-0x4] ;  /* 0xfffffc04020b7981 */ /* 0x000ee2000c1e1900 */
[----:B--2---:R-:W-:-:S02]  /*0470*/  FSETP.GEU.FTZ.AND P0, PT, R15, R14, PT ;  /* 0x0000000e0f00720b */ /* 0x004fc40003f1e000 */
        /* <DEDUP_REMOVED lines=14> */
.L_x_19769:
[----:B------:R-:W-:Y:S02]  /*0560*/  IMAD.MOV.U32 R11, RZ, RZ, R12 ;  /* 0x000000ffff0b7224 */ /* 0x000fe400078e000c */
[----:B------:R-:W-:Y:S02]  /*0570*/  IMAD.MOV.U32 R14, RZ, RZ, R9 ;  /* 0x000000ffff0e7224 */ /* 0x000fe400078e0009 */
[----:B------:R-:W-:Y:S02]  /*0580*/  IMAD.MOV.U32 R12, RZ, RZ, R15 ;  /* 0x000000ffff0c7224 */ /* 0x000fe400078e000f */
[----:B------:R-:W-:-:S03]  /*0590*/  IMAD.MOV.U32 R9, RZ, RZ, R16 ;  /* 0x000000ffff097224 */ /* 0x000fc600078e0010 */
.L_x_19770:
        /* <DEDUP_REMOVED lines=8> */
.L_x_19771:
[----:B------:R-:W-:Y:S02]  /*0620*/  IMAD.MOV.U32 R16, RZ, RZ, R13 ;  /* 0x000000ffff107224 */ /* 0x000fe400078e000d */
[----:B------:R-:W-:Y:S02]  /*0630*/  IMAD.MOV.U32 R15, RZ, RZ, R10 ;  /* 0x000000ffff0f7224 */ /* 0x000fe400078e000a */
[----:B------:R-:W-:Y:S02]  /*0640*/  IMAD.MOV.U32 R13, RZ, RZ, R12 ;  /* 0x000000ffff0d7224 */ /* 0x000fe400078e000c */
[----:B------:R-:W-:-:S03]  /*0650*/  IMAD.MOV.U32 R10, RZ, RZ, R9 ;  /* 0x000000ffff0a7224 */ /* 0x000fc600078e0009 */
.L_x_19772:
        /* <DEDUP_REMOVED lines=8> */
.L_x_19773:
[----:B------:R-:W-:Y:S01]  /*06e0*/  IMAD.MOV.U32 R9, RZ, RZ, R8 ;  /* 0x000000ffff097224 */ /* 0x000fe200078e0008 */
[----:B------:R-:W-:Y:S01]  /*06f0*/  MOV R12, R6 ;  /* 0x00000006000c7202 */ /* 0x000fe20000000f00 */
[----:B------:R-:W-:Y:S02]  /*0700*/  IMAD.MOV.U32 R8, RZ, RZ, R13 ;  /* 0x000000ffff087224 */ /* 0x000fe400078e000d */
[----:B------:R-:W-:Y:S02]  /*0710*/  IMAD.MOV.U32 R6, RZ, RZ, R10 ;  /* 0x000000ffff067224 */ /* 0x000fe400078e000a */
.L_x_19774:
[----:B------:R-:W2:Y:S04]  /*0720*/  LDG.E R10, [R4.64] ;  /* 0x00000004040a7981 */ /* 0x000ea8000c1e1900 */
[----:B------:R-:W3:Y:S01]  /*0730*/  LDG.E R13, [R2.64] ;  /* 0x00000004020d7981 */ /* 0x000ee2000c1e1900 */
[CC--:B--2---:R-:W-:Y:S02]  /*0740*/  FSETP.GEU.FTZ.AND P0, PT, R11.reuse, R10.reuse, PT ;  /* 0x0000000a0b00720b */ /* 0x0c4fe40003f1e000 */
[----:B------:R-:W-:-:S02]  /*0750*/  FSETP.NEU.FTZ.AND P2, PT, R11, R10, PT ;  /* 0x0000000a0b00720b */ /* 0x000fc40003f5d000 */
        /* <DEDUP_REMOVED lines=13> */
.L_x_19775:
[----:B------:R-:W-:Y:S01]  /*0830*/  IMAD.MOV.U32 R10, RZ, RZ, R16 ;  /* 0x000000ffff0a7224 */ /* 0x000fe200078e0010 */
[----:B------:R-:W-:Y:S01]  /*0840*/  MOV R13, R15 ;  /* 0x0000000f000d7202 */ /* 0x000fe20000000f00 */
[----:B------:R-:W-:Y:S02]  /*0850*/  IMAD.MOV.U32 R16, RZ, RZ, R11 ;  /* 0x000000ffff107224 */ /* 0x000fe400078e000b */
[----:B------:R-:W-:-:S03]  /*0860*/  IMAD.MOV.U32 R15, RZ, RZ, R14 ;  /* 0x000000ffff0f7224 */ /* 0x000fc600078e000e */
.L_x_19776:
        /* <DEDUP_REMOVED lines=8> */
.L_x_19777:
[----:B------:R-:W-:Y:S02]  /*08f0*/  IMAD.MOV.U32 R11, RZ, RZ, R9 ;  /* 0x000000ffff0b7224 */ /* 0x000fe400078e0009 */
[----:B------:R-:W-:Y:S01]  /*0900*/  IMAD.MOV.U32 R14, RZ, RZ, R12 ;  /* 0x000000ffff0e7224 */ /* 0x000fe200078e000c */
[----:B------:R-:W-:Y:S01]  /*0910*/  MOV R12, R15 ;  /* 0x0000000f000c7202 */ /* 0x000fe20000000f00 */
[----:B------:R-:W-:-:S05]  /*0920*/  IMAD.MOV.U32 R9, RZ, RZ, R16 ;  /* 0x000000ffff097224 */ /* 0x000fca00078e0010 */
.L_x_19778:
        /* <DEDUP_REMOVED lines=8> */
.L_x_19779:
[----:B------:R-:W-:Y:S02]  /*09b0*/  IMAD.MOV.U32 R15, RZ, RZ, R8 ;  /* 0x000000ffff0f7224 */ /* 0x000fe400078e0008 */
[----:B------:R-:W-:Y:S02]  /*09c0*/  IMAD.MOV.U32 R17, RZ, RZ, R6 ;  /* 0x000000ffff117224 */ /* 0x000fe400078e0006 */
[----:B------:R-:W-:Y:S02]  /*09d0*/  IMAD.MOV.U32 R8, RZ, RZ, R9 ;  /* 0x000000ffff087224 */ /* 0x000fe400078e0009 */
[----:B------:R-:W-:Y:S02]  /*09e0*/  IMAD.MOV.U32 R6, RZ, RZ, R12 ;  /* 0x000000ffff067224 */ /* 0x000fe400078e000c */
.L_x_19780:
[----:B------:R-:W2:Y:S04]  /*09f0*/  LDG.E R9, [R4.64+0x4] ;  /* 0x0000040404097981 */ /* 0x000ea8000c1e1900 */
[----:B------:R-:W3:Y:S01]  /*0a00*/  LDG.E R12, [R2.64+0x4] ;  /* 0x00000404020c7981 */ /* 0x000ee2000c1e1900 */
        /* <DEDUP_REMOVED lines=15> */
.L_x_19781:
[----:B------:R-:W-:Y:S02]  /*0b00*/  IMAD.MOV.U32 R12, RZ, RZ, R11 ;  /* 0x000000ffff0c7224 */ /* 0x000fe400078e000b */
[----:B------:R-:W-:Y:S02]  /*0b10*/  IMAD.MOV.U32 R9, RZ, RZ, R14 ;  /* 0x000000ffff097224 */ /* 0x000fe400078e000e */
[----:B------:R-:W-:Y:S02]  /*0b20*/  IMAD.MOV.U32 R11, RZ, RZ, R10 ;  /* 0x000000ffff0b7224 */ /* 0x000fe400078e000a */
[----:B------:R-:W-:-:S03]  /*0b30*/  IMAD.MOV.U32 R14, RZ, RZ, R13 ;  /* 0x000000ffff0e7224 */ /* 0x000fc600078e000d */
.L_x_19782:
        /* <DEDUP_REMOVED lines=8> */
.L_x_19783:
[----:B------:R-:W-:Y:S02]  /*0bc0*/  IMAD.MOV.U32 R13, RZ, RZ, R15 ;  /* 0x000000ffff0d7224 */ /* 0x000fe400078e000f */
[----:B------:R-:W-:Y:S02]  /*0bd0*/  IMAD.MOV.U32 R10, RZ, RZ, R17 ;  /* 0x000000ffff0a7224 */ /* 0x000fe400078e0011 */
[----:B------:R-:W-:Y:S02]  /*0be0*/  IMAD.MOV.U32 R15, RZ, RZ, R11 ;  /* 0x000000ffff0f7224 */ /* 0x000fe400078e000b */
[----:B------:R-:W-:-:S03]  /*0bf0*/  IMAD.MOV.U32 R17, RZ, RZ, R14 ;  /* 0x000000ffff117224 */ /* 0x000fc600078e000e */
.L_x_19784:
        /* <DEDUP_REMOVED lines=8> */
.L_x_19785:
[----:B------:R-:W-:Y:S01]  /*0c80*/  IMAD.MOV.U32 R14, RZ, RZ, R8 ;  /* 0x000000ffff0e7224 */ /* 0x000fe200078e0008 */
[----:B------:R-:W-:Y:S01]  /*0c90*/  MOV R11, R6 ;  /* 0x00000006000b7202 */ /* 0x000fe20000000f00 */
[----:B------:R-:W-:Y:S02]  /*0ca0*/  IMAD.MOV.U32 R8, RZ, RZ, R15 ;  /* 0x000000ffff087224 */ /* 0x000fe400078e000f */
[----:B------:R-:W-:Y:S02]  /*0cb0*/  IMAD.MOV.U32 R6, RZ, RZ, R17 ;  /* 0x000000ffff067224 */ /* 0x000fe400078e0011 */
.L_x_19786:
[----:B------:R-:W-:Y:S02]  /*0cc0*/  IADD3 R4, P0, R4, 0x10, RZ ;  /* 0x0000001004047810 */ /* 0x000fe40007f1e0ff */
[----:B------:R-:W-:-:S03]  /*0cd0*/  IADD3 R2, P2, R2, 0x10, RZ ;  /* 0x0000001002027810 */ /* 0x000fc60007f5e0ff */
[----:B------:R-:W-:Y:S02]  /*0ce0*/  IMAD.X R5, RZ, RZ, R5, P0 ;  /* 0x000000ffff057224 */ /* 0x000fe400000e0605 */
[----:B------:R-:W-:Y:S01]  /*0cf0*/  IMAD.X R3, RZ, RZ, R3, P2 ;  /* 0x000000ffff037224 */ /* 0x000fe200010e0603 */
[----:B------:R-:W-:Y:S01]  /*0d00*/  @!P1 CALL.REL.NOINC `(.L_x_19787) ;  /* 0x0000001000009944 */ /* 0x000fe20003c00000 */
[----:B------:R-:W-:Y:S05]  /*0d10*/  BRA `(.L_x_19788) ;  /* 0xfffff44000007947 */ /* 0x000fea000383ffff */
.L_x_19787:
[----:B------:R-:W-:Y:S02]  /*0d20*/  IMAD.SHL.U32 R2, R0, 0x4, RZ ;  /* 0x0000000400027824 */ /* 0x000fe400078e00ff */
[----:B------:R-:W-:-:S04]  /*0d30*/  IMAD.MOV.U32 R3, RZ, RZ, 0x4 ;  /* 0x00000004ff037424 */ /* 0x000fc800078e00ff */
[----:B------:R-:W-:-:S05]  /*0d40*/  IMAD.WIDE R2, R2, R3, c[0x0][0x170] ;  /* 0x00005c0002027625 */ /* 0x000fca00078e0203 */
[----:B------:R-:W-:Y:S04]  /*0d50*/  STG.E [R2.64], R6 ;  /* 0x0000000602007986 */ /* 0x000fe8000c101904 */
[----:B------:R-:W-:Y:S04]  /*0d60*/  STG.E [R2.64+0x4], R11 ;  /* 0x0000040b02007986 */ /* 0x000fe8000c101904 */
[----:B------:R-:W-:Y:S04]  /*0d70*/  STG.E [R2.64+0x8], R10 ;  /* 0x0000080a02007986 */ /* 0x000fe8000c101904 */
[----:B------:R-:W-:Y:S01]  /*0d80*/  STG.E [R2.64+0xc], R9 ;  /* 0x00000c0902007986 */ /* 0x000fe2000c101904 */
[----:B------:R-:W-:Y:S05]  /*0d90*/  EXIT ;  /* 0x000000000000794d */ /* 0x000fea0003800000 */
.L_x_19789:
        /* <DEDUP_REMOVED lines=14> */
.L_x_20586:


//--------------------- .text._ZN17fastertransformer16beam_topK_kernelIfLi4ELi256EEEvPKT_PiPS1_PKbPKiiS1_f --------------------------
	.section	.text._ZN17fastertransformer16beam_topK_kernelIfLi4ELi256EEEvPKT_PiPS1_PKbPKiiS1_f,"ax",@progbits
	.sectioninfo	@"SHI_REGISTERS=26"
	.align	128
        .global         _ZN17fastertransformer16beam_topK_kernelIfLi4ELi256EEEvPKT_PiPS1_PKbPKiiS1_f
        .type           _ZN17fastertransformer16beam_topK_kernelIfLi4ELi256EEEvPKT_PiPS1_PKbPKiiS1_f,@function
        .size           _ZN17fastertransformer16beam_topK_kernelIfLi4ELi256EEEvPKT_PiPS1_PKbPKiiS1_f,(.L_x_20587 - _ZN17fastertransformer16beam_topK_kernelIfLi4ELi256EEEvPKT_PiPS1_PKbPKiiS1_f)
        .other          _ZN17fastertransformer16beam_topK_kernelIfLi4ELi256EEEvPKT_PiPS1_PKbPKiiS1_f,@"STO_CUDA_ENTRY STV_DEFAULT"
_ZN17fastertransformer16beam_topK_kernelIfLi4ELi256EEEvPKT_PiPS1_PKbPKiiS1_f:
.text._ZN17fastertransformer16beam_topK_kernelIfLi4ELi256EEEvPKT_PiPS1_PKbPKiiS1_f:
[----:B------:R-:W-:Y:S02]  /*0000*/  IMAD.MOV.U32 R1, RZ, RZ, c[0x0][0x28] ;  /* 0x00000a00ff017624 */ /* 0x000fe400078e00ff */
[----:B------:R-:W0:Y:S01]  /*0010*/  S2R R0, SR_TID.X ;  /* 0x0000000000007919 */ /* 0x000e220000002100 */
[----:B------:R-:W-:Y:S01]  /*0020*/  ULDC.64 UR4, c[0x0][0x118] ;  /* 0x0000460000047ab9 */ /* 0x000fe20000000a00 */
        /* <DEDUP_REMOVED lines=9> */
[----:B0-----:R-:W-:-:S13]  /*00c0*/  ISETP.GE.AND P0, PT, R0, c[0x0][0x188], PT ;  /* 0x0000620000007a0c */ /* 0x001fda0003f06270 */
[----:B------:R-:W-:Y:S05]  /*00d0*/  @P0 BRA `(.L_x_19791) ;  /* 0x00001da000000947 */ /* 0x000fea0003800000 */
[----:B------:R-:W0:Y:S01]  /*00e0*/  S2R R15, SR_CTAID.X ;  /* 0x00000000000f7919 */ /* 0x000e220000002500 */
[----:B------:R-:W-:Y:S02]  /*00f0*/  FSETP.NEU.FTZ.AND P0, PT, RZ, c[0x0][0x190], PT ;  /* 0x00006400ff007a0b */ /* 0x000fe40003f1d000 */
[----:B------:R-:W-:-:S04]  /*0100*/  LOP3.LUT R2, RZ, R0, RZ, 0x33, !PT ;  /* 0x00000000ff027212 */ /* 0x000fc800078e33ff */
[----:B------:R-:W-:-:S07]  /*0110*/  IADD3 R2, R2, c[0x0][0x188], RZ ;  /* 0x0000620002027a10 */ /* 0x000fce0007ffe0ff */
[----:B------:R-:W-:Y:S05]  /*0120*/  @!P0 BRA `(.L_x_19792) ;  /* 0x00000a5000008947 */ /* 0x000fea0003800000 */
[C---:B------:R-:W-:Y:S01]  /*0130*/  LOP3.LUT P1, RZ, R2.reuse, 0x100, RZ, 0xc0, !PT ;  /* 0x0000010002ff7812 */ /* 0x040fe2000782c0ff */
[----:B------:R-:W-:Y:S01]  /*0140*/  IMAD.MOV.U32 R17, RZ, RZ, 0x4 ;  /* 0x00000004ff117424 */ /* 0x000fe200078e00ff */
[C---:B0-----:R-:W-:Y:S01]  /*0150*/  IADD3 R10, P2, R15.reuse, c[0x0][0x178], RZ ;  /* 0x00005e000f0a7a10 */ /* 0x041fe20007f5e0ff */
[----:B------:R-:W-:Y:S01]  /*0160*/  BSSY B1, `(.L_x_19793) ;  /* 0x0000017000017945 */ /* 0x000fe20003800000 */
[----:B------:R-:W-:Y:S01]  /*0170*/  LOP3.LUT P0, RZ, R2, 0xffffff00, RZ, 0xc0, !PT ;  /* 0xffffff0002ff7812 */ /* 0x000fe2000780c0ff */
[----:B------:R-:W-:Y:S01]  /*0180*/  IMAD.MOV.U32 R8, RZ, RZ, -0x1 ;  /* 0xffffffffff087424 */ /* 0x000fe200078e00ff */
[C---:B------:R-:W-:Y:S01]  /*0190*/  LEA.HI.X.SX32 R11, R15.reuse, c[0x0][0x17c], 0x1, P2 ;  /* 0x00005f000f0b7a11 */ /* 0x040fe200010f0eff */
[----:B------:R-:W-:Y:S01]  /*01a0*/  IMAD.MOV.U32 R3, RZ, RZ, -0x800001 ;  /* 0xff7fffffff037424 */ /* 0x000fe200078e00ff */
[----:B------:R-:W-:Y:S01]  /*01b0*/  MOV R6, 0xff7fffff ;  /* 0xff7fffff00067802 */ /* 0x000fe20000000f00 */
[----:B------:R-:W-:-:S04]  /*01c0*/  IMAD.WIDE R12, R15, R17, c[0x0][0x180] ;  /* 0x000060000f0c7625 */ /* 0x000fc800078e0211 */
[----:B------:R-:W-:Y:S05]  /*01d0*/  @P1 BRA `(.L_x_19794) ;  /* 0x000000f000001947 */ /* 0x000fea0003800000 */
[----:B------:R-:W2:Y:S04]  /*01e0*/  LDG.E.U8 R7, [R10.64] ;  /* 0x000000040a077981 */ /* 0x000ea8000c1e1100 */
[----:B------:R-:W3:Y:S01]  /*01f0*/  LDG.E R2, [R12.64] ;  /* 0x000000040c027981 */ /* 0x000ee2000c1e1900 */
[----:B------:R-:W-:-:S04]  /*0200*/  IMAD R8, R15, c[0x0][0x188], R0 ;  /* 0x000062000f087a24 */ /* 0x000fc800078e0200 */
[----:B------:R-:W-:-:S05]  /*0210*/  IMAD.WIDE R4, R8, R17, c[0x0][0x160] ;  /* 0x0000580008047625 */ /* 0x000fca00078e0211 */
[----:B------:R-:W4:Y:S01]  /*0220*/  LDG.E R6, [R4.64] ;  /* 0x0000000404067981 */ /* 0x000f22000c1e1900 */
[----:B------:R-:W-:Y:S02]  /*0230*/  IADD3 R0, R0, 0x100, RZ ;  /* 0x0000010000007810 */ /* 0x000fe40007ffe0ff */
[----:B--2---:R-:W-:Y:S02]  /*0240*/  ISETP.NE.AND P1, PT, R7, RZ, PT ;  /* 0x000000ff0700720c */ /* 0x004fe40003f25270 */
[----:B---3--:R-:W-:-:S11]  /*0250*/  IADD3 R7, R2, 0x1, RZ ;  /* 0x0000000102077810 */ /* 0x008fd60007ffe0ff */
[----:B------:R-:W-:-:S05]  /*0260*/  @P1 IMAD.MOV R7, RZ, RZ, R2 ;  /* 0x000000ffff071224 */ /* 0x000fca00078e0202 */
[----:B------:R-:W-:-:S13]  /*0270*/  ISETP.NE.AND P1, PT, R7, 0x1, PT ;  /* 0x000000010700780c */ /* 0x000fda0003f25270 */
[----:B------:R-:W0:Y:S08]  /*0280*/  @P1 I2F R7, R7 ;  /* 0x0000000700071306 */ /* 0x000e300000201400 */
[----:B0-----:R-:W0:Y:S02]  /*0290*/  @P1 MUFU.LG2 R2, R7 ;  /* 0x0000000700021308 */ /* 0x001e240000000c00 */
[----:B0-----:R-:W-:-:S06]  /*02a0*/  @P1 FMUL.FTZ R2, R2, c[0x0][0x190] ;  /* 0x0000640002021a20 */ /* 0x001fcc0000410000 */
[----:B------:R-:W4:Y:S02]  /*02b0*/  @P1 MUFU.EX2 R9, -R2 ;  /* 0x8000000200091308 */ /* 0x000f240000000800 */
[----:B----4-:R-:W-:-:S06]  /*02c0*/  @P1 FMUL.FTZ R6, R6, R9 ;  /* 0x0000000906061220 */ /* 0x010fcc0000410000 */
.L_x_19794:
[----:B------:R-:W-:Y:S05]  /*02d0*/  BSYNC B1 ;  /* 0x0000000000017941 */ /* 0x000fea0003800000 */
.L_x_19793:
[----:B------:R-:W-:Y:S01]  /*02e0*/  BSSY B1, `(.L_x_19795) ;  /* 0x0000088000017945 */ /* 0x000fe20003800000 */
[----:B------:R-:W-:Y:S02]  /*02f0*/  IMAD.MOV.U32 R2, RZ, RZ, -0x800001 ;  /* 0xff7fffffff027424 */ /* 0x000fe400078e00ff */
[----:B------:R-:W-:Y:S02]  /*0300*/  IMAD.MOV.U32 R9, RZ, RZ, -0x1 ;  /* 0xffffffffff097424 */ /* 0x000fe400078e00ff */
[----:B------:R-:W-:Y:S02]  /*0310*/  IMAD.MOV.U32 R5, RZ, RZ, -0x1 ;  /* 0xffffffffff057424 */ /* 0x000fe400078e00ff */
[----:B------:R-:W-:Y:S02]  /*0320*/  IMAD.MOV.U32 R7, RZ, RZ, -0x800001 ;  /* 0xff7fffffff077424 */ /* 0x000fe400078e00ff */
[----:B------:R-:W-:Y:S01]  /*0330*/  IMAD.MOV.U32 R4, RZ, RZ, -0x1 ;  /* 0xffffffffff047424 */ /* 0x000fe200078e00ff */
[----:B------:R-:W-:Y:S05]  /*0340*/  @!P0 BRA `(.L_x_19796) ;  /* 0x0000081000008947 */ /* 0x000fea0003800000 */
[----:B------:R-:W2:Y:S04]  /*0350*/  LDG.E.U8 R10, [R10.64] ;  /* 0x000000040a0a7981 */ /* 0x000ea8000c1e1100 */
[----:B------:R-:W3:Y:S01]  /*0360*/  LDG.E R12, [R12.64] ;  /* 0x000000040c0c7981 */ /* 0x000ee2000c1e1900 */
[----:B------:R-:W-:-:S02]  /*0370*/  IMAD R18, R15, c[0x0][0x188], R0 ;  /* 0x000062000f127a24 */ /* 0x000fc400078e0200 */
[----:B------:R-:W-:Y:S02]  /*0380*/  IMAD.MOV.U32 R3, RZ, RZ, -0x800001 ;  /* 0xff7fffffff037424 */ /* 0x000fe400078e00ff */
[----:B------:R-:W-:-:S04]  /*0390*/  IMAD.WIDE R16, R18, R17, c[0x0][0x160] ;  /* 0x0000580012107625 */ /* 0x000fc800078e0211 */
[----:B------:R-:W-:Y:S01]  /*03a0*/  IMAD.MOV.U32 R5, RZ, RZ, -0x1 ;  /* 0xffffffffff057424 */ /* 0x000fe200078e00ff */
[----:B--2---:R-:W-:Y:S02]  /*03b0*/  ISETP.NE.AND P0, PT, R10, RZ, PT ;  /* 0x000000ff0a00720c */ /* 0x004fe40003f05270 */
[----:B---3--:R-:W-:-:S11]  /*03c0*/  IADD3 R14, R12, 0x1, RZ ;  /* 0x000000010c0e7810 */ /* 0x008fd60007ffe0ff */
[----:B------:R-:W-:Y:S01]  /*03d0*/  @P0 IMAD.MOV R14, RZ, RZ, R12 ;  /* 0x000000ffff0e0224 */ /* 0x000fe200078e020c */
[----:B------:R-:W-:-:S03]  /*03e0*/  IADD3 R12, R18, 0x100, RZ ;  /* 0x00000100120c7810 */ /* 0x000fc60007ffe0ff */
[----:B------:R0:W1:Y:S04]  /*03f0*/  I2F R15, R14 ;  /* 0x0000000e000f7306 */ /* 0x0000680000201400 */
.L_x_19815:
[----:B------:R-:W-:Y:S02]  /*0400*/  IMAD.MOV.U32 R10, RZ, RZ, R16 ;  /* 0x000000ffff0a7224 */ /* 0x000fe400078e0010 */
[----:B------:R-:W-:-:S05]  /*0410*/  IMAD.MOV.U32 R11, RZ, RZ, R17 ;  /* 0x000000ffff0b7224 */ /* 0x000fca00078e0011 */
[----:B------:R-:W2:Y:S01]  /*0420*/  LDG.E R16, [R10.64] ;  /* 0x000000040a107981 */ /* 0x000ea2000c1e1900 */
[----:B------:R-:W-:Y:S01]  /*0430*/  ISETP.NE.AND P2, PT, R14, 0x1, PT ;  /* 0x000000010e00780c */ /* 0x000fe20003f45270 */
[----:B------:R-:W-:Y:S01]  /*0440*/  BSSY B2, `(.L_x_19797) ;  /* 0x000001b000027945 */ /* 0x000fe20003800000 */
[----:B------:R-:W-:Y:S02]  /*0450*/  IADD3 R18, R12, -0x100, RZ ;  /* 0xffffff000c127810 */ /* 0x000fe40007ffe0ff */
[----:B------:R-:W-:-:S04]  /*0460*/  IADD3 R0, R0, 0x200, RZ ;  /* 0x0000020000007810 */ /* 0x000fc80007ffe0ff */
[----:B------:R-:W-:-:S05]  /*0470*/  ISETP.GE.AND P3, PT, R0, c[0x0][0x188], PT ;  /* 0x0000620000007a0c */ /* 0x000fca0003f66270 */
[----:B-1----:R-:W1:Y:S02]  /*0480*/  @P2 MUFU.LG2 R13, R15 ;  /* 0x0000000f000d2308 */ /* 0x002e640000000c00 */
[----:B-1----:R-:W-:-:S06]  /*0490*/  @P2 FMUL.FTZ R13, R13, c[0x0][0x190] ;  /* 0x000064000d0d2a20 */ /* 0x002fcc0000410000 */
[----:B------:R-:W2:Y:S02]  /*04a0*/  @P2 MUFU.EX2 R13, -R13 ;  /* 0x8000000d000d2308 */ /* 0x000ea40000000800 */
[----:B--2---:R-:W-:-:S05]  /*04b0*/  @P2 FMUL.FTZ R16, R16, R13 ;  /* 0x0000000d10102220 */ /* 0x004fca0000410000 */
[CC--:B------:R-:W-:Y:S02]  /*04c0*/  FSETP.GEU.FTZ.AND P0, PT, R3.reuse, R16.reuse, PT ;  /* 0x000000100300720b */ /* 0x0c0fe40003f1e000 */
[----:B------:R-:W-:Y:S02]  /*04d0*/  FSETP.NEU.FTZ.AND P1, PT, R3, R16, PT ;  /* 0x000000100300720b */ /* 0x000fe40003f3d000 */
[C---:B------:R-:W-:Y:S02]  /*04e0*/  ISETP.EQ.OR P0, PT, R5.reuse, -0x1, !P0 ;  /* 0xffffffff0500780c */ /* 0x040fe40004702670 */
        /* <DEDUP_REMOVED lines=12> */
.L_x_19798:
[----:B------:R-:W-:Y:S02]  /*05b0*/  IMAD.MOV.U32 R17, RZ, RZ, R4 ;  /* 0x000000ffff117224 */ /* 0x000fe400078e0004 */
[----:B------:R-:W-:Y:S02]  /*05c0*/  IMAD.MOV.U32 R13, RZ, RZ, R2 ;  /* 0x000000ffff0d7224 */ /* 0x000fe400078e0002 */
[----:B------:R-:W-:Y:S02]  /*05d0*/  IMAD.MOV.U32 R2, RZ, RZ, R3 ;  /* 0x000000ffff027224 */ /* 0x000fe400078e0003 */
[----:B------:R-:W-:Y:S02]  /*05e0*/  IMAD.MOV.U32 R4, RZ, RZ, R5 ;  /* 0x000000ffff047224 */ /* 0x000fe400078e0005 */
.L_x_19799:
[----:B------:R-:W-:Y:S05]  /*05f0*/  BSYNC B2 ;  /* 0x0000000000027941 */ /* 0x000fea0003800000 */
.L_x_19797:
        /* <DEDUP_REMOVED lines=9> */
.L_x_19801:
[----:B------:R-:W-:Y:S02]  /*0690*/  IMAD.MOV.U32 R16, RZ, RZ, R7 ;  /* 0x000000ffff107224 */ /* 0x000fe400078e0007 */
[----:B------:R-:W-:Y:S02]  /*06a0*/  IMAD.MOV.U32 R18, RZ, RZ, R9 ;  /* 0x000000ffff127224 */ /* 0x000fe400078e0009 */
[----:B------:R-:W-:Y:S02]  /*06b0*/  IMAD.MOV.U32 R9, RZ, RZ, R4 ;  /* 0x000000ffff097224 */ /* 0x000fe400078e0004 */
[----:B------:R-:W-:Y:S02]  /*06c0*/  IMAD.MOV.U32 R7, RZ, RZ, R2 ;  /* 0x000000ffff077224 */ /* 0x000fe400078e0002 */
.L_x_19802:
[----:B------:R-:W-:Y:S05]  /*06d0*/  BSYNC B2 ;  /* 0x0000000000027941 */ /* 0x000fea0003800000 */
.L_x_19800:
        /* <DEDUP_REMOVED lines=9> */
.L_x_19804:
[----:B------:R-:W-:Y:S02]  /*0770*/  IMAD.MOV.U32 R19, RZ, RZ, R6 ;  /* 0x000000ffff137224 */ /* 0x000fe400078e0006 */
[----:B------:R-:W-:Y:S02]  /*0780*/  IMAD.MOV.U32 R21, RZ, RZ, R8 ;  /* 0x000000ffff157224 */ /* 0x000fe400078e0008 */
[----:B------:R-:W-:Y:S02]  /*0790*/  IMAD.MOV.U32 R8, RZ, RZ, R9 ;  /* 0x000000ffff087224 */ /* 0x000fe400078e0009 */
[----:B------:R-:W-:Y:S02]  /*07a0*/  IMAD.MOV.U32 R6, RZ, RZ, R7 ;  /* 0x000000ffff067224 */ /* 0x000fe400078e0007 */
.L_x_19805:
[----:B------:R-:W-:Y:S05]  /*07b0*/  BSYNC B2 ;  /* 0x0000000000027941 */ /* 0x000fea0003800000 */
.L_x_19803:
[----:B------:R-:W2:Y:S01]  /*07c0*/  LDG.E R2, [R10.64+0x400] ;  /* 0x000400040a027981 */ /* 0x000ea2000c1e1900 */
[----:B------:R-:W1:Y:S01]  /*07d0*/  @P2 MUFU.LG2 R3, R15 ;  /* 0x0000000f00032308 */ /* 0x000e620000000c00 */
[----:B------:R-:W-:Y:S01]  /*07e0*/  BSSY B2, `(.L_x_19806) ;  /* 0x0000017000027945 */ /* 0x000fe20003800000 */
        /* <DEDUP_REMOVED lines=18> */
.L_x_19807:
[----:B------:R-:W-:Y:S02]  /*0910*/  IMAD.MOV.U32 R3, RZ, RZ, R16 ;  /* 0x000000ffff037224 */ /* 0x000fe400078e0010 */
[----:B------:R-:W-:Y:S01]  /*0920*/  IMAD.MOV.U32 R5, RZ, RZ, R18 ;  /* 0x000000ffff057224 */ /* 0x000fe200078e0012 */
[----:B------:R-:W-:Y:S01]  /*0930*/  MOV R18, R17 ;  /* 0x0000001100127202 */ /* 0x000fe20000000f00 */
[----:B------:R-:W-:Y:S02]  /*0940*/  IMAD.MOV.U32 R16, RZ, RZ, R13 ;  /* 0x000000ffff107224 */ /* 0x000fe400078e000d */
.L_x_19808:
[----:B------:R-:W-:Y:S05]  /*0950*/  BSYNC B2 ;  /* 0x0000000000027941 */ /* 0x000fea0003800000 */
.L_x_19806:
        /* <DEDUP_REMOVED lines=9> */
.L_x_19810:
[----:B------:R-:W-:Y:S02]  /*09f0*/  IMAD.MOV.U32 R2, RZ, RZ, R19 ;  /* 0x000000ffff027224 */ /* 0x000fe400078e0013 */
[----:B------:R-:W-:Y:S02]  /*0a00*/  IMAD.MOV.U32 R4, RZ, RZ, R21 ;  /* 0x000000ffff047224 */ /* 0x000fe400078e0015 */
[----:B------:R-:W-:Y:S02]  /*0a10*/  IMAD.MOV.U32 R19, RZ, RZ, R16 ;  /* 0x000000ffff137224 */ /* 0x000fe400078e0010 */
[----:B------:R-:W-:Y:S02]  /*0a20*/  IMAD.MOV.U32 R21, RZ, RZ, R18 ;  /* 0x000000ffff157224 */ /* 0x000fe400078e0012 */
.L_x_19811:
[----:B------:R-:W-:Y:S05]  /*0a30*/  BSYNC B2 ;  /* 0x0000000000027941 */ /* 0x000fea0003800000 */
.L_x_19809:
        /* <DEDUP_REMOVED lines=9> */
.L_x_19813:
[----:B------:R-:W-:Y:S02]  /*0ad0*/  IMAD.MOV.U32 R9, RZ, RZ, R8 ;  /* 0x000000ffff097224 */ /* 0x000fe400078e0008 */
[----:B------:R-:W-:Y:S02]  /*0ae0*/  IMAD.MOV.U32 R7, RZ, RZ, R6 ;  /* 0x000000ffff077224 */ /* 0x000fe400078e0006 */
[----:B------:R-:W-:Y:S02]  /*0af0*/  IMAD.MOV.U32 R8, RZ, RZ, R21 ;  /* 0x000000ffff087224 */ /* 0x000fe400078e0015 */
[----:B------:R-:W-:Y:S02]  /*0b00*/  IMAD.MOV.U32 R6, RZ, RZ, R19 ;  /* 0x000000ffff067224 */ /* 0x000fe400078e0013 */
.L_x_19814:
[----:B------:R-:W-:Y:S05]  /*0b10*/  BSYNC B2 ;  /* 0x0000000000027941 */ /* 0x000fea0003800000 */
.L_x_19812:
[----:B------:R-:W-:Y:S02]  /*0b20*/  IADD3 R16, P0, R10, 0x800, RZ ;  /* 0x000008000a107810 */ /* 0x000fe40007f1e0ff */
[----:B------:R-:W-:Y:S02]  /*0b30*/  IADD3 R12, R12, 0x200, RZ ;  /* 0x000002000c0c7810 */ /* 0x000fe40007ffe0ff */
[----:B------:R-:W-:Y:S01]  /*0b40*/  IADD3.X R17, RZ, R11, RZ, P0, !PT ;  /* 0x0000000bff117210 */ /* 0x000fe200007fe4ff */
[----:B------:R-:W-:Y:S05]  /*0b50*/  @!P3 BRA `(.L_x_19815) ;  /* 0xfffff8a00000b947 */ /* 0x000fea000383ffff */
.L_x_19796:
[----:B------:R-:W-:Y:S05]  /*0b60*/  BSYNC B1 ;  /* 0x0000000000017941 */ /* 0x000fea0003800000 */
.L_x_19795:
[----:B------:R-:W-:Y:S05]  /*0b70*/  BRA `(.L_x_19791) ;  /* 0x0000130000007947 */ /* 0x000fea0003800000 */
.L_x_19792:
[----:B------:R-:W-:Y:S01]  /*0b80*/  LEA.HI R4, R2, 0x1, RZ, 0x18 ;  /* 0x0000000102047811 */ /* 0x000fe200078fc0ff */
[----:B------:R-:W-:Y:S01]  /*0b90*/  BSSY B1, `(.L_x_19816) ;  /* 0x0000052000017945 */ /* 0x000fe20003800000 */
[----:B------:R-:W-:-:S02]  /*0ba0*/  IMAD.MOV.U32 R3, RZ, RZ, -0x800001 ;  /* 0xff7fffffff037424 */ /* 0x000fc400078e00ff */
[----:B------:R-:W-:Y:S01]  /*0bb0*/  LOP3.LUT P0, R12, R4, 0x3, RZ, 0xc0, !PT ;  /* 0x00000003040c7812 */ /* 0x000fe2000780c0ff */
[----:B------:R-:W-:Y:S02]  /*0bc0*/  IMAD.MOV.U32 R2, RZ, RZ, -0x800001 ;  /* 0xff7fffffff027424 */ /* 0x000fe400078e00ff */
[----:B------:R-:W-:Y:S02]  /*0bd0*/  IMAD.MOV.U32 R9, RZ, RZ, -0x1 ;  /* 0xffffffffff097424 */ /* 0x000fe400078e00ff */
[----:B------:R-:W-:Y:S02]  /*0be0*/  IMAD.MOV.U32 R8, RZ, RZ, -0x1 ;  /* 0xffffffffff087424 */ /* 0x000fe400078e00ff */
[----:B------:R-:W-:Y:S02]  /*0bf0*/  IMAD.MOV.U32 R5, RZ, RZ, -0x1 ;  /* 0xffffffffff057424 */ /* 0x000fe400078e00ff */
[----:B------:R-:W-:Y:S02]  /*0c00*/  IMAD.MOV.U32 R7, RZ, RZ, -0x800001 ;  /* 0xff7fffffff077424 */ /* 0x000fe400078e00ff */
[----:B------:R-:W-:-:S02]  /*0c10*/  IMAD.MOV.U32 R6, RZ, RZ, -0x800001 ;  /* 0xff7fffffff067424 */ /* 0x000fc400078e00ff */
[----:B------:R-:W-:Y:S01]  /*0c20*/  IMAD.MOV.U32 R4, RZ, RZ, -0x1 ;  /* 0xffffffffff047424 */ /* 0x000fe200078e00ff */
[----:B------:R-:W-:Y:S05]  /*0c30*/  @!P0 BRA `(.L_x_19817) ;  /* 0x0000047000008947 */ /* 0x000fea0003800000 */
[----:B------:R-:W-:Y:S01]  /*0c40*/  IMAD.MOV.U32 R11, RZ, RZ, 0x4 ;  /* 0x00000004ff0b7424 */ /* 0x000fe200078e00ff */
[----:B------:R-:W-:Y:S01]  /*0c50*/  MOV R5, 0xffffffff ;  /* 0xffffffff00057802 */ /* 0x000fe20000000f00 */
[----:B0-----:R-:W-:Y:S02]  /*0c60*/  IMAD R14, R15, c[0x0][0x188], R0 ;  /* 0x000062000f0e7a24 */ /* 0x001fe400078e0200 */
[----:B------:R-:W-:Y:S02]  /*0c70*/  IMAD.MOV.U32 R3, RZ, RZ, -0x800001 ;  /* 0xff7fffffff037424 */ /* 0x000fe400078e00ff */
[----:B------:R-:W-:-:S04]  /*0c80*/  IMAD.WIDE R10, R14, R11, c[0x0][0x160] ;  /* 0x000058000e0a7625 */ /* 0x000fc800078e020b */
[----:B------:R-:W-:Y:S02]  /*0c90*/  IMAD.MOV.U32 R15, RZ, RZ, R10 ;  /* 0x000000ffff0f7224 */ /* 0x000fe400078e000a */
[----:B------:R-:W-:Y:S02]  /*0ca0*/  IMAD.MOV.U32 R18, RZ, RZ, R11 ;  /* 0x000000ffff127224 */ /* 0x000fe400078e000b */
.L_x_19830:
[----:B------:R-:W-:Y:S02]  /*0cb0*/  IMAD.MOV.U32 R10, RZ, RZ, R15 ;  /* 0x000000ffff0a7224 */ /* 0x000fe400078e000f */
[----:B------:R-:W-:-:S05]  /*0cc0*/  IMAD.MOV.U32 R11, RZ, RZ, R18 ;  /* 0x000000ffff0b7224 */ /* 0x000fca00078e0012 */
[----:B------:R-:W2:Y:S01]  /*0cd0*/  LDG.E R10, [R10.64] ;  /* 0x000000040a0a7981 */ /* 0x000ea2000c1e1900 */
[----:B------:R-:W-:Y:S01]  /*0ce0*/  IADD3 R12, R12, -0x1, RZ ;  /* 0xffffffff0c0c7810 */ /* 0x000fe20007ffe0ff */
[----:B------:R-:W-:Y:S03]  /*0cf0*/  BSSY B2, `(.L_x_19818) ;  /* 0x000000a000027945 */ /* 0x000fe60003800000 */
[----:B------:R-:W-:Y:S02]  /*0d00*/  ISETP.NE.AND P1, PT, R12, RZ, PT ;  /* 0x000000ff0c00720c */ /* 0x000fe40003f25270 */
[----:B--2---:R-:W-:-:S04]  /*0d10*/  FSETP.GEU.FTZ.AND P0, PT, R3, R10, PT ;  /* 0x0000000a0300720b */ /* 0x004fc80003f1e000 */
[----:B------:R-:W-:-:S13]  /*0d20*/  ISETP.EQ.OR P0, PT, R5, -0x1, !P0 ;  /* 0xffffffff0500780c */ /* 0x000fda0004702670 */
[----:B------:R-:W-:Y:S05]  /*0d30*/  @P0 BRA `(.L_x_19819) ;  /* 0x0000003000000947 */ /* 0x000fea0003800000 */
[----:B------:R-:W-:-:S04]  /*0d40*/  FSETP.NEU.FTZ.AND P0, PT, R3, R10, PT ;  /* 0x0000000a0300720b */ /* 0x000fc80003f1d000 */
[----:B------:R-:W-:-:S13]  /*0d50*/  ISETP.LE.OR P0, PT, R5, R14, P0 ;  /* 0x0000000e0500720c */ /* 0x000fda0000703670 */
[----:B------:R-:W-:Y:S05]  /*0d60*/  @P0 BRA `(.L_x_19820) ;  /* 0x0000002000000947 */ /* 0x000fea0003800000 */
.L_x_19819:
[----:B------:R-:W-:Y:S02]  /*0d70*/  IMAD.MOV.U32 R3, RZ, RZ, R10 ;  /* 0x000000ffff037224 */ /* 0x000fe400078e000a */
[----:B------:R-:W-:Y:S02]  /*0d80*/  IMAD.MOV.U32 R5, RZ, RZ, R14 ;  /* 0x000000ffff057224 */ /* 0x000fe400078e000e */
.L_x_19820:
[----:B------:R-:W-:Y:S05]  /*0d90*/  BSYNC B2 ;  /* 0x0000000000027941 */ /* 0x000fea0003800000 */
.L_x_19818:
        /* <DEDUP_REMOVED lines=9> */
.L_x_19822:
[----:B------:R-:W-:Y:S02]  /*0e30*/  IMAD.MOV.U32 R10, RZ, RZ, R3 ;  /* 0x000000ffff0a7224 */ /* 0x000fe400078e0003 */
[----:B------:R-:W-:Y:S02]  /*0e40*/  IMAD.MOV.U32 R16, RZ, RZ, R5 ;  /* 0x000000ffff107224 */ /* 0x000fe400078e0005 */
[----:B------:R-:W-:Y:S02]  /*0e50*/  IMAD.MOV.U32 R3, RZ, RZ, R2 ;  /* 0x000000ffff037224 */ /* 0x000fe400078e0002 */
[----:B------:R-:W-:Y:S02]  /*0e60*/  IMAD.MOV.U32 R5, RZ, RZ, R4 ;  /* 0x000000ffff057224 */ /* 0x000fe400078e0004 */
.L_x_19823:
[----:B------:R-:W-:Y:S05]  /*0e70*/  BSYNC B2 ;  /* 0x0000000000027941 */ /* 0x000fea0003800000 */
.L_x_19821:
        /* <DEDUP_REMOVED lines=11> */
.L_x_19825:
[----:B------:R-:W-:Y:S02]  /*0f30*/  IMAD.MOV.U32 R11, RZ, RZ, R10 ;  /* 0x000000ffff0b7224 */ /* 0x000fe400078e000a */
[----:B------:R-:W-:Y:S02]  /*0f40*/  IMAD.MOV.U32 R13, RZ, RZ, R16 ;  /* 0x000000ffff0d7224 */ /* 0x000fe400078e0010 */
[----:B------:R-:W-:Y:S02]  /*0f50*/  IMAD.MOV.U32 R2, RZ, RZ, R7 ;  /* 0x000000ffff027224 */ /* 0x000fe400078e0007 */
[----:B------:R-:W-:Y:S02]  /*0f60*/  IMAD.MOV.U32 R4, RZ, RZ, R9 ;  /* 0x000000ffff047224 */ /* 0x000fe400078e0009 */
.L_x_19826:
[----:B------:R-:W-:Y:S05]  /*0f70*/  BSYNC B2 ;  /* 0x0000000000027941 */ /* 0x000fea0003800000 */
.L_x_19824:
        /* <DEDUP_REMOVED lines=9> */
.L_x_19828:
[----:B------:R-:W-:Y:S02]  /*1010*/  IMAD.MOV.U32 R9, RZ, RZ, R8 ;  /* 0x000000ffff097224 */ /* 0x000fe400078e0008 */
[----:B------:R-:W-:Y:S02]  /*1020*/  IMAD.MOV.U32 R7, RZ, RZ, R6 ;  /* 0x000000ffff077224 */ /* 0x000fe400078e0006 */
[----:B------:R-:W-:Y:S02]  /*1030*/  IMAD.MOV.U32 R8, RZ, RZ, R13 ;  /* 0x000000ffff087224 */ /* 0x000fe400078e000d */
[----:B------:R-:W-:Y:S02]  /*1040*/  IMAD.MOV.U32 R6, RZ, RZ, R11 ;  /* 0x000000ffff067224 */ /* 0x000fe400078e000b */
.L_x_19829:
[----:B------:R-:W-:Y:S05]  /*1050*/  BSYNC B2 ;  /* 0x0000000000027941 */ /* 0x000fea0003800000 */
.L_x_19827:
[----:B------:R-:W-:Y:S02]  /*1060*/  IADD3 R15, P0, R15, 0x400, RZ ;  /* 0x000004000f0f7810 */ /* 0x000fe40007f1e0ff */
[----:B------:R-:W-:Y:S02]  /*1070*/  IADD3 R0, R0, 0x100, RZ ;  /* 0x0000010000007810 */ /* 0x000fe40007ffe0ff */
[----:B------:R-:W-:Y:S01]  /*1080*/  IADD3 R14, R14, 0x100, RZ ;  /* 0x000001000e0e7810 */ /* 0x000fe20007ffe0ff */
[----:B------:R-:W-:Y:S01]  /*1090*/  IMAD.X R18, RZ, RZ, R18, P0 ;  /* 0x000000ffff127224 */ /* 0x000fe200000e0612 */
[----:B------:R-:W-:Y:S05]  /*10a0*/  @P1 BRA `(.L_x_19830) ;  /* 0xfffffc0000001947 */ /* 0x000fea000383ffff */
.L_x_19817:
[----:B------:R-:W-:Y:S05]  /*10b0*/  BSYNC B1 ;  /* 0x0000000000017941 */ /* 0x000fea0003800000 */
.L_x_19816:
[----:B------:R-:W1:Y:S02]  /*10c0*/  S2R R10, SR_TID.X ;  /* 0x00000000000a7919 */ /* 0x000e640000002100 */
[----:B-1----:R-:W-:-:S04]  /*10d0*/  LOP3.LUT R10, RZ, R10, RZ, 0x33, !PT ;  /* 0x0000000aff0a7212 */ /* 0x002fc800078e33ff */
[----:B------:R-:W-:-:S04]  /*10e0*/  IADD3 R10, R10, c[0x0][0x188], RZ ;  /* 0x000062000a0a7a10 */ /* 0x000fc80007ffe0ff */
[----:B------:R-:W-:-:S13]  /*10f0*/  ISETP.GE.U32.AND P0, PT, R10, 0x300, PT ;  /* 0x000003000a00780c */ /* 0x000fda0003f06070 */
[----:B------:R-:W-:Y:S05]  /*1100*/  @!P0 BRA `(.L_x_19791) ;  /* 0x00000d7000008947 */ /* 0x000fea0003800000 */
[----:B------:R-:W1:Y:S01]  /*1110*/  S2R R11, SR_CTAID.X ;  /* 0x00000000000b7919 */ /* 0x000e620000002500 */
[----:B------:R-:W-:Y:S01]  /*1120*/  HFMA2.MMA R13, -RZ, RZ, 0, 2.384185791015625e-07 ;  /* 0x00000004ff0d7435 */ /* 0x000fe200000001ff */
[----:B-1----:R-:W-:-:S09]  /*1130*/  IMAD R12, R11, c[0x0][0x188], R0 ;  /* 0x000062000b0c7a24 */ /* 0x002fd200078e0200 */
[C---:B------:R-:W-:Y:S01]  /*1140*/  IMAD.WIDE R10, R12.reuse, R13, c[0x0][0x160] ;  /* 0x000058000c0a7625 */ /* 0x040fe200078e020d */
[----:B------:R-:W-:-:S04]  /*1150*/  IADD3 R12, R12, 0x300, RZ ;  /* 0x000003000c0c7810 */ /* 0x000fc80007ffe0ff */
.L_x_19867:
[----:B------:R-:W2:Y:S01]  /*1160*/  LDG.E R16, [R10.64] ;  /* 0x000000040a107981 */ /* 0x000ea2000c1e1900 */
[----:B------:R-:W-:Y:S01]  /*1170*/  IADD3 R14, R12, -0x300, RZ ;  /* 0xfffffd000c0e7810 */ /* 0x000fe20007ffe0ff */
[----:B------:R-:W-:Y:S01]  /*1180*/  BSSY B1, `(.L_x_19831) ;  /* 0x0000014000017945 */ /* 0x000fe20003800000 */
[CC--:B--2---:R-:W-:Y:S02]  /*1190*/  FSETP.GEU.FTZ.AND P0, PT, R3.reuse, R16.reuse, PT ;  /* 0x000000100300720b */ /* 0x0c4fe40003f1e000 */
        /* <DEDUP_REMOVED lines=14> */
.L_x_19832:
[----:B------:R-:W-:Y:S02]  /*1280*/  IMAD.MOV.U32 R14, RZ, RZ, R4 ;  /* 0x000000ffff0e7224 */ /* 0x000fe400078e0004 */
[----:B------:R-:W-:Y:S02]  /*1290*/  IMAD.MOV.U32 R13, RZ, RZ, R2 ;  /* 0x000000ffff0d7224 */ /* 0x000fe400078e0002 */
[----:B------:R-:W-:Y:S02]  /*12a0*/  IMAD.MOV.U32 R2, RZ, RZ, R3 ;  /* 0x000000ffff027224 */ /* 0x000fe400078e0003 */
[----:B------:R-:W-:Y:S02]  /*12b0*/  IMAD.MOV.U32 R4, RZ, RZ, R5 ;  /* 0x000000ffff047224 */ /* 0x000fe400078e0005 */
.L_x_19833:
[----:B------:R-:W-:Y:S05]  /*12c0*/  BSYNC B1 ;  /* 0x0000000000017941 */ /* 0x000fea0003800000 */
.L_x_19831:
        /* <DEDUP_REMOVED lines=9> */
.L_x_19835:
[----:B------:R-:W-:Y:S02]  /*1360*/  IMAD.MOV.U32 R16, RZ, RZ, R7 ;  /* 0x000000ffff107224 */ /* 0x000fe400078e0007 */
[----:B------:R-:W-:Y:S01]  /*1370*/  IMAD.MOV.U32 R3, RZ, RZ, R9 ;  /* 0x000000ffff037224 */ /* 0x000fe200078e0009 */
[----:B------:R-:W-:Y:S01]  /*1380*/  MOV R9, R4 ;  /* 0x0000000400097202 */ /* 0x000fe20000000f00 */
[----:B------:R-:W-:Y:S02]  /*1390*/  IMAD.MOV.U32 R7, RZ, RZ, R2 ;  /* 0x000000ffff077224 */ /* 0x000fe400078e0002 */
.L_x_19836:
[----:B------:R-:W-:Y:S05]  /*13a0*/  BSYNC B1 ;  /* 0x0000000000017941 */ /* 0x000fea0003800000 */
.L_x_19834:
        /* <DEDUP_REMOVED lines=9> */
.L_x_19838:
[----:B------:R-:W-:Y:S02]  /*1440*/  IMAD.MOV.U32 R5, RZ, RZ, R6 ;  /* 0x000000ffff057224 */ /* 0x000fe400078e0006 */
[----:B------:R-:W-:Y:S02]  /*1450*/  IMAD.MOV.U32 R2, RZ, RZ, R8 ;  /* 0x000000ffff027224 */ /* 0x000fe400078e0008 */
[----:B------:R-:W-:Y:S02]  /*1460*/  IMAD.MOV.U32 R8, RZ, RZ, R9 ;  /* 0x000000ffff087224 */ /* 0x000fe400078e0009 */
[----:B------:R-:W-:Y:S02]  /*1470*/  IMAD.MOV.U32 R6, RZ, RZ, R7 ;  /* 0x000000ffff067224 */ /* 0x000fe400078e0007 */
.L_x_19839:
[----:B------:R-:W-:Y:S05]  /*1480*/  BSYNC B1 ;  /* 0x0000000000017941 */ /* 0x000fea0003800000 */
.L_x_19837:
[----:B------:R-:W2:Y:S01]  /*1490*/  LDG.E R4, [R10.64+0x400] ;  /* 0x000400040a047981 */ /* 0x000ea2000c1e1900 */
[----:B------:R-:W-:Y:S01]  /*14a0*/  IADD3 R7, R12, -0x200, RZ ;  /* 0xfffffe000c077810 */ /* 0x000fe20007ffe0ff */
[----:B------:R-:W-:Y:S01]  /*14b0*/  BSSY B1, `(.L_x_19840) ;  /* 0x0000014000017945 */ /* 0x000fe20003800000 */
[CC--:B--2---:R-:W-:Y:S02]  /*14c0*/  FSETP.GEU.FTZ.AND P0, PT, R13.reuse, R4.reuse, PT ;  /* 0x000000040d00720b */ /* 0x0c4fe40003f1e000 */
        /* <DEDUP_REMOVED lines=14> */
.L_x_19841:
[----:B------:R-:W-:Y:S01]  /*15b0*/  IMAD.MOV.U32 R4, RZ, RZ, R16 ;  /* 0x000000ffff047224 */ /* 0x000fe200078e0010 */
[----:B------:R-:W-:Y:S01]  /*15c0*/  MOV R7, R3 ;  /* 0x0000000300077202 */ /* 0x000fe20000000f00 */
[----:B------:R-:W-:Y:S02]  /*15d0*/  IMAD.MOV.U32 R16, RZ, RZ, R13 ;  /* 0x000000ffff107224 */ /* 0x000fe400078e000d */
[----:B------:R-:W-:Y:S02]  /*15e0*/  IMAD.MOV.U32 R3, RZ, RZ, R14 ;  /* 0x000000ffff037224 */ /* 0x000fe400078e000e */
.L_x_19842:
[----:B------:R-:W-:Y:S05]  /*15f0*/  BSYNC B1 ;  /* 0x0000000000017941 */ /* 0x000fea0003800000 */
.L_x_19840:
        /* <DEDUP_REMOVED lines=9> */
.L_x_19844:
[----:B------:R-:W-:Y:S02]  /*1690*/  IMAD.MOV.U32 R9, RZ, RZ, R5 ;  /* 0x000000ffff097224 */ /* 0x000fe400078e0005 */
[----:B------:R-:W-:Y:S02]  /*16a0*/  IMAD.MOV.U32 R14, RZ, RZ, R2 ;  /* 0x000000ffff0e7224 */ /* 0x000fe400078e0002 */
[----:B------:R-:W-:Y:S02]  /*16b0*/  IMAD.MOV.U32 R5, RZ, RZ, R16 ;  /* 0x000000ffff057224 */ /* 0x000fe400078e0010 */
[----:B------:R-:W-:Y:S02]  /*16c0*/  IMAD.MOV.U32 R2, RZ, RZ, R3 ;  /* 0x000000ffff027224 */ /* 0x000fe400078e0003 */
.L_x_19845:
[----:B------:R-:W-:Y:S05]  /*16d0*/  BSYNC B1 ;  /* 0x0000000000017941 */ /* 0x000fea0003800000 */
.L_x_19843:
        /* <DEDUP_REMOVED lines=9> */
.L_x_19847:
[----:B------:R-:W-:Y:S01]  /*1770*/  IMAD.MOV.U32 R3, RZ, RZ, R6 ;  /* 0x000000ffff037224 */ /* 0x000fe200078e0006 */
[----:B------:R-:W-:Y:S01]  /*1780*/  MOV R13, R8 ;  /* 0x00000008000d7202 */ /* 0x000fe20000000f00 */
[----:B------:R-:W-:Y:S02]  /*1790*/  IMAD.MOV.U32 R8, RZ, RZ, R2 ;  /* 0x000000ffff087224 */ /* 0x000fe400078e0002 */
[----:B------:R-:W-:Y:S02]  /*17a0*/  IMAD.MOV.U32 R6, RZ, RZ, R5 ;  /* 0x000000ffff067224 */ /* 0x000fe400078e0005 */
.L_x_19848:
[----:B------:R-:W-:Y:S05]  /*17b0*/  BSYNC B1 ;  /* 0x0000000000017941 */ /* 0x000fea0003800000 */
.L_x_19846:
[----:B------:R-:W2:Y:S01]  /*17c0*/  LDG.E R5, [R10.64+0x800] ;  /* 0x000800040a057981 */ /* 0x000ea2000c1e1900 */
[----:B------:R-:W-:Y:S01]  /*17d0*/  IADD3 R2, R12, -0x100, RZ ;  /* 0xffffff000c027810 */ /* 0x000fe20007ffe0ff */
[----:B------:R-:W-:Y:S01]  /*17e0*/  BSSY B1, `(.L_x_19849) ;  /* 0x0000014000017945 */ /* 0x000fe20003800000 */
[CC--:B--2---:R-:W-:Y:S02]  /*17f0*/  FSETP.GEU.FTZ.AND P0, PT, R4.reuse, R5.reuse, PT ;  /* 0x000000050400720b */ /* 0x0c4fe40003f1e000 */
        /* <DEDUP_REMOVED lines=11> */
[----:B0-----:R-:W-:Y:S01]  /*18b0*/  IMAD.MOV.U32 R15, RZ, RZ, R7 ;  /* 0x000000ffff0f7224 */ /* 0x001fe200078e0007 */
[----:B------:R-:W-:-:S13]  /*18c0*/  ISETP.GE.OR P0, PT, R7, R14, P0 ;  /* 0x0000000e0700720c */ /* 0x000fda0000706670 */
[----:B------:R-:W-:Y:S05]  /*18d0*/  @P0 BRA `(.L_x_19851) ;  /* 0x0000004000000947 */ /* 0x000fea0003800000 */
.L_x_19850:
[----:B------:R-:W-:Y:S02]  /*18e0*/  IMAD.MOV.U32 R2, RZ, RZ, R9 ;  /* 0x000000ffff027224 */ /* 0x000fe400078e0009 */
[----:B0-----:R-:W-:Y:S02]  /*18f0*/  IMAD.MOV.U32 R15, RZ, RZ, R14 ;  /* 0x000000ffff0f7224 */ /* 0x001fe400078e000e */
[----:B------:R-:W-:Y:S02]  /*1900*/  IMAD.MOV.U32 R9, RZ, RZ, R4 ;  /* 0x000000ffff097224 */ /* 0x000fe400078e0004 */
[----:B------:R-:W-:Y:S02]  /*1910*/  IMAD.MOV.U32 R14, RZ, RZ, R7 ;  /* 0x000000ffff0e7224 */ /* 0x000fe400078e0007 */
.L_x_19851:
[----:B------:R-:W-:Y:S05]  /*1920*/  BSYNC B1 ;  /* 0x0000000000017941 */ /* 0x000fea0003800000 */
.L_x_19849:
        /* <DEDUP_REMOVED lines=9> */
.L_x_19853:
[----:B------:R-:W-:Y:S02]  /*19c0*/  IMAD.MOV.U32 R7, RZ, RZ, R3 ;  /* 0x000000ffff077224 */ /* 0x000fe400078e0003 */
[----:B------:R-:W-:Y:S02]  /*19d0*/  IMAD.MOV.U32 R16, RZ, RZ, R13 ;  /* 0x000000ffff107224 */ /* 0x000fe400078e000d */
[----:B------:R-:W-:Y:S02]  /*19e0*/  IMAD.MOV.U32 R3, RZ, RZ, R9 ;  /* 0x000000ffff037224 */ /* 0x000fe400078e0009 */
[----:B------:R-:W-:Y:S02]  /*19f0*/  IMAD.MOV.U32 R13, RZ, RZ, R14 ;  /* 0x000000ffff0d7224 */ /* 0x000fe400078e000e */
.L_x_19854:
[----:B------:R-:W-:Y:S05]  /*1a00*/  BSYNC B1 ;  /* 0x0000000000017941 */ /* 0x000fea0003800000 */
.L_x_19852:
        /* <DEDUP_REMOVED lines=9> */
.L_x_19856:
[----:B------:R-:W-:Y:S02]  /*1aa0*/  IMAD.MOV.U32 R14, RZ, RZ, R6 ;  /* 0x000000ffff0e7224 */ /* 0x000fe400078e0006 */
[----:B------:R-:W-:Y:S02]  /*1ab0*/  IMAD.MOV.U32 R17, RZ, RZ, R8 ;  /* 0x000000ffff117224 */ /* 0x000fe400078e0008 */
[----:B------:R-:W-:Y:S02]  /*1ac0*/  IMAD.MOV.U32 R8, RZ, RZ, R13 ;  /* 0x000000ffff087224 */ /* 0x000fe400078e000d */
[----:B------:R-:W-:Y:S02]  /*1ad0*/  IMAD.MOV.U32 R6, RZ, RZ, R3 ;  /* 0x000000ffff067224 */ /* 0x000fe400078e0003 */
.L_x_19857:
[----:B------:R-:W-:Y:S05]  /*1ae0*/  BSYNC B1 ;  /* 0x0000000000017941 */ /* 0x000fea0003800000 */
.L_x_19855:
[----:B------:R-:W2:Y:S01]  /*1af0*/  LDG.E R3, [R10.64+0xc00] ;  /* 0x000c00040a037981 */ /* 0x000ea2000c1e1900 */
[----:B------:R-:W-:Y:S01]  /*1b00*/  BSSY B1, `(.L_x_19858) ;  /* 0x0000014000017945 */ /* 0x000fe20003800000 */
[CC--:B--2---:R-:W-:Y:S02]  /*1b10*/  FSETP.GEU.FTZ.AND P0, PT, R2.reuse, R3.reuse, PT ;  /* 0x000000030200720b */ /* 0x0c4fe40003f1e000 */
[----:B------:R-:W-:-:S02]  /*1b20*/  FSETP.NEU.FTZ.AND P1, PT, R2, R3, PT ;  /* 0x000000030200720b */ /* 0x000fc40003f3d000 */
        /* <DEDUP_REMOVED lines=13> */
.L_x_19859:
[----:B------:R-:W-:Y:S02]  /*1c00*/  IMAD.MOV.U32 R3, RZ, RZ, R7 ;  /* 0x000000ffff037224 */ /* 0x000fe400078e0007 */
[----:B------:R-:W-:Y:S02]  /*1c10*/  IMAD.MOV.U32 R5, RZ, RZ, R16 ;  /* 0x000000ffff057224 */ /* 0x000fe400078e0010 */
[----:B------:R-:W-:Y:S02]  /*1c20*/  IMAD.MOV.U32 R7, RZ, RZ, R2 ;  /* 0x000000ffff077224 */ /* 0x000fe400078e0002 */
[----:B------:R-:W-:Y:S02]  /*1c30*/  IMAD.MOV.U32 R16, RZ, RZ, R15 ;  /* 0x000000ffff107224 */ /* 0x000fe400078e000f */
.L_x_19860:
[----:B------:R-:W-:Y:S05]  /*1c40*/  BSYNC B1 ;  /* 0x0000000000017941 */ /* 0x000fea0003800000 */
.L_x_19858:
        /* <DEDUP_REMOVED lines=9> */
.L_x_19862:
[----:B------:R-:W-:Y:S02]  /*1ce0*/  IMAD.MOV.U32 R2, RZ, RZ, R14 ;  /* 0x000000ffff027224 */ /* 0x000fe400078e000e */
[----:B------:R-:W-:Y:S01]  /*1cf0*/  IMAD.MOV.U32 R4, RZ, RZ, R17 ;  /* 0x000000ffff047224 */ /* 0x000fe200078e0011 */
[----:B------:R-:W-:Y:S01]  /*1d00*/  MOV R17, R16 ;  /* 0x0000001000117202 */ /* 0x000fe20000000f00 */
[----:B------:R-:W-:Y:S02]  /*1d10*/  IMAD.MOV.U32 R14, RZ, RZ, R7 ;  /* 0x000000ffff0e7224 */ /* 0x000fe400078e0007 */
.L_x_19863:
[----:B------:R-:W-:Y:S05]  /*1d20*/  BSYNC B1 ;  /* 0x0000000000017941 */ /* 0x000fea0003800000 */
.L_x_19861:
        /* <DEDUP_REMOVED lines=9> */
.L_x_19865:
[----:B------:R-:W-:Y:S02]  /*1dc0*/  IMAD.MOV.U32 R9, RZ, RZ, R8 ;  /* 0x000000ffff097224 */ /* 0x000fe400078e0008 */
[----:B------:R-:W-:Y:S02]  /*1dd0*/  IMAD.MOV.U32 R7, RZ, RZ, R6 ;  /* 0x000000ffff077224 */ /* 0x000fe400078e0006 */
[----:B------:R-:W-:Y:S02]  /*1de0*/  IMAD.MOV.U32 R8, RZ, RZ, R17 ;  /* 0x000000ffff087224 */ /* 0x000fe400078e0011 */
[----:B------:R-:W-:Y:S02]  /*1df0*/  IMAD.MOV.U32 R6, RZ, RZ, R14 ;  /* 0x000000ffff067224 */ /* 0x000fe400078e000e */
.L_x_19866:
[----:B------:R-:W-:Y:S05]  /*1e00*/  BSYNC B1 ;  /* 0x0000000000017941 */ /* 0x000fea0003800000 */
.L_x_19864:
[----:B------:R-:W-:Y:S02]  /*1e10*/  IADD3 R0, R0, 0x400, RZ ;  /* 0x0000040000007810 */ /* 0x000fe40007ffe0ff */
[----:B------:R-:W-:Y:S02]  /*1e20*/  IADD3 R10, P1, R10, 0x1000, RZ ;  /* 0x000010000a0a7810 */ /* 0x000fe40007f3e0ff */
[----:B------:R-:W-:-:S02]  /*1e30*/  ISETP.GE.AND P0, PT, R0, c[0x0][0x188], PT ;  /* 0x0000620000007a0c */ /* 0x000fc40003f06270 */
[----:B------:R-:W-:Y:S01]  /*1e40*/  IADD3 R12, R12, 0x400, RZ ;  /* 0x000004000c0c7810 */ /* 0x000fe20007ffe0ff */
[----:B------:R-:W-:-:S10]  /*1e50*/  IMAD.X R11, RZ, RZ, R11, P1 ;  /* 0x000000ffff0b7224 */ /* 0x000fd400008e060b */
[----:B------:R-:W-:Y:S01]  /*1e60*/  @P0 CALL.REL.NOINC `(.L_x_19791) ;  /* 0x0000001000000944 */ /* 0x000fe20003c00000 */
[----:B------:R-:W-:Y:S05]  /*1e70*/  BRA `(.L_x_19867) ;  /* 0xfffff2e000007947 */ /* 0x000fea000383ffff */
.L_x_19791:
[----:B------:R-:W-:Y:S05]  /*1e80*/  BSYNC B0 ;  /* 0x0000000000007941 */ /* 0x000fea0003800000 */
.L_x_19790:
[----:B0-----:R-:W0:Y:S01]  /*1e90*/  S2R R15, SR_LANEID ;  /* 0x00000000000f7919 */ /* 0x001e220000000000 */
        /* <DEDUP_REMOVED lines=9> */
[----:B------:R0:W0:Y:S02]  /*1f30*/  SHFL.DOWN PT, R10, R3, 0x1, 0x1f ;  /* 0x08201f00030a7f89 */ /* 0x00002400000e0000 */
[----:B------:R-:W-:Y:S05]  /*1f40*/  @P0 BRA `(.L_x_19869) ;  /* 0x00000c2000000947 */ /* 0x000fea0003800000 */
[CC--:B-1234-:R-:W-:Y:S01]  /*1f50*/  FSETP.GEU.FTZ.AND P0, PT, R3.reuse, R14.reuse, PT ;  /* 0x0000000e0300720b */ /* 0x0defe20003f1e000 */
        /* <DEDUP_REMOVED lines=15> */
.L_x_19871:
[----:B------:R-:W-:Y:S01]  /*2050*/  MOV R12, R5 ;  /* 0x00000005000c7202 */ /* 0x000fe20000000f00 */
[----:B------:R-:W-:Y:S02]  /*2060*/  IMAD.MOV.U32 R14, RZ, RZ, R3 ;  /* 0x000000ffff0e7224 */ /* 0x000fe400078e0003 */
[----:B------:R-:W-:Y:S02]  /*2070*/  IMAD.MOV.U32 R3, RZ, RZ, R2 ;  /* 0x000000ffff037224 */ /* 0x000fe400078e0002 */
[----:B------:R-:W-:Y:S02]  /*2080*/  IMAD.MOV.U32 R5, RZ, RZ, R4 ;  /* 0x000000ffff057224 */ /* 0x000fe400078e0004 */
.L_x_19872:
[----:B------:R-:W-:Y:S05]  /*2090*/  BSYNC B1 ;  /* 0x0000000000017941 */ /* 0x000fea0003800000 */
.L_x_19870:
        /* <DEDUP_REMOVED lines=9> */
.L_x_19874:
[----:B------:R-:W-:Y:S02]  /*2130*/  IMAD.MOV.U32 R11, RZ, RZ, R12 ;  /* 0x000000ffff0b7224 */ /* 0x000fe400078e000c */
[----:B------:R-:W-:Y:S02]  /*2140*/  IMAD.MOV.U32 R13, RZ, RZ, R14 ;  /* 0x000000ffff0d7224 */ /* 0x000fe400078e000e */
[----:B------:R-:W-:Y:S02]  /*2150*/  IMAD.MOV.U32 R14, RZ, RZ, R7 ;  /* 0x000000ffff0e7224 */ /* 0x000fe400078e0007 */
[----:B------:R-:W-:Y:S02]  /*2160*/  IMAD.MOV.U32 R12, RZ, RZ, R9 ;  /* 0x000000ffff0c7224 */ /* 0x000fe400078e0009 */
.L_x_19875:
[----:B------:R-:W-:Y:S05]  /*2170*/  BSYNC B1 ;  /* 0x0000000000017941 */ /* 0x000fea0003800000 */
.L_x_19873:
        /* <DEDUP_REMOVED lines=9> */
.L_x_19877:
[----:B------:R-:W-:Y:S01]  /*2210*/  MOV R2, R11 ;  /* 0x0000000b00027202 */ /* 0x000fe20000000f00 */
[----:B------:R-:W-:Y:S02]  /*2220*/  IMAD.MOV.U32 R4, RZ, RZ, R13 ;  /* 0x000000ffff047224 */ /* 0x000fe400078e000d */
[----:B------:R-:W-:Y:S02]  /*2230*/  IMAD.MOV.U32 R11, RZ, RZ, R8 ;  /* 0x000000ffff0b7224 */ /* 0x000fe400078e0008 */
[----:B------:R-:W-:Y:S02]  /*2240*/  IMAD.MOV.U32 R13, RZ, RZ, R6 ;  /* 0x000000ffff0d7224 */ /* 0x000fe400078e0006 */
.L_x_19878:
[----:B------:R-:W-:Y:S05]  /*2250*/  BSYNC B1 ;  /* 0x0000000000017941 */ /* 0x000fea0003800000 */
.L_x_19876:
        /* <DEDUP_REMOVED lines=16> */
.L_x_19880:
[----:B------:R-:W-:Y:S02]  /*2360*/  IMAD.MOV.U32 R6, RZ, RZ, R5 ;  /* 0x000000ffff067224 */ /* 0x000fe400078e0005 */
[----:B------:R-:W-:Y:S02]  /*2370*/  IMAD.MOV.U32 R8, RZ, RZ, R3 ;  /* 0x000000ffff087224 */ /* 0x000fe400078e0003 */
[----:B------:R-:W-:Y:S02]  /*2380*/  IMAD.MOV.U32 R3, RZ, RZ, R14 ;  /* 0x000000ffff037224 */ /* 0x000fe400078e000e */
[----:B------:R-:W-:Y:S02]  /*2390*/  IMAD.MOV.U32 R5, RZ, RZ, R12 ;  /* 0x000000ffff057224 */ /* 0x000fe400078e000c */
.L_x_19881:
[----:B------:R-:W-:Y:S05]  /*23a0*/  BSYNC B1 ;  /* 0x0000000000017941 */ /* 0x000fea0003800000 */
.L_x_19879:
        /* <DEDUP_REMOVED lines=9> */
.L_x_19883:
[----:B------:R-:W-:Y:S02]  /*2440*/  IMAD.MOV.U32 R7, RZ, RZ, R6 ;  /* 0x000000ffff077224 */ /* 0x000fe400078e0006 */
[----:B------:R-:W-:Y:S02]  /*2450*/  IMAD.MOV.U32 R9, RZ, RZ, R8 ;  /* 0x000000ffff097224 */ /* 0x000fe400078e0008 */
[----:B------:R-:W-:Y:S02]  /*2460*/  IMAD.MOV.U32 R6, RZ, RZ, R11 ;  /* 0x000000ffff067224 */ /* 0x000fe400078e000b */
[----:B------:R-:W-:Y:S02]  /*2470*/  IMAD.MOV.U32 R8, RZ, RZ, R13 ;  /* 0x000000ffff087224 */ /* 0x000fe400078e000d */
.L_x_19884:
[----:B------:R-:W-:Y:S05]  /*2480*/  BSYNC B1 ;  /* 0x0000000000017941 */ /* 0x000fea0003800000 */
.L_x_19882:
        /* <DEDUP_REMOVED lines=9> */
.L_x_19886:
[----:B------:R-:W-:Y:S02]  /*2520*/  IMAD.MOV.U32 R11, RZ, RZ, R7 ;  /* 0x000000ffff0b7224 */ /* 0x000fe400078e0007 */
[----:B------:R-:W-:Y:S02]  /*2530*/  IMAD.MOV.U32 R12, RZ, RZ, R9 ;  /* 0x000000ffff0c7224 */ /* 0x000fe400078e0009 */
[----:B------:R-:W-:Y:S02]  /*2540*/  IMAD.MOV.U32 R7, RZ, RZ, R2 ;  /* 0x000000ffff077224 */ /* 0x000fe400078e0002 */
[----:B------:R-:W-:Y:S02]  /*2550*/  IMAD.MOV.U32 R9, RZ, RZ, R4 ;  /* 0x000000ffff097224 */ /* 0x000fe400078e0004 */
.L_x_19887:
[----:B------:R-:W-:Y:S05]  /*2560*/  BSYNC B1 ;  /* 0x0000000000017941 */ /* 0x000fea0003800000 */
.L_x_19885:
        /* <DEDUP_REMOVED lines=16> */
.L_x_19889:
[----:B------:R-:W-:Y:S02]  /*2670*/  IMAD.MOV.U32 R14, RZ, RZ, R5 ;  /* 0x000000ffff0e7224 */ /* 0x000fe400078e0005 */
[----:B------:R-:W-:Y:S02]  /*2680*/  IMAD.MOV.U32 R16, RZ, RZ, R3 ;  /* 0x000000ffff107224 */ /* 0x000fe400078e0003 */
[----:B------:R-:W-:Y:S02]  /*2690*/  IMAD.MOV.U32 R3, RZ, RZ, R8 ;  /* 0x000000ffff037224 */ /* 0x000fe400078e0008 */
[----:B------:R-:W-:Y:S02]  /*26a0*/  IMAD.MOV.U32 R5, RZ, RZ, R6 ;  /* 0x000000ffff057224 */ /* 0x000fe400078e0006 */
.L_x_19890:
[----:B------:R-:W-:Y:S05]  /*26b0*/  BSYNC B1 ;  /* 0x0000000000017941 */ /* 0x000fea0003800000 */
.L_x_19888:
        /* <DEDUP_REMOVED lines=9> */
.L_x_19892:
[----:B------:R-:W-:Y:S01]  /*2750*/  IMAD.MOV.U32 R6, RZ, RZ, R14 ;  /* 0x000000ffff067224 */ /* 0x000fe200078e000e */
[----:B------:R-:W-:Y:S01]  /*2760*/  MOV R14, R7 ;  /* 0x00000007000e7202 */ /* 0x000fe20000000f00 */
[----:B------:R-:W-:Y:S02]  /*2770*/  IMAD.MOV.U32 R13, RZ, RZ, R16 ;  /* 0x000000ffff0d7224 */ /* 0x000fe400078e0010 */
[----:B------:R-:W-:Y:S02]  /*2780*/  IMAD.MOV.U32 R16, RZ, RZ, R9 ;  /* 0x000000ffff107224 */ /* 0x000fe400078e0009 */
.L_x_19893:
[----:B------:R-:W-:Y:S05]  /*2790*/  BSYNC B1 ;  /* 0x0000000000017941 */ /* 0x000fea0003800000 */
.L_x_19891:
        /* <DEDUP_REMOVED lines=9> */
.L_x_19895:
[----:B------:R-:W-:Y:S02]  /*2830*/  IMAD.MOV.U32 R18, RZ, RZ, R6 ;  /* 0x000000ffff127224 */ /* 0x000fe400078e0006 */
[----:B------:R-:W-:Y:S02]  /*2840*/  IMAD.MOV.U32 R20, RZ, RZ, R13 ;  /* 0x000000ffff147224 */ /* 0x000fe400078e000d */
[----:B------:R-:W-:Y:S02]  /*2850*/  IMAD.MOV.U32 R6, RZ, RZ, R11 ;  /* 0x000000ffff067224 */ /* 0x000fe400078e000b */
[----:B------:R-:W-:Y:S02]  /*2860*/  IMAD.MOV.U32 R13, RZ, RZ, R12 ;  /* 0x000000ffff0d7224 */ /* 0x000fe400078e000c */
.L_x_19896:
[----:B------:R-:W-:Y:S05]  /*2870*/  BSYNC B1 ;  /* 0x0000000000017941 */ /* 0x000fea0003800000 */
.L_x_19894:
        /* <DEDUP_REMOVED lines=16> */
.L_x_19898:
[----:B------:R-:W-:Y:S01]  /*2980*/  MOV R2, R3 ;  /* 0x0000000300027202 */ /* 0x000fe20000000f00 */
[----:B------:R-:W-:Y:S02]  /*2990*/  IMAD.MOV.U32 R4, RZ, RZ, R5 ;  /* 0x000000ffff047224 */ /* 0x000fe400078e0005 */
[----:B------:R-:W-:Y:S02]  /*29a0*/  IMAD.MOV.U32 R3, RZ, RZ, R16 ;  /* 0x000000ffff037224 */ /* 0x000fe400078e0010 */
[----:B------:R-:W-:Y:S02]  /*29b0*/  IMAD.MOV.U32 R5, RZ, RZ, R14 ;  /* 0x000000ffff057224 */ /* 0x000fe400078e000e */
.L_x_19899:
[----:B------:R-:W-:Y:S05]  /*29c0*/  BSYNC B1 ;  /* 0x0000000000017941 */ /* 0x000fea0003800000 */
.L_x_19897:
        /* <DEDUP_REMOVED lines=9> */
.L_x_19901:
[----:B------:R-:W-:Y:S02]  /*2a60*/  IMAD.MOV.U32 R9, RZ, RZ, R4 ;  /* 0x000000ffff097224 */ /* 0x000fe400078e0004 */
[----:B------:R-:W-:Y:S02]  /*2a70*/  IMAD.MOV.U32 R7, RZ, RZ, R2 ;  /* 0x000000ffff077224 */ /* 0x000fe400078e0002 */
[----:B------:R-:W-:Y:S02]  /*2a80*/  IMAD.MOV.U32 R2, RZ, RZ, R13 ;  /* 0x000000ffff027224 */ /* 0x000fe400078e000d */
[----:B------:R-:W-:Y:S02]  /*2a90*/  IMAD.MOV.U32 R4, RZ, RZ, R6 ;  /* 0x000000ffff047224 */ /* 0x000fe400078e0006 */
.L_x_19902:
[----:B------:R-:W-:Y:S05]  /*2aa0*/  BSYNC B1 ;  /* 0x0000000000017941 */ /* 0x000fea0003800000 */
.L_x_19900:
        /* <DEDUP_REMOVED lines=8> */
.L_x_19903:
[----:B------:R-:W-:Y:S01]  /*2b30*/  MOV R8, R9 ;  /* 0x0000000900087202 */ /* 0x000fe20000000f00 */
[----:B------:R-:W-:Y:S02]  /*2b40*/  IMAD.MOV.U32 R6, RZ, RZ, R7 ;  /* 0x000000ffff067224 */ /* 0x000fe400078e0007 */
[----:B------:R-:W-:Y:S02]  /*2b50*/  IMAD.MOV.U32 R9, RZ, RZ, R18 ;  /* 0x000000ffff097224 */ /* 0x000fe400078e0012 */
[----:B------:R-:W-:Y:S02]  /*2b60*/  IMAD.MOV.U32 R7, RZ, RZ, R20 ;  /* 0x000000ffff077224 */ /* 0x000fe400078e0014 */
.L_x_19869:
[----:B--234-:R-:W-:Y:S05]  /*2b70*/  BSYNC B0 ;  /* 0x0000000000007941 */ /* 0x01cfea0003800000 */
.L_x_19868:
[----:B------:R-:W-:Y:S01]  /*2b80*/  ISETP.GT.AND P0, PT, R15, 0x1d, PT ;  /* 0x0000001d0f00780c */ /* 0x000fe20003f04270 */
[----:B------:R2:W3:Y:S01]  /*2b90*/  SHFL.DOWN PT, R12, R8, 0x2, 0x1f ;  /* 0x08401f00080c7f89 */ /* 0x0004e200000e0000 */
[----:B------:R-:W-:Y:S03]  /*2ba0*/  BSSY B0, `(.L_x_19904) ;  /* 0x00000cb000007945 */ /* 0x000fe60003800000 */
[----:B------:R2:W4:Y:S04]  /*2bb0*/  SHFL.DOWN PT, R16, R9, 0x2, 0x1f ;  /* 0x08401f0009107f89 */ /* 0x00052800000e0000 */
[----:B------:R2:W1:Y:S04]  /*2bc0*/  SHFL.DOWN PT, R18, R4, 0x2, 0x1f ;  /* 0x08401f0004127f89 */ /* 0x00046800000e0000 */
[----:B-1----:R2:W1:Y:S04]  /*2bd0*/  SHFL.DOWN PT, R0, R5, 0x2, 0x1f ;  /* 0x08401f0005007f89 */ /* 0x00246800000e0000 */
[----:B------:R2:W0:Y:S04]  /*2be0*/  SHFL.DOWN PT, R14, R6, 0x2, 0x1f ;  /* 0x08401f00060e7f89 */ /* 0x00042800000e0000 */
[----:B0-----:R2:W0:Y:S04]  /*2bf0*/  SHFL.DOWN PT, R20, R7, 0x2, 0x1f ;  /* 0x08401f0007147f89 */ /* 0x00142800000e0000 */
[----:B------:R2:W0:Y:S04]  /*2c00*/  SHFL.DOWN PT, R22, R2, 0x2, 0x1f ;  /* 0x08401f0002167f89 */ /* 0x00042800000e0000 */
[----:B------:R2:W0:Y:S01]  /*2c10*/  SHFL.DOWN PT, R10, R3, 0x2, 0x1f ;  /* 0x08401f00030a7f89 */ /* 0x00042200000e0000 */
[----:B------:R-:W-:Y:S05]  /*2c20*/  @P0 BRA `(.L_x_19905) ;  /* 0x00000c2000000947 */ /* 0x000fea0003800000 */
[CC--:B---34-:R-:W-:Y:S01]  /*2c30*/  FSETP.GEU.FTZ.AND P0, PT, R3.reuse, R14.reuse, PT ;  /* 0x0000000e0300720b */ /* 0x0d8fe20003f1e000 */
        /* <DEDUP_REMOVED lines=15> */
.L_x_19907:
[----:B------:R-:W-:Y:S02]  /*2d30*/  IMAD.MOV.U32 R12, RZ, RZ, R5 ;  /* 0x000000ffff0c7224 */ /* 0x000fe400078e0005 */
[----:B------:R-:W-:Y:S02]  /*2d40*/  IMAD.MOV.U32 R14, RZ, RZ, R3 ;  /* 0x000000ffff0e7224 */ /* 0x000fe400078e0003 */
[----:B------:R-:W-:Y:S02]  /*2d50*/  IMAD.MOV.U32 R3, RZ, RZ, R2 ;  /* 0x000000ffff037224 */ /* 0x000fe400078e0002 */
[----:B------:R-:W-:Y:S02]  /*2d60*/  IMAD.MOV.U32 R5, RZ, RZ, R4 ;  /* 0x000000ffff057224 */ /* 0x000fe400078e0004 */
.L_x_19908:
[----:B------:R-:W-:Y:S05]  /*2d70*/  BSYNC B1 ;  /* 0x0000000000017941 */ /* 0x000fea0003800000 */
.L_x_19906:
        /* <DEDUP_REMOVED lines=9> */
.L_x_19910:
[----:B------:R-:W-:Y:S02]  /*2e10*/  IMAD.MOV.U32 R11, RZ, RZ, R12 ;  /* 0x000000ffff0b7224 */ /* 0x000fe400078e000c */
[----:B------:R-:W-:Y:S02]  /*2e20*/  IMAD.MOV.U32 R13, RZ, RZ, R14 ;  /* 0x000000ffff0d7224 */ /* 0x000fe400078e000e */
[----:B------:R-:W-:Y:S02]  /*2e30*/  IMAD.MOV.U32 R14, RZ, RZ, R7 ;  /* 0x000000ffff0e7224 */ /* 0x000fe400078e0007 */
[----:B------:R-:W-:Y:S02]  /*2e40*/  IMAD.MOV.U32 R12, RZ, RZ, R9 ;  /* 0x000000ffff0c7224 */ /* 0x000fe400078e0009 */
.L_x_19911:
[----:B------:R-:W-:Y:S05]  /*2e50*/  BSYNC B1 ;  /* 0x0000000000017941 */ /* 0x000fea0003800000 */
.L_x_19909:
        /* <DEDUP_REMOVED lines=9> */
.L_x_19913:
[----:B------:R-:W-:Y:S02]  /*2ef0*/  IMAD.MOV.U32 R2, RZ, RZ, R11 ;  /* 0x000000ffff027224 */ /* 0x000fe400078e000b */
[----:B------:R-:W-:Y:S02]  /*2f00*/  IMAD.MOV.U32 R4, RZ, RZ, R13 ;  /* 0x000000ffff047224 */ /* 0x000fe400078e000d */
[----:B------:R-:W-:Y:S02]  /*2f10*/  IMAD.MOV.U32 R11, RZ, RZ, R8 ;  /* 0x000000ffff0b7224 */ /* 0x000fe400078e0008 */
[----:B------:R-:W-:Y:S02]  /*2f20*/  IMAD.MOV.U32 R13, RZ, RZ, R6 ;  /* 0x000000ffff0d7224 */ /* 0x000fe400078e0006 */
.L_x_19914:
[----:B------:R-:W-:Y:S05]  /*2f30*/  BSYNC B1 ;  /* 0x0000000000017941 */ /* 0x000fea0003800000 */
.L_x_19912:
[CC--:B0-----:R-:W-:Y:S01]  /*2f40*/  FSETP.GEU.FTZ.AND P0, PT, R3.reuse, R20.reuse, PT ;  /* 0x000000140300720b */ /* 0x0c1fe20003f1e000 */
        /* <DEDUP_REMOVED lines=15> */
.L_x_19916:
[----:B------:R-:W-:Y:S02]  /*3040*/  IMAD.MOV.U32 R6, RZ, RZ, R5 ;  /* 0x000000ffff067224 */ /* 0x000fe400078e0005 */
[----:B------:R-:W-:Y:S02]  /*3050*/  IMAD.MOV.U32 R8, RZ, RZ, R3 ;  /* 0x000000ffff087224 */ /* 0x000fe400078e0003 */
[----:B------:R-:W-:Y:S02]  /*3060*/  IMAD.MOV.U32 R3, RZ, RZ, R14 ;  /* 0x000000ffff037224 */ /* 0x000fe400078e000e */
[----:B------:R-:W-:Y:S02]  /*3070*/  IMAD.MOV.U32 R5, RZ, RZ, R12 ;  /* 0x000000ffff057224 */ /* 0x000fe400078e000c */
.L_x_19917:
[----:B------:R-:W-:Y:S05]  /*3080*/  BSYNC B1 ;  /* 0x0000000000017941 */ /* 0x000fea0003800000 */
.L_x_19915:
        /* <DEDUP_REMOVED lines=9> */
.L_x_19919:
[----:B------:R-:W-:Y:S01]  /*3120*/  IMAD.MOV.U32 R7, RZ, RZ, R6 ;  /* 0x000000ffff077224 */ /* 0x000fe200078e0006 */
[----:B------:R-:W-:Y:S01]  /*3130*/  MOV R6, R11 ;  /* 0x0000000b00067202 */ /* 0x000fe20000000f00 */
[----:B------:R-:W-:Y:S02]  /*3140*/  IMAD.MOV.U32 R9, RZ, RZ, R8 ;  /* 0x000000ffff097224 */ /* 0x000fe400078e0008 */
[----:B------:R-:W-:Y:S02]  /*3150*/  IMAD.MOV.U32 R8, RZ, RZ, R13 ;  /* 0x000000ffff087224 */ /* 0x000fe400078e000d */
.L_x_19920:
[----:B------:R-:W-:Y:S05]  /*3160*/  BSYNC B1 ;  /* 0x0000000000017941 */ /* 0x000fea0003800000 */
.L_x_19918:
        /* <DEDUP_REMOVED lines=9> */
.L_x_19922:
[----:B------:R-:W-:Y:S02]  /*3200*/  IMAD.MOV.U32 R11, RZ, RZ, R7 ;  /* 0x000000ffff0b7224 */ /* 0x000fe400078e0007 */
[----:B------:R-:W-:Y:S02]  /*3210*/  IMAD.MOV.U32 R12, RZ, RZ, R9 ;  /* 0x000000ffff0c7224 */ /* 0x000fe400078e0009 */
[----:B------:R-:W-:Y:S02]  /*3220*/  IMAD.MOV.U32 R7, RZ, RZ, R2 ;  /* 0x000000ffff077224 */ /* 0x000fe400078e0002 */
[----:B------:R-:W-:Y:S02]  /*3230*/  IMAD.MOV.U32 R9, RZ, RZ, R4 ;  /* 0x000000ffff097224 */ /* 0x000fe400078e0004 */
.L_x_19923:
[----:B------:R-:W-:Y:S05]  /*3240*/  BSYNC B1 ;  /* 0x0000000000017941 */ /* 0x000fea0003800000 */
.L_x_19921:
        /* <DEDUP_REMOVED lines=16> */
.L_x_19925:
[----:B------:R-:W-:Y:S01]  /*3350*/  MOV R14, R5 ;  /* 0x00000005000e7202 */ /* 0x000fe20000000f00 */
[----:B------:R-:W-:Y:S02]  /*3360*/  IMAD.MOV.U32 R16, RZ, RZ, R3 ;  /* 0x000000ffff107224 */ /* 0x000fe400078e0003 */
[----:B------:R-:W-:Y:S02]  /*3370*/  IMAD.MOV.U32 R3, RZ, RZ, R8 ;  /* 0x000000ffff037224 */ /* 0x000fe400078e0008 */
[----:B------:R-:W-:Y:S02]  /*3380*/  IMAD.MOV.U32 R5, RZ, RZ, R6 ;  /* 0x000000ffff057224 */ /* 0x000fe400078e0006 */
.L_x_19926:
[----:B------:R-:W-:Y:S05]  /*3390*/  BSYNC B1 ;  /* 0x0000000000017941 */ /* 0x000fea0003800000 */
.L_x_19924:
        /* <DEDUP_REMOVED lines=9> */
.L_x_19928:
[----:B------:R-:W-:Y:S02]  /*3430*/  IMAD.MOV.U32 R6, RZ, RZ, R14 ;  /* 0x000000ffff067224 */ /* 0x000fe400078e000e */
[----:B------:R-:W-:Y:S02]  /*3440*/  IMAD.MOV.U32 R13, RZ, RZ, R16 ;  /* 0x000000ffff0d7224 */ /* 0x000fe400078e0010 */
[----:B------:R-:W-:Y:S02]  /*3450*/  IMAD.MOV.U32 R14, RZ, RZ, R7 ;  /* 0x000000ffff0e7224 */ /* 0x000fe400078e0007 */
[----:B------:R-:W-:Y:S02]  /*3460*/  IMAD.MOV.U32 R16, RZ, RZ, R9 ;  /* 0x000000ffff107224 */ /* 0x000fe400078e0009 */
.L_x_19929:
[----:B------:R-:W-:Y:S05]  /*3470*/  BSYNC B1 ;  /* 0x0000000000017941 */ /* 0x000fea0003800000 */
.L_x_19927:
        /* <DEDUP_REMOVED lines=9> */
.L_x_19931:
[----:B------:R-:W-:Y:S01]  /*3510*/  MOV R18, R6 ;  /* 0x0000000600127202 */ /* 0x000fe20000000f00 */
[----:B------:R-:W-:Y:S02]  /*3520*/  IMAD.MOV.U32 R20, RZ, RZ, R13 ;  /* 0x000000ffff147224 */ /* 0x000fe400078e000d */
[----:B------:R-:W-:Y:S02]  /*3530*/  IMAD.MOV.U32 R6, RZ, RZ, R11 ;  /* 0x000000ffff067224 */ /* 0x000fe400078e000b */
[----:B------:R-:W-:Y:S02]  /*3540*/  IMAD.MOV.U32 R13, RZ, RZ, R12 ;  /* 0x000000ffff0d7224 */ /* 0x000fe400078e000c */
.L_x_19932:
[----:B------:R-:W-:Y:S05]  /*3550*/  BSYNC B1 ;  /* 0x0000000000017941 */ /* 0x000fea0003800000 */
.L_x_19930:
[CC--:B------:R-:W-:Y:S01]  /*3560*/  FSETP.GEU.FTZ.AND P0, PT, R3.reuse, R10.reuse, PT ;  /* 0x0000000a0300720b */ /* 0x0c0fe20003f1e000 */
[----:B------:R-:W-:Y:S01]  /*3570*/  BSSY B1, `(.L_x_19933) ;  /* 0x0000013000017945 */ /* 0x000fe20003800000 */
[----:B------:R-:W-:Y:S02]  /*3580*/  FSETP.NEU.FTZ.AND P1, PT, R3, R10, PT ;  /* 0x0000000a0300720b */ /* 0x000fe40003f3d000 */
[C---:B------:R-:W-:Y:S02]  /*3590*/  ISETP.EQ.OR P0, PT, R5.reuse, -0x1, !P0 ;  /* 0xffffffff0500780c */ /* 0x040fe40004702670 */
[----:B-1----:R-:W-:-:S04]  /*35a0*/  ISETP.LE.OR P1, PT, R5, R0, P1 ;  /* 0x000000000500720c */ /* 0x002fc80000f23670 */
        /* <DEDUP_REMOVED lines=11> */
.L_x_19934:
[----:B------:R-:W-:Y:S02]  /*3660*/  IMAD.MOV.U32 R2, RZ, RZ, R3 ;  /* 0x000000ffff027224 */ /* 0x000fe400078e0003 */
[----:B------:R-:W-:Y:S02]  /*3670*/  IMAD.MOV.U32 R4, RZ, RZ, R5 ;  /* 0x000000ffff047224 */ /* 0x000fe400078e0005 */
[----:B------:R-:W-:Y:S02]  /*3680*/  IMAD.MOV.U32 R3, RZ, RZ, R16 ;  /* 0x000000ffff037224 */ /* 0x000fe400078e0010 */
[----:B------:R-:W-:Y:S02]  /*3690*/  IMAD.MOV.U32 R5, RZ, RZ, R14 ;  /* 0x000000ffff057224 */ /* 0x000fe400078e000e */
.L_x_19935:
[----:B------:R-:W-:Y:S05]  /*36a0*/  BSYNC B1 ;  /* 0x0000000000017941 */ /* 0x000fea0003800000 */
.L_x_19933:
        /* <DEDUP_REMOVED lines=9> */
.L_x_19937:
[----:B------:R-:W-:Y:S02]  /*3740*/  IMAD.MOV.U32 R9, RZ, RZ, R4 ;  /* 0x000000ffff097224 */ /* 0x000fe400078e0004 */
[----:B------:R-:W-:Y:S02]  /*3750*/  IMAD.MOV.U32 R7, RZ, RZ, R2 ;  /* 0x000000ffff077224 */ /* 0x000fe400078e0002 */
[----:B------:R-:W-:Y:S02]  /*3760*/  IMAD.MOV.U32 R2, RZ, RZ, R13 ;  /* 0x000000ffff027224 */ /* 0x000fe400078e000d */
[----:B------:R-:W-:Y:S02]  /*3770*/  IMAD.MOV.U32 R4, RZ, RZ, R6 ;  /* 0x000000ffff047224 */ /* 0x000fe400078e0006 */
.L_x_19938:
[----:B------:R-:W-:Y:S05]  /*3780*/  BSYNC B1 ;  /* 0x0000000000017941 */ /* 0x000fea0003800000 */
.L_x_19936:
        /* <DEDUP_REMOVED lines=8> */
.L_x_19939:
[----:B------:R-:W-:Y:S02]  /*3810*/  IMAD.MOV.U32 R8, RZ, RZ, R9 ;  /* 0x000000ffff087224 */ /* 0x000fe400078e0009 */
[----:B------:R-:W-:Y:S02]  /*3820*/  IMAD.MOV.U32 R6, RZ, RZ, R7 ;  /* 0x000000ffff067224 */ /* 0x000fe400078e0007 */
[----:B------:R-:W-:Y:S02]  /*3830*/  IMAD.MOV.U32 R9, RZ, RZ, R18 ;  /* 0x000000ffff097224 */ /* 0x000fe400078e0012 */
[----:B------:R-:W-:Y:S02]  /*3840*/  IMAD.MOV.U32 R7, RZ, RZ, R20 ;  /* 0x000000ffff077224 */ /* 0x000fe400078e0014 */
.L_x_19905:
[----:B---34-:R-:W-:Y:S05]  /*3850*/  BSYNC B0 ;  /* 0x0000000000007941 */ /* 0x018fea0003800000 */
.L_x_19904:
[----:B------:R-:W-:Y:S01]  /*3860*/  ISETP.GT.AND P0, PT, R15, 0x1b, PT ;  /* 0x0000001b0f00780c */ /* 0x000fe20003f04270 */
[----:B------:R3:W4:Y:S01]  /*3870*/  SHFL.DOWN PT, R12, R8, 0x4, 0x1f ;  /* 0x08801f00080c7f89 */ /* 0x00072200000e0000 */
[----:B------:R-:W-:Y:S03]  /*3880*/  BSSY B0, `(.L_x_19940) ;  /* 0x00000cb000007945 */ /* 0x000fe60003800000 */
[----:B------:R3:W2:Y:S04]  /*3890*/  SHFL.DOWN PT, R16, R9, 0x4, 0x1f ;  /* 0x08801f0009107f89 */ /* 0x0006a800000e0000 */
[----:B------:R3:W1:Y:S04]  /*38a0*/  SHFL.DOWN PT, R18, R4, 0x4, 0x1f ;  /* 0x08801f0004127f89 */ /* 0x00066800000e0000 */
[----:B-1----:R3:W1:Y:S04]  /*38b0*/  SHFL.DOWN PT, R0, R5, 0x4, 0x1f ;  /* 0x08801f0005007f89 */ /* 0x00266800000e0000 */
[----:B------:R3:W0:Y:S04]  /*38c0*/  SHFL.DOWN PT, R14, R6, 0x4, 0x1f ;  /* 0x08801f00060e7f89 */ /* 0x00062800000e0000 */
[----:B0-----:R3:W0:Y:S04]  /*38d0*/  SHFL.DOWN PT, R20, R7, 0x4, 0x1f ;  /* 0x08801f0007147f89 */ /* 0x00162800000e0000 */
[----:B------:R3:W0:Y:S04]  /*38e0*/  SHFL.DOWN PT, R22, R2, 0x4, 0x1f ;  /* 0x08801f0002167f89 */ /* 0x00062800000e0000 */
[----:B------:R3:W0:Y:S01]  /*38f0*/  SHFL.DOWN PT, R10, R3, 0x4, 0x1f ;  /* 0x08801f00030a7f89 */ /* 0x00062200000e0000 */
[----:B------:R-:W-:Y:S05]  /*3900*/  @P0 BRA `(.L_x_19941) ;  /* 0x00000c2000000947 */ /* 0x000fea0003800000 */
[CC--:B--2-4-:R-:W-:Y:S01]  /*3910*/  FSETP.GEU.FTZ.AND P0, PT, R3.reuse, R14.reuse, PT ;  /* 0x0000000e0300720b */ /* 0x0d4fe20003f1e000 */
[----:B------:R-:W-:Y:S01]  /*3920*/  BSSY B1, `(.L_x_19942) ;  /* 0x0000013000017945 */ /* 0x000fe20003800000 */
[----:B------:R-:W-:-:S02]  /*3930*/  FSETP.NEU.FTZ.AND P1, PT, R3, R14, PT ;  /* 0x0000000e0300720b */ /* 0x000fc40003f3d000 */
[C---:B------:R-:W-:Y:S02]  /*3940*/  ISETP.EQ.OR P0, PT, R5.reuse, -0x1, !P0 ;  /* 0xffffffff0500780c */ /* 0x040fe40004702670 */
[----:B------:R-:W-:-:S04]  /*3950*/  ISETP.LE.OR P1, PT, R5, R12, P1 ;  /* 0x0000000c0500720c */ /* 0x000fc80000f23670 */
[----:B------:R-:W-:-:S13]  /*3960*/  PLOP3.LUT P0, PT, P0, P1, PT, 0x8, 0x0 ;  /* 0x000000000000781c */ /* 0x000fda0000702170 */
[----:B---3--:R-:W-:Y:S01]  /*3970*/  @!P0 MOV R3, R14 ;  /* 0x0000000e00038202 */ /* 0x008fe20000000f00 */
        /* <DEDUP_REMOVED lines=9> */
.L_x_19943:
[----:B------:R-:W-:Y:S02]  /*3a10*/  IMAD.MOV.U32 R12, RZ, RZ, R5 ;  /* 0x000000ffff0c7224 */ /* 0x000fe400078e0005 */
[----:B------:R-:W-:Y:S02]  /*3a20*/  IMAD.MOV.U32 R14, RZ, RZ, R3 ;  /* 0x000000ffff0e7224 */ /* 0x000fe400078e0003 */
[----:B------:R-:W-:Y:S02]  /*3a30*/  IMAD.MOV.U32 R3, RZ, RZ, R2 ;  /* 0x000000ffff037224 */ /* 0x000fe400078e0002 */
[----:B------:R-:W-:Y:S02]  /*3a40*/  IMAD.MOV.U32 R5, RZ, RZ, R4 ;  /* 0x000000ffff057224 */ /* 0x000fe400078e0004 */
.L_x_19944:
[----:B------:R-:W-:Y:S05]  /*3a50*/  BSYNC B1 ;  /* 0x0000000000017941 */ /* 0x000fea0003800000 */
.L_x_19942:
        /* <DEDUP_REMOVED lines=9> */
.L_x_19946:
[----:B------:R-:W-:Y:S02]  /*3af0*/  IMAD.MOV.U32 R11, RZ, RZ, R12 ;  /* 0x000000ffff0b7224 */ /* 0x000fe400078e000c */
[----:B------:R-:W-:Y:S01]  /*3b00*/  IMAD.MOV.U32 R13, RZ, RZ, R14 ;  /* 0x000000ffff0d7224 */ /* 0x000fe200078e000e */
[----:B------:R-:W-:Y:S01]  /*3b10*/  MOV R14, R7 ;  /* 0x00000007000e7202 */ /* 0x000fe20000000f00 */
[----:B------:R-:W-:Y:S02]  /*3b20*/  IMAD.MOV.U32 R12, RZ, RZ, R9 ;  /* 0x000000ffff0c7224 */ /* 0x000fe400078e0009 */
.L_x_19947:
[----:B------:R-:W-:Y:S05]  /*3b30*/  BSYNC B1 ;  /* 0x0000000000017941 */ /* 0x000fea0003800000 */
.L_x_19945:
        /* <DEDUP_REMOVED lines=9> */
.L_x_19949:
[----:B------:R-:W-:Y:S02]  /*3bd0*/  IMAD.MOV.U32 R2, RZ, RZ, R11 ;  /* 0x000000ffff027224 */ /* 0x000fe400078e000b */
[----:B------:R-:W-:Y:S02]  /*3be0*/  IMAD.MOV.U32 R4, RZ, RZ, R13 ;  /* 0x000000ffff047224 */ /* 0x000fe400078e000d */
[----:B------:R-:W-:Y:S02]  /*3bf0*/  IMAD.MOV.U32 R11, RZ, RZ, R8 ;  /* 0x000000ffff0b7224 */ /* 0x000fe400078e0008 */
[----:B------:R-:W-:Y:S02]  /*3c00*/  IMAD.MOV.U32 R13, RZ, RZ, R6 ;  /* 0x000000ffff0d7224 */ /* 0x000fe400078e0006 */
.L_x_19950:
[----:B------:R-:W-:Y:S05]  /*3c10*/  BSYNC B1 ;  /* 0x0000000000017941 */ /* 0x000fea0003800000 */
.L_x_19948:
        /* <DEDUP_REMOVED lines=16> */
.L_x_19952:
[----:B------:R-:W-:Y:S01]  /*3d20*/  MOV R6, R5 ;  /* 0x0000000500067202 */ /* 0x000fe20000000f00 */
[----:B------:R-:W-:Y:S02]  /*3d30*/  IMAD.MOV.U32 R8, RZ, RZ, R3 ;  /* 0x000000ffff087224 */ /* 0x000fe400078e0003 */
[----:B------:R-:W-:Y:S02]  /*3d40*/  IMAD.MOV.U32 R3, RZ, RZ, R14 ;  /* 0x000000ffff037224 */ /* 0x000fe400078e000e */
[----:B------:R-:W-:Y:S02]  /*3d50*/  IMAD.MOV.U32 R5, RZ, RZ, R12 ;  /* 0x000000ffff057224 */ /* 0x000fe400078e000c */
.L_x_19953:
[----:B------:R-:W-:Y:S05]  /*3d60*/  BSYNC B1 ;  /* 0x0000000000017941 */ /* 0x000fea0003800000 */
.L_x_19951:
        /* <DEDUP_REMOVED lines=9> */
.L_x_19955:
[----:B------:R-:W-:Y:S02]  /*3e00*/  IMAD.MOV.U32 R7, RZ, RZ, R6 ;  /* 0x000000ffff077224 */ /* 0x000fe400078e0006 */
[----:B------:R-:W-:Y:S02]  /*3e10*/  IMAD.MOV.U32 R9, RZ, RZ, R8 ;  /* 0x000000ffff097224 */ /* 0x000fe400078e0008 */
[----:B------:R-:W-:Y:S02]  /*3e20*/  IMAD.MOV.U32 R6, RZ, RZ, R11 ;  /* 0x000000ffff067224 */ /* 0x000fe400078e000b */
[----:B------:R-:W-:Y:S02]  /*3e30*/  IMAD.MOV.U32 R8, RZ, RZ, R13 ;  /* 0x000000ffff087224 */ /* 0x000fe400078e000d */
.L_x_19956:
[----:B------:R-:W-:Y:S05]  /*3e40*/  BSYNC B1 ;  /* 0x0000000000017941 */ /* 0x000fea0003800000 */
.L_x_19954:
        /* <DEDUP_REMOVED lines=9> */
.L_x_19958:
[----:B------:R-:W-:Y:S01]  /*3ee0*/  MOV R11, R7 ;  /* 0x00000007000b7202 */ /* 0x000fe20000000f00 */
[----:B------:R-:W-:Y:S02]  /*3ef0*/  IMAD.MOV.U32 R12, RZ, RZ, R9 ;  /* 0x000000ffff0c7224 */ /* 0x000fe400078e0009 */
[----:B------:R-:W-:Y:S02]  /*3f00*/  IMAD.MOV.U32 R7, RZ, RZ, R2 ;  /* 0x000000ffff077224 */ /* 0x000fe400078e0002 */
[----:B------:R-:W-:Y:S02]  /*3f10*/  IMAD.MOV.U32 R9, RZ, RZ, R4 ;  /* 0x000000ffff097224 */ /* 0x000fe400078e0004 */
.L_x_19959:
[----:B------:R-:W-:Y:S05]  /*3f20*/  BSYNC B1 ;  /* 0x0000000000017941 */ /* 0x000fea0003800000 */
.L_x_19957:
        /* <DEDUP_REMOVED lines=16> */
.L_x_19961:
[----:B------:R-:W-:Y:S02]  /*4030*/  IMAD.MOV.U32 R14, RZ, RZ, R5 ;  /* 0x000000ffff0e7224 */ /* 0x000fe400078e0005 */
[----:B------:R-:W-:Y:S02]  /*4040*/  IMAD.MOV.U32 R16, RZ, RZ, R3 ;  /* 0x000000ffff107224 */ /* 0x000fe400078e0003 */
[----:B------:R-:W-:Y:S02]  /*4050*/  IMAD.MOV.U32 R3, RZ, RZ, R8 ;  /* 0x000000ffff037224 */ /* 0x000fe400078e0008 */
[----:B------:R-:W-:Y:S02]  /*4060*/  IMAD.MOV.U32 R5, RZ, RZ, R6 ;  /* 0x000000ffff057224 */ /* 0x000fe400078e0006 */
.L_x_19962:
[----:B------:R-:W-:Y:S05]  /*4070*/  BSYNC B1 ;  /* 0x0000000000017941 */ /* 0x000fea0003800000 */
.L_x_19960:
        /* <DEDUP_REMOVED lines=9> */
.L_x_19964:
[----:B------:R-:W-:Y:S02]  /*4110*/  IMAD.MOV.U32 R6, RZ, RZ, R14 ;  /* 0x000000ffff067224 */ /* 0x000fe400078e000e */
[----:B------:R-:W-:Y:S02]  /*4120*/  IMAD.MOV.U32 R13, RZ, RZ, R16 ;  /* 0x000000ffff0d7224 */ /* 0x000fe400078e0010 */
[----:B------:R-:W-:Y:S02]  /*4130*/  IMAD.MOV.U32 R14, RZ, RZ, R7 ;  /* 0x000000ffff0e7224 */ /* 0x000fe400078e0007 */
[----:B------:R-:W-:Y:S02]  /*4140*/  IMAD.MOV.U32 R16, RZ, RZ, R9 ;  /* 0x000000ffff107224 */ /* 0x000fe400078e0009 */
.L_x_19965:
[----:B------:R-:W-:Y:S05]  /*4150*/  BSYNC B1 ;  /* 0x0000000000017941 */ /* 0x000fea0003800000 */
.L_x_19963:
        /* <DEDUP_REMOVED lines=9> */
.L_x_19967:
[----:B------:R-:W-:Y:S02]  /*41f0*/  IMAD.MOV.U32 R18, RZ, RZ, R6 ;  /* 0x000000ffff127224 */ /* 0x000fe400078e0006 */
[----:B------:R-:W-:Y:S02]  /*4200*/  IMAD.MOV.U32 R20, RZ, RZ, R13 ;  /* 0x000000ffff147224 */ /* 0x000fe400078e000d */
[----:B------:R-:W-:Y:S02]  /*4210*/  IMAD.MOV.U32 R6, RZ, RZ, R11 ;  /* 0x000000ffff067224 */ /* 0x000fe400078e000b */
[----:B------:R-:W-:Y:S02]  /*4220*/  IMAD.MOV.U32 R13, RZ, RZ, R12 ;  /* 0x000000ffff0d7224 */ /* 0x000fe400078e000c */
.L_x_19968:
[----:B------:R-:W-:Y:S05]  /*4230*/  BSYNC B1 ;  /* 0x0000000000017941 */ /* 0x000fea0003800000 */
.L_x_19966:
[CC--:B------:R-:W-:Y:S01]  /*4240*/  FSETP.GEU.FTZ.AND P0, PT, R3.reuse, R10.reuse, PT ;  /* 0x0000000a0300720b */ /* 0x0c0fe20003f1e000 */
[----:B------:R-:W-:Y:S01]  /*4250*/  BSSY B1, `(.L_x_19969) ;  /* 0x0000013000017945 */ /* 0x000fe20003800000 */
[----:B------:R-:W-:Y:S02]  /*4260*/  FSETP.NEU.FTZ.AND P1, PT, R3, R10, PT ;  /* 0x0000000a0300720b */ /* 0x000fe40003f3d000 */
[----:B------:R-:W-:-:S02]  /*4270*/  ISETP.EQ.OR P0, PT, R5, -0x1, !P0 ;  /* 0xffffffff0500780c */ /* 0x000fc40004702670 */
[----:B-1----:R-:W-:-:S04]  /*4280*/  ISETP.LE.OR P1, PT, R5, R0, P1 ;  /* 0x000000000500720c */ /* 0x002fc80000f23670 */
        /* <DEDUP_REMOVED lines=11> */
.L_x_19970:
[----:B------:R-:W-:Y:S02]  /*4340*/  IMAD.MOV.U32 R2, RZ, RZ, R3 ;  /* 0x000000ffff027224 */ /* 0x000fe400078e0003 */
[----:B------:R-:W-:Y:S02]  /*4350*/  IMAD.MOV.U32 R4, RZ, RZ, R5 ;  /* 0x000000ffff047224 */ /* 0x000fe400078e0005 */
[----:B------:R-:W-:Y:S02]  /*4360*/  IMAD.MOV.U32 R3, RZ, RZ, R16 ;  /* 0x000000ffff037224 */ /* 0x000fe400078e0010 */
[----:B------:R-:W-:Y:S02]  /*4370*/  IMAD.MOV.U32 R5, RZ, RZ, R14 ;  /* 0x000000ffff057224 */ /* 0x000fe400078e000e */
.L_x_19971:
[----:B------:R-:W-:Y:S05]  /*4380*/  BSYNC B1 ;  /* 0x0000000000017941 */ /* 0x000fea0003800000 */
.L_x_19969:
        /* <DEDUP_REMOVED lines=9> */
.L_x_19973:
[----:B------:R-:W-:Y:S02]  /*4420*/  IMAD.MOV.U32 R9, RZ, RZ, R4 ;  /* 0x000000ffff097224 */ /* 0x000fe400078e0004 */
[----:B------:R-:W-:Y:S01]  /*4430*/  IMAD.MOV.U32 R7, RZ, RZ, R2 ;  /* 0x000000ffff077224 */ /* 0x000fe200078e0002 */
[----:B------:R-:W-:Y:S01]  /*4440*/  MOV R2, R13 ;  /* 0x0000000d00027202 */ /* 0x000fe20000000f00 */
[----:B------:R-:W-:Y:S02]  /*4450*/  IMAD.MOV.U32 R4, RZ, RZ, R6 ;  /* 0x000000ffff047224 */ /* 0x000fe400078e0006 */
.L_x_19974:
[----:B------:R-:W-:Y:S05]  /*4460*/  BSYNC B1 ;  /* 0x0000000000017941 */ /* 0x000fea0003800000 */
.L_x_19972:
        /* <DEDUP_REMOVED lines=8> */
.L_x_19975:
[----:B------:R-:W-:Y:S02]  /*44f0*/  IMAD.MOV.U32 R8, RZ, RZ, R9 ;  /* 0x000000ffff087224 */ /* 0x000fe400078e0009 */
[----:B------:R-:W-:Y:S02]  /*4500*/  IMAD.MOV.U32 R6, RZ, RZ, R7 ;  /* 0x000000ffff067224 */ /* 0x000fe400078e0007 */
[----:B------:R-:W-:Y:S02]  /*4510*/  IMAD.MOV.U32 R9, RZ, RZ, R18 ;  /* 0x000000ffff097224 */ /* 0x000fe400078e0012 */
[----:B------:R-:W-:Y:S02]  /*4520*/  IMAD.MOV.U32 R7, RZ, RZ, R20 ;  /* 0x000000ffff077224 */ /* 0x000fe400078e0014 */
.L_x_19941:
[----:B--2-4-:R-:W-:Y:S05]  /*4530*/  BSYNC B0 ;  /* 0x0000000000007941 */ /* 0x014fea0003800000 */
.L_x_19940:
[----:B------:R-:W-:Y:S01]  /*4540*/  ISETP.GT.AND P0, PT, R15, 0x17, PT ;  /* 0x000000170f00780c */ /* 0x000fe20003f04270 */
[----:B------:R2:W4:Y:S01]  /*4550*/  SHFL.DOWN PT, R12, R8, 0x8, 0x1f ;  /* 0x09001f00080c7f89 */ /* 0x00052200000e0000 */
[----:B------:R-:W-:Y:S03]  /*4560*/  BSSY B0, `(.L_x_19976) ;  /* 0x00000cb000007945 */ /* 0x000fe60003800000 */
[----:B------:R2:W3:Y:S04]  /*4570*/  SHFL.DOWN PT, R16, R9, 0x8, 0x1f ;  /* 0x09001f0009107f89 */ /* 0x0004e800000e0000 */
        /* <DEDUP_REMOVED lines=23> */
.L_x_19979:
[----:B------:R-:W-:Y:S01]  /*46f0*/  MOV R12, R5 ;  /* 0x00000005000c7202 */ /* 0x000fe20000000f00 */
[----:B------:R-:W-:Y:S02]  /*4700*/  IMAD.MOV.U32 R14, RZ, RZ, R3 ;  /* 0x000000ffff0e7224 */ /* 0x000fe400078e0003 */
[----:B------:R-:W-:Y:S02]  /*4710*/  IMAD.MOV.U32 R3, RZ, RZ, R2 ;  /* 0x000000ffff037224 */ /* 0x000fe400078e0002 */
[----:B------:R-:W-:Y:S02]  /*4720*/  IMAD.MOV.U32 R5, RZ, RZ, R4 ;  /* 0x000000ffff057224 */ /* 0x000fe400078e0004 */
.L_x_19980:
[----:B------:R-:W-:Y:S05]  /*4730*/  BSYNC B1 ;  /* 0x0000000000017941 */ /* 0x000fea0003800000 */
.L_x_19978:
        /* <DEDUP_REMOVED lines=9> */
.L_x_19982:
[----:B------:R-:W-:Y:S02]  /*47d0*/  IMAD.MOV.U32 R11, RZ, RZ, R12 ;  /* 0x000000ffff0b7224 */ /* 0x000fe400078e000c */
[----:B------:R-:W-:Y:S02]  /*47e0*/  IMAD.MOV.U32 R13, RZ, RZ, R14 ;  /* 0x000000ffff0d7224 */ /* 0x000fe400078e000e */
[----:B------:R-:W-:Y:S02]  /*47f0*/  IMAD.MOV.U32 R14, RZ, RZ, R7 ;  /* 0x000000ffff0e7224 */ /* 0x000fe400078e0007 */
[----:B------:R-:W-:Y:S02]  /*4800*/  IMAD.MOV.U32 R12, RZ, RZ, R9 ;  /* 0x000000ffff0c7224 */ /* 0x000fe400078e0009 */
.L_x_19983:
[----:B------:R-:W-:Y:S05]  /*4810*/  BSYNC B1 ;  /* 0x0000000000017941 */ /* 0x000fea0003800000 */
.L_x_19981:
        /* <DEDUP_REMOVED lines=9> */
.L_x_19985:
[----:B------:R-:W-:Y:S01]  /*48b0*/  MOV R2, R11 ;  /* 0x0000000b00027202 */ /* 0x000fe20000000f00 */
[----:B------:R-:W-:Y:S02]  /*48c0*/  IMAD.MOV.U32 R4, RZ, RZ, R13 ;  /* 0x000000ffff047224 */ /* 0x000fe400078e000d */
[----:B------:R-:W-:Y:S02]  /*48d0*/  IMAD.MOV.U32 R11, RZ, RZ, R8 ;  /* 0x000000ffff0b7224 */ /* 0x000fe400078e0008 */
[----:B------:R-:W-:Y:S02]  /*48e0*/  IMAD.MOV.U32 R13, RZ, RZ, R6 ;  /* 0x000000ffff0d7224 */ /* 0x000fe400078e0006 */
.L_x_19986:
[----:B------:R-:W-:Y:S05]  /*48f0*/  BSYNC B1 ;  /* 0x0000000000017941 */ /* 0x000fea0003800000 */
.L_x_19984:
[CC--:B0-----:R-:W-:Y:S01]  /*4900*/  FSETP.GEU.FTZ.AND P0, PT, R3.reuse, R20.reuse, PT ;  /* 0x000000140300720b */ /* 0x0c1fe20003f1e000 */
        /* <DEDUP_REMOVED lines=15> */
.L_x_19988:
[----:B------:R-:W-:Y:S02]  /*4a00*/  IMAD.MOV.U32 R6, RZ, RZ, R5 ;  /* 0x000000ffff067224 */ /* 0x000fe400078e0005 */
[----:B------:R-:W-:Y:S02]  /*4a10*/  IMAD.MOV.U32 R8, RZ, RZ, R3 ;  /* 0x000000ffff087224 */ /* 0x000fe400078e0003 */
[----:B------:R-:W-:Y:S02]  /*4a20*/  IMAD.MOV.U32 R3, RZ, RZ, R14 ;  /* 0x000000ffff037224 */ /* 0x000fe400078e000e */
[----:B------:R-:W-:Y:S02]  /*4a30*/  IMAD.MOV.U32 R5, RZ, RZ, R12 ;  /* 0x000000ffff057224 */ /* 0x000fe400078e000c */
.L_x_19989:
[----:B------:R-:W-:Y:S05]  /*4a40*/  BSYNC B1 ;  /* 0x0000000000017941 */ /* 0x000fea0003800000 */
.L_x_19987:
        /* <DEDUP_REMOVED lines=9> */
.L_x_19991:
[----:B------:R-:W-:Y:S02]  /*4ae0*/  IMAD.MOV.U32 R7, RZ, RZ, R6 ;  /* 0x000000ffff077224 */ /* 0x000fe400078e0006 */
[----:B------:R-:W-:Y:S02]  /*4af0*/  IMAD.MOV.U32 R9, RZ, RZ, R8 ;  /* 0x000000ffff097224 */ /* 0x000fe400078e0008 */
[----:B------:R-:W-:Y:S02]  /*4b00*/  IMAD.MOV.U32 R6, RZ, RZ, R11 ;  /* 0x000000ffff067224 */ /* 0x000fe400078e000b */
[----:B------:R-:W-:Y:S02]  /*4b10*/  IMAD.MOV.U32 R8, RZ, RZ, R13 ;  /* 0x000000ffff087224 */ /* 0x000fe400078e000d */
.L_x_19992:
[----:B------:R-:W-:Y:S05]  /*4b20*/  BSYNC B1 ;  /* 0x0000000000017941 */ /* 0x000fea0003800000 */
.L_x_19990:
        /* <DEDUP_REMOVED lines=9> */
.L_x_19994:
[----:B------:R-:W-:Y:S02]  /*4bc0*/  IMAD.MOV.U32 R11, RZ, RZ, R7 ;  /* 0x000000ffff0b7224 */ /* 0x000fe400078e0007 */
[----:B------:R-:W-:Y:S02]  /*4bd0*/  IMAD.MOV.U32 R12, RZ, RZ, R9 ;  /* 0x000000ffff0c7224 */ /* 0x000fe400078e0009 */
[----:B------:R-:W-:Y:S02]  /*4be0*/  IMAD.MOV.U32 R7, RZ, RZ, R2 ;  /* 0x000000ffff077224 */ /* 0x000fe400078e0002 */
[----:B------:R-:W-:Y:S02]  /*4bf0*/  IMAD.MOV.U32 R9, RZ, RZ, R4 ;  /* 0x000000ffff097224 */ /* 0x000fe400078e0004 */
.L_x_19995:
[----:B------:R-:W-:Y:S05]  /*4c00*/  BSYNC B1 ;  /* 0x0000000000017941 */ /* 0x000fea0003800000 */
.L_x_19993:
        /* <DEDUP_REMOVED lines=16> */
.L_x_19997:
[----:B------:R-:W-:Y:S02]  /*4d10*/  IMAD.MOV.U32 R14, RZ, RZ, R5 ;  /* 0x000000ffff0e7224 */ /* 0x000fe400078e0005 */
[----:B------:R-:W-:Y:S02]  /*4d20*/  IMAD.MOV.U32 R16, RZ, RZ, R3 ;  /* 0x000000ffff107224 */ /* 0x000fe400078e0003 */
[----:B------:R-:W-:Y:S02]  /*4d30*/  IMAD.MOV.U32 R3, RZ, RZ, R8 ;  /* 0x000000ffff037224 */ /* 0x000fe400078e0008 */
[----:B------:R-:W-:Y:S02]  /*4d40*/  IMAD.MOV.U32 R5, RZ, RZ, R6 ;  /* 0x000000ffff057224 */ /* 0x000fe400078e0006 */
.L_x_19998:
[----:B------:R-:W-:Y:S05]  /*4d50*/  BSYNC B1 ;  /* 0x0000000000017941 */ /* 0x000fea0003800000 */
.L_x_19996:
        /* <DEDUP_REMOVED lines=9> */
.L_x_20000:
[----:B------:R-:W-:Y:S01]  /*4df0*/  IMAD.MOV.U32 R6, RZ, RZ, R14 ;  /* 0x000000ffff067224 */ /* 0x000fe200078e000e */
[----:B------:R-:W-:Y:S01]  /*4e00*/  MOV R14, R7 ;  /* 0x00000007000e7202 */ /* 0x000fe20000000f00 */
[----:B------:R-:W-:Y:S02]  /*4e10*/  IMAD.MOV.U32 R13, RZ, RZ, R16 ;  /* 0x000000ffff0d7224 */ /* 0x000fe400078e0010 */
[----:B------:R-:W-:Y:S02]  /*4e20*/  IMAD.MOV.U32 R16, RZ, RZ, R9 ;  /* 0x000000ffff107224 */ /* 0x000fe400078e0009 */
.L_x_20001:
[----:B------:R-:W-:Y:S05]  /*4e30*/  BSYNC B1 ;  /* 0x0000000000017941 */ /* 0x000fea0003800000 */
.L_x_19999:
        /* <DEDUP_REMOVED lines=9> */
.L_x_20003:
[----:B------:R-:W-:Y:S02]  /*4ed0*/  IMAD.MOV.U32 R18, RZ, RZ, R6 ;  /* 0x000000ffff127224 */ /* 0x000fe400078e0006 */
[----:B------:R-:W-:Y:S02]  /*4ee0*/  IMAD.MOV.U32 R20, RZ, RZ, R13 ;  /* 0x000000ffff147224 */ /* 0x000fe400078e000d */
[----:B------:R-:W-:Y:S02]  /*4ef0*/  IMAD.MOV.U32 R6, RZ, RZ, R11 ;  /* 0x000000ffff067224 */ /* 0x000fe400078e000b */
[----:B------:R-:W-:Y:S02]  /*4f00*/  IMAD.MOV.U32 R13, RZ, RZ, R12 ;  /* 0x000000ffff0d7224 */ /* 0x000fe400078e000c */
.L_x_20004:
[----:B------:R-:W-:Y:S05]  /*4f10*/  BSYNC B1 ;  /* 0x0000000000017941 */ /* 0x000fea0003800000 */
.L_x_20002:
[CC--:B------:R-:W-:Y:S01]  /*4f20*/  FSETP.GEU.FTZ.AND P0, PT, R3.reuse, R10.reuse, PT ;  /* 0x0000000a0300720b */ /* 0x0c0fe20003f1e000 */
[----:B------:R-:W-:Y:S01]  /*4f30*/  BSSY B1, `(.L_x_20005) ;  /* 0x0000013000017945 */ /* 0x000fe20003800000 */
[----:B------:R-:W-:Y:S02]  /*4f40*/  FSETP.NEU.FTZ.AND P1, PT, R3, R10, PT ;  /* 0x0000000a0300720b */ /* 0x000fe40003f3d000 */
[----:B------:R-:W-:-:S02]  /*4f50*/  ISETP.EQ.OR P0, PT, R5, -0x1, !P0 ;  /* 0xffffffff0500780c */ /* 0x000fc40004702670 */
        /* <DEDUP_REMOVED lines=12> */
.L_x_20006:
[----:B------:R-:W-:Y:S01]  /*5020*/  MOV R2, R3 ;  /* 0x0000000300027202 */ /* 0x000fe20000000f00 */
[----:B------:R-:W-:Y:S02]  /*5030*/  IMAD.MOV.U32 R4, RZ, RZ, R5 ;  /* 0x000000ffff047224 */ /* 0x000fe400078e0005 */
[----:B------:R-:W-:Y:S02]  /*5040*/  IMAD.MOV.U32 R3, RZ, RZ, R16 ;  /* 0x000000ffff037224 */ /* 0x000fe400078e0010 */
[----:B------:R-:W-:Y:S02]  /*5050*/  IMAD.MOV.U32 R5, RZ, RZ, R14 ;  /* 0x000000ffff057224 */ /* 0x000fe400078e000e */
.L_x_20007:
[----:B------:R-:W-:Y:S05]  /*5060*/  BSYNC B1 ;  /* 0x0000000000017941 */ /* 0x000fea0003800000 */
.L_x_20005:
        /* <DEDUP_REMOVED lines=9> */
.L_x_20009:
[----:B------:R-:W-:Y:S02]  /*5100*/  IMAD.MOV.U32 R9, RZ, RZ, R4 ;  /* 0x000000ffff097224 */ /* 0x000fe400078e0004 */
[----:B------:R-:W-:Y:S02]  /*5110*/  IMAD.MOV.U32 R7, RZ, RZ, R2 ;  /* 0x000000ffff077224 */ /* 0x000fe400078e0002 */
[----:B------:R-:W-:Y:S02]  /*5120*/  IMAD.MOV.U32 R2, RZ, RZ, R13 ;  /* 0x000000ffff027224 */ /* 0x000fe400078e000d */
[----:B------:R-:W-:Y:S02]  /*5130*/  IMAD.MOV.U32 R4, RZ, RZ, R6 ;  /* 0x000000ffff047224 */ /* 0x000fe400078e0006 */
.L_x_20010:
[----:B------:R-:W-:Y:S05]  /*5140*/  BSYNC B1 ;  /* 0x0000000000017941 */ /* 0x000fea0003800000 */
.L_x_20008:
        /* <DEDUP_REMOVED lines=8> */
.L_x_20011:
[----:B------:R-:W-:Y:S01]  /*51d0*/  MOV R8, R9 ;  /* 0x0000000900087202 */ /* 0x000fe20000000f00 */
[----:B------:R-:W-:Y:S02]  /*51e0*/  IMAD.MOV.U32 R6, RZ, RZ, R7 ;  /* 0x000000ffff067224 */ /* 0x000fe400078e0007 */
[----:B------:R-:W-:Y:S02]  /*51f0*/  IMAD.MOV.U32 R9, RZ, RZ, R18 ;  /* 0x000000ffff097224 */ /* 0x000fe400078e0012 */
[----:B------:R-:W-:Y:S02]  /*5200*/  IMAD.MOV.U32 R7, RZ, RZ, R20 ;  /* 0x000000ffff077224 */ /* 0x000fe400078e0014 */
.L_x_19977:
[----:B---34-:R-:W-:Y:S05]  /*5210*/  BSYNC B0 ;  /* 0x0000000000007941 */ /* 0x018fea0003800000 */
.L_x_19976:
        /* <DEDUP_REMOVED lines=17> */
[----:B---3--:R-:W-:Y:S02]  /*5330*/  @!P0 IMAD.MOV.U32 R3, RZ, RZ, R14 ;  /* 0x000000ffff038224 */ /* 0x008fe400078e000e */
        /* <DEDUP_REMOVED lines=9> */
.L_x_20015:
[----:B------:R-:W-:Y:S02]  /*53d0*/  IMAD.MOV.U32 R12, RZ, RZ, R5 ;  /* 0x000000ffff0c7224 */ /* 0x000fe400078e0005 */
[----:B------:R-:W-:Y:S02]  /*53e0*/  IMAD.MOV.U32 R14, RZ, RZ, R3 ;  /* 0x000000ffff0e7224 */ /* 0x000fe400078e0003 */
[----:B------:R-:W-:Y:S02]  /*53f0*/  IMAD.MOV.U32 R3, RZ, RZ, R2 ;  /* 0x000000ffff037224 */ /* 0x000fe400078e0002 */
[----:B------:R-:W-:Y:S02]  /*5400*/  IMAD.MOV.U32 R5, RZ, RZ, R4 ;  /* 0x000000ffff057224 */ /* 0x000fe400078e0004 */
.L_x_20016:
[----:B------:R-:W-:Y:S05]  /*5410*/  BSYNC B1 ;  /* 0x0000000000017941 */ /* 0x000fea0003800000 */
.L_x_20014:
        /* <DEDUP_REMOVED lines=9> */
.L_x_20018:
[----:B------:R-:W-:Y:S02]  /*54b0*/  IMAD.MOV.U32 R11, RZ, RZ, R12 ;  /* 0x000000ffff0b7224 */ /* 0x000fe400078e000c */
[----:B------:R-:W-:Y:S02]  /*54c0*/  IMAD.MOV.U32 R13, RZ, RZ, R14 ;  /* 0x000000ffff0d7224 */ /* 0x000fe400078e000e */
[----:B------:R-:W-:Y:S02]  /*54d0*/  IMAD.MOV.U32 R14, RZ, RZ, R7 ;  /* 0x000000ffff0e7224 */ /* 0x000fe400078e0007 */
[----:B------:R-:W-:Y:S02]  /*54e0*/  IMAD.MOV.U32 R12, RZ, RZ, R9 ;  /* 0x000000ffff0c7224 */ /* 0x000fe400078e0009 */
.L_x_20019:
[----:B------:R-:W-:Y:S05]  /*54f0*/  BSYNC B1 ;  /* 0x0000000000017941 */ /* 0x000fea0003800000 */
.L_x_20017:
        /* <DEDUP_REMOVED lines=9> */
.L_x_20021:
[----:B------:R-:W-:Y:S02]  /*5590*/  IMAD.MOV.U32 R2, RZ, RZ, R11 ;  /* 0x000000ffff027224 */ /* 0x000fe400078e000b */
[----:B------:R-:W-:Y:S02]  /*55a0*/  IMAD.MOV.U32 R4, RZ, RZ, R13 ;  /* 0x000000ffff047224 */ /* 0x000fe400078e000d */
[----:B------:R-:W-:Y:S02]  /*55b0*/  IMAD.MOV.U32 R11, RZ, RZ, R8 ;  /* 0x000000ffff0b7224 */ /* 0x000fe400078e0008 */
[----:B------:R-:W-:Y:S02]  /*55c0*/  IMAD.MOV.U32 R13, RZ, RZ, R6 ;  /* 0x000000ffff0d7224 */ /* 0x000fe400078e0006 */
.L_x_20022:
[----:B------:R-:W-:Y:S05]  /*55d0*/  BSYNC B1 ;  /* 0x0000000000017941 */ /* 0x000fea0003800000 */
.L_x_20020:
        /* <DEDUP_REMOVED lines=16> */
.L_x_20024:
[----:B------:R-:W-:Y:S02]  /*56e0*/  IMAD.MOV.U32 R6, RZ, RZ, R5 ;  /* 0x000000ffff067224 */ /* 0x000fe400078e0005 */
[----:B------:R-:W-:Y:S02]  /*56f0*/  IMAD.MOV.U32 R8, RZ, RZ, R3 ;  /* 0x000000ffff087224 */ /* 0x000fe400078e0003 */
[----:B------:R-:W-:Y:S02]  /*5700*/  IMAD.MOV.U32 R3, RZ, RZ, R14 ;  /* 0x000000ffff037224 */ /* 0x000fe400078e000e */
[----:B------:R-:W-:Y:S02]  /*5710*/  IMAD.MOV.U32 R5, RZ, RZ, R12 ;  /* 0x000000ffff057224 */ /* 0x000fe400078e000c */
.L_x_20025:
[----:B------:R-:W-:Y:S05]  /*5720*/  BSYNC B1 ;  /* 0x0000000000017941 */ /* 0x000fea0003800000 */
.L_x_20023:
        /* <DEDUP_REMOVED lines=9> */
.L_x_20027:
[----:B------:R-:W-:Y:S01]  /*57c0*/  IMAD.MOV.U32 R7, RZ, RZ, R6 ;  /* 0x000000ffff077224 */ /* 0x000fe200078e0006 */
[----:B------:R-:W-:Y:S01]  /*57d0*/  MOV R6, R11 ;  /* 0x0000000b00067202 */ /* 0x000fe20000000f00 */
[----:B------:R-:W-:Y:S02]  /*57e0*/  IMAD.MOV.U32 R9, RZ, RZ, R8 ;  /* 0x000000ffff097224 */ /* 0x000fe400078e0008 */
[----:B------:R-:W-:Y:S02]  /*57f0*/  IMAD.MOV.U32 R8, RZ, RZ, R13 ;  /* 0x000000ffff087224 */ /* 0x000fe400078e000d */
.L_x_20028:
[----:B------:R-:W-:Y:S05]  /*5800*/  BSYNC B1 ;  /* 0x0000000000017941 */ /* 0x000fea0003800000 */
.L_x_20026:
        /* <DEDUP_REMOVED lines=9> */
.L_x_20030:
[----:B------:R-:W-:Y:S02]  /*58a0*/  IMAD.MOV.U32 R11, RZ, RZ, R7 ;  /* 0x000000ffff0b7224 */ /* 0x000fe400078e0007 */
[----:B------:R-:W-:Y:S02]  /*58b0*/  IMAD.MOV.U32 R12, RZ, RZ, R9 ;  /* 0x000000ffff0c7224 */ /* 0x000fe400078e0009 */
[----:B------:R-:W-:Y:S02]  /*58c0*/  IMAD.MOV.U32 R7, RZ, RZ, R2 ;  /* 0x000000ffff077224 */ /* 0x000fe400078e0002 */
[----:B------:R-:W-:Y:S02]  /*58d0*/  IMAD.MOV.U32 R9, RZ, RZ, R4 ;  /* 0x000000ffff097224 */ /* 0x000fe400078e0004 */
.L_x_20031:
[----:B------:R-:W-:Y:S05]  /*58e0*/  BSYNC B1 ;  /* 0x0000000000017941 */ /* 0x000fea0003800000 */
.L_x_20029:
        /* <DEDUP_REMOVED lines=16> */
.L_x_20033:
[----:B------:R-:W-:Y:S01]  /*59f0*/  MOV R14, R5 ;  /* 0x00000005000e7202 */ /* 0x000fe20000000f00 */
[----:B------:R-:W-:Y:S02]  /*5a00*/  IMAD.MOV.U32 R16, RZ, RZ, R3 ;  /* 0x000000ffff107224 */ /* 0x000fe400078e0003 */
[----:B------:R-:W-:Y:S02]  /*5a10*/  IMAD.MOV.U32 R3, RZ, RZ, R8 ;  /* 0x000000ffff037224 */ /* 0x000fe400078e0008 */
[----:B------:R-:W-:Y:S02]  /*5a20*/  IMAD.MOV.U32 R5, RZ, RZ, R6 ;  /* 0x000000ffff057224 */ /* 0x000fe400078e0006 */
.L_x_20034:
[----:B------:R-:W-:Y:S05]  /*5a30*/  BSYNC B1 ;  /* 0x0000000000017941 */ /* 0x000fea0003800000 */
.L_x_20032:
        /* <DEDUP_REMOVED lines=9> */
.L_x_20036:
[----:B------:R-:W-:Y:S02]  /*5ad0*/  IMAD.MOV.U32 R6, RZ, RZ, R14 ;  /* 0x000000ffff067224 */ /* 0x000fe400078e000e */
[----:B------:R-:W-:Y:S02]  /*5ae0*/  IMAD.MOV.U32 R13, RZ, RZ, R16 ;  /* 0x000000ffff0d7224 */ /* 0x000fe400078e0010 */
[----:B------:R-:W-:Y:S02]  /*5af0*/  IMAD.MOV.U32 R14, RZ, RZ, R7 ;  /* 0x000000ffff0e7224 */ /* 0x000fe400078e0007 */
[----:B------:R-:W-:Y:S02]  /*5b00*/  IMAD.MOV.U32 R16, RZ, RZ, R9 ;  /* 0x000000ffff107224 */ /* 0x000fe400078e0009 */
.L_x_20037:
[----:B------:R-:W-:Y:S05]  /*5b10*/  BSYNC B1 ;  /* 0x0000000000017941 */ /* 0x000fea0003800000 */
.L_x_20035:
        /* <DEDUP_REMOVED lines=9> */
.L_x_20039:
[----:B------:R-:W-:Y:S01]  /*5bb0*/  MOV R18, R6 ;  /* 0x0000000600127202 */ /* 0x000fe20000000f00 */
[----:B------:R-:W-:Y:S02]  /*5bc0*/  IMAD.MOV.U32 R20, RZ, RZ, R13 ;  /* 0x000000ffff147224 */ /* 0x000fe400078e000d */
[----:B------:R-:W-:Y:S02]  /*5bd0*/  IMAD.MOV.U32 R6, RZ, RZ, R11 ;  /* 0x000000ffff067224 */ /* 0x000fe400078e000b */
[----:B------:R-:W-:Y:S02]  /*5be0*/  IMAD.MOV.U32 R13, RZ, RZ, R12 ;  /* 0x000000ffff0d7224 */ /* 0x000fe400078e000c */
.L_x_20040:
[----:B------:R-:W-:Y:S05]  /*5bf0*/  BSYNC B1 ;  /* 0x0000000000017941 */ /* 0x000fea0003800000 */
.L_x_20038:
        /* <DEDUP_REMOVED lines=16> */
.L_x_20042:
[----:B------:R-:W-:Y:S02]  /*5d00*/  IMAD.MOV.U32 R2, RZ, RZ, R3 ;  /* 0x000000ffff027224 */ /* 0x000fe400078e0003 */
[----:B------:R-:W-:Y:S02]  /*5d10*/  IMAD.MOV.U32 R4, RZ, RZ, R5 ;  /* 0x000000ffff047224 */ /* 0x000fe400078e0005 */
[----:B------:R-:W-:Y:S02]  /*5d20*/  IMAD.MOV.U32 R3, RZ, RZ, R16 ;  /* 0x000000ffff037224 */ /* 0x000fe400078e0010 */
[----:B------:R-:W-:Y:S02]  /*5d30*/  IMAD.MOV.U32 R5, RZ, RZ, R14 ;  /* 0x000000ffff057224 */ /* 0x000fe400078e000e */
.L_x_20043:
[----:B------:R-:W-:Y:S05]  /*5d40*/  BSYNC B1 ;  /* 0x0000000000017941 */ /* 0x000fea0003800000 */
.L_x_20041:
        /* <DEDUP_REMOVED lines=9> */
.L_x_20045:
[----:B------:R-:W-:Y:S02]  /*5de0*/  IMAD.MOV.U32 R9, RZ, RZ, R4 ;  /* 0x000000ffff097224 */ /* 0x000fe400078e0004 */
[----:B------:R-:W-:Y:S02]  /*5df0*/  IMAD.MOV.U32 R7, RZ, RZ, R2 ;  /* 0x000000ffff077224 */ /* 0x000fe400078e0002 */
[----:B------:R-:W-:Y:S02]  /*5e00*/  IMAD.MOV.U32 R2, RZ, RZ, R13 ;  /* 0x000000ffff027224 */ /* 0x000fe400078e000d */
[----:B------:R-:W-:Y:S02]  /*5e10*/  IMAD.MOV.U32 R4, RZ, RZ, R6 ;  /* 0x000000ffff047224 */ /* 0x000fe400078e0006 */
.L_x_20046:
[----:B------:R-:W-:Y:S05]  /*5e20*/  BSYNC B1 ;  /* 0x0000000000017941 */ /* 0x000fea0003800000 */
.L_x_20044:
        /* <DEDUP_REMOVED lines=8> */
.L_x_20047:
[----:B------:R-:W-:Y:S02]  /*5eb0*/  IMAD.MOV.U32 R8, RZ, RZ, R9 ;  /* 0x000000ffff087224 */ /* 0x000fe400078e0009 */
[----:B------:R-:W-:Y:S02]  /*5ec0*/  IMAD.MOV.U32 R6, RZ, RZ, R7 ;  /* 0x000000ffff067224 */ /* 0x000fe400078e0007 */
[----:B------:R-:W-:Y:S02]  /*5ed0*/  IMAD.MOV.U32 R9, RZ, RZ, R18 ;  /* 0x000000ffff097224 */ /* 0x000fe400078e0012 */
[----:B------:R-:W-:Y:S02]  /*5ee0*/  IMAD.MOV.U32 R7, RZ, RZ, R20 ;  /* 0x000000ffff077224 */ /* 0x000fe400078e0014 */
.L_x_20013:
[----:B--2-4-:R-:W-:Y:S05]  /*5ef0*/  BSYNC B0 ;  /* 0x0000000000007941 */ /* 0x014fea0003800000 */
.L_x_20012:
[----:B------:R-:W2:Y:S01]  /*5f00*/  S2R R11, SR_TID.X ;  /* 0x00000000000b7919 */ /* 0x000ea20000002100 */
[----:B------:R-:W-:Y:S01]  /*5f10*/  ISETP.NE.AND P0, PT, R15, RZ, PT ;  /* 0x000000ff0f00720c */ /* 0x000fe20003f05270 */
[----:B------:R-:W-:-:S12]  /*5f20*/  BSSY B0, `(.L_x_20048) ;  /* 0x0000573000007945 */ /* 0x000fd80003800000 */
[----:B-12---:R-:W-:Y:S02]  /*5f30*/  @!P0 SHF.R.S32.HI R0, RZ, 0x1f, R11 ;  /* 0x0000001fff008819 */ /* 0x006fe4000001140b */
[----:B------:R-:W-:Y:S02]  /*5f40*/  ISETP.NE.AND P2, PT, R11, RZ, PT ;  /* 0x000000ff0b00720c */ /* 0x000fe40003f45270 */
[----:B------:R-:W-:-:S04]  /*5f50*/  @!P0 LEA.HI R0, R0, R11, RZ, 0x5 ;  /* 0x0000000b00008211 */ /* 0x000fc800078f28ff */
[----:B------:R-:W-:-:S05]  /*5f60*/  @!P0 LOP3.LUT R0, R0, 0xffffffe0, RZ, 0xc0, !PT ;  /* 0xffffffe000008812 */ /* 0x000fca00078ec0ff */
[----:B------:R1:W-:Y:S04]  /*5f70*/  @!P0 STS.64 [R0+0x8], R8 ;  /* 0x0000080800008388 */ /* 0x0003e80000000a00 */
[----:B------:R1:W-:Y:S04]  /*5f80*/  @!P0 STS.128 [R0+0x10], R4 ;  /* 0x0000100400008388 */ /* 0x0003e80000000c00 */
[----:B------:R1:W-:Y:S04]  /*5f90*/  @!P0 STS.64 [R0+0x20], R2 ;  /* 0x0000200200008388 */ /* 0x0003e80000000a00 */
[----:B------:R-:W-:Y:S06]  /*5fa0*/  BAR.SYNC.DEFER_BLOCKING 0x0 ;  /* 0x0000000000007b1d */ /* 0x000fec0000010000 */
[----:B------:R-:W-:Y:S05]  /*5fb0*/  @P2 BRA `(.L_x_20049) ;  /* 0x0000569000002947 */ /* 0x000fea0003800000 */
[----:B------:R-:W2:Y:S01]  /*5fc0*/  LDS.128 R16, [0x30] ;  /* 0x00003000ff107984 */ /* 0x000ea20000000c00 */
[----:B------:R-:W-:Y:S03]  /*5fd0*/  BSSY B1, `(.L_x_20050) ;  /* 0x0000016000017945 */ /* 0x000fe60003800000 */
[----:B0-----:R-:W0:Y:S04]  /*5fe0*/  LDS.64 R10, [0x28] ;  /* 0x00002800ff0a7984 */ /* 0x001e280000000a00 */
[----:B------:R-:W4:Y:S01]  /*5ff0*/  LDS.128 R12, [0x40] ;  /* 0x00004000ff0c7984 */ /* 0x000f220000000c00 */
[----:B--2---:R-:W-:-:S02]  /*6000*/  FSETP.GEU.FTZ.AND P0, PT, R3, R18, PT ;  /* 0x000000120300720b */ /* 0x004fc40003f1e000 */
[----:B------:R-:W-:Y:S02]  /*6010*/  FSETP.NEU.FTZ.AND P1, PT, R3, R18, PT ;  /* 0x000000120300720b */ /* 0x000fe40003f3d000 */
[C---:B------:R-:W-:Y:S02]  /*6020*/  ISETP.EQ.OR P0, PT, R5.reuse, -0x1, !P0 ;  /* 0xffffffff0500780c */ /* 0x040fe40004702670 */
[----:B0-----:R-:W-:-:S04]  /*6030*/  ISETP.LE.OR P1, PT, R5, R10, P1 ;  /* 0x0000000a0500720c */ /* 0x001fc80000f23670 */
[----:B------:R-:W-:-:S13]  /*6040*/  PLOP3.LUT P0, PT, P0, P1, PT, 0x8, 0x0 ;  /* 0x000000000000781c */ /* 0x000fda0000702170 */
[----:B-1-3--:R-:W-:Y:S01]  /*6050*/  @!P0 MOV R3, R18 ;  /* 0x0000001200038202 */ /* 0x00afe20000000f00 */
[----:B------:R-:W-:-:S03]  /*6060*/  @!P0 IMAD.MOV.U32 R5, RZ, RZ, R10 ;  /* 0x000000ffff058224 */ /* 0x000fc600078e000a */
[----:B------:R-:W-:-:S04]  /*6070*/  FSETP.GT.FTZ.AND P1, PT, R3, R2, PT ;  /* 0x000000020300720b */ /* 0x000fc80003f34000 */
[----:B------:R-:W-:-:S13]  /*6080*/  ISETP.EQ.OR P1, PT, R4, -0x1, P1 ;  /* 0xffffffff0400780c */ /* 0x000fda0000f22670 */
[----:B------:R-:W-:Y:S05]  /*6090*/  @P1 BRA `(.L_x_20051) ;  /* 0x0000005000001947 */ /* 0x000fea0003800000 */
[----:B----4-:R-:W-:Y:S01]  /*60a0*/  FSETP.NEU.FTZ.AND P0, PT, R3, R2, PT ;  /* 0x000000020300720b */ /* 0x010fe20003f1d000 */
[----:B------:R-:W-:Y:S02]  /*60b0*/  IMAD.MOV.U32 R0, RZ, RZ, R4 ;  /* 0x000000ffff007224 */ /* 0x000fe400078e0004 */
[----:B------:R-:W-:Y:S01]  /*60c0*/  IMAD.MOV.U32 R10, RZ, RZ, R2 ;  /* 0x000000ffff0a7224 */ /* 0x000fe200078e0002 */
[----:B------:R-:W-:-:S13]  /*60d0*/  ISETP.GE.OR P0, PT, R5, R4, P0 ;  /* 0x000000040500720c */ /* 0x000fda0000706670 */
[----:B------:R-:W-:Y:S05]  /*60e0*/  @P0 BRA `(.L_x_20052) ;  /* 0x0000004000000947 */ /* 0x000fea0003800000 */
.L_x_20051:
[----:B----4-:R-:W-:Y:S02]  /*60f0*/  IMAD.MOV.U32 R0, RZ, RZ, R5 ;  /* 0x000000ffff007224 */ /* 0x010fe400078e0005 */
[----:B------:R-:W-:Y:S02]  /*6100*/  IMAD.MOV.U32 R10, RZ, RZ, R3 ;  /* 0x000000ffff0a7224 */ /* 0x000fe400078e0003 */
[----:B------:R-:W-:Y:S02]  /*6110*/  IMAD.MOV.U32 R3, RZ, RZ, R2 ;  /* 0x000000ffff037224 */ /* 0x000fe400078e0002 */
[----:B------:R-:W-:Y:S02]  /*6120*/  IMAD.MOV.U32 R5, RZ, RZ, R4 ;  /* 0x000000ffff057224 */ /* 0x000fe400078e0004 */
.L_x_20052:
[----:B------:R-:W-:Y:S05]  /*6130*/  BSYNC B1 ;  /* 0x0000000000017941 */ /* 0x000fea0003800000 */
.L_x_20050:
        /* <DEDUP_REMOVED lines=9> */
.L_x_20054:
[----:B------:R-:W-:Y:S02]  /*61d0*/  IMAD.MOV.U32 R21, RZ, RZ, R0 ;  /* 0x000000ffff157224 */ /* 0x000fe400078e0000 */
[----:B------:R-:W-:Y:S01]  /*61e0*/  IMAD.MOV.U32 R23, RZ, RZ, R10 ;  /* 0x000000ffff177224 */ /* 0x000fe200078e000a */
[----:B------:R-:W-:Y:S01]  /*61f0*/  MOV R10, R7 ;  /* 0x00000007000a7202 */ /* 0x000fe20000000f00 */
[----:B------:R-:W-:Y:S02]  /*6200*/  IMAD.MOV.U32 R0, RZ, RZ, R9 ;  /* 0x000000ffff007224 */ /* 0x000fe400078e0009 */
.L_x_20055:
[----:B------:R-:W-:Y:S05]  /*6210*/  BSYNC B1 ;  /* 0x0000000000017941 */ /* 0x000fea0003800000 */
.L_x_20053:
        /* <DEDUP_REMOVED lines=9> */
.L_x_20057:
[----:B------:R-:W-:Y:S02]  /*62b0*/  IMAD.MOV.U32 R2, RZ, RZ, R21 ;  /* 0x000000ffff027224 */ /* 0x000fe400078e0015 */
[----:B------:R-:W-:Y:S02]  /*62c0*/  IMAD.MOV.U32 R4, RZ, RZ, R23 ;  /* 0x000000ffff047224 */ /* 0x000fe400078e0017 */
[----:B------:R-:W-:Y:S02]  /*62d0*/  IMAD.MOV.U32 R21, RZ, RZ, R8 ;  /* 0x000000ffff157224 */ /* 0x000fe400078e0008 */
[----:B------:R-:W-:Y:S02]  /*62e0*/  IMAD.MOV.U32 R23, RZ, RZ, R6 ;  /* 0x000000ffff177224 */ /* 0x000fe400078e0006 */
.L_x_20058:
[----:B------:R-:W-:Y:S05]  /*62f0*/  BSYNC B1 ;  /* 0x0000000000017941 */ /* 0x000fea0003800000 */
.L_x_20056:
        /* <DEDUP_REMOVED lines=16> */
.L_x_20060:
[----:B------:R-:W-:Y:S01]  /*6400*/  MOV R6, R5 ;  /* 0x0000000500067202 */ /* 0x000fe20000000f00 */
[----:B------:R-:W-:Y:S02]  /*6410*/  IMAD.MOV.U32 R8, RZ, RZ, R3 ;  /* 0x000000ffff087224 */ /* 0x000fe400078e0003 */
[----:B------:R-:W-:Y:S02]  /*6420*/  IMAD.MOV.U32 R3, RZ, RZ, R10 ;  /* 0x000000ffff037224 */ /* 0x000fe400078e000a */
[----:B------:R-:W-:Y:S02]  /*6430*/  IMAD.MOV.U32 R5, RZ, RZ, R0 ;  /* 0x000000ffff057224 */ /* 0x000fe400078e0000 */
.L_x_20061:
[----:B------:R-:W-:Y:S05]  /*6440*/  BSYNC B1 ;  /* 0x0000000000017941 */ /* 0x000fea0003800000 */
.L_x_20059:
        /* <DEDUP_REMOVED lines=9> */
.L_x_20063:
[----:B------:R-:W-:Y:S02]  /*64e0*/  IMAD.MOV.U32 R7, RZ, RZ, R6 ;  /* 0x000000ffff077224 */ /* 0x000fe400078e0006 */
[----:B------:R-:W-:Y:S02]  /*64f0*/  IMAD.MOV.U32 R9, RZ, RZ, R8 ;  /* 0x000000ffff097224 */ /* 0x000fe400078e0008 */
[----:B------:R-:W-:Y:S02]  /*6500*/  IMAD.MOV.U32 R6, RZ, RZ, R21 ;  /* 0x000000ffff067224 */ /* 0x000fe400078e0015 */
[----:B------:R-:W-:Y:S02]  /*6510*/  IMAD.MOV.U32 R8, RZ, RZ, R23 ;  /* 0x000000ffff087224 */ /* 0x000fe400078e0017 */
.L_x_20064:
[----:B------:R-:W-:Y:S05]  /*6520*/  BSYNC B1 ;  /* 0x0000000000017941 */ /* 0x000fea0003800000 */
.L_x_20062:
        /* <DEDUP_REMOVED lines=9> */
.L_x_20066:
[----:B------:R-:W-:Y:S01]  /*65c0*/  MOV R0, R7 ;  /* 0x0000000700007202 */ /* 0x000fe20000000f00 */
[----:B------:R-:W-:Y:S02]  /*65d0*/  IMAD.MOV.U32 R10, RZ, RZ, R9 ;  /* 0x000000ffff0a7224 */ /* 0x000fe400078e0009 */
[----:B------:R-:W-:Y:S02]  /*65e0*/  IMAD.MOV.U32 R7, RZ, RZ, R2 ;  /* 0x000000ffff077224 */ /* 0x000fe400078e0002 */
[----:B------:R-:W-:Y:S02]  /*65f0*/  IMAD.MOV.U32 R9, RZ, RZ, R4 ;  /* 0x000000ffff097224 */ /* 0x000fe400078e0004 */
.L_x_20067:
[----:B------:R-:W-:Y:S05]  /*6600*/  BSYNC B1 ;  /* 0x0000000000017941 */ /* 0x000fea0003800000 */
.L_x_20065:
        /* <DEDUP_REMOVED lines=16> */
.L_x_20069:
[----:B------:R-:W-:Y:S02]  /*6710*/  IMAD.MOV.U32 R2, RZ, RZ, R5 ;  /* 0x000000ffff027224 */ /* 0x000fe400078e0005 */
[----:B------:R-:W-:Y:S02]  /*6720*/  IMAD.MOV.U32 R4, RZ, RZ, R3 ;  /* 0x000000ffff047224 */ /* 0x000fe400078e0003 */
[----:B------:R-:W-:Y:S02]  /*6730*/  IMAD.MOV.U32 R3, RZ, RZ, R8 ;  /* 0x000000ffff037224 */ /* 0x000fe400078e0008 */
[----:B------:R-:W-:Y:S02]  /*6740*/  IMAD.MOV.U32 R5, RZ, RZ, R6 ;  /* 0x000000ffff057224 */ /* 0x000fe400078e0006 */
.L_x_20070:
[----:B------:R-:W-:Y:S05]  /*6750*/  BSYNC B1 ;  /* 0x0000000000017941 */ /* 0x000fea0003800000 */
.L_x_20068:
        /* <DEDUP_REMOVED lines=9> */
.L_x_20072:
[----:B------:R-:W-:Y:S02]  /*67f0*/  IMAD.MOV.U32 R11, RZ, RZ, R2 ;  /* 0x000000ffff0b7224 */ /* 0x000fe400078e0002 */
[----:B------:R-:W-:Y:S02]  /*6800*/  IMAD.MOV.U32 R19, RZ, RZ, R4 ;  /* 0x000000ffff137224 */ /* 0x000fe400078e0004 */
[----:B------:R-:W-:Y:S02]  /*6810*/  IMAD.MOV.U32 R2, RZ, RZ, R7 ;  /* 0x000000ffff027224 */ /* 0x000fe400078e0007 */
[----:B------:R-:W-:Y:S02]  /*6820*/  IMAD.MOV.U32 R4, RZ, RZ, R9 ;  /* 0x000000ffff047224 */ /* 0x000fe400078e0009 */
.L_x_20073:
[----:B------:R-:W-:Y:S05]  /*6830*/  BSYNC B1 ;  /* 0x0000000000017941 */ /* 0x000fea0003800000 */
.L_x_20071:
        /* <DEDUP_REMOVED lines=9> */
.L_x_20075:
[----:B------:R-:W-:Y:S02]  /*68d0*/  IMAD.MOV.U32 R6, RZ, RZ, R11 ;  /* 0x000000ffff067224 */ /* 0x000fe400078e000b */
[----:B------:R-:W-:Y:S02]  /*68e0*/  IMAD.MOV.U32 R7, RZ, RZ, R19 ;  /* 0x000000ffff077224 */ /* 0x000fe400078e0013 */
[----:B------:R-:W-:Y:S02]  /*68f0*/  IMAD.MOV.U32 R11, RZ, RZ, R0 ;  /* 0x000000ffff0b7224 */ /* 0x000fe400078e0000 */
[----:B------:R-:W-:Y:S02]  /*6900*/  IMAD.MOV.U32 R19, RZ, RZ, R10 ;  /* 0x000000ffff137224 */ /* 0x000fe400078e000a */
.L_x_20076:
[----:B------:R-:W-:Y:S05]  /*6910*/  BSYNC B1 ;  /* 0x0000000000017941 */ /* 0x000fea0003800000 */
.L_x_20074:
        /* <DEDUP_REMOVED lines=16> */
.L_x_20078:
[----:B------:R-:W-:Y:S02]  /*6a20*/  IMAD.MOV.U32 R0, RZ, RZ, R5 ;  /* 0x000000ffff007224 */ /* 0x000fe400078e0005 */
[----:B------:R-:W-:Y:S02]  /*6a30*/  IMAD.MOV.U32 R12, RZ, RZ, R3 ;  /* 0x000000ffff0c7224 */ /* 0x000fe400078e0003 */
[----:B------:R-:W-:Y:S02]  /*6a40*/  IMAD.MOV.U32 R3, RZ, RZ, R4 ;  /* 0x000000ffff037224 */ /* 0x000fe400078e0004 */
[----:B------:R-:W-:Y:S02]  /*6a50*/  IMAD.MOV.U32 R5, RZ, RZ, R2 ;  /* 0x000000ffff057224 */ /* 0x000fe400078e0002 */
.L_x_20079:
[----:B------:R-:W-:Y:S05]  /*6a60*/  BSYNC B1 ;  /* 0x0000000000017941 */ /* 0x000fea0003800000 */
.L_x_20077:
        /* <DEDUP_REMOVED lines=9> */
.L_x_20081:
[----:B------:R-:W-:Y:S01]  /*6b00*/  IMAD.MOV.U32 R13, RZ, RZ, R0 ;  /* 0x000000ffff0d7224 */ /* 0x000fe200078e0000 */
[----:B------:R-:W-:Y:S01]  /*6b10*/  MOV R0, R11 ;  /* 0x0000000b00007202 */ /* 0x000fe20000000f00 */
[----:B------:R-:W-:Y:S02]  /*6b20*/  IMAD.MOV.U32 R2, RZ, RZ, R12 ;  /* 0x000000ffff027224 */ /* 0x000fe400078e000c */
[----:B------:R-:W-:Y:S02]  /*6b30*/  IMAD.MOV.U32 R12, RZ, RZ, R19 ;  /* 0x000000ffff0c7224 */ /* 0x000fe400078e0013 */
.L_x_20082:
[----:B------:R-:W-:Y:S05]  /*6b40*/  BSYNC B1 ;  /* 0x0000000000017941 */ /* 0x000fea0003800000 */
.L_x_20080:
        /* <DEDUP_REMOVED lines=9> */
.L_x_20084:
[----:B------:R-:W-:Y:S02]  /*6be0*/  IMAD.MOV.U32 R4, RZ, RZ, R13 ;  /* 0x000000ffff047224 */ /* 0x000fe400078e000d */
[----:B------:R-:W-:Y:S02]  /*6bf0*/  IMAD.MOV.U32 R20, RZ, RZ, R2 ;  /* 0x000000ffff147224 */ /* 0x000fe400078e0002 */
[----:B------:R-:W-:Y:S02]  /*6c00*/  IMAD.MOV.U32 R13, RZ, RZ, R6 ;  /* 0x000000ffff0d7224 */ /* 0x000fe400078e0006 */
[----:B------:R-:W-:Y:S02]  /*6c10*/  IMAD.MOV.U32 R2, RZ, RZ, R7 ;  /* 0x000000ffff027224 */ /* 0x000fe400078e0007 */
.L_x_20085:
[----:B------:R-:W-:Y:S05]  /*6c20*/  BSYNC B1 ;  /* 0x0000000000017941 */ /* 0x000fea0003800000 */
.L_x_20083:
[----:B------:R-:W0:Y:S01]  /*6c30*/  LDS.128 R16, [0x50] ;  /* 0x00005000ff107984 */ /* 0x000e220000000c00 */
[----:B------:R-:W-:Y:S03]  /*6c40*/  BSSY B1, `(.L_x_20086) ;  /* 0x0000015000017945 */ /* 0x000fe60003800000 */
[----:B------:R-:W1:Y:S01]  /*6c50*/  LDS.128 R8, [0x60] ;  /* 0x00006000ff087984 */ /* 0x000e620000000c00 */
[----:B0-----:R-:W-:-:S02]  /*6c60*/  FSETP.GEU.FTZ.AND P0, PT, R3, R18, PT ;  /* 0x000000120300720b */ /* 0x001fc40003f1e000 */
        /* <DEDUP_REMOVED lines=9> */
[----:B-1----:R-:W-:Y:S01]  /*6d00*/  FSETP.NEU.FTZ.AND P0, PT, R3, R12, PT ;  /* 0x0000000c0300720b */ /* 0x002fe20003f1d000 */
[----:B------:R-:W-:Y:S02]  /*6d10*/  IMAD.MOV.U32 R6, RZ, RZ, R0 ;  /* 0x000000ffff067224 */ /* 0x000fe400078e0000 */
[----:B------:R-:W-:Y:S01]  /*6d20*/  IMAD.MOV.U32 R7, RZ, RZ, R12 ;  /* 0x000000ffff077224 */ /* 0x000fe200078e000c */
[----:B------:R-:W-:-:S13]  /*6d30*/  ISETP.GE.OR P0, PT, R5, R0, P0 ;  /* 0x000000000500720c */ /* 0x000fda0000706670 */
[----:B------:R-:W-:Y:S05]  /*6d40*/  @P0 BRA `(.L_x_20088) ;  /* 0x0000004000000947 */ /* 0x000fea0003800000 */
.L_x_20087:
[----:B-1----:R-:W-:Y:S01]  /*6d50*/  MOV R6, R5 ;  /* 0x0000000500067202 */ /* 0x002fe20000000f00 */
[----:B------:R-:W-:Y:S02]  /*6d60*/  IMAD.MOV.U32 R7, RZ, RZ, R3 ;  /* 0x000000ffff077224 */ /* 0x000fe400078e0003 */
[----:B------:R-:W-:Y:S02]  /*6d70*/  IMAD.MOV.U32 R3, RZ, RZ, R12 ;  /* 0x000000ffff037224 */ /* 0x000fe400078e000c */
[----:B------:R-:W-:Y:S02]  /*6d80*/  IMAD.MOV.U32 R5, RZ, RZ, R0 ;  /* 0x000000ffff057224 */ /* 0x000fe400078e0000 */
.L_x_20088:
[----:B------:R-:W-:Y:S05]  /*6d90*/  BSYNC B1 ;  /* 0x0000000000017941 */ /* 0x000fea0003800000 */
.L_x_20086:
        /* <DEDUP_REMOVED lines=9> */
.L_x_20090:
[----:B------:R-:W-:Y:S02]  /*6e30*/  IMAD.MOV.U32 R21, RZ, RZ, R6 ;  /* 0x000000ffff157224 */ /* 0x000fe400078e0006 */
[----:B------:R-:W-:Y:S02]  /*6e40*/  IMAD.MOV.U32 R23, RZ, RZ, R7 ;  /* 0x000000ffff177224 */ /* 0x000fe400078e0007 */
[----:B------:R-:W-:Y:S02]  /*6e50*/  IMAD.MOV.U32 R6, RZ, RZ, R13 ;  /* 0x000000ffff067224 */ /* 0x000fe400078e000d */
[----:B------:R-:W-:Y:S02]  /*6e60*/  IMAD.MOV.U32 R7, RZ, RZ, R2 ;  /* 0x000000ffff077224 */ /* 0x000fe400078e0002 */
.L_x_20091:
[----:B------:R-:W-:Y:S05]  /*6e70*/  BSYNC B1 ;  /* 0x0000000000017941 */ /* 0x000fea0003800000 */
.L_x_20089:
        /* <DEDUP_REMOVED lines=9> */
.L_x_20093:
[----:B------:R-:W-:Y:S01]  /*6f10*/  MOV R0, R21 ;  /* 0x0000001500007202 */ /* 0x000fe20000000f00 */
[----:B------:R-:W-:Y:S02]  /*6f20*/  IMAD.MOV.U32 R2, RZ, RZ, R23 ;  /* 0x000000ffff027224 */ /* 0x000fe400078e0017 */
[----:B------:R-:W-:Y:S02]  /*6f30*/  IMAD.MOV.U32 R21, RZ, RZ, R4 ;  /* 0x000000ffff157224 */ /* 0x000fe400078e0004 */
[----:B------:R-:W-:Y:S02]  /*6f40*/  IMAD.MOV.U32 R23, RZ, RZ, R20 ;  /* 0x000000ffff177224 */ /* 0x000fe400078e0014 */
.L_x_20094:
[----:B------:R-:W-:Y:S05]  /*6f50*/  BSYNC B1 ;  /* 0x0000000000017941 */ /* 0x000fea0003800000 */
.L_x_20092:
        /* <DEDUP_REMOVED lines=16> */
.L_x_20096:
[----:B------:R-:W-:Y:S02]  /*7060*/  IMAD.MOV.U32 R4, RZ, RZ, R5 ;  /* 0x000000ffff047224 */ /* 0x000fe400078e0005 */
[----:B------:R-:W-:Y:S02]  /*7070*/  IMAD.MOV.U32 R12, RZ, RZ, R3 ;  /* 0x000000ffff0c7224 */ /* 0x000fe400078e0003 */
[----:B------:R-:W-:Y:S02]  /*7080*/  IMAD.MOV.U32 R3, RZ, RZ, R7 ;  /* 0x000000ffff037224 */ /* 0x000fe400078e0007 */
[----:B------:R-:W-:Y:S02]  /*7090*/  IMAD.MOV.U32 R5, RZ, RZ, R6 ;  /* 0x000000ffff057224 */ /* 0x000fe400078e0006 */
.L_x_20097:
[----:B------:R-:W-:Y:S05]  /*70a0*/  BSYNC B1 ;  /* 0x0000000000017941 */ /* 0x000fea0003800000 */
.L_x_20095:
        /* <DEDUP_REMOVED lines=9> */
.L_x_20099:
[----:B------:R-:W-:Y:S02]  /*7140*/  IMAD.MOV.U32 R7, RZ, RZ, R4 ;  /* 0x000000ffff077224 */ /* 0x000fe400078e0004 */
[----:B------:R-:W-:Y:S02]  /*7150*/  IMAD.MOV.U32 R13, RZ, RZ, R12 ;  /* 0x000000ffff0d7224 */ /* 0x000fe400078e000c */
[----:B------:R-:W-:Y:S02]  /*7160*/  IMAD.MOV.U32 R4, RZ, RZ, R21 ;  /* 0x000000ffff047224 */ /* 0x000fe400078e0015 */
[----:B------:R-:W-:Y:S02]  /*7170*/  IMAD.MOV.U32 R12, RZ, RZ, R23 ;  /* 0x000000ffff0c7224 */ /* 0x000fe400078e0017 */
.L_x_20100:
[----:B------:R-:W-:Y:S05]  /*7180*/  BSYNC B1 ;  /* 0x0000000000017941 */ /* 0x000fea0003800000 */
.L_x_20098:
        /* <DEDUP_REMOVED lines=9> */
.L_x_20102:
[----:B------:R-:W-:Y:S02]  /*7220*/  IMAD.MOV.U32 R6, RZ, RZ, R7 ;  /* 0x000000ffff067224 */ /* 0x000fe400078e0007 */
[----:B------:R-:W-:Y:S02]  /*7230*/  IMAD.MOV.U32 R14, RZ, RZ, R13 ;  /* 0x000000ffff0e7224 */ /* 0x000fe400078e000d */
[----:B------:R-:W-:Y:S02]  /*7240*/  IMAD.MOV.U32 R7, RZ, RZ, R0 ;  /* 0x000000ffff077224 */ /* 0x000fe400078e0000 */
[----:B------:R-:W-:Y:S02]  /*7250*/  IMAD.MOV.U32 R13, RZ, RZ, R2 ;  /* 0x000000ffff0d7224 */ /* 0x000fe400078e0002 */
.L_x_20103:
[----:B------:R-:W-:Y:S05]  /*7260*/  BSYNC B1 ;  /* 0x0000000000017941 */ /* 0x000fea0003800000 */
.L_x_20101:
        /* <DEDUP_REMOVED lines=16> */
.L_x_20105:
[----:B------:R-:W-:Y:S02]  /*7370*/  IMAD.MOV.U32 R0, RZ, RZ, R5 ;  /* 0x000000ffff007224 */ /* 0x000fe400078e0005 */
[----:B------:R-:W-:Y:S02]  /*7380*/  IMAD.MOV.U32 R2, RZ, RZ, R3 ;  /* 0x000000ffff027224 */ /* 0x000fe400078e0003 */
[----:B------:R-:W-:Y:S02]  /*7390*/  IMAD.MOV.U32 R3, RZ, RZ, R12 ;  /* 0x000000ffff037224 */ /* 0x000fe400078e000c */
[----:B------:R-:W-:Y:S02]  /*73a0*/  IMAD.MOV.U32 R5, RZ, RZ, R4 ;  /* 0x000000ffff057224 */ /* 0x000fe400078e0004 */
.L_x_20106:
[----:B------:R-:W-:Y:S05]  /*73b0*/  BSYNC B1 ;  /* 0x0000000000017941 */ /* 0x000fea0003800000 */
.L_x_20104:
        /* <DEDUP_REMOVED lines=9> */
.L_x_20108:
[----:B------:R-:W-:Y:S01]  /*7450*/  IMAD.MOV.U32 R15, RZ, RZ, R0 ;  /* 0x000000ffff0f7224 */ /* 0x000fe200078e0000 */
[----:B------:R-:W-:Y:S01]  /*7460*/  MOV R0, R7 ;  /* 0x0000000700007202 */ /* 0x000fe20000000f00 */
[----:B------:R-:W-:Y:S02]  /*7470*/  IMAD.MOV.U32 R19, RZ, RZ, R2 ;  /* 0x000000ffff137224 */ /* 0x000fe400078e0002 */
[----:B------:R-:W-:Y:S02]  /*7480*/  IMAD.MOV.U32 R2, RZ, RZ, R13 ;  /* 0x000000ffff027224 */ /* 0x000fe400078e000d */
.L_x_20109:
[----:B------:R-:W-:Y:S05]  /*7490*/  BSYNC B1 ;  /* 0x0000000000017941 */ /* 0x000fea0003800000 */
.L_x_20107:
        /* <DEDUP_REMOVED lines=9> */
.L_x_20111:
[----:B------:R-:W-:Y:S02]  /*7530*/  IMAD.MOV.U32 R4, RZ, RZ, R15 ;  /* 0x000000ffff047224 */ /* 0x000fe400078e000f */
[----:B------:R-:W-:Y:S02]  /*7540*/  IMAD.MOV.U32 R7, RZ, RZ, R19 ;  /* 0x000000ffff077224 */ /* 0x000fe400078e0013 */
[----:B------:R-:W-:Y:S02]  /*7550*/  IMAD.MOV.U32 R15, RZ, RZ, R6 ;  /* 0x000000ffff0f7224 */ /* 0x000fe400078e0006 */
[----:B------:R-:W-:Y:S02]  /*7560*/  IMAD.MOV.U32 R19, RZ, RZ, R14 ;  /* 0x000000ffff137224 */ /* 0x000fe400078e000e */
.L_x_20112:
[----:B------:R-:W-:Y:S05]  /*7570*/  BSYNC B1 ;  /* 0x0000000000017941 */ /* 0x000fea0003800000 */
.L_x_20110:
        /* <DEDUP_REMOVED lines=16> */
.L_x_20114:
[----:B------:R-:W-:Y:S01]  /*7680*/  MOV R6, R5 ;  /* 0x0000000500067202 */ /* 0x000fe20000000f00 */
[----:B------:R-:W-:Y:S02]  /*7690*/  IMAD.MOV.U32 R8, RZ, RZ, R3 ;  /* 0x000000ffff087224 */ /* 0x000fe400078e0003 */
[----:B------:R-:W-:Y:S02]  /*76a0*/  IMAD.MOV.U32 R3, RZ, RZ, R2 ;  /* 0x000000ffff037224 */ /* 0x000fe400078e0002 */
[----:B------:R-:W-:Y:S02]  /*76b0*/  IMAD.MOV.U32 R5, RZ, RZ, R0 ;  /* 0x000000ffff057224 */ /* 0x000fe400078e0000 */
.L_x_20115:
[----:B------:R-:W-:Y:S05]  /*76c0*/  BSYNC B1 ;  /* 0x0000000000017941 */ /* 0x000fea0003800000 */
.L_x_20113:
        /* <DEDUP_REMOVED lines=9> */
.L_x_20117:
[----:B------:R-:W-:Y:S02]  /*7760*/  IMAD.MOV.U32 R9, RZ, RZ, R6 ;  /* 0x000000ffff097224 */ /* 0x000fe400078e0006 */
[----:B------:R-:W-:Y:S02]  /*7770*/  IMAD.MOV.U32 R0, RZ, RZ, R8 ;  /* 0x000000ffff007224 */ /* 0x000fe400078e0008 */
[----:B------:R-:W-:Y:S02]  /*7780*/  IMAD.MOV.U32 R6, RZ, RZ, R15 ;  /* 0x000000ffff067224 */ /* 0x000fe400078e000f */
[----:B------:R-:W-:Y:S02]  /*7790*/  IMAD.MOV.U32 R8, RZ, RZ, R19 ;  /* 0x000000ffff087224 */ /* 0x000fe400078e0013 */
.L_x_20118:
[----:B------:R-:W-:Y:S05]  /*77a0*/  BSYNC B1 ;  /* 0x0000000000017941 */ /* 0x000fea0003800000 */
.L_x_20116:
        /* <DEDUP_REMOVED lines=9> */
.L_x_20120:
[----:B------:R-:W-:Y:S01]  /*7840*/  MOV R2, R9 ;  /* 0x0000000900027202 */ /* 0x000fe20000000f00 */
[----:B------:R-:W-:Y:S02]  /*7850*/  IMAD.MOV.U32 R20, RZ, RZ, R0 ;  /* 0x000000ffff147224 */ /* 0x000fe400078e0000 */
[----:B------:R-:W-:Y:S02]  /*7860*/  IMAD.MOV.U32 R9, RZ, RZ, R4 ;  /* 0x000000ffff097224 */ /* 0x000fe400078e0004 */
[----:B------:R-:W-:Y:S02]  /*7870*/  IMAD.MOV.U32 R0, RZ, RZ, R7 ;  /* 0x000000ffff007224 */ /* 0x000fe400078e0007 */
.L_x_20121:
[----:B------:R-:W-:Y:S05]  /*7880*/  BSYNC B1 ;  /* 0x0000000000017941 */ /* 0x000fea0003800000 */
.L_x_20119:
        /* <DEDUP_REMOVED lines=18> */
.L_x_20123:
[----:B-1----:R-:W-:Y:S02]  /*79b0*/  IMAD.MOV.U32 R4, RZ, RZ, R5 ;  /* 0x000000ffff047224 */ /* 0x002fe400078e0005 */
[----:B------:R-:W-:Y:S02]  /*79c0*/  IMAD.MOV.U32 R7, RZ, RZ, R3 ;  /* 0x000000ffff077224 */ /* 0x000fe400078e0003 */
[----:B------:R-:W-:Y:S02]  /*79d0*/  IMAD.MOV.U32 R3, RZ, RZ, R8 ;  /* 0x000000ffff037224 */ /* 0x000fe400078e0008 */
[----:B------:R-:W-:Y:S02]  /*79e0*/  IMAD.MOV.U32 R5, RZ, RZ, R6 ;  /* 0x000000ffff057224 */ /* 0x000fe400078e0006 */
.L_x_20124:
[----:B------:R-:W-:Y:S05]  /*79f0*/  BSYNC B1 ;  /* 0x0000000000017941 */ /* 0x000fea0003800000 */
.L_x_20122:
        /* <DEDUP_REMOVED lines=9> */
.L_x_20126:
[----:B------:R-:W-:Y:S02]  /*7a90*/  IMAD.MOV.U32 R21, RZ, RZ, R4 ;  /* 0x000000ffff157224 */ /* 0x000fe400078e0004 */
[----:B------:R-:W-:Y:S02]  /*7aa0*/  IMAD.MOV.U32 R23, RZ, RZ, R7 ;  /* 0x000000ffff177224 */ /* 0x000fe400078e0007 */
[----:B------:R-:W-:Y:S02]  /*7ab0*/  IMAD.MOV.U32 R4, RZ, RZ, R9 ;  /* 0x000000ffff047224 */ /* 0x000fe400078e0009 */
[----:B------:R-:W-:Y:S02]  /*7ac0*/  IMAD.MOV.U32 R7, RZ, RZ, R0 ;  /* 0x000000ffff077224 */ /* 0x000fe400078e0000 */
.L_x_20127:
[----:B------:R-:W-:Y:S05]  /*7ad0*/  BSYNC B1 ;  /* 0x0000000000017941 */ /* 0x000fea0003800000 */
.L_x_20125:
        /* <DEDUP_REMOVED lines=9> */
.L_x_20129:
[----:B------:R-:W-:Y:S02]  /*7b70*/  IMAD.MOV.U32 R0, RZ, RZ, R21 ;  /* 0x000000ffff007224 */ /* 0x000fe400078e0015 */
[----:B------:R-:W-:Y:S02]  /*7b80*/  IMAD.MOV.U32 R6, RZ, RZ, R23 ;  /* 0x000000ffff067224 */ /* 0x000fe400078e0017 */
[----:B------:R-:W-:Y:S02]  /*7b90*/  IMAD.MOV.U32 R21, RZ, RZ, R2 ;  /* 0x000000ffff157224 */ /* 0x000fe400078e0002 */
[----:B------:R-:W-:Y:S02]  /*7ba0*/  IMAD.MOV.U32 R23, RZ, RZ, R20 ;  /* 0x000000ffff177224 */ /* 0x000fe400078e0014 */
.L_x_20130:
[----:B------:R-:W-:Y:S05]  /*7bb0*/  BSYNC B1 ;  /* 0x0000000000017941 */ /* 0x000fea0003800000 */
.L_x_20128:
        /* <DEDUP_REMOVED lines=16> */
.L_x_20132:
[----:B------:R-:W-:Y:S02]  /*7cc0*/  IMAD.MOV.U32 R2, RZ, RZ, R5 ;  /* 0x000000ffff027224 */ /* 0x000fe400078e0005 */
[----:B------:R-:W-:Y:S02]  /*7cd0*/  IMAD.MOV.U32 R8, RZ, RZ, R3 ;  /* 0x000000ffff087224 */ /* 0x000fe400078e0003 */
[----:B------:R-:W-:Y:S02]  /*7ce0*/  IMAD.MOV.U32 R3, RZ, RZ, R7 ;  /* 0x000000ffff037224 */ /* 0x000fe400078e0007 */
[----:B------:R-:W-:Y:S02]  /*7cf0*/  IMAD.MOV.U32 R5, RZ, RZ, R4 ;  /* 0x000000ffff057224 */ /* 0x000fe400078e0004 */
.L_x_20133:
[----:B------:R-:W-:Y:S05]  /*7d00*/  BSYNC B1 ;  /* 0x0000000000017941 */ /* 0x000fea0003800000 */
.L_x_20131:
        /* <DEDUP_REMOVED lines=9> */
.L_x_20135:
[----:B------:R-:W-:Y:S01]  /*7da0*/  IMAD.MOV.U32 R7, RZ, RZ, R2 ;  /* 0x000000ffff077224 */ /* 0x000fe200078e0002 */
[----:B------:R-:W-:Y:S01]  /*7db0*/  MOV R2, R21 ;  /* 0x0000001500027202 */ /* 0x000fe20000000f00 */
[----:B------:R-:W-:Y:S02]  /*7dc0*/  IMAD.MOV.U32 R9, RZ, RZ, R8 ;  /* 0x000000ffff097224 */ /* 0x000fe400078e0008 */
[----:B------:R-:W-:Y:S02]  /*7dd0*/  IMAD.MOV.U32 R8, RZ, RZ, R23 ;  /* 0x000000ffff087224 */ /* 0x000fe400078e0017 */
.L_x_20136:
[----:B------:R-:W-:Y:S05]  /*7de0*/  BSYNC B1 ;  /* 0x0000000000017941 */ /* 0x000fea0003800000 */
.L_x_20134:
        /* <DEDUP_REMOVED lines=9> */
.L_x_20138:
[----:B------:R-:W-:Y:S02]  /*7e80*/  IMAD.MOV.U32 R4, RZ, RZ, R7 ;  /* 0x000000ffff047224 */ /* 0x000fe400078e0007 */
[----:B------:R-:W-:Y:S02]  /*7e90*/  IMAD.MOV.U32 R10, RZ, RZ, R9 ;  /* 0x000000ffff0a7224 */ /* 0x000fe400078e0009 */
[----:B------:R-:W-:Y:S02]  /*7ea0*/  IMAD.MOV.U32 R7, RZ, RZ, R0 ;  /* 0x000000ffff077224 */ /* 0x000fe400078e0000 */
[----:B------:R-:W-:Y:S02]  /*7eb0*/  IMAD.MOV.U32 R9, RZ, RZ, R6 ;  /* 0x000000ffff097224 */ /* 0x000fe400078e0006 */
.L_x_20139:
[----:B------:R-:W-:Y:S05]  /*7ec0*/  BSYNC B1 ;  /* 0x0000000000017941 */ /* 0x000fea0003800000 */
.L_x_20137:
        /* <DEDUP_REMOVED lines=16> */
.L_x_20141:
[----:B------:R-:W-:Y:S01]  /*7fd0*/  MOV R0, R5 ;  /* 0x0000000500007202 */ /* 0x000fe20000000f00 */
[----:B------:R-:W-:Y:S02]  /*7fe0*/  IMAD.MOV.U32 R6, RZ, RZ, R3 ;  /* 0x000000ffff067224 */ /* 0x000fe400078e0003 */
[----:B------:R-:W-:Y:S02]  /*7ff0*/  IMAD.MOV.U32 R3, RZ, RZ, R8 ;  /* 0x000000ffff037224 */ /* 0x000fe400078e0008 */
[----:B------:R-:W-:Y:S02]  /*8000*/  IMAD.MOV.U32 R5, RZ, RZ, R2 ;  /* 0x000000ffff057224 */ /* 0x000fe400078e0002 */
.L_x_20142:
[----:B------:R-:W-:Y:S05]  /*8010*/  BSYNC B1 ;  /* 0x0000000000017941 */ /* 0x000fea0003800000 */
.L_x_20140:
        /* <DEDUP_REMOVED lines=9> */
.L_x_20144:
[----:B------:R-:W-:Y:S02]  /*80b0*/  IMAD.MOV.U32 R11, RZ, RZ, R0 ;  /* 0x000000ffff0b7224 */ /* 0x000fe400078e0000 */
[----:B------:R-:W-:Y:S02]  /*80c0*/  IMAD.MOV.U32 R19, RZ, RZ, R6 ;  /* 0x000000ffff137224 */ /* 0x000fe400078e0006 */
[----:B------:R-:W-:Y:S02]  /*80d0*/  IMAD.MOV.U32 R0, RZ, RZ, R7 ;  /* 0x000000ffff007224 */ /* 0x000fe400078e0007 */
[----:B------:R-:W-:Y:S02]  /*80e0*/  IMAD.MOV.U32 R6, RZ, RZ, R9 ;  /* 0x000000ffff067224 */ /* 0x000fe400078e0009 */
.L_x_20145:
[----:B------:R-:W-:Y:S05]  /*80f0*/  BSYNC B1 ;  /* 0x0000000000017941 */ /* 0x000fea0003800000 */
.L_x_20143:
        /* <DEDUP_REMOVED lines=9> */
.L_x_20147:
[----:B------:R-:W-:Y:S01]  /*8190*/  MOV R2, R11 ;  /* 0x0000000b00027202 */ /* 0x000fe20000000f00 */
[----:B------:R-:W-:Y:S02]  /*81a0*/  IMAD.MOV.U32 R7, RZ, RZ, R19 ;  /* 0x000000ffff077224 */ /* 0x000fe400078e0013 */
[----:B------:R-:W-:Y:S02]  /*81b0*/  IMAD.MOV.U32 R11, RZ, RZ, R4 ;  /* 0x000000ffff0b7224 */ /* 0x000fe400078e0004 */
[----:B------:R-:W-:Y:S02]  /*81c0*/  IMAD.MOV.U32 R19, RZ, RZ, R10 ;  /* 0x000000ffff137224 */ /* 0x000fe400078e000a */
.L_x_20148:
[----:B------:R-:W-:Y:S05]  /*81d0*/  BSYNC B1 ;  /* 0x0000000000017941 */ /* 0x000fea0003800000 */
.L_x_20146:
        /* <DEDUP_REMOVED lines=16> */
.L_x_20150:
[----:B------:R-:W-:Y:S02]  /*82e0*/  IMAD.MOV.U32 R4, RZ, RZ, R5 ;  /* 0x000000ffff047224 */ /* 0x000fe400078e0005 */
[----:B------:R-:W-:Y:S02]  /*82f0*/  IMAD.MOV.U32 R12, RZ, RZ, R3 ;  /* 0x000000ffff0c7224 */ /* 0x000fe400078e0003 */
[----:B------:R-:W-:Y:S02]  /*8300*/  IMAD.MOV.U32 R3, RZ, RZ, R6 ;  /* 0x000000ffff037224 */ /* 0x000fe400078e0006 */
[----:B------:R-:W-:Y:S02]  /*8310*/  IMAD.MOV.U32 R5, RZ, RZ, R0 ;  /* 0x000000ffff057224 */ /* 0x000fe400078e0000 */
.L_x_20151:
[----:B------:R-:W-:Y:S05]  /*8320*/  BSYNC B1 ;  /* 0x0000000000017941 */ /* 0x000fea0003800000 */
.L_x_20149:
        /* <DEDUP_REMOVED lines=9> */
.L_x_20153:
[----:B------:R-:W-:Y:S02]  /*83c0*/  IMAD.MOV.U32 R13, RZ, RZ, R4 ;  /* 0x000000ffff0d7224 */ /* 0x000fe400078e0004 */
[----:B------:R-:W-:Y:S02]  /*83d0*/  IMAD.MOV.U32 R0, RZ, RZ, R12 ;  /* 0x000000ffff007224 */ /* 0x000fe400078e000c */
[----:B------:R-:W-:Y:S02]  /*83e0*/  IMAD.MOV.U32 R4, RZ, RZ, R11 ;  /* 0x000000ffff047224 */ /* 0x000fe400078e000b */
[----:B------:R-:W-:Y:S02]  /*83f0*/  IMAD.MOV.U32 R12, RZ, RZ, R19 ;  /* 0x000000ffff0c7224 */ /* 0x000fe400078e0013 */
.L_x_20154:
[----:B------:R-:W-:Y:S05]  /*8400*/  BSYNC B1 ;  /* 0x0000000000017941 */ /* 0x000fea0003800000 */
.L_x_20152:
        /* <DEDUP_REMOVED lines=9> */
.L_x_20156:
[----:B------:R-:W-:Y:S02]  /*84a0*/  IMAD.MOV.U32 R6, RZ, RZ, R13 ;  /* 0x000000ffff067224 */ /* 0x000fe400078e000d */
[----:B------:R-:W-:Y:S02]  /*84b0*/  IMAD.MOV.U32 R20, RZ, RZ, R0 ;  /* 0x000000ffff147224 */ /* 0x000fe400078e0000 */
[----:B------:R-:W-:Y:S02]  /*84c0*/  IMAD.MOV.U32 R13, RZ, RZ, R2 ;  /* 0x000000ffff0d7224 */ /* 0x000fe400078e0002 */
[----:B------:R-:W-:Y:S02]  /*84d0*/  IMAD.MOV.U32 R0, RZ, RZ, R7 ;  /* 0x000000ffff007224 */ /* 0x000fe400078e0007 */
.L_x_20157:
[----:B------:R-:W-:Y:S05]  /*84e0*/  BSYNC B1 ;  /* 0x0000000000017941 */ /* 0x000fea0003800000 */
.L_x_20155:
        /* <DEDUP_REMOVED lines=8> */
[----:B------:R-:W-:Y:S01]  /*8570*/  @!P1 MOV R3, R18 ;  /* 0x0000001200039202 */ /* 0x000fe20000000f00 */
        /* <DEDUP_REMOVED lines=9> */
.L_x_20159:
[----:B-1----:R-:W-:Y:S02]  /*8610*/  IMAD.MOV.U32 R2, RZ, RZ, R5 ;  /* 0x000000ffff027224 */ /* 0x002fe400078e0005 */
[----:B------:R-:W-:Y:S02]  /*8620*/  IMAD.MOV.U32 R7, RZ, RZ, R3 ;  /* 0x000000ffff077224 */ /* 0x000fe400078e0003 */
[----:B------:R-:W-:Y:S02]  /*8630*/  IMAD.MOV.U32 R3, RZ, RZ, R12 ;  /* 0x000000ffff037224 */ /* 0x000fe400078e000c */
[----:B------:R-:W-:Y:S02]  /*8640*/  IMAD.MOV.U32 R5, RZ, RZ, R4 ;  /* 0x000000ffff057224 */ /* 0x000fe400078e0004 */
.L_x_20160:
[----:B------:R-:W-:Y:S05]  /*8650*/  BSYNC B1 ;  /* 0x0000000000017941 */ /* 0x000fea0003800000 */
.L_x_20158:
        /* <DEDUP_REMOVED lines=9> */
.L_x_20162:
[----:B------:R-:W-:Y:S01]  /*86f0*/  IMAD.MOV.U32 R21, RZ, RZ, R2 ;  /* 0x000000ffff157224 */ /* 0x000fe200078e0002 */
[----:B------:R-:W-:Y:S01]  /*8700*/  MOV R2, R13 ;  /* 0x0000000d00027202 */ /* 0x000fe20000000f00 */
[----:B------:R-:W-:Y:S02]  /*8710*/  IMAD.MOV.U32 R23, RZ, RZ, R7 ;  /* 0x000000ffff177224 */ /* 0x000fe400078e0007 */
[----:B------:R-:W-:Y:S02]  /*8720*/  IMAD.MOV.U32 R7, RZ, RZ, R0 ;  /* 0x000000ffff077224 */ /* 0x000fe400078e0000 */
.L_x_20163:
[----:B------:R-:W-:Y:S05]  /*8730*/  BSYNC B1 ;  /* 0x0000000000017941 */ /* 0x000fea0003800000 */
.L_x_20161:
        /* <DEDUP_REMOVED lines=9> */
.L_x_20165:
[----:B------:R-:W-:Y:S02]  /*87d0*/  IMAD.MOV.U32 R0, RZ, RZ, R21 ;  /* 0x000000ffff007224 */ /* 0x000fe400078e0015 */
[----:B------:R-:W-:Y:S02]  /*87e0*/  IMAD.MOV.U32 R4, RZ, RZ, R23 ;  /* 0x000000ffff047224 */ /* 0x000fe400078e0017 */
[----:B------:R-:W-:Y:S02]  /*87f0*/  IMAD.MOV.U32 R21, RZ, RZ, R6 ;  /* 0x000000ffff157224 */ /* 0x000fe400078e0006 */
[----:B------:R-:W-:Y:S02]  /*8800*/  IMAD.MOV.U32 R23, RZ, RZ, R20 ;  /* 0x000000ffff177224 */ /* 0x000fe400078e0014 */
.L_x_20166:
[----:B------:R-:W-:Y:S05]  /*8810*/  BSYNC B1 ;  /* 0x0000000000017941 */ /* 0x000fea0003800000 */
.L_x_20164:
        /* <DEDUP_REMOVED lines=16> */
.L_x_20168:
[----:B------:R-:W-:Y:S01]  /*8920*/  MOV R6, R5 ;  /* 0x0000000500067202 */ /* 0x000fe20000000f00 */
[----:B------:R-:W-:Y:S02]  /*8930*/  IMAD.MOV.U32 R12, RZ, RZ, R3 ;  /* 0x000000ffff0c7224 */ /* 0x000fe400078e0003 */
[----:B------:R-:W-:Y:S02]  /*8940*/  IMAD.MOV.U32 R3, RZ, RZ, R7 ;  /* 0x000000ffff037224 */ /* 0x000fe400078e0007 */
[----:B------:R-:W-:Y:S02]  /*8950*/  IMAD.MOV.U32 R5, RZ, RZ, R2 ;  /* 0x000000ffff057224 */ /* 0x000fe400078e0002 */
.L_x_20169:
[----:B------:R-:W-:Y:S05]  /*8960*/  BSYNC B1 ;  /* 0x0000000000017941 */ /* 0x000fea0003800000 */
.L_x_20167:
        /* <DEDUP_REMOVED lines=9> */
.L_x_20171:
[----:B------:R-:W-:Y:S02]  /*8a00*/  IMAD.MOV.U32 R7, RZ, RZ, R6 ;  /* 0x000000ffff077224 */ /* 0x000fe400078e0006 */
[----:B------:R-:W-:Y:S02]  /*8a10*/  IMAD.MOV.U32 R13, RZ, RZ, R12 ;  /* 0x000000ffff0d7224 */ /* 0x000fe400078e000c */
[----:B------:R-:W-:Y:S02]  /*8a20*/  IMAD.MOV.U32 R6, RZ, RZ, R21 ;  /* 0x000000ffff067224 */ /* 0x000fe400078e0015 */
[----:B------:R-:W-:Y:S02]  /*8a30*/  IMAD.MOV.U32 R12, RZ, RZ, R23 ;  /* 0x000000ffff0c7224 */ /* 0x000fe400078e0017 */
.L_x_20172:
[----:B------:R-:W-:Y:S05]  /*8a40*/  BSYNC B1 ;  /* 0x0000000000017941 */ /* 0x000fea0003800000 */
.L_x_20170:
        /* <DEDUP_REMOVED lines=9> */
.L_x_20174:
[----:B------:R-:W-:Y:S01]  /*8ae0*/  MOV R2, R7 ;  /* 0x0000000700027202 */ /* 0x000fe20000000f00 */
[----:B------:R-:W-:Y:S02]  /*8af0*/  IMAD.MOV.U32 R14, RZ, RZ, R13 ;  /* 0x000000ffff0e7224 */ /* 0x000fe400078e000d */
[----:B------:R-:W-:Y:S02]  /*8b00*/  IMAD.MOV.U32 R7, RZ, RZ, R0 ;  /* 0x000000ffff077224 */ /* 0x000fe400078e0000 */
[----:B------:R-:W-:Y:S02]  /*8b10*/  IMAD.MOV.U32 R13, RZ, RZ, R4 ;  /* 0x000000ffff0d7224 */ /* 0x000fe400078e0004 */
.L_x_20175:
[----:B------:R-:W-:Y:S05]  /*8b20*/  BSYNC B1 ;  /* 0x0000000000017941 */ /* 0x000fea0003800000 */
.L_x_20173:
        /* <DEDUP_REMOVED lines=16> */
.L_x_20177:
[----:B------:R-:W-:Y:S02]  /*8c30*/  IMAD.MOV.U32 R0, RZ, RZ, R5 ;  /* 0x000000ffff007224 */ /* 0x000fe400078e0005 */
[----:B------:R-:W-:Y:S02]  /*8c40*/  IMAD.MOV.U32 R4, RZ, RZ, R3 ;  /* 0x000000ffff047224 */ /* 0x000fe400078e0003 */
[----:B------:R-:W-:Y:S02]  /*8c50*/  IMAD.MOV.U32 R3, RZ, RZ, R12 ;  /* 0x000000ffff037224 */ /* 0x000fe400078e000c */
[----:B------:R-:W-:Y:S02]  /*8c60*/  IMAD.MOV.U32 R5, RZ, RZ, R6 ;  /* 0x000000ffff057224 */ /* 0x000fe400078e0006 */
.L_x_20178:
[----:B------:R-:W-:Y:S05]  /*8c70*/  BSYNC B1 ;  /* 0x0000000000017941 */ /* 0x000fea0003800000 */
.L_x_20176:
        /* <DEDUP_REMOVED lines=9> */
.L_x_20180:
[----:B------:R-:W-:Y:S02]  /*8d10*/  IMAD.MOV.U32 R15, RZ, RZ, R0 ;  /* 0x000000ffff0f7224 */ /* 0x000fe400078e0000 */
[----:B------:R-:W-:Y:S02]  /*8d20*/  IMAD.MOV.U32 R19, RZ, RZ, R4 ;  /* 0x000000ffff137224 */ /* 0x000fe400078e0004 */
[----:B------:R-:W-:Y:S02]  /*8d30*/  IMAD.MOV.U32 R0, RZ, RZ, R7 ;  /* 0x000000ffff007224 */ /* 0x000fe400078e0007 */
[----:B------:R-:W-:Y:S02]  /*8d40*/  IMAD.MOV.U32 R4, RZ, RZ, R13 ;  /* 0x000000ffff047224 */ /* 0x000fe400078e000d */
.L_x_20181:
[----:B------:R-:W-:Y:S05]  /*8d50*/  BSYNC B1 ;  /* 0x0000000000017941 */ /* 0x000fea0003800000 */
.L_x_20179:
        /* <DEDUP_REMOVED lines=9> */
.L_x_20183:
[----:B------:R-:W-:Y:S02]  /*8df0*/  IMAD.MOV.U32 R6, RZ, RZ, R15 ;  /* 0x000000ffff067224 */ /* 0x000fe400078e000f */
[----:B------:R-:W-:Y:S02]  /*8e00*/  IMAD.MOV.U32 R7, RZ, RZ, R19 ;  /* 0x000000ffff077224 */ /* 0x000fe400078e0013 */
[----:B------:R-:W-:Y:S02]  /*8e10*/  IMAD.MOV.U32 R15, RZ, RZ, R2 ;  /* 0x000000ffff0f7224 */ /* 0x000fe400078e0002 */
[----:B------:R-:W-:Y:S02]  /*8e20*/  IMAD.MOV.U32 R19, RZ, RZ, R14 ;  /* 0x000000ffff137224 */ /* 0x000fe400078e000e */
.L_x_20184:
[----:B------:R-:W-:Y:S05]  /*8e30*/  BSYNC B1 ;  /* 0x0000000000017941 */ /* 0x000fea0003800000 */
.L_x_20182:
        /* <DEDUP_REMOVED lines=16> */
.L_x_20186:
[----:B------:R-:W-:Y:S02]  /*8f40*/  IMAD.MOV.U32 R2, RZ, RZ, R5 ;  /* 0x000000ffff027224 */ /* 0x000fe400078e0005 */
[----:B------:R-:W-:Y:S02]  /*8f50*/  IMAD.MOV.U32 R8, RZ, RZ, R3 ;  /* 0x000000ffff087224 */ /* 0x000fe400078e0003 */
[----:B------:R-:W-:Y:S02]  /*8f60*/  IMAD.MOV.U32 R3, RZ, RZ, R4 ;  /* 0x000000ffff037224 */ /* 0x000fe400078e0004 */
[----:B------:R-:W-:Y:S02]  /*8f70*/  IMAD.MOV.U32 R5, RZ, RZ, R0 ;  /* 0x000000ffff057224 */ /* 0x000fe400078e0000 */
.L_x_20187:
[----:B------:R-:W-:Y:S05]  /*8f80*/  BSYNC B1 ;  /* 0x0000000000017941 */ /* 0x000fea0003800000 */
.L_x_20185:
        /* <DEDUP_REMOVED lines=9> */
.L_x_20189:
[----:B------:R-:W-:Y:S01]  /*9020*/  IMAD.MOV.U32 R9, RZ, RZ, R2 ;  /* 0x000000ffff097224 */ /* 0x000fe200078e0002 */
[----:B------:R-:W-:Y:S01]  /*9030*/  MOV R2, R15 ;  /* 0x0000000f00027202 */ /* 0x000fe20000000f00 */
[----:B------:R-:W-:Y:S02]  /*9040*/  IMAD.MOV.U32 R0, RZ, RZ, R8 ;  /* 0x000000ffff007224 */ /* 0x000fe400078e0008 */
[----:B------:R-:W-:Y:S02]  /*9050*/  IMAD.MOV.U32 R8, RZ, RZ, R19 ;  /* 0x000000ffff087224 */ /* 0x000fe400078e0013 */
.L_x_20190:
[----:B------:R-:W-:Y:S05]  /*9060*/  BSYNC B1 ;  /* 0x0000000000017941 */ /* 0x000fea0003800000 */
.L_x_20188:
        /* <DEDUP_REMOVED lines=9> */
.L_x_20192:
[----:B------:R-:W-:Y:S02]  /*9100*/  IMAD.MOV.U32 R4, RZ, RZ, R9 ;  /* 0x000000ffff047224 */ /* 0x000fe400078e0009 */
[----:B------:R-:W-:Y:S02]  /*9110*/  IMAD.MOV.U32 R20, RZ, RZ, R0 ;  /* 0x000000ffff147224 */ /* 0x000fe400078e0000 */
[----:B------:R-:W-:Y:S02]  /*9120*/  IMAD.MOV.U32 R9, RZ, RZ, R6 ;  /* 0x000000ffff097224 */ /* 0x000fe400078e0006 */
[----:B------:R-:W-:Y:S02]  /*9130*/  IMAD.MOV.U32 R0, RZ, RZ, R7 ;  /* 0x000000ffff007224 */ /* 0x000fe400078e0007 */
.L_x_20193:
[----:B------:R-:W-:Y:S05]  /*9140*/  BSYNC B1 ;  /* 0x0000000000017941 */ /* 0x000fea0003800000 */
.L_x_20191:
        /* <DEDUP_REMOVED lines=18> */
.L_x_20195:
[----:B-1----:R-:W-:Y:S01]  /*9270*/  MOV R6, R5 ;  /* 0x0000000500067202 */ /* 0x002fe20000000f00 */
[----:B------:R-:W-:Y:S02]  /*9280*/  IMAD.MOV.U32 R7, RZ, RZ, R3 ;  /* 0x000000ffff077224 */ /* 0x000fe400078e0003 */
[----:B------:R-:W-:Y:S02]  /*9290*/  IMAD.MOV.U32 R3, RZ, RZ, R8 ;  /* 0x000000ffff037224 */ /* 0x000fe400078e0008 */
[----:B------:R-:W-:Y:S02]  /*92a0*/  IMAD.MOV.U32 R5, RZ, RZ, R2 ;  /* 0x000000ffff057224 */ /* 0x000fe400078e0002 */
.L_x_20196:
[----:B------:R-:W-:Y:S05]  /*92b0*/  BSYNC B1 ;  /* 0x0000000000017941 */ /* 0x000fea0003800000 */
.L_x_20194:
        /* <DEDUP_REMOVED lines=9> */
.L_x_20198:
[----:B------:R-:W-:Y:S02]  /*9350*/  IMAD.MOV.U32 R21, RZ, RZ, R6 ;  /* 0x000000ffff157224 */ /* 0x000fe400078e0006 */
[----:B------:R-:W-:Y:S02]  /*9360*/  IMAD.MOV.U32 R23, RZ, RZ, R7 ;  /* 0x000000ffff177224 */ /* 0x000fe400078e0007 */
[----:B------:R-:W-:Y:S02]  /*9370*/  IMAD.MOV.U32 R6, RZ, RZ, R9 ;  /* 0x000000ffff067224 */ /* 0x000fe400078e0009 */
[----:B------:R-:W-:Y:S02]  /*9380*/  IMAD.MOV.U32 R7, RZ, RZ, R0 ;  /* 0x000000ffff077224 */ /* 0x000fe400078e0000 */
.L_x_20199:
[----:B------:R-:W-:Y:S05]  /*9390*/  BSYNC B1 ;  /* 0x0000000000017941 */ /* 0x000fea0003800000 */
.L_x_20197:
        /* <DEDUP_REMOVED lines=9> */
.L_x_20201:
[----:B------:R-:W-:Y:S01]  /*9430*/  MOV R0, R21 ;  /* 0x0000001500007202 */ /* 0x000fe20000000f00 */
[----:B------:R-:W-:Y:S02]  /*9440*/  IMAD.MOV.U32 R2, RZ, RZ, R23 ;  /* 0x000000ffff027224 */ /* 0x000fe400078e0017 */
[----:B------:R-:W-:Y:S02]  /*9450*/  IMAD.MOV.U32 R21, RZ, RZ, R4 ;  /* 0x000000ffff157224 */ /* 0x000fe400078e0004 */
[----:B------:R-:W-:Y:S02]  /*9460*/  IMAD.MOV.U32 R23, RZ, RZ, R20 ;  /* 0x000000ffff177224 */ /* 0x000fe400078e0014 */
.L_x_20202:
[----:B------:R-:W-:Y:S05]  /*9470*/  BSYNC B1 ;  /* 0x0000000000017941 */ /* 0x000fea0003800000 */
.L_x_20200:
        /* <DEDUP_REMOVED lines=16> */
.L_x_20204:
[----:B------:R-:W-:Y:S02]  /*9580*/  IMAD.MOV.U32 R4, RZ, RZ, R5 ;  /* 0x000000ffff047224 */ /* 0x000fe400078e0005 */
[----:B------:R-:W-:Y:S02]  /*9590*/  IMAD.MOV.U32 R8, RZ, RZ, R3 ;  /* 0x000000ffff087224 */ /* 0x000fe400078e0003 */
[----:B------:R-:W-:Y:S02]  /*95a0*/  IMAD.MOV.U32 R3, RZ, RZ, R7 ;  /* 0x000000ffff037224 */ /* 0x000fe400078e0007 */
[----:B------:R-:W-:Y:S02]  /*95b0*/  IMAD.MOV.U32 R5, RZ, RZ, R6 ;  /* 0x000000ffff057224 */ /* 0x000fe400078e0006 */
.L_x_20205:
[----:B------:R-:W-:Y:S05]  /*95c0*/  BSYNC B1 ;  /* 0x0000000000017941 */ /* 0x000fea0003800000 */
.L_x_20203:
        /* <DEDUP_REMOVED lines=9> */
.L_x_20207:
[----:B------:R-:W-:Y:S02]  /*9660*/  IMAD.MOV.U32 R7, RZ, RZ, R4 ;  /* 0x000000ffff077224 */ /* 0x000fe400078e0004 */
[----:B------:R-:W-:Y:S02]  /*9670*/  IMAD.MOV.U32 R9, RZ, RZ, R8 ;  /* 0x000000ffff097224 */ /* 0x000fe400078e0008 */
[----:B------:R-:W-:Y:S02]  /*9680*/  IMAD.MOV.U32 R4, RZ, RZ, R21 ;  /* 0x000000ffff047224 */ /* 0x000fe400078e0015 */
[----:B------:R-:W-:Y:S02]  /*9690*/  IMAD.MOV.U32 R8, RZ, RZ, R23 ;  /* 0x000000ffff087224 */ /* 0x000fe400078e0017 */
.L_x_20208:
[----:B------:R-:W-:Y:S05]  /*96a0*/  BSYNC B1 ;  /* 0x0000000000017941 */ /* 0x000fea0003800000 */
.L_x_20206:
        /* <DEDUP_REMOVED lines=9> */
.L_x_20210:
[----:B------:R-:W-:Y:S02]  /*9740*/  IMAD.MOV.U32 R6, RZ, RZ, R7 ;  /* 0x000000ffff067224 */ /* 0x000fe400078e0007 */
[----:B------:R-:W-:Y:S02]  /*9750*/  IMAD.MOV.U32 R10, RZ, RZ, R9 ;  /* 0x000000ffff0a7224 */ /* 0x000fe400078e0009 */
[----:B------:R-:W-:Y:S02]  /*9760*/  IMAD.MOV.U32 R7, RZ, RZ, R0 ;  /* 0x000000ffff077224 */ /* 0x000fe400078e0000 */
[----:B------:R-:W-:Y:S02]  /*9770*/  IMAD.MOV.U32 R9, RZ, RZ, R2 ;  /* 0x000000ffff097224 */ /* 0x000fe400078e0002 */
.L_x_20211:
[----:B------:R-:W-:Y:S05]  /*9780*/  BSYNC B1 ;  /* 0x0000000000017941 */ /* 0x000fea0003800000 */
.L_x_20209:
        /* <DEDUP_REMOVED lines=16> */
.L_x_20213:
[----:B------:R-:W-:Y:S02]  /*9890*/  IMAD.MOV.U32 R0, RZ, RZ, R5 ;  /* 0x000000ffff007224 */ /* 0x000fe400078e0005 */
[----:B------:R-:W-:Y:S02]  /*98a0*/  IMAD.MOV.U32 R2, RZ, RZ, R3 ;  /* 0x000000ffff027224 */ /* 0x000fe400078e0003 */
[----:B------:R-:W-:Y:S02]  /*98b0*/  IMAD.MOV.U32 R3, RZ, RZ, R8 ;  /* 0x000000ffff037224 */ /* 0x000fe400078e0008 */
[----:B------:R-:W-:Y:S02]  /*98c0*/  IMAD.MOV.U32 R5, RZ, RZ, R4 ;  /* 0x000000ffff057224 */ /* 0x000fe400078e0004 */
.L_x_20214:
[----:B------:R-:W-:Y:S05]  /*98d0*/  BSYNC B1 ;  /* 0x0000000000017941 */ /* 0x000fea0003800000 */
.L_x_20212:
        /* <DEDUP_REMOVED lines=9> */
.L_x_20216:
[----:B------:R-:W-:Y:S01]  /*9970*/  IMAD.MOV.U32 R11, RZ, RZ, R0 ;  /* 0x000000ffff0b7224 */ /* 0x000fe200078e0000 */
[----:B------:R-:W-:Y:S01]  /*9980*/  MOV R0, R7 ;  /* 0x0000000700007202 */ /* 0x000fe20000000f00 */
[----:B------:R-:W-:Y:S02]  /*9990*/  IMAD.MOV.U32 R19, RZ, RZ, R2 ;  /* 0x000000ffff137224 */ /* 0x000fe400078e0002 */
[----:B------:R-:W-:Y:S02]  /*99a0*/  IMAD.MOV.U32 R2, RZ, RZ, R9 ;  /* 0x000000ffff027224 */ /* 0x000fe400078e0009 */
.L_x_20217:
[----:B------:R-:W-:Y:S05]  /*99b0*/  BSYNC B1 ;  /* 0x0000000000017941 */ /* 0x000fea0003800000 */
.L_x_20215:
        /* <DEDUP_REMOVED lines=9> */
.L_x_20219:
[----:B------:R-:W-:Y:S02]  /*9a50*/  IMAD.MOV.U32 R4, RZ, RZ, R11 ;  /* 0x000000ffff047224 */ /* 0x000fe400078e000b */
[----:B------:R-:W-:Y:S02]  /*9a60*/  IMAD.MOV.U32 R7, RZ, RZ, R19 ;  /* 0x000000ffff077224 */ /* 0x000fe400078e0013 */
[----:B------:R-:W-:Y:S02]  /*9a70*/  IMAD.MOV.U32 R11, RZ, RZ, R6 ;  /* 0x000000ffff0b7224 */ /* 0x000fe400078e0006 */
[----:B------:R-:W-:Y:S02]  /*9a80*/  IMAD.MOV.U32 R19, RZ, RZ, R10 ;  /* 0x000000ffff137224 */ /* 0x000fe400078e000a */
.L_x_20220:
[----:B------:R-:W-:Y:S05]  /*9a90*/  BSYNC B1 ;  /* 0x0000000000017941 */ /* 0x000fea0003800000 */
.L_x_20218:
        /* <DEDUP_REMOVED lines=16> */
.L_x_20222:
[----:B------:R-:W-:Y:S01]  /*9ba0*/  MOV R6, R5 ;  /* 0x0000000500067202 */ /* 0x000fe20000000f00 */
[----:B------:R-:W-:Y:S02]  /*9bb0*/  IMAD.MOV.U32 R12, RZ, RZ, R3 ;  /* 0x000000ffff0c7224 */ /* 0x000fe400078e0003 */
[----:B------:R-:W-:Y:S02]  /*9bc0*/  IMAD.MOV.U32 R3, RZ, RZ, R2 ;  /* 0x000000ffff037224 */ /* 0x000fe400078e0002 */
[----:B------:R-:W-:Y:S02]  /*9bd0*/  IMAD.MOV.U32 R5, RZ, RZ, R0 ;  /* 0x000000ffff057224 */ /* 0x000fe400078e0000 */
.L_x_20223:
[----:B------:R-:W-:Y:S05]  /*9be0*/  BSYNC B1 ;  /* 0x0000000000017941 */ /* 0x000fea0003800000 */
.L_x_20221:
        /* <DEDUP_REMOVED lines=9> */
.L_x_20225:
[----:B------:R-:W-:Y:S02]  /*9c80*/  IMAD.MOV.U32 R13, RZ, RZ, R6 ;  /* 0x000000ffff0d7224 */ /* 0x000fe400078e0006 */
[----:B------:R-:W-:Y:S02]  /*9c90*/  IMAD.MOV.U32 R0, RZ, RZ, R12 ;  /* 0x000000ffff007224 */ /* 0x000fe400078e000c */
[----:B------:R-:W-:Y:S02]  /*9ca0*/  IMAD.MOV.U32 R6, RZ, RZ, R11 ;  /* 0x000000ffff067224 */ /* 0x000fe400078e000b */
[----:B------:R-:W-:Y:S02]  /*9cb0*/  IMAD.MOV.U32 R12, RZ, RZ, R19 ;  /* 0x000000ffff0c7224 */ /* 0x000fe400078e0013 */
.L_x_20226:
[----:B------:R-:W-:Y:S05]  /*9cc0*/  BSYNC B1 ;  /* 0x0000000000017941 */ /* 0x000fea0003800000 */
.L_x_20224:
        /* <DEDUP_REMOVED lines=9> */
.L_x_20228:
[----:B------:R-:W-:Y:S01]  /*9d60*/  MOV R2, R13 ;  /* 0x0000000d00027202 */ /* 0x000fe20000000f00 */
[----:B------:R-:W-:Y:S02]  /*9d70*/  IMAD.MOV.U32 R20, RZ, RZ, R0 ;  /* 0x000000ffff147224 */ /* 0x000fe400078e0000 */
[----:B------:R-:W-:Y:S02]  /*9d80*/  IMAD.MOV.U32 R13, RZ, RZ, R4 ;  /* 0x000000ffff0d7224 */ /* 0x000fe400078e0004 */
[----:B------:R-:W-:Y:S02]  /*9d90*/  IMAD.MOV.U32 R0, RZ, RZ, R7 ;  /* 0x000000ffff007224 */ /* 0x000fe400078e0007 */
.L_x_20229:
[----:B------:R-:W-:Y:S05]  /*9da0*/  BSYNC B1 ;  /* 0x0000000000017941 */ /* 0x000fea0003800000 */
.L_x_20227:
        /* <DEDUP_REMOVED lines=18> */
.L_x_20231:
[----:B-1----:R-:W-:Y:S02]  /*9ed0*/  IMAD.MOV.U32 R4, RZ, RZ, R5 ;  /* 0x000000ffff047224 */ /* 0x002fe400078e0005 */
[----:B------:R-:W-:Y:S02]  /*9ee0*/  IMAD.MOV.U32 R7, RZ, RZ, R3 ;  /* 0x000000ffff077224 */ /* 0x000fe400078e0003 */
[----:B------:R-:W-:Y:S02]  /*9ef0*/  IMAD.MOV.U32 R3, RZ, RZ, R12 ;  /* 0x000000ffff037224 */ /* 0x000fe400078e000c */
[----:B------:R-:W-:Y:S02]  /*9f00*/  IMAD.MOV.U32 R5, RZ, RZ, R6 ;  /* 0x000000ffff057224 */ /* 0x000fe400078e0006 */
.L_x_20232:
[----:B------:R-:W-:Y:S05]  /*9f10*/  BSYNC B1 ;  /* 0x0000000000017941 */ /* 0x000fea0003800000 */
.L_x_20230:
        /* <DEDUP_REMOVED lines=9> */
.L_x_20234:
[----:B------:R-:W-:Y:S02]  /*9fb0*/  IMAD.MOV.U32 R21, RZ, RZ, R4 ;  /* 0x000000ffff157224 */ /* 0x000fe400078e0004 */
[----:B------:R-:W-:Y:S02]  /*9fc0*/  IMAD.MOV.U32 R23, RZ, RZ, R7 ;  /* 0x000000ffff177224 */ /* 0x000fe400078e0007 */
[----:B------:R-:W-:Y:S02]  /*9fd0*/  IMAD.MOV.U32 R4, RZ, RZ, R13 ;  /* 0x000000ffff047224 */ /* 0x000fe400078e000d */
[----:B------:R-:W-:Y:S02]  /*9fe0*/  IMAD.MOV.U32 R7, RZ, RZ, R0 ;  /* 0x000000ffff077224 */ /* 0x000fe400078e0000 */
.L_x_20235:
[----:B------:R-:W-:Y:S05]  /*9ff0*/  BSYNC B1 ;  /* 0x0000000000017941 */ /* 0x000fea0003800000 */
.L_x_20233:
        /* <DEDUP_REMOVED lines=9> */
.L_x_20237:
[----:B------:R-:W-:Y:S02]  /*a090*/  IMAD.MOV.U32 R0, RZ, RZ, R21 ;  /* 0x000000ffff007224 */ /* 0x000fe400078e0015 */
[----:B------:R-:W-:Y:S02]  /*a0a0*/  IMAD.MOV.U32 R6, RZ, RZ, R23 ;  /* 0x000000ffff067224 */ /* 0x000fe400078e0017 */
[----:B------:R-:W-:Y:S02]  /*a0b0*/  IMAD.MOV.U32 R21, RZ, RZ, R2 ;  /* 0x000000ffff157224 */ /* 0x000fe400078e0002 */
[----:B------:R-:W-:Y:S02]  /*a0c0*/  IMAD.MOV.U32 R23, RZ, RZ, R20 ;  /* 0x000000ffff177224 */ /* 0x000fe400078e0014 */
.L_x_20238:
[----:B------:R-:W-:Y:S05]  /*a0d0*/  BSYNC B1 ;  /* 0x0000000000017941 */ /* 0x000fea0003800000 */
.L_x_20236:
        /* <DEDUP_REMOVED lines=16> */
.L_x_20240:
[----:B------:R-:W-:Y:S02]  /*a1e0*/  IMAD.MOV.U32 R2, RZ, RZ, R5 ;  /* 0x000000ffff027224 */ /* 0x000fe400078e0005 */
[----:B------:R-:W-:Y:S02]  /*a1f0*/  IMAD.MOV.U32 R12, RZ, RZ, R3 ;  /* 0x000000ffff0c7224 */ /* 0x000fe400078e0003 */
[----:B------:R-:W-:Y:S02]  /*a200*/  IMAD.MOV.U32 R3, RZ, RZ, R7 ;  /* 0x000000ffff037224 */ /* 0x000fe400078e0007 */
[----:B------:R-:W-:Y:S02]  /*a210*/  IMAD.MOV.U32 R5, RZ, RZ, R4 ;  /* 0x000000ffff057224 */ /* 0x000fe400078e0004 */
.L_x_20241:
[----:B------:R-:W-:Y:S05]  /*a220*/  BSYNC B1 ;  /* 0x0000000000017941 */ /* 0x000fea0003800000 */
.L_x_20239:
        /* <DEDUP_REMOVED lines=9> */
.L_x_20243:
[----:B------:R-:W-:Y:S01]  /*a2c0*/  IMAD.MOV.U32 R7, RZ, RZ, R2 ;  /* 0x000000ffff077224 */ /* 0x000fe200078e0002 */
[----:B------:R-:W-:Y:S01]  /*a2d0*/  MOV R2, R21 ;  /* 0x0000001500027202 */ /* 0x000fe20000000f00 */
[----:B------:R-:W-:Y:S02]  /*a2e0*/  IMAD.MOV.U32 R13, RZ, RZ, R12 ;  /* 0x000000ffff0d7224 */ /* 0x000fe400078e000c */
[----:B------:R-:W-:Y:S02]  /*a2f0*/  IMAD.MOV.U32 R12, RZ, RZ, R23 ;  /* 0x000000ffff0c7224 */ /* 0x000fe400078e0017 */
.L_x_20244:
[----:B------:R-:W-:Y:S05]  /*a300*/  BSYNC B1 ;  /* 0x0000000000017941 */ /* 0x000fea0003800000 */
.L_x_20242:
        /* <DEDUP_REMOVED lines=9> */
.L_x_20246:
[----:B------:R-:W-:Y:S02]  /*a3a0*/  IMAD.MOV.U32 R4, RZ, RZ, R7 ;  /* 0x000000ffff047224 */ /* 0x000fe400078e0007 */
[----:B------:R-:W-:Y:S02]  /*a3b0*/  IMAD.MOV.U32 R14, RZ, RZ, R13 ;  /* 0x000000ffff0e7224 */ /* 0x000fe400078e000d */
[----:B------:R-:W-:Y:S02]  /*a3c0*/  IMAD.MOV.U32 R7, RZ, RZ, R0 ;  /* 0x000000ffff077224 */ /* 0x000fe400078e0000 */
[----:B------:R-:W-:Y:S02]  /*a3d0*/  IMAD.MOV.U32 R13, RZ, RZ, R6 ;  /* 0x000000ffff0d7224 */ /* 0x000fe400078e0006 */
.L_x_20247:
[----:B------:R-:W-:Y:S05]  /*a3e0*/  BSYNC B1 ;  /* 0x0000000000017941 */ /* 0x000fea0003800000 */
.L_x_20245:
        /* <DEDUP_REMOVED lines=16> */
.L_x_20249:
[----:B------:R-:W-:Y:S01]  /*a4f0*/  MOV R0, R5 ;  /* 0x0000000500007202 */ /* 0x000fe20000000f00 */
[----:B------:R-:W-:Y:S02]  /*a500*/  IMAD.MOV.U32 R6, RZ, RZ, R3 ;  /* 0x000000ffff067224 */ /* 0x000fe400078e0003 */
[----:B------:R-:W-:Y:S02]  /*a510*/  IMAD.MOV.U32 R3, RZ, RZ, R12 ;  /* 0x000000ffff037224 */ /* 0x000fe400078e000c */
[----:B------:R-:W-:Y:S02]  /*a520*/  IMAD.MOV.U32 R5, RZ, RZ, R2 ;  /* 0x000000ffff057224 */ /* 0x000fe400078e0002 */
.L_x_20250:
[----:B------:R-:W-:Y:S05]  /*a530*/  BSYNC B1 ;  /* 0x0000000000017941 */ /* 0x000fea0003800000 */
.L_x_20248:
        /* <DEDUP_REMOVED lines=9> */
.L_x_20252:
[----:B------:R-:W-:Y:S02]  /*a5d0*/  IMAD.MOV.U32 R15, RZ, RZ, R0 ;  /* 0x000000ffff0f7224 */ /* 0x000fe400078e0000 */
[----:B------:R-:W-:Y:S02]  /*a5e0*/  IMAD.MOV.U32 R19, RZ, RZ, R6 ;  /* 0x000000ffff137224 */ /* 0x000fe400078e0006 */
[----:B------:R-:W-:Y:S02]  /*a5f0*/  IMAD.MOV.U32 R0, RZ, RZ, R7 ;  /* 0x000000ffff007224 */ /* 0x000fe400078e0007 */
[----:B------:R-:W-:Y:S02]  /*a600*/  IMAD.MOV.U32 R6, RZ, RZ, R13 ;  /* 0x000000ffff067224 */ /* 0x000fe400078e000d */
.L_x_20253:
[----:B------:R-:W-:Y:S05]  /*a610*/  BSYNC B1 ;  /* 0x0000000000017941 */ /* 0x000fea0003800000 */
.L_x_20251:
        /* <DEDUP_REMOVED lines=9> */
.L_x_20255:
[----:B------:R-:W-:Y:S01]  /*a6b0*/  MOV R2, R15 ;  /* 0x0000000f00027202 */ /* 0x000fe20000000f00 */
[----:B------:R-:W-:Y:S02]  /*a6c0*/  IMAD.MOV.U32 R7, RZ, RZ, R19 ;  /* 0x000000ffff077224 */ /* 0x000fe400078e0013 */
[----:B------:R-:W-:Y:S02]  /*a6d0*/  IMAD.MOV.U32 R15, RZ, RZ, R4 ;  /* 0x000000ffff0f7224 */ /* 0x000fe400078e0004 */
[----:B------:R-:W-:Y:S02]  /*a6e0*/  IMAD.MOV.U32 R19, RZ, RZ, R14 ;  /* 0x000000ffff137224 */ /* 0x000fe400078e000e */
.L_x_20256:
[----:B------:R-:W-:Y:S05]  /*a6f0*/  BSYNC B1 ;  /* 0x0000000000017941 */ /* 0x000fea0003800000 */
.L_x_20254:
        /* <DEDUP_REMOVED lines=16> */
.L_x_20258:
[----:B------:R-:W-:Y:S02]  /*a800*/  IMAD.MOV.U32 R4, RZ, RZ, R5 ;  /* 0x000000ffff047224 */ /* 0x000fe400078e0005 */
[----:B------:R-:W-:Y:S02]  /*a810*/  IMAD.MOV.U32 R8, RZ, RZ, R3 ;  /* 0x000000ffff087224 */ /* 0x000fe400078e0003 */
[----:B------:R-:W-:Y:S02]  /*a820*/  IMAD.MOV.U32 R3, RZ, RZ, R6 ;  /* 0x000000ffff037224 */ /* 0x000fe400078e0006 */
[----:B------:R-:W-:Y:S02]  /*a830*/  IMAD.MOV.U32 R5, RZ, RZ, R0 ;  /* 0x000000ffff057224 */ /* 0x000fe400078e0000 */
.L_x_20259:
[----:B------:R-:W-:Y:S05]  /*a840*/  BSYNC B1 ;  /* 0x0000000000017941 */ /* 0x000fea0003800000 */
.L_x_20257:
        /* <DEDUP_REMOVED lines=9> */
.L_x_20261:
[----:B------:R-:W-:Y:S02]  /*a8e0*/  IMAD.MOV.U32 R9, RZ, RZ, R4 ;  /* 0x000000ffff097224 */ /* 0x000fe400078e0004 */
[----:B------:R-:W-:Y:S02]  /*a8f0*/  IMAD.MOV.U32 R0, RZ, RZ, R8 ;  /* 0x000000ffff007224 */ /* 0x000fe400078e0008 */
[----:B------:R-:W-:Y:S02]  /*a900*/  IMAD.MOV.U32 R4, RZ, RZ, R15 ;  /* 0x000000ffff047224 */ /* 0x000fe400078e000f */
[----:B------:R-:W-:Y:S02]  /*a910*/  IMAD.MOV.U32 R8, RZ, RZ, R19 ;  /* 0x000000ffff087224 */ /* 0x000fe400078e0013 */
.L_x_20262:
[----:B------:R-:W-:Y:S05]  /*a920*/  BSYNC B1 ;  /* 0x0000000000017941 */ /* 0x000fea0003800000 */
.L_x_20260:
        /* <DEDUP_REMOVED lines=9> */
.L_x_20264:
[----:B------:R-:W-:Y:S02]  /*a9c0*/  IMAD.MOV.U32 R16, RZ, RZ, R9 ;  /* 0x000000ffff107224 */ /* 0x000fe400078e0009 */
[----:B------:R-:W-:Y:S02]  /*a9d0*/  IMAD.MOV.U32 R17, RZ, RZ, R0 ;  /* 0x000000ffff117224 */ /* 0x000fe400078e0000 */
[----:B------:R-:W-:Y:S02]  /*a9e0*/  IMAD.MOV.U32 R9, RZ, RZ, R2 ;  /* 0x000000ffff097224 */ /* 0x000fe400078e0002 */
[----:B------:R-:W-:Y:S02]  /*a9f0*/  IMAD.MOV.U32 R0, RZ, RZ, R7 ;  /* 0x000000ffff007224 */ /* 0x000fe400078e0007 */
.L_x_20265:
[----:B------:R-:W-:Y:S05]  /*aa00*/  BSYNC B1 ;  /* 0x0000000000017941 */ /* 0x000fea0003800000 */
.L_x_20263:
[----:B------:R-:W0:Y:S01]  /*aa10*/  LDS.128 R12, [0xf0] ;  /* 0x0000f000ff0c7984 */ /* 0x000e220000000c00 */
[----:B------:R-:W-:Y:S03]  /*aa20*/  BSSY B1, `(.L_x_20266) ;  /* 0x0000015000017945 */ /* 0x000fe60003800000 */
[----:B------:R-:W1:Y:S01]  /*aa30*/  LDS.64 R6, [0x100] ;  /* 0x00010000ff067984 */ /* 0x000e620000000a00 */
        /* <DEDUP_REMOVED lines=15> */
.L_x_20267:
[----:B-1----:R-:W-:Y:S02]  /*ab30*/  IMAD.MOV.U32 R2, RZ, RZ, R5 ;  /* 0x000000ffff027224 */ /* 0x002fe400078e0005 */
[----:B------:R-:W-:Y:S02]  /*ab40*/  IMAD.MOV.U32 R10, RZ, RZ, R3 ;  /* 0x000000ffff0a7224 */ /* 0x000fe400078e0003 */
[----:B------:R-:W-:Y:S02]  /*ab50*/  IMAD.MOV.U32 R3, RZ, RZ, R8 ;  /* 0x000000ffff037224 */ /* 0x000fe400078e0008 */
[----:B------:R-:W-:Y:S02]  /*ab60*/  IMAD.MOV.U32 R5, RZ, RZ, R4 ;  /* 0x000000ffff057224 */ /* 0x000fe400078e0004 */
.L_x_20268:
[----:B------:R-:W-:Y:S05]  /*ab70*/  BSYNC B1 ;  /* 0x0000000000017941 */ /* 0x000fea0003800000 */
.L_x_20266:
        /* <DEDUP_REMOVED lines=9> */
.L_x_20270:
[----:B------:R-:W-:Y:S01]  /*ac10*/  IMAD.MOV.U32 R19, RZ, RZ, R2 ;  /* 0x000000ffff137224 */ /* 0x000fe200078e0002 */
[----:B------:R-:W-:Y:S01]  /*ac20*/  MOV R2, R9 ;  /* 0x0000000900027202 */ /* 0x000fe20000000f00 */
[----:B------:R-:W-:Y:S02]  /*ac30*/  IMAD.MOV.U32 R4, RZ, RZ, R10 ;  /* 0x000000ffff047224 */ /* 0x000fe400078e000a */
[----:B------:R-:W-:Y:S02]  /*ac40*/  IMAD.MOV.U32 R10, RZ, RZ, R0 ;  /* 0x000000ffff0a7224 */ /* 0x000fe400078e0000 */
.L_x_20271:
[----:B------:R-:W-:Y:S05]  /*ac50*/  BSYNC B1 ;  /* 0x0000000000017941 */ /* 0x000fea0003800000 */
.L_x_20269:
        /* <DEDUP_REMOVED lines=9> */
.L_x_20273:
[----:B------:R-:W-:Y:S02]  /*acf0*/  IMAD.MOV.U32 R0, RZ, RZ, R19 ;  /* 0x000000ffff007224 */ /* 0x000fe400078e0013 */
[----:B------:R-:W-:Y:S02]  /*ad00*/  IMAD.MOV.U32 R8, RZ, RZ, R4 ;  /* 0x000000ffff087224 */ /* 0x000fe400078e0004 */
[----:B------:R-:W-:Y:S02]  /*ad10*/  IMAD.MOV.U32 R19, RZ, RZ, R16 ;  /* 0x000000ffff137224 */ /* 0x000fe400078e0010 */
[----:B------:R-:W-:Y:S02]  /*ad20*/  IMAD.MOV.U32 R4, RZ, RZ, R17 ;  /* 0x000000ffff047224 */ /* 0x000fe400078e0011 */
.L_x_20274:
[----:B------:R-:W-:Y:S05]  /*ad30*/  BSYNC B1 ;  /* 0x0000000000017941 */ /* 0x000fea0003800000 */
.L_x_20272:
        /* <DEDUP_REMOVED lines=16> */
.L_x_20276:
[----:B------:R-:W-:Y:S01]  /*ae40*/  MOV R14, R5 ;  /* 0x00000005000e7202 */ /* 0x000fe20000000f00 */
[----:B------:R-:W-:Y:S02]  /*ae50*/  IMAD.MOV.U32 R9, RZ, RZ, R3 ;  /* 0x000000ffff097224 */ /* 0x000fe400078e0003 */
[----:B------:R-:W-:Y:S02]  /*ae60*/  IMAD.MOV.U32 R3, RZ, RZ, R10 ;  /* 0x000000ffff037224 */ /* 0x000fe400078e000a */
[----:B------:R-:W-:Y:S02]  /*ae70*/  IMAD.MOV.U32 R5, RZ, RZ, R2 ;  /* 0x000000ffff057224 */ /* 0x000fe400078e0002 */
.L_x_20277:
[----:B------:R-:W-:Y:S05]  /*ae80*/  BSYNC B1 ;  /* 0x0000000000017941 */ /* 0x000fea0003800000 */
.L_x_20275:
        /* <DEDUP_REMOVED lines=9> */
.L_x_20279:
[----:B------:R-:W-:Y:S02]  /*af20*/  IMAD.MOV.U32 R11, RZ, RZ, R14 ;  /* 0x000000ffff0b7224 */ /* 0x000fe400078e000e */
[----:B------:R-:W-:Y:S02]  /*af30*/  IMAD.MOV.U32 R15, RZ, RZ, R9 ;  /* 0x000000ffff0f7224 */ /* 0x000fe400078e0009 */
[----:B------:R-:W-:Y:S02]  /*af40*/  IMAD.MOV.U32 R14, RZ, RZ, R19 ;  /* 0x000000ffff0e7224 */ /* 0x000fe400078e0013 */
[----:B------:R-:W-:Y:S02]  /*af50*/  IMAD.MOV.U32 R9, RZ, RZ, R4 ;  /* 0x000000ffff097224 */ /* 0x000fe400078e0004 */
.L_x_20280:
[----:B------:R-:W-:Y:S05]  /*af60*/  BSYNC B1 ;  /* 0x0000000000017941 */ /* 0x000fea0003800000 */
.L_x_20278:
        /* <DEDUP_REMOVED lines=9> */
.L_x_20282:
[----:B------:R-:W-:Y:S01]  /*b000*/  MOV R2, R11 ;  /* 0x0000000b00027202 */ /* 0x000fe20000000f00 */
[----:B------:R-:W-:Y:S02]  /*b010*/  IMAD.MOV.U32 R4, RZ, RZ, R15 ;  /* 0x000000ffff047224 */ /* 0x000fe400078e000f */
[----:B------:R-:W-:Y:S02]  /*b020*/  IMAD.MOV.U32 R11, RZ, RZ, R0 ;  /* 0x000000ffff0b7224 */ /* 0x000fe400078e0000 */
[----:B------:R-:W-:Y:S02]  /*b030*/  IMAD.MOV.U32 R15, RZ, RZ, R8 ;  /* 0x000000ffff0f7224 */ /* 0x000fe400078e0008 */
.L_x_20283:
[----:B------:R-:W-:Y:S05]  /*b040*/  BSYNC B1 ;  /* 0x0000000000017941 */ /* 0x000fea0003800000 */
.L_x_20281:
        /* <DEDUP_REMOVED lines=16> */
.L_x_20285:
[----:B------:R-:W-:Y:S02]  /*b150*/  IMAD.MOV.U32 R0, RZ, RZ, R5 ;  /* 0x000000ffff007224 */ /* 0x000fe400078e0005 */
[----:B------:R-:W-:Y:S02]  /*b160*/  IMAD.MOV.U32 R6, RZ, RZ, R3 ;  /* 0x000000ffff067224 */ /* 0x000fe400078e0003 */
[----:B------:R-:W-:Y:S02]  /*b170*/  IMAD.MOV.U32 R3, RZ, RZ, R9 ;  /* 0x000000ffff037224 */ /* 0x000fe400078e0009 */
[----:B------:R-:W-:Y:S02]  /*b180*/  IMAD.MOV.U32 R5, RZ, RZ, R14 ;  /* 0x000000ffff057224 */ /* 0x000fe400078e000e */
.L_x_20286:
[----:B------:R-:W-:Y:S05]  /*b190*/  BSYNC B1 ;  /* 0x0000000000017941 */ /* 0x000fea0003800000 */
.L_x_20284:
        /* <DEDUP_REMOVED lines=9> */
.L_x_20288:
[----:B------:R-:W-:Y:S02]  /*b230*/  IMAD.MOV.U32 R9, RZ, RZ, R0 ;  /* 0x000000ffff097224 */ /* 0x000fe400078e0000 */
[----:B------:R-:W-:Y:S02]  /*b240*/  IMAD.MOV.U32 R17, RZ, RZ, R6 ;  /* 0x000000ffff117224 */ /* 0x000fe400078e0006 */
[----:B------:R-:W-:Y:S02]  /*b250*/  IMAD.MOV.U32 R0, RZ, RZ, R11 ;  /* 0x000000ffff007224 */ /* 0x000fe400078e000b */
[----:B------:R-:W-:Y:S02]  /*b260*/  IMAD.MOV.U32 R6, RZ, RZ, R15 ;  /* 0x000000ffff067224 */ /* 0x000fe400078e000f */
.L_x_20289:
[----:B------:R-:W-:Y:S05]  /*b270*/  BSYNC B1 ;  /* 0x0000000000017941 */ /* 0x000fea0003800000 */
.L_x_20287:
        /* <DEDUP_REMOVED lines=9> */
.L_x_20291:
[----:B------:R-:W-:Y:S02]  /*b310*/  IMAD.MOV.U32 R10, RZ, RZ, R17 ;  /* 0x000000ffff0a7224 */ /* 0x000fe400078e0011 */
[----:B------:R-:W-:Y:S02]  /*b320*/  IMAD.MOV.U32 R8, RZ, RZ, R9 ;  /* 0x000000ffff087224 */ /* 0x000fe400078e0009 */
[----:B------:R-:W-:Y:S02]  /*b330*/  IMAD.MOV.U32 R9, RZ, RZ, R2 ;  /* 0x000000ffff097224 */ /* 0x000fe400078e0002 */
[----:B------:R-:W-:Y:S02]  /*b340*/  IMAD.MOV.U32 R17, RZ, RZ, R4 ;  /* 0x000000ffff117224 */ /* 0x000fe400078e0004 */
.L_x_20292:
[----:B------:R-:W-:Y:S05]  /*b350*/  BSYNC B1 ;  /* 0x0000000000017941 */ /* 0x000fea0003800000 */
.L_x_20290:
        /* <DEDUP_REMOVED lines=16> */
.L_x_20294:
[----:B------:R-:W-:Y:S02]  /*b460*/  IMAD.MOV.U32 R2, RZ, RZ, R3 ;  /* 0x000000ffff027224 */ /* 0x000fe400078e0003 */
[----:B------:R-:W-:Y:S02]  /*b470*/  IMAD.MOV.U32 R4, RZ, RZ, R5 ;  /* 0x000000ffff047224 */ /* 0x000fe400078e0005 */
[----:B------:R-:W-:Y:S02]  /*b480*/  IMAD.MOV.U32 R3, RZ, RZ, R6 ;  /* 0x000000ffff037224 */ /* 0x000fe400078e0006 */
[----:B------:R-:W-:Y:S02]  /*b490*/  IMAD.MOV.U32 R5, RZ, RZ, R0 ;  /* 0x000000ffff057224 */ /* 0x000fe400078e0000 */
.L_x_20295:
[----:B------:R-:W-:Y:S05]  /*b4a0*/  BSYNC B1 ;  /* 0x0000000000017941 */ /* 0x000fea0003800000 */
.L_x_20293:
        /* <DEDUP_REMOVED lines=9> */
.L_x_20297:
[----:B------:R-:W-:Y:S02]  /*b540*/  IMAD.MOV.U32 R11, RZ, RZ, R4 ;  /* 0x000000ffff0b7224 */ /* 0x000fe400078e0004 */
[----:B------:R-:W-:Y:S01]  /*b550*/  IMAD.MOV.U32 R7, RZ, RZ, R2 ;  /* 0x000000ffff077224 */ /* 0x000fe200078e0002 */
[----:B------:R-:W-:Y:S01]  /*b560*/  MOV R2, R17 ;  /* 0x0000001100027202 */ /* 0x000fe20000000f00 */
[----:B------:R-:W-:Y:S02]  /*b570*/  IMAD.MOV.U32 R4, RZ, RZ, R9 ;  /* 0x000000ffff047224 */ /* 0x000fe400078e0009 */
.L_x_20298:
[----:B------:R-:W-:Y:S05]  /*b580*/  BSYNC B1 ;  /* 0x0000000000017941 */ /* 0x000fea0003800000 */
.L_x_20296:
        /* <DEDUP_REMOVED lines=8> */
.L_x_20299:
[----:B------:R-:W-:Y:S02]  /*b610*/  IMAD.MOV.U32 R9, RZ, RZ, R8 ;  /* 0x000000ffff097224 */ /* 0x000fe400078e0008 */
[----:B------:R-:W-:Y:S02]  /*b620*/  IMAD.MOV.U32 R6, RZ, RZ, R7 ;  /* 0x000000ffff067224 */ /* 0x000fe400078e0007 */
[----:B------:R-:W-:Y:S02]  /*b630*/  IMAD.MOV.U32 R8, RZ, RZ, R11 ;  /* 0x000000ffff087224 */ /* 0x000fe400078e000b */
[----:B------:R-:W-:Y:S02]  /*b640*/  IMAD.MOV.U32 R7, RZ, RZ, R10 ;  /* 0x000000ffff077224 */ /* 0x000fe400078e000a */
.L_x_20049:
[----:B------:R-:W-:Y:S05]  /*b650*/  BSYNC B0 ;  /* 0x0000000000007941 */ /* 0x000fea0003800000 */
.L_x_20048:
[----:B------:R-:W-:Y:S05]  /*b660*/  @P2 EXIT ;  /* 0x000000000000294d */ /* 0x000fea0003800000 */
[----:B------:R-:W2:Y:S01]  /*b670*/  S2R R12, SR_CTAID.X ;  /* 0x00000000000c7919 */ /* 0x000ea20000002500 */
[----:B------:R-:W-:Y:S02]  /*b680*/  IMAD.MOV.U32 R13, RZ, RZ, 0x4 ;  /* 0x00000004ff0d7424 */ /* 0x000fe400078e00ff */
[----:B-1----:R-:W-:Y:S02]  /*b690*/  IMAD.MOV.U32 R0, RZ, RZ, c[0x0][0x18c] ;  /* 0x00006300ff007624 */ /* 0x002fe400078e00ff */
[----:B------:R-:W-:-:S02]  /*b6a0*/  FFMA.FTZ R15, RZ, c[0x0][0x18c], R6 ;  /* 0x00006300ff0f7a23 */ /* 0x000fc40000010006 */
[----:B---3--:R-:W-:Y:S02]  /*b6b0*/  FADD.FTZ R7, R7, c[0x0][0x18c] ;  /* 0x0000630007077621 */ /* 0x008fe40000010000 */
[C---:B------:R-:W-:Y:S02]  /*b6c0*/  FFMA.FTZ R17, R0.reuse, 2, R2 ;  /* 0x4000000000117823 */ /* 0x040fe40000010002 */
[----:B------:R-:W-:Y:S02]  /*b6d0*/  FFMA.FTZ R3, R0, 3, R3 ;  /* 0x4040000000037823 */ /* 0x000fe40000010003 */
[----:B--2---:R-:W-:-:S04]  /*b6e0*/  IMAD.SHL.U32 R12, R12, 0x4, RZ ;  /* 0x000000040c0c7824 */ /* 0x004fc800078e00ff */
[----:B0-----:R-:W-:-:S04]  /*b6f0*/  IMAD.WIDE R10, R12, R13, c[0x0][0x168] ;  /* 0x00005a000c0a7625 */ /* 0x001fc800078e020d */
[----:B------:R-:W-:Y:S01]  /*b700*/  IMAD.WIDE R12, R12, R13, c[0x0][0x170] ;  /* 0x00005c000c0c7625 */ /* 0x000fe200078e020d */
[----:B------:R-:W-:Y:S04]  /*b710*/  STG.E [R10.64], R8 ;  /* 0x000000080a007986 */ /* 0x000fe8000c101904 */
[----:B------:R-:W-:Y:S04]  /*b720*/  STG.E [R12.64], R15 ;  /* 0x0000000f0c007986 */ /* 0x000fe8000c101904 */
[----:B------:R-:W-:Y:S04]  /*b730*/  STG.E [R10.64+0x4], R9 ;  /* 0x000004090a007986 */ /* 0x000fe8000c101904 */
[----:B------:R-:W-:Y:S04]  /*b740*/  STG.E [R12.64+0x4], R7 ;  /* 0x000004070c007986 */ /* 0x000fe8000c101904 */
[----:B------:R-:W-:Y:S04]  /*b750*/  STG.E [R10.64+0x8], R4 ;  /* 0x000008040a007986 */ /* 0x000fe8000c101904 */
[----:B------:R-:W-:Y:S04]  /*b760*/  STG.E [R12.64+0x8], R17 ;  /* 0x000008110c007986 */ /* 0x000fe8000c101904 */
[----:B------:R-:W-:Y:S04]  /*b770*/  STG.E [R10.64+0xc], R5 ;  /* 0x00000c050a007986 */ /* 0x000fe8000c101904 */
[----:B------:R-:W-:Y:S01]  /*b780*/  STG.E [R12.64+0xc], R3 ;  /* 0x00000c030c007986 */ /* 0x000fe2000c101904 */
[----:B------:R-:W-:Y:S05]  /*b790*/  EXIT ;  /* 0x000000000000794d */ /* 0x000fea0003800000 */
.L_x_20300:
        /* <DEDUP_REMOVED lines=14> */
.L_x_20587:


//--------------------- .text._ZN17fastertransformer20batch_topK_kernel_v2IfLi1ELi32EEEvPiPT_S1_ --------------------------
	.section	.text._ZN17fastertransformer20batch_topK_kernel_v2IfLi1ELi32EEEvPiPT_S1_,"ax",@progbits
	.sectioninfo	@"SHI_REGISTERS=8"
	.align	128
        .global         _ZN17fastertransformer20batch_topK_kernel_v2IfLi1ELi32EEEvPiPT_S1_
        .type           _ZN17fastertransformer20batch_topK_kernel_v2IfLi1ELi32EEEvPiPT_S1_,@function
        .size           _ZN17fastertransformer20batch_topK_kernel_v2IfLi1ELi32EEEvPiPT_S1_,(.L_x_20588 - _ZN17fastertransformer20batch_topK_kernel_v2IfLi1ELi32EEEvPiPT_S1_)
        .other          _ZN17fastertransformer20batch_topK_kernel_v2IfLi1ELi32EEEvPiPT_S1_,@"STO_CUDA_ENTRY STV_DEFAULT"
_ZN17fastertransformer20batch_topK_kernel_v2IfLi1ELi32EEEvPiPT_S1_:
.text._ZN17fastertransformer20batch_topK_kernel_v2IfLi1ELi32EEEvPiPT_S1_:
[----:B------:R-:W-:Y:S02]  /*0000*/  IMAD.MOV.U32 R1, RZ, RZ, c[0x0][0x28] ;  /* 0x00000a00ff017624 */ /* 0x000fe400078e00ff */
[----:B------:R-:W0:Y:S01]  /*0010*/  S2R R2, SR_LANEID ;  /* 0x0000000000027919 */ /* 0x000e220000000000 */
[----:B------:R-:W-:Y:S01]  /*0020*/  IMAD.MOV.U32 R5, RZ, RZ, -0x1 ;  /* 0xffffffffff057424 */ /* 0x000fe200078e00ff */
[----:B------:R-:W-:Y:S02]  /*0030*/  BSSY B0, `(.L_x_20301) ;  /* 0x0000012000007945 */ /* 0x000fe40003800000 */
[----:B------:R-:W1:Y:S01]  /*0040*/  S2R R0, SR_TID.X ;  /* 0x0000000000007919 */ /* 0x000e620000002100 */
[C---:B0-----:R-:W-:Y:S02]  /*0050*/  ISETP.GT.AND P0, PT, R2.reuse, 0x1b, PT ;  /* 0x0000001b0200780c */ /* 0x041fe40003f04270 */
[----:B------:R-:W-:Y:S02]  /*0060*/  ISETP.GT.AND P2, PT, R2, 0x17, PT ;  /* 0x000000170200780c */ /* 0x000fe40003f44270 */
[----:B-1----:R-:W-:Y:S01]  /*0070*/  ISETP.NE.AND P5, PT, R0, RZ, PT ;  /* 0x000000ff0000720c */ /* 0x002fe20003fa5270 */
[----:B------:R-:W-:Y:S01]  /*0080*/  IMAD.MOV.U32 R0, RZ, RZ, -0x800001 ;  /* 0xff7fffffff007424 */ /* 0x000fe200078e00ff */
[----:B------:R-:W-:-:S02]  /*0090*/  ISETP.GT.AND P3, PT, R2, 0xf, PT ;  /* 0x0000000f0200780c */ /* 0x000fc40003f64270 */
[----:B------:R-:W-:Y:S02]  /*00a0*/  ISETP.NE.AND P4, PT, R2, RZ, PT ;  /* 0x000000ff0200720c */ /* 0x000fe40003f85270 */
[----:B------:R0:W1:Y:S04]  /*00b0*/  SHFL.DOWN PT, R2, R5, 0x4, 0x1f ;  /* 0x08801f0005027f89 */ /* 0x00006800000e0000 */
[----:B------:R0:W2:Y:S01]  /*00c0*/  SHFL.DOWN PT, R3, R0, 0x4, 0x1f ;  /* 0x08801f0000037f89 */ /* 0x0000a200000e0000 */
[----:B------:R-:W-:Y:S05]  /*00d0*/  @P0 BRA `(.L_x_20302) ;  /* 0x0000007000000947 */ /* 0x000fea0003800000 */
[CC--:B--2---:R-:W-:Y:S02]  /*00e0*/  FSETP.GEU.FTZ.AND P0, PT, R0.reuse, R3.reuse, PT ;  /* 0x000000030000720b */ /* 0x0c4fe40003f1e000 */
[----:B------:R-:W-:Y:S02]  /*00f0*/  FSETP.NEU.FTZ.AND P1, PT, R0, R3, PT ;  /* 0x000000030000720b */ /* 0x000fe40003f3d000 */
[----:B------:R-:W-:-:S02]  /*0100*/  ISETP.EQ.OR P0, PT, R5, -0x1, !P0 ;  /* 0xffffffff0500780c */ /* 0x000fc40004702670 */
[----:B-1----:R-:W-:-:S04]  /*0110*/  ISETP.LE.OR P1, PT, R5, R2, P1 ;  /* 0x000000020500720c */ /* 0x002fc80000f23670 */
[----:B------:R-:W-:-:S13]  /*0120*/  PLOP3.LUT P0, PT, P0, P1, PT, 0x8, 0x0 ;  /* 0x000000000000781c */ /* 0x000fda0000702170 */
[----:B0-----:R-:W-:Y:S02]  /*0130*/  @!P0 IMAD.MOV.U32 R5, RZ, RZ, R2 ;  /* 0x000000ffff058224 */ /* 0x001fe400078e0002 */
[----:B------:R-:W-:Y:S02]  /*0140*/  @!P0 IMAD.MOV.U32 R0, RZ, RZ, R3 ;  /* 0x000000ffff008224 */ /* 0x000fe400078e0003 */
.L_x_20302:
[----:B------:R-:W-:Y:S05]  /*0150*/  BSYNC B0 ;  /* 0x0000000000007941 */ /* 0x000fea0003800000 */
.L_x_20301:
[----:B-1----:R1:W3:Y:S01]  /*0160*/  SHFL.DOWN PT, R2, R5, 0x8, 0x1f ;  /* 0x09001f0005027f89 */ /* 0x0022e200000e0000 */
[----:B------:R-:W-:Y:S03]  /*0170*/  BSSY B0, `(.L_x_20303) ;  /* 0x000000a000007945 */ /* 0x000fe60003800000 */
[----:B--2---:R1:W2:Y:S01]  /*0180*/  SHFL.DOWN PT, R3, R0, 0x8, 0x1f ;  /* 0x09001f0000037f89 */ /* 0x0042a200000e0000 */
[----:B------:R-:W-:Y:S05]  /*0190*/  @P2 BRA `(.L_x_20304) ;  /* 0x0000007000002947 */ /* 0x000fea0003800000 */
[CC--:B--2---:R-:W-:Y:S02]  /*01a0*/  FSETP.GEU.FTZ.AND P0, PT, R0.reuse, R3.reuse, PT ;  /* 0x000000030000720b */ /* 0x0c4fe40003f1e000 */
[----:B------:R-:W-:Y:S02]  /*01b0*/  FSETP.NEU.FTZ.AND P1, PT, R0, R3, PT ;  /* 0x000000030000720b */ /* 0x000fe40003f3d000 */
[----:B------:R-:W-:-:S02]  /*01c0*/  ISETP.EQ.OR P0, PT, R5, -0x1, !P0 ;  /* 0xffffffff0500780c */ /* 0x000fc40004702670 */
[----:B---3--:R-:W-:-:S04]  /*01d0*/  ISETP.LE.OR P1, PT, R5, R2, P1 ;  /* 0x000000020500720c */ /* 0x008fc80000f23670 */
[----:B------:R-:W-:-:S13]  /*01e0*/  PLOP3.LUT P0, PT, P0, P1, PT, 0x8, 0x0 ;  /* 0x000000000000781c */ /* 0x000fda0000702170 */
[----:B01----:R-:W-:Y:S02]  /*01f0*/  @!P0 IMAD.MOV.U32 R5, RZ, RZ, R2 ;  /* 0x000000ffff058224 */ /* 0x003fe400078e0002 */
[----:B------:R-:W-:Y:S02]  /*0200*/  @!P0 IMAD.MOV.U32 R0, RZ, RZ, R3 ;  /* 0x000000ffff008224 */ /* 0x000fe400078e0003 */
.L_x_20304:
[----:B------:R-:W-:Y:S05]  /*0210*/  BSYNC B0 ;  /* 0x0000000000007941 */ /* 0x000fea0003800000 */
.L_x_20303:
[----:B---3--:R3:W4:Y:S01]  /*0220*/  SHFL.DOWN PT, R2, R5, 0x10, 0x1f ;  /* 0x0a001f0005027f89 */ /* 0x00872200000e0000 */
[----:B------:R-:W-:Y:S03]  /*0230*/  BSSY B0, `(.L_x_20305) ;  /* 0x000000a000007945 */ /* 0x000fe60003800000 */
[----:B--2---:R3:W2:Y:S01]  /*0240*/  SHFL.DOWN PT, R3, R0, 0x10, 0x1f ;  /* 0x0a001f0000037f89 */ /* 0x0046a200000e0000 */
[----:B------:R-:W-:Y:S05]  /*0250*/  @P3 BRA `(.L_x_20306) ;  /* 0x0000007000003947 */ /* 0x000fea0003800000 */
[CC--:B--2---:R-:W-:Y:S02]  /*0260*/  FSETP.GEU.FTZ.AND P0, PT, R0.reuse, R3.reuse, PT ;  /* 0x000000030000720b */ /* 0x0c4fe40003f1e000 */
[----:B------:R-:W-:Y:S02]  /*0270*/  FSETP.NEU.FTZ.AND P1, PT, R0, R3, PT ;  /* 0x000000030000720b */ /* 0x000fe40003f3d000 */
[----:B------:R-:W-:-:S02]  /*0280*/  ISETP.EQ.OR P0, PT, R5, -0x1, !P0 ;  /* 0xffffffff0500780c */ /* 0x000fc40004702670 */
[----:B----4-:R-:W-:-:S04]  /*0290*/  ISETP.LE.OR P1, PT, R5, R2, P1 ;  /* 0x000000020500720c */ /* 0x010fc80000f23670 */
[----:B------:R-:W-:-:S13]  /*02a0*/  PLOP3.LUT P0, PT, P0, P1, PT, 0x8, 0x0 ;  /* 0x000000000000781c */ /* 0x000fda0000702170 */
[----:B01-3--:R-:W-:Y:S02]  /*02b0*/  @!P0 IMAD.MOV.U32 R5, RZ, RZ, R2 ;  /* 0x000000ffff058224 */ /* 0x00bfe400078e0002 */
[----:B------:R-:W-:Y:S02]  /*02c0*/  @!P0 IMAD.MOV.U32 R0, RZ, RZ, R3 ;  /* 0x000000ffff008224 */ /* 0x000fe400078e0003 */
.L_x_20306:
[----:B------:R-:W-:Y:S05]  /*02d0*/  BSYNC B0 ;  /* 0x0000000000007941 */ /* 0x000fea0003800000 */
.L_x_20305:
[----:B------:R5:W-:Y:S04]  /*02e0*/  @!P4 STS [0x8], R0 ;  /* 0x00000800ff00c388 */ /* 0x000be80000000800 */
[----:B------:R5:W-:Y:S04]  /*02f0*/  @!P4 STS [0x4], R5 ;  /* 0x00000405ff00c388 */ /* 0x000be80000000800 */
[----:B------:R-:W-:Y:S06]  /*0300*/  BAR.SYNC.DEFER_BLOCKING 0x0 ;  /* 0x0000000000007b1d */ /* 0x000fec0000010000 */
[----:B------:R-:W-:Y:S05]  /*0310*/  @P5 EXIT ;  /* 0x000000000000594d */ /* 0x000fea0003800000 */
[----:B----45:R-:W4:Y:S01]  /*0320*/  S2R R2, SR_CTAID.X ;  /* 0x0000000000027919 */ /* 0x030f220000002500 */
[----:B--2---:R-:W-:Y:S01]  /*0330*/  IMAD.MOV.U32 R3, RZ, RZ, 0x4 ;  /* 0x00000004ff037424 */ /* 0x004fe200078e00ff */
[----:B------:R-:W-:-:S03]  /*0340*/  ULDC.64 UR4, c[0x0][0x118] ;  /* 0x0000460000047ab9 */ /* 0x000fc60000000a00 */
[----:B----4-:R-:W-:-:S05]  /*0350*/  IMAD.WIDE R2, R2, R3, c[0x0][0x170] ;  /* 0x00005c0002027625 */ /* 0x010fca00078e0203 */
[----:B------:R-:W-:Y:S01]  /*0360*/  STG.E [R2.64], R5 ;  /* 0x0000000502007986 */ /* 0x000fe2000c101904 */
[----:B------:R-:W-:Y:S05]  /*0370*/  EXIT ;  /* 0x000000000000794d */ /* 0x000fea0003800000 */
.L_x_20307:
        /* <DEDUP_REMOVED lines=16> */
.L_x_20588:


//--------------------- .text._ZN17fastertransformer17batch_topK_kernelIfLi1ELi256EEEvPiPT_S1_ --------------------------
	.section	.text._ZN17fastertransformer17batch_topK_kernelIfLi1ELi256EEEvPiPT_S1_,"ax",@progbits
	.sectioninfo	@"SHI_REGISTERS=8"
	.align	128
        .global         _ZN17fastertransformer17batch_topK_kernelIfLi1ELi256EEEvPiPT_S1_
        .type           _ZN17fastertransformer17batch_topK_kernelIfLi1ELi256EEEvPiPT_S1_,@function
        .size           _ZN17fastertransformer17batch_topK_kernelIfLi1ELi256EEEvPiPT_S1_,(.L_x_20589 - _ZN17fastertransformer17batch_topK_kernelIfLi1ELi256EEEvPiPT_S1_)
        .other          _ZN17fastertransformer17batch_topK_kernelIfLi1ELi256EEEvPiPT_S1_,@"STO_CUDA_ENTRY STV_DEFAULT"
_ZN17fastertransformer17batch_topK_kernelIfLi1ELi256EEEvPiPT_S1_:
.text._ZN17fastertransformer17batch_topK_kernelIfLi1ELi256EEEvPiPT_S1_:
[----:B------:R-:W-:Y:S02]  /*0000*/  MOV R1, c[0x0][0x28] ;  /* 0x00000a0000017a02 */ /* 0x000fe40000000f00 */
[----:B------:R-:W0:Y:S02]  /*0010*/  S2R R0, SR_TID.X ;  /* 0x0000000000007919 */ /* 0x000e240000002100 */
[----:B0-----:R-:W-:-:S13]  /*0020*/  ISETP.NE.AND P0, PT, R0, RZ, PT ;  /* 0x000000ff0000720c */ /* 0x001fda0003f05270 */
[----:B------:R-:W-:Y:S05]  /*0030*/  @P0 EXIT ;  /* 0x000000000000094d */ /* 0x000fea0003800000 */
[----:B------:R-:W0:Y:S01]  /*0040*/  S2R R4, SR_CTAID.X ;  /* 0x0000000000047919 */ /* 0x000e220000002500 */
[----:B------:R-:W-:Y:S01]  /*0050*/  HFMA2.MMA R5, -RZ, RZ, 0, 2.384185791015625e-07 ;  /* 0x00000004ff057435 */ /* 0x000fe200000001ff */
[----:B------:R-:W-:-:S09]  /*0060*/  ULDC.64 UR4, c[0x0][0x118] ;  /* 0x0000460000047ab9 */ /* 0x000fd20000000a00 */
[----:B0-----:R-:W-:-:S06]  /*0070*/  IMAD.WIDE R2, R4, R5, c[0x0][0x160] ;  /* 0x0000580004027625 */ /* 0x001fcc00078e0205 */
[----:B------:R-:W2:Y:S01]  /*0080*/  LDG.E R3, [R2.64] ;  /* 0x0000000402037981 */ /* 0x000ea2000c1e1900 */
[----:B------:R-:W-:-:S05]  /*0090*/  IMAD.WIDE R4, R4, R5, c[0x0][0x170] ;  /* 0x00005c0004047625 */ /* 0x000fca00078e0205 */
[----:B--2---:R-:W-:Y:S01]  /*00a0*/  STG.E [R4.64], R3 ;  /* 0x0000000304007986 */ /* 0x004fe2000c101904 */
[----:B------:R-:W-:Y:S05]  /*00b0*/  EXIT ;  /* 0x000000000000794d */ /* 0x000fea0003800000 */
.L_x_20308:
        /* <DEDUP_REMOVED lines=12> */
.L_x_20589:


//--------------------- .text._ZN17fastertransformer16beam_topK_kernelIfLi1ELi256EEEvPKT_PiPS1_PKbPKiiS1_f --------------------------
	.section	.text._ZN17fastertransformer16beam_topK_kernelIfLi1ELi256EEEvPKT_PiPS1_PKbPKiiS1_f,"ax",@progbits
	.sectioninfo	@"SHI_REGISTERS=25"
	.align	128
        .global         _ZN17fastertransformer16beam_topK_kernelIfLi1ELi256EEEvPKT_PiPS1_PKbPKiiS1_f
        .type           _ZN17fastertransformer16beam_topK_kernelIfLi1ELi256EEEvPKT_PiPS1_PKbPKiiS1_f,@function
        .size           _ZN17fastertransformer16beam_topK_kernelIfLi1ELi256EEEvPKT_PiPS1_PKbPKiiS1_f,(.L_x_20590 - _ZN17fastertransformer16beam_topK_kernelIfLi1ELi256EEEvPKT_PiPS1_PKbPKiiS1_f)
        .other          _ZN17fastertransformer16beam_topK_kernelIfLi1ELi256EEEvPKT_PiPS1_PKbPKiiS1_f,@"STO_CUDA_ENTRY STV_DEFAULT"
_ZN17fastertransformer16beam_topK_kernelIfLi1ELi256EEEvPKT_PiPS1_PKbPKiiS1_f:
.text._ZN17fastertransformer16beam_topK_kernelIfLi1ELi256EEEvPKT_PiPS1_PKbPKiiS1_f:
[----:B------:R-:W-:Y:S02]  /*0000*/  IMAD.MOV.U32 R1, RZ, RZ, c[0x0][0x28] ;  /* 0x00000a00ff017624 */ /* 0x000fe400078e00ff */
[----:B------:R-:W0:Y:S01]  /*0010*/  S2R R7, SR_TID.X ;  /* 0x0000000000077919 */ /* 0x000e220000002100 */
[----:B------:R-:W-:Y:S01]  /*0020*/  ULDC.64 UR4, c[0x0][0x118] ;  /* 0x0000460000047ab9 */ /* 0x000fe20000000a00 */
[----:B------:R-:W-:Y:S01]  /*0030*/  BSSY B0, `(.L_x_20309) ;  /* 0x00000d8000007945 */ /* 0x000fe20003800000 */
[----:B------:R-:W-:Y:S01]  /*0040*/  IMAD.MOV.U32 R3, RZ, RZ, -0x800001 ;  /* 0xff7fffffff037424 */ /* 0x000fe200078e00ff */
[----:B------:R-:W1:Y:S01]  /*0050*/  S2R R0, SR_CTAID.X ;  /* 0x0000000000007919 */ /* 0x000e620000002500 */
[----:B------:R-:W-:Y:S01]  /*0060*/  IMAD.MOV.U32 R2, RZ, RZ, -0x1 ;  /* 0xffffffffff027424 */ /* 0x000fe200078e00ff */
[----:B0-----:R-:W-:-:S13]  /*0070*/  ISETP.GE.AND P0, PT, R7, c[0x0][0x188], PT ;  /* 0x0000620007007a0c */ /* 0x001fda0003f06270 */
[----:B------:R-:W-:Y:S05]  /*0080*/  @P0 BRA `(.L_x_20310) ;  /* 0x00000d2000000947 */ /* 0x000fea0003800000 */
[----:B-1----:R-:W-:Y:S02]  /*0090*/  LOP3.LUT R2, RZ, R7, RZ, 0x33, !PT ;  /* 0x00000007ff027212 */ /* 0x002fe400078e33ff */
[----:B------:R-:W-:Y:S02]  /*00a0*/  FSETP.NEU.FTZ.AND P0, PT, RZ, c[0x0][0x190], PT ;  /* 0x00006400ff007a0b */ /* 0x000fe40003f1d000 */
[----:B------:R-:W-:-:S04]  /*00b0*/  IADD3 R2, R2, c[0x0][0x188], RZ ;  /* 0x0000620002027a10 */ /* 0x000fc80007ffe0ff */
[----:B------:R-:W-:-:S04]  /*00c0*/  SHF.R.U32.HI R13, RZ, 0x8, R2 ;  /* 0x00000008ff0d7819 */ /* 0x000fc80000011602 */
[----:B------:R-:W-:-:S04]  /*00d0*/  IADD3 R6, R13, 0x1, RZ ;  /* 0x000000010d067810 */ /* 0x000fc80007ffe0ff */
[----:B------:R-:W-:Y:S01]  /*00e0*/  LOP3.LUT R6, R6, 0x3, RZ, 0xc0, !PT ;  /* 0x0000000306067812 */ /* 0x000fe200078ec0ff */
[----:B------:R-:W-:Y:S05]  /*00f0*/  @!P0 BRA `(.L_x_20311) ;  /* 0x000007d000008947 */ /* 0x000fea0003800000 */
[----:B------:R-:W-:Y:S01]  /*0100*/  ISETP.GE.U32.AND P0, PT, R2, 0x300, PT ;  /* 0x000003000200780c */ /* 0x000fe20003f06070 */
[----:B------:R-:W-:Y:S01]  /*0110*/  BSSY B1, `(.L_x_20312) ;  /* 0x0000056000017945 */ /* 0x000fe20003800000 */
[----:B------:R-:W-:Y:S01]  /*0120*/  SHF.R.S32.HI R9, RZ, 0x1f, R0 ;  /* 0x0000001fff097819 */ /* 0x000fe20000011400 */
[----:B------:R-:W-:Y:S01]  /*0130*/  IMAD.MOV.U32 R11, RZ, RZ, R7 ;  /* 0x000000ffff0b7224 */ /* 0x000fe200078e0007 */
[----:B------:R-:W-:Y:S01]  /*0140*/  IADD3 R4, P1, R0, c[0x0][0x178], RZ ;  /* 0x00005e0000047a10 */ /* 0x000fe20007f3e0ff */
[----:B------:R-:W-:Y:S01]  /*0150*/  IMAD.MOV.U32 R3, RZ, RZ, -0x800001 ;  /* 0xff7fffffff037424 */ /* 0x000fe200078e00ff */
[----:B------:R-:W-:Y:S01]  /*0160*/  ISETP.NE.AND P2, PT, R6, RZ, PT ;  /* 0x000000ff0600720c */ /* 0x000fe20003f45270 */
[----:B------:R-:W-:Y:S01]  /*0170*/  IMAD.MOV.U32 R2, RZ, RZ, -0x1 ;  /* 0xffffffffff027424 */ /* 0x000fe200078e00ff */
[----:B------:R-:W-:-:S05]  /*0180*/  IADD3.X R5, R9, c[0x0][0x17c], RZ, P1, !PT ;  /* 0x00005f0009057a10 */ /* 0x000fca0000ffe4ff */
[----:B------:R-:W-:Y:S05]  /*0190*/  @!P0 BRA `(.L_x_20313) ;  /* 0x000004d000008947 */ /* 0x000fea0003800000 */
[----:B------:R-:W2:Y:S01]  /*01a0*/  LDG.E.U8 R2, [R4.64] ;  /* 0x0000000404027981 */ /* 0x000ea2000c1e1100 */
[----:B------:R-:W-:-:S04]  /*01b0*/  LEA R8, P0, R0, c[0x0][0x180], 0x2 ;  /* 0x0000600000087a11 */ /* 0x000fc800078010ff */
[----:B------:R-:W-:-:S05]  /*01c0*/  LEA.HI.X R9, R0, c[0x0][0x184], R9, 0x2, P0 ;  /* 0x0000610000097a11 */ /* 0x000fca00000f1409 */
[----:B------:R-:W3:Y:S01]  /*01d0*/  LDG.E R8, [R8.64] ;  /* 0x0000000408087981 */ /* 0x000ee2000c1e1900 */
[--C-:B------:R-:W-:Y:S01]  /*01e0*/  IMAD R15, R0, c[0x0][0x188], R7.reuse ;  /* 0x00006200000f7a24 */ /* 0x100fe200078e0207 */
[----:B------:R-:W-:Y:S01]  /*01f0*/  IADD3 R13, -R13, -0x1, R6 ;  /* 0xffffffff0d0d7810 */ /* 0x000fe20007ffe106 */
[----:B------:R-:W-:Y:S01]  /*0200*/  IMAD.MOV.U32 R11, RZ, RZ, R7 ;  /* 0x000000ffff0b7224 */ /* 0x000fe200078e0007 */
[----:B--2---:R-:W-:Y:S01]  /*0210*/  ISETP.NE.AND P0, PT, R2, RZ, PT ;  /* 0x000000ff0200720c */ /* 0x004fe20003f05270 */
[----:B------:R-:W-:Y:S01]  /*0220*/  IMAD.MOV.U32 R2, RZ, RZ, 0x4 ;  /* 0x00000004ff027424 */ /* 0x000fe200078e00ff */
[----:B---3--:R-:W-:-:S11]  /*0230*/  IADD3 R10, R8, 0x1, RZ ;  /* 0x00000001080a7810 */ /* 0x008fd60007ffe0ff */
[----:B------:R-:W-:-:S04]  /*0240*/  @P0 IMAD.MOV R10, RZ, RZ, R8 ;  /* 0x000000ffff0a0224 */ /* 0x000fc800078e0208 */
[----:B------:R0:W1:Y:S01]  /*0250*/  I2F R12, R10 ;  /* 0x0000000a000c7306 */ /* 0x0000620000201400 */
[C---:B------:R-:W-:Y:S01]  /*0260*/  IMAD.WIDE R2, R15.reuse, R2, c[0x0][0x160] ;  /* 0x000058000f027625 */ /* 0x040fe200078e0202 */
[----:B------:R-:W-:-:S03]  /*0270*/  IADD3 R15, R15, 0x300, RZ ;  /* 0x000003000f0f7810 */ /* 0x000fc60007ffe0ff */
[----:B------:R-:W-:Y:S02]  /*0280*/  IMAD.MOV.U32 R8, RZ, RZ, R2 ;  /* 0x000000ffff087224 */ /* 0x000fe400078e0002 */
[----:B------:R-:W-:Y:S02]  /*0290*/  IMAD.MOV.U32 R9, RZ, RZ, R3 ;  /* 0x000000ffff097224 */ /* 0x000fe400078e0003 */
[----:B------:R-:W-:Y:S02]  /*02a0*/  IMAD.MOV.U32 R2, RZ, RZ, -0x1 ;  /* 0xffffffffff027424 */ /* 0x000fe400078e00ff */
[----:B0-----:R-:W-:Y:S02]  /*02b0*/  IMAD.MOV.U32 R3, RZ, RZ, -0x800001 ;  /* 0xff7fffffff037424 */ /* 0x001fe400078e00ff */
.L_x_20314:
[----:B------:R-:W2:Y:S04]  /*02c0*/  LDG.E R20, [R8.64] ;  /* 0x0000000408147981 */ /* 0x000ea8000c1e1900 */
[----:B------:R-:W3:Y:S04]  /*02d0*/  LDG.E R18, [R8.64+0x400] ;  /* 0x0004000408127981 */ /* 0x000ee8000c1e1900 */
[----:B------:R-:W4:Y:S04]  /*02e0*/  LDG.E R16, [R8.64+0x800] ;  /* 0x0008000408107981 */ /* 0x000f28000c1e1900 */
[----:B------:R-:W5:Y:S01]  /*02f0*/  LDG.E R14, [R8.64+0xc00] ;  /* 0x000c0004080e7981 */ /* 0x000f62000c1e1900 */
[----:B------:R-:W-:-:S02]  /*0300*/  ISETP.NE.AND P3, PT, R10, 0x1, PT ;  /* 0x000000010a00780c */ /* 0x000fc40003f65270 */
[----:B------:R-:W-:Y:S02]  /*0310*/  IADD3 R19, R15, -0x300, RZ ;  /* 0xfffffd000f137810 */ /* 0x000fe40007ffe0ff */
[----:B------:R-:W-:Y:S02]  /*0320*/  IADD3 R13, R13, 0x4, RZ ;  /* 0x000000040d0d7810 */ /* 0x000fe40007ffe0ff */
[----:B------:R-:W-:-:S07]  /*0330*/  IADD3 R11, R11, 0x400, RZ ;  /* 0x000004000b0b7810 */ /* 0x000fce0007ffe0ff */
[----:B-1----:R-:W0:Y:S08]  /*0340*/  @P3 MUFU.LG2 R17, R12 ;  /* 0x0000000c00113308 */ /* 0x002e300000000c00 */
[----:B------:R-:W1:Y:S01]  /*0350*/  @P3 MUFU.LG2 R21, R12 ;  /* 0x0000000c00153308 */ /* 0x000e620000000c00 */
[----:B0-----:R-:W-:-:S07]  /*0360*/  @P3 FMUL.FTZ R17, R17, c[0x0][0x190] ;  /* 0x0000640011113a20 */ /* 0x001fce0000410000 */
[----:B------:R-:W0:Y:S01]  /*0370*/  @P3 MUFU.LG2 R22, R12 ;  /* 0x0000000c00163308 */ /* 0x000e220000000c00 */
[----:B-1----:R-:W-:-:S07]  /*0380*/  @P3 FMUL.FTZ R21, R21, c[0x0][0x190] ;  /* 0x0000640015153a20 */ /* 0x002fce0000410000 */
[----:B------:R-:W2:Y:S08]  /*0390*/  @P3 MUFU.EX2 R17, -R17 ;  /* 0x8000001100113308 */ /* 0x000eb00000000800 */
[----:B------:R-:W3:Y:S01]  /*03a0*/  @P3 MUFU.EX2 R21, -R21 ;  /* 0x8000001500153308 */ /* 0x000ee20000000800 */
[----:B0-----:R-:W-:Y:S02]  /*03b0*/  @P3 FMUL.FTZ R22, R22, c[0x0][0x190] ;  /* 0x0000640016163a20 */ /* 0x001fe40000410000 */
[----:B--2---:R-:W-:Y:S01]  /*03c0*/  @P3 FMUL.FTZ R20, R20, R17 ;  /* 0x0000001114143220 */ /* 0x004fe20000410000 */
[----:B------:R-:W-:Y:S01]  /*03d0*/  IADD3 R17, R15, -0x200, RZ ;  /* 0xfffffe000f117810 */ /* 0x000fe20007ffe0ff */
[----:B---3--:R-:W-:-:S03]  /*03e0*/  @P3 FMUL.FTZ R18, R18, R21 ;  /* 0x0000001512123220 */ /* 0x008fc60000410000 */
[CC--:B------:R-:W-:Y:S02]  /*03f0*/  FSETP.GEU.FTZ.AND P0, PT, R3.reuse, R20.reuse, PT ;  /* 0x000000140300720b */ /* 0x0c0fe40003f1e000 */
[----:B------:R-:W-:Y:S02]  /*0400*/  FSETP.NEU.FTZ.AND P1, PT, R3, R20, PT ;  /* 0x000000140300720b */ /* 0x000fe40003f3d000 */
[C---:B------:R-:W-:Y:S02]  /*0410*/  ISETP.EQ.OR P0, PT, R2.reuse, -0x1, !P0 ;  /* 0xffffffff0200780c */ /* 0x040fe40004702670 */
[----:B------:R-:W-:-:S04]  /*0420*/  ISETP.LE.OR P1, PT, R2, R19, P1 ;  /* 0x000000130200720c */ /* 0x000fc80000f23670 */
[----:B------:R-:W-:-:S13]  /*0430*/  PLOP3.LUT P0, PT, P0, P1, PT, 0x8, 0x0 ;  /* 0x000000000000781c */ /* 0x000fda0000702170 */
[----:B------:R-:W-:Y:S02]  /*0440*/  @!P0 IMAD.MOV.U32 R3, RZ, RZ, R20 ;  /* 0x000000ffff038224 */ /* 0x000fe400078e0014 */
[----:B------:R-:W-:Y:S01]  /*0450*/  @!P0 IMAD.MOV.U32 R2, RZ, RZ, R19 ;  /* 0x000000ffff028224 */ /* 0x000fe200078e0013 */
[----:B------:R-:W0:Y:S02]  /*0460*/  @P3 MUFU.LG2 R20, R12 ;  /* 0x0000000c00143308 */ /* 0x000e240000000c00 */
[CC--:B------:R-:W-:Y:S02]  /*0470*/  FSETP.GEU.FTZ.AND P0, PT, R3.reuse, R18.reuse, PT ;  /* 0x000000120300720b */ /* 0x0c0fe40003f1e000 */
[----:B------:R-:W-:Y:S02]  /*0480*/  FSETP.NEU.FTZ.AND P1, PT, R3, R18, PT ;  /* 0x000000120300720b */ /* 0x000fe40003f3d000 */
[C---:B------:R-:W-:Y:S02]  /*0490*/  ISETP.EQ.OR P0, PT, R2.reuse, -0x1, !P0 ;  /* 0xffffffff0200780c */ /* 0x040fe40004702670 */
[----:B------:R-:W-:Y:S01]  /*04a0*/  ISETP.LE.OR P1, PT, R2, R17, P1 ;  /* 0x000000110200720c */ /* 0x000fe20000f23670 */
[----:B------:R-:W4:Y:S03]  /*04b0*/  @P3 MUFU.EX2 R19, -R22 ;  /* 0x8000001600133308 */ /* 0x000f260000000800 */
[----:B------:R-:W-:Y:S01]  /*04c0*/  PLOP3.LUT P0, PT, P0, P1, PT, 0x8, 0x0 ;  /* 0x000000000000781c */ /* 0x000fe20000702170 */
[----:B0-----:R-:W-:-:S02]  /*04d0*/  @P3 FMUL.FTZ R20, R20, c[0x0][0x190] ;  /* 0x0000640014143a20 */ /* 0x001fc40000410000 */
[----:B----4-:R-:W-:-:S10]  /*04e0*/  @P3 FMUL.FTZ R16, R16, R19 ;  /* 0x0000001310103220 */ /* 0x010fd40000410000 */
[----:B------:R-:W-:Y:S01]  /*04f0*/  @!P0 IMAD.MOV.U32 R3, RZ, RZ, R18 ;  /* 0x000000ffff038224 */ /* 0x000fe200078e0012 */
[----:B------:R-:W5:Y:S01]  /*0500*/  @P3 MUFU.EX2 R19, -R20 ;  /* 0x8000001400133308 */ /* 0x000f620000000800 */
[----:B------:R-:W-:Y:S01]  /*0510*/  @!P0 IMAD.MOV.U32 R2, RZ, RZ, R17 ;  /* 0x000000ffff028224 */ /* 0x000fe200078e0011 */
[----:B------:R-:W-:Y:S02]  /*0520*/  IADD3 R17, R15, -0x100, RZ ;  /* 0xffffff000f117810 */ /* 0x000fe40007ffe0ff */
[CC--:B------:R-:W-:Y:S02]  /*0530*/  FSETP.GEU.FTZ.AND P0, PT, R3.reuse, R16.reuse, PT ;  /* 0x000000100300720b */ /* 0x0c0fe40003f1e000 */
[----:B------:R-:W-:Y:S02]  /*0540*/  FSETP.NEU.FTZ.AND P1, PT, R3, R16, PT ;  /* 0x000000100300720b */ /* 0x000fe40003f3d000 */
[C---:B------:R-:W-:Y:S02]  /*0550*/  ISETP.EQ.OR P0, PT, R2.reuse, -0x1, !P0 ;  /* 0xffffffff0200780c */ /* 0x040fe40004702670 */
[----:B------:R-:W-:-:S04]  /*0560*/  ISETP.LE.OR P1, PT, R2, R17, P1 ;  /* 0x000000110200720c */ /* 0x000fc80000f23670 */
[----:B------:R-:W-:Y:S01]  /*0570*/  PLOP3.LUT P0, PT, P0, P1, PT, 0x8, 0x0 ;  /* 0x000000000000781c */ /* 0x000fe20000702170 */
[----:B-----5:R-:W-:Y:S01]  /*0580*/  @P3 FMUL.FTZ R14, R14, R19 ;  /* 0x000000130e0e3220 */ /* 0x020fe20000410000 */
[----:B------:R-:W-:-:S11]  /*0590*/  ISETP.NE.AND P3, PT, R13, RZ, PT ;  /* 0x000000ff0d00720c */ /* 0x000fd60003f65270 */
[----:B------:R-:W-:Y:S02]  /*05a0*/  @!P0 IMAD.MOV.U32 R3, RZ, RZ, R16 ;  /* 0x000000ffff038224 */ /* 0x000fe400078e0010 */
[----:B------:R-:W-:-:S03]  /*05b0*/  @!P0 IMAD.MOV.U32 R2, RZ, RZ, R17 ;  /* 0x000000ffff028224 */ /* 0x000fc600078e0011 */
[CC--:B------:R-:W-:Y:S02]  /*05c0*/  FSETP.GEU.FTZ.AND P0, PT, R3.reuse, R14.reuse, PT ;  /* 0x0000000e0300720b */ /* 0x0c0fe40003f1e000 */
[----:B------:R-:W-:Y:S02]  /*05d0*/  FSETP.NEU.FTZ.AND P1, PT, R3, R14, PT ;  /* 0x0000000e0300720b */ /* 0x000fe40003f3d000 */
[C---:B------:R-:W-:Y:S02]  /*05e0*/  ISETP.EQ.OR P0, PT, R2.reuse, -0x1, !P0 ;  /* 0xffffffff0200780c */ /* 0x040fe40004702670 */
[----:B------:R-:W-:-:S04]  /*05f0*/  ISETP.LE.OR P1, PT, R2, R15, P1 ;  /* 0x0000000f0200720c */ /* 0x000fc80000f23670 */
[----:B------:R-:W-:Y:S02]  /*0600*/  PLOP3.LUT P0, PT, P0, P1, PT, 0x8, 0x0 ;  /* 0x000000000000781c */ /* 0x000fe40000702170 */
[----:B------:R-:W-:-:S05]  /*0610*/  IADD3 R8, P1, R8, 0x1000, RZ ;  /* 0x0000100008087810 */ /* 0x000fca0007f3e0ff */
[----:B------:R-:W-:-:S06]  /*0620*/  IMAD.X R9, RZ, RZ, R9, P1 ;  /* 0x000000ffff097224 */ /* 0x000fcc00008e0609 */
[----:B------:R-:W-:Y:S01]  /*0630*/  @!P0 IMAD.MOV.U32 R2, RZ, RZ, R15 ;  /* 0x000000ffff028224 */ /* 0x000fe200078e000f */
[----:B------:R-:W-:Y:S01]  /*0640*/  IADD3 R15, R15, 0x400, RZ ;  /* 0x000004000f0f7810 */ /* 0x000fe20007ffe0ff */
[----:B------:R-:W-:Y:S01]  /*0650*/  @!P0 IMAD.MOV.U32 R3, RZ, RZ, R14 ;  /* 0x000000ffff038224 */ /* 0x000fe200078e000e */
[----:B------:R-:W-:Y:S05]  /*0660*/  @P3 BRA `(.L_x_20314) ;  /* 0xfffffc5000003947 */ /* 0x000fea000383ffff */
.L_x_20313:
[----:B------:R-:W-:Y:S05]  /*0670*/  BSYNC B1 ;  /* 0x0000000000017941 */ /* 0x000fea0003800000 */
.L_x_20312:
[----:B------:R-:W-:Y:S05]  /*0680*/  @!P2 BRA `(.L_x_20310) ;  /* 0x000007200000a947 */ /* 0x000fea0003800000 */
[----:B------:R-:W2:Y:S01]  /*0690*/  LDG.E.U8 R4, [R4.64] ;  /* 0x0000000404047981 */ /* 0x000ea2000c1e1100 */
[----:B------:R-:W-:-:S04]  /*06a0*/  IMAD.MOV.U32 R14, RZ, RZ, 0x4 ;  /* 0x00000004ff0e7424 */ /* 0x000fc800078e00ff */
[----:B------:R-:W-:-:S06]  /*06b0*/  IMAD.WIDE R8, R0, R14, c[0x0][0x180] ;  /* 0x0000600000087625 */ /* 0x000fcc00078e020e */
[----:B------:R-:W3:Y:S01]  /*06c0*/  LDG.E R8, [R8.64] ;  /* 0x0000000408087981 */ /* 0x000ee2000c1e1900 */
[----:B------:R-:W-:Y:S01]  /*06d0*/  IMAD R11, R0, c[0x0][0x188], R11 ;  /* 0x00006200000b7a24 */ /* 0x000fe200078e020b */
[----:B------:R-:W-:Y:S01]  /*06e0*/  BSSY B1, `(.L_x_20315) ;  /* 0x000001d000017945 */ /* 0x000fe20003800000 */
[----:B--2---:R-:W-:Y:S02]  /*06f0*/  ISETP.NE.AND P0, PT, R4, RZ, PT ;  /* 0x000000ff0400720c */ /* 0x004fe40003f05270 */
[----:B---3--:R-:W-:-:S11]  /*0700*/  IADD3 R10, R8, 0x1, RZ ;  /* 0x00000001080a7810 */ /* 0x008fd60007ffe0ff */
[----:B------:R-:W-:-:S04]  /*0710*/  @P0 IMAD.MOV R10, RZ, RZ, R8 ;  /* 0x000000ffff0a0224 */ /* 0x000fc800078e0208 */
[----:B------:R-:W0:Y:S08]  /*0720*/  I2F R12, R10 ;  /* 0x0000000a000c7306 */ /* 0x000e300000201400 */
[----:B0-----:R-:W0:Y:S01]  /*0730*/  MUFU.LG2 R12, R12 ;  /* 0x0000000c000c7308 */ /* 0x001e220000000c00 */
[----:B------:R-:W-:-:S04]  /*0740*/  IMAD.WIDE R4, R11, R14, c[0x0][0x160] ;  /* 0x000058000b047625 */ /* 0x000fc800078e020e */
[----:B0-----:R-:W-:-:S06]  /*0750*/  FMUL.FTZ R13, R12, c[0x0][0x190] ;  /* 0x000064000c0d7a20 */ /* 0x001fcc0000410000 */
[----:B------:R-:W0:Y:S01]  /*0760*/  MUFU.EX2 R13, -R13 ;  /* 0x8000000d000d7308 */ /* 0x000e220000000800 */
[----:B------:R-:W-:-:S07]  /*0770*/  IMAD.MOV.U32 R9, RZ, RZ, R4 ;  /* 0x000000ffff097224 */ /* 0x000fce00078e0004 */
.L_x_20317:
[----:B------:R-:W-:-:S05]  /*0780*/  IMAD.MOV.U32 R4, RZ, RZ, R9 ;  /* 0x000000ffff047224 */ /* 0x000fca00078e0009 */
[----:B------:R1:W2:Y:S01]  /*0790*/  LDG.E R8, [R4.64] ;  /* 0x0000000404087981 */ /* 0x0002a2000c1e1900 */
[----:B------:R-:W-:Y:S02]  /*07a0*/  ISETP.NE.AND P0, PT, R10, 0x1, PT ;  /* 0x000000010a00780c */ /* 0x000fe40003f05270 */
[----:B------:R-:W-:Y:S02]  /*07b0*/  IADD3 R6, R6, -0x1, RZ ;  /* 0xffffffff06067810 */ /* 0x000fe40007ffe0ff */
[----:B------:R-:W-:-:S05]  /*07c0*/  IADD3 R9, P2, R9, 0x400, RZ ;  /* 0x0000040009097810 */ /* 0x000fca0007f5e0ff */
[----:B-1----:R-:W-:-:S04]  /*07d0*/  IMAD.X R4, RZ, RZ, R5, P2 ;  /* 0x000000ffff047224 */ /* 0x002fc800010e0605 */
[----:B0-2---:R-:W-:-:S05]  /*07e0*/  @P0 FMUL.FTZ R8, R8, R13 ;  /* 0x0000000d08080220 */ /* 0x005fca0000410000 */
[CC--:B------:R-:W-:Y:S02]  /*07f0*/  FSETP.GEU.FTZ.AND P0, PT, R3.reuse, R8.reuse, PT ;  /* 0x000000080300720b */ /* 0x0c0fe40003f1e000 */
[----:B------:R-:W-:Y:S02]  /*0800*/  FSETP.NEU.FTZ.AND P1, PT, R3, R8, PT ;  /* 0x000000080300720b */ /* 0x000fe40003f3d000 */
[C---:B------:R-:W-:Y:S02]  /*0810*/  ISETP.EQ.OR P0, PT, R2.reuse, -0x1, !P0 ;  /* 0xffffffff0200780c */ /* 0x040fe40004702670 */
[----:B------:R-:W-:-:S04]  /*0820*/  ISETP.LE.OR P1, PT, R2, R11, P1 ;  /* 0x0000000b0200720c */ /* 0x000fc80000f23670 */
[----:B------:R-:W-:Y:S02]  /*0830*/  PLOP3.LUT P0, PT, P0, P1, PT, 0x8, 0x0 ;  /* 0x000000000000781c */ /* 0x000fe40000702170 */
[----:B------:R-:W-:-:S11]  /*0840*/  ISETP.NE.AND P1, PT, R6, RZ, PT ;  /* 0x000000ff0600720c */ /* 0x000fd60003f25270 */
[----:B------:R-:W-:Y:S02]  /*0850*/  @!P0 IMAD.MOV.U32 R3, RZ, RZ, R8 ;  /* 0x000000ffff038224 */ /* 0x000fe400078e0008 */
[----:B------:R-:W-:Y:S01]  /*0860*/  @!P0 IMAD.MOV.U32 R2, RZ, RZ, R11 ;  /* 0x000000ffff028224 */ /* 0x000fe200078e000b */
[----:B------:R-:W-:Y:S05]  /*0870*/  @!P1 BRA `(.L_x_20316) ;  /* 0x0000003000009947 */ /* 0x000fea0003800000 */
[----:B------:R-:W-:Y:S01]  /*0880*/  IADD3 R11, R11, 0x100, RZ ;  /* 0x000001000b0b7810 */ /* 0x000fe20007ffe0ff */
[----:B------:R-:W-:Y:S01]  /*0890*/  IMAD.MOV.U32 R5, RZ, RZ, R4 ;  /* 0x000000ffff057224 */ /* 0x000fe200078e0004 */
[----:B------:R-:W-:Y:S05]  /*08a0*/  BRA `(.L_x_20317) ;  /* 0xfffffed000007947 */ /* 0x000fea000383ffff */
.L_x_20316:
[----:B------:R-:W-:Y:S05]  /*08b0*/  BSYNC B1 ;  /* 0x0000000000017941 */ /* 0x000fea0003800000 */
.L_x_20315:
[----:B------:R-:W-:Y:S05]  /*08c0*/  BRA `(.L_x_20310) ;  /* 0x000004e000007947 */ /* 0x000fea0003800000 */
.L_x_20311:
[----:B------:R-:W-:Y:S01]  /*08d0*/  ISETP.GE.U32.AND P0, PT, R2, 0x300, PT ;  /* 0x000003000200780c */ /* 0x000fe20003f06070 */
[----:B------:R-:W-:Y:S01]  /*08e0*/  BSSY B1, `(.L_x_20318) ;  /* 0x000003a000017945 */ /* 0x000fe20003800000 */
[----:B------:R-:W-:Y:S01]  /*08f0*/  ISETP.NE.AND P2, PT, R6, RZ, PT ;  /* 0x000000ff0600720c */ /* 0x000fe20003f45270 */
[----:B------:R-:W-:Y:S02]  /*0900*/  IMAD.MOV.U32 R9, RZ, RZ, R7 ;  /* 0x000000ffff097224 */ /* 0x000fe400078e0007 */
[----:B------:R-:W-:-:S02]  /*0910*/  IMAD.MOV.U32 R3, RZ, RZ, -0x800001 ;  /* 0xff7fffffff037424 */ /* 0x000fc400078e00ff */
[----:B------:R-:W-:-:S06]  /*0920*/  IMAD.MOV.U32 R2, RZ, RZ, -0x1 ;  /* 0xffffffffff027424 */ /* 0x000fcc00078e00ff */
[----:B------:R-:W-:Y:S05]  /*0930*/  @!P0 BRA `(.L_x_20319) ;  /* 0x0000034000008947 */ /* 0x000fea0003800000 */
[----:B------:R-:W-:Y:S01]  /*0940*/  IMAD.MOV.U32 R2, RZ, RZ, 0x4 ;  /* 0x00000004ff027424 */ /* 0x000fe200078e00ff */
[----:B------:R-:W-:Y:S01]  /*0950*/  IADD3 R13, -R13, -0x1, R6 ;  /* 0xffffffff0d0d7810 */ /* 0x000fe20007ffe106 */
[--C-:B------:R-:W-:Y:S02]  /*0960*/  IMAD R11, R0, c[0x0][0x188], R7.reuse ;  /* 0x00006200000b7a24 */ /* 0x100fe400078e0207 */
[----:B------:R-:W-:Y:S02]  /*0970*/  IMAD.MOV.U32 R9, RZ, RZ, R7 ;  /* 0x000000ffff097224 */ /* 0x000fe400078e0007 */
[C---:B------:R-:W-:Y:S01]  /*0980*/  IMAD.WIDE R2, R11.reuse, R2, c[0x0][0x160] ;  /* 0x000058000b027625 */ /* 0x040fe200078e0202 */
[----:B------:R-:W-:-:S03]  /*0990*/  IADD3 R11, R11, 0x300, RZ ;  /* 0x000003000b0b7810 */ /* 0x000fc60007ffe0ff */
[----:B------:R-:W-:Y:S02]  /*09a0*/  IMAD.MOV.U32 R4, RZ, RZ, R2 ;  /* 0x000000ffff047224 */ /* 0x000fe400078e0002 */
[----:B------:R-:W-:Y:S02]  /*09b0*/  IMAD.MOV.U32 R5, RZ, RZ, R3 ;  /* 0x000000ffff057224 */ /* 0x000fe400078e0003 */
[----:B------:R-:W-:Y:S02]  /*09c0*/  IMAD.MOV.U32 R2, RZ, RZ, -0x1 ;  /* 0xffffffffff027424 */ /* 0x000fe400078e00ff */
[----:B------:R-:W-:Y:S02]  /*09d0*/  IMAD.MOV.U32 R3, RZ, RZ, -0x800001 ;  /* 0xff7fffffff037424 */ /* 0x000fe400078e00ff */
.L_x_20320:
[----:B------:R-:W2:Y:S04]  /*09e0*/  LDG.E R8, [R4.64] ;  /* 0x0000000404087981 */ /* 0x000ea8000c1e1900 */
[----:B------:R-:W3:Y:S04]  /*09f0*/  LDG.E R10, [R4.64+0x400] ;  /* 0x00040004040a7981 */ /* 0x000ee8000c1e1900 */
[----:B------:R-:W4:Y:S04]  /*0a00*/  LDG.E R12, [R4.64+0x800] ;  /* 0x00080004040c7981 */ /* 0x000f28000c1e1900 */
[----:B------:R-:W5:Y:S01]  /*0a10*/  LDG.E R14, [R4.64+0xc00] ;  /* 0x000c0004040e7981 */ /* 0x000f62000c1e1900 */
[----:B------:R-:W-:-:S02]  /*0a20*/  IADD3 R15, R11, -0x300, RZ ;  /* 0xfffffd000b0f7810 */ /* 0x000fc40007ffe0ff */
[----:B------:R-:W-:Y:S02]  /*0a30*/  IADD3 R13, R13, 0x4, RZ ;  /* 0x000000040d0d7810 */ /* 0x000fe40007ffe0ff */
[----:B------:R-:W-:Y:S02]  /*0a40*/  IADD3 R9, R9, 0x400, RZ ;  /* 0x0000040009097810 */ /* 0x000fe40007ffe0ff */
[----:B------:R-:W-:Y:S02]  /*0a50*/  ISETP.NE.AND P3, PT, R13, RZ, PT ;  /* 0x000000ff0d00720c */ /* 0x000fe40003f65270 */
[CC--:B--2---:R-:W-:Y:S02]  /*0a60*/  FSETP.GEU.FTZ.AND P0, PT, R3.reuse, R8.reuse, PT ;  /* 0x000000080300720b */ /* 0x0c4fe40003f1e000 */
[----:B------:R-:W-:Y:S02]  /*0a70*/  FSETP.NEU.FTZ.AND P1, PT, R3, R8, PT ;  /* 0x000000080300720b */ /* 0x000fe40003f3d000 */
[----:B------:R-:W-:-:S02]  /*0a80*/  ISETP.EQ.OR P0, PT, R2, -0x1, !P0 ;  /* 0xffffffff0200780c */ /* 0x000fc40004702670 */
[----:B------:R-:W-:-:S04]  /*0a90*/  ISETP.LE.OR P1, PT, R2, R15, P1 ;  /* 0x0000000f0200720c */ /* 0x000fc80000f23670 */
[----:B------:R-:W-:-:S13]  /*0aa0*/  PLOP3.LUT P0, PT, P0, P1, PT, 0x8, 0x0 ;  /* 0x000000000000781c */ /* 0x000fda0000702170 */
[----:B------:R-:W-:Y:S02]  /*0ab0*/  @!P0 IMAD.MOV.U32 R3, RZ, RZ, R8 ;  /* 0x000000ffff038224 */ /* 0x000fe400078e0008 */
[----:B------:R-:W-:Y:S01]  /*0ac0*/  @!P0 IMAD.MOV.U32 R2, RZ, RZ, R15 ;  /* 0x000000ffff028224 */ /* 0x000fe200078e000f */
[----:B------:R-:W-:Y:S02]  /*0ad0*/  IADD3 R15, R11, -0x200, RZ ;  /* 0xfffffe000b0f7810 */ /* 0x000fe40007ffe0ff */
[CC--:B---3--:R-:W-:Y:S02]  /*0ae0*/  FSETP.GEU.FTZ.AND P0, PT, R3.reuse, R10.reuse, PT ;  /* 0x0000000a0300720b */ /* 0x0c8fe40003f1e000 */
[----:B------:R-:W-:Y:S02]  /*0af0*/  FSETP.NEU.FTZ.AND P1, PT, R3, R10, PT ;  /* 0x0000000a0300720b */ /* 0x000fe40003f3d000 */
[C---:B------:R-:W-:Y:S02]  /*0b00*/  ISETP.EQ.OR P0, PT, R2.reuse, -0x1, !P0 ;  /* 0xffffffff0200780c */ /* 0x040fe40004702670 */
[----:B------:R-:W-:-:S04]  /*0b10*/  ISETP.LE.OR P1, PT, R2, R15, P1 ;  /* 0x0000000f0200720c */ /* 0x000fc80000f23670 */
[----:B------:R-:W-:-:S13]  /*0b20*/  PLOP3.LUT P0, PT, P0, P1, PT, 0x8, 0x0 ;  /* 0x000000000000781c */ /* 0x000fda0000702170 */
[----:B------:R-:W-:Y:S02]  /*0b30*/  @!P0 IMAD.MOV.U32 R3, RZ, RZ, R10 ;  /* 0x000000ffff038224 */ /* 0x000fe400078e000a */
[----:B------:R-:W-:Y:S01]  /*0b40*/  @!P0 IMAD.MOV.U32 R2, RZ, RZ, R15 ;  /* 0x000000ffff028224 */ /* 0x000fe200078e000f */
[----:B------:R-:W-:Y:S02]  /*0b50*/  IADD3 R15, R11, -0x100, RZ ;  /* 0xffffff000b0f7810 */ /* 0x000fe40007ffe0ff */
[CC--:B----4-:R-:W-:Y:S02]  /*0b60*/  FSETP.GEU.FTZ.AND P0, PT, R3.reuse, R12.reuse, PT ;  /* 0x0000000c0300720b */ /* 0x0d0fe40003f1e000 */
[----:B------:R-:W-:Y:S02]  /*0b70*/  FSETP.NEU.FTZ.AND P1, PT, R3, R12, PT ;  /* 0x0000000c0300720b */ /* 0x000fe40003f3d000 */
[C---:B------:R-:W-:Y:S02]  /*0b80*/  ISETP.EQ.OR P0, PT, R2.reuse, -0x1, !P0 ;  /* 0xffffffff0200780c */ /* 0x040fe40004702670 */
[----:B------:R-:W-:-:S04]  /*0b90*/  ISETP.LE.OR P1, PT, R2, R15, P1 ;  /* 0x0000000f0200720c */ /* 0x000fc80000f23670 */
[----:B------:R-:W-:-:S13]  /*0ba0*/  PLOP3.LUT P0, PT, P0, P1, PT, 0x8, 0x0 ;  /* 0x000000000000781c */ /* 0x000fda0000702170 */
[----:B------:R-:W-:Y:S02]  /*0bb0*/  @!P0 IMAD.MOV.U32 R3, RZ, RZ, R12 ;  /* 0x000000ffff038224 */ /* 0x000fe400078e000c */
[----:B------:R-:W-:-:S03]  /*0bc0*/  @!P0 IMAD.MOV.U32 R2, RZ, RZ, R15 ;  /* 0x000000ffff028224 */ /* 0x000fc600078e000f */
[CC--:B-----5:R-:W-:Y:S02]  /*0bd0*/  FSETP.GEU.FTZ.AND P0, PT, R3.reuse, R14.reuse, PT ;  /* 0x0000000e0300720b */ /* 0x0e0fe40003f1e000 */
        /* <DEDUP_REMOVED lines=10> */
.L_x_20319:
[----:B------:R-:W-:Y:S05]  /*0c80*/  BSYNC B1 ;  /* 0x0000000000017941 */ /* 0x000fea0003800000 */
.L_x_20318:
[----:B------:R-:W-:Y:S05]  /*0c90*/  @!P2 BRA `(.L_x_20310) ;  /* 0x000001100000a947 */ /* 0x000fea0003800000 */
[----:B------:R-:W-:Y:S02]  /*0ca0*/  IMAD.MOV.U32 R4, RZ, RZ, 0x4 ;  /* 0x00000004ff047424 */ /* 0x000fe400078e00ff */
[----:B------:R-:W-:-:S04]  /*0cb0*/  IMAD R9, R0, c[0x0][0x188], R9 ;  /* 0x0000620000097a24 */ /* 0x000fc800078e0209 */
[----:B------:R-:W-:-:S05]  /*0cc0*/  IMAD.WIDE R4, R9, R4, c[0x0][0x160] ;  /* 0x0000580009047625 */ /* 0x000fca00078e0204 */
.L_x_20321:
[----:B------:R0:W2:Y:S01]  /*0cd0*/  LDG.E R8, [R4.64] ;  /* 0x0000000404087981 */ /* 0x0000a2000c1e1900 */
[----:B------:R-:W-:Y:S02]  /*0ce0*/  IADD3 R6, R6, -0x1, RZ ;  /* 0xffffffff06067810 */ /* 0x000fe40007ffe0ff */
[----:B0-----:R-:W-:-:S05]  /*0cf0*/  IADD3 R4, P2, R4, 0x400, RZ ;  /* 0x0000040004047810 */ /* 0x001fca0007f5e0ff */
[----:B------:R-:W-:Y:S01]  /*0d00*/  IMAD.X R5, RZ, RZ, R5, P2 ;  /* 0x000000ffff057224 */ /* 0x000fe200010e0605 */
[CC--:B--2---:R-:W-:Y:S02]  /*0d10*/  FSETP.GEU.FTZ.AND P0, PT, R3.reuse, R8.reuse, PT ;  /* 0x000000080300720b */ /* 0x0c4fe40003f1e000 */
[----:B------:R-:W-:Y:S02]  /*0d20*/  FSETP.NEU.FTZ.AND P1, PT, R3, R8, PT ;  /* 0x000000080300720b */ /* 0x000fe40003f3d000 */
[C---:B------:R-:W-:Y:S02]  /*0d30*/  ISETP.EQ.OR P0, PT, R2.reuse, -0x1, !P0 ;  /* 0xffffffff0200780c */ /* 0x040fe40004702670 */
[----:B------:R-:W-:-:S04]  /*0d40*/  ISETP.LE.OR P1, PT, R2, R9, P1 ;  /* 0x000000090200720c */ /* 0x000fc80000f23670 */
[----:B------:R-:W-:Y:S02]  /*0d50*/  PLOP3.LUT P0, PT, P0, P1, PT, 0x8, 0x0 ;  /* 0x000000000000781c */ /* 0x000fe40000702170 */
[----:B------:R-:W-:-:S11]  /*0d60*/  ISETP.NE.AND P1, PT, R6, RZ, PT ;  /* 0x000000ff0600720c */ /* 0x000fd60003f25270 */
[----:B------:R-:W-:Y:S01]  /*0d70*/  @!P0 IMAD.MOV.U32 R2, RZ, RZ, R9 ;  /* 0x000000ffff028224 */ /* 0x000fe200078e0009 */
[----:B------:R-:W-:Y:S01]  /*0d80*/  IADD3 R9, R9, 0x100, RZ ;  /* 0x0000010009097810 */ /* 0x000fe20007ffe0ff */
[----:B------:R-:W-:Y:S01]  /*0d90*/  @!P0 IMAD.MOV.U32 R3, RZ, RZ, R8 ;  /* 0x000000ffff038224 */ /* 0x000fe200078e0008 */
[----:B------:R-:W-:Y:S05]  /*0da0*/  @P1 BRA `(.L_x_20321) ;  /* 0xffffff2000001947 */ /* 0x000fea000383ffff */
.L_x_20310:
[----:B-1----:R-:W-:Y:S05]  /*0db0*/  BSYNC B0 ;  /* 0x0000000000007941 */ /* 0x002fea0003800000 */
.L_x_20309:
[----:B------:R-:W0:Y:S01]  /*0dc0*/  S2R R4, SR_LANEID ;  /* 0x0000000000047919 */ /* 0x000e220000000000 */
[----:B------:R-:W-:Y:S03]  /*0dd0*/  BSSY B0, `(.L_x_20322) ;  /* 0x0000011000007945 */ /* 0x000fe60003800000 */
[----:B------:R1:W2:Y:S01]  /*0de0*/  SHFL.DOWN PT, R5, R2, 0x1, 0x1f ;  /* 0x08201f0002057f89 */ /* 0x0002a200000e0000 */
[C---:B0-----:R-:W-:Y:S02]  /*0df0*/  ISETP.GT.AND P0, PT, R4.reuse, 0x1e, PT ;  /* 0x0000001e0400780c */ /* 0x041fe40003f04270 */
[----:B------:R-:W-:-:S02]  /*0e00*/  ISETP.GT.AND P6, PT, R4, 0x1d, PT ;  /* 0x0000001d0400780c */ /* 0x000fc40003fc4270 */
[C---:B------:R-:W-:Y:S02]  /*0e10*/  ISETP.GT.AND P2, PT, R4.reuse, 0x1b, PT ;  /* 0x0000001b0400780c */ /* 0x040fe40003f44270 */
[C---:B------:R-:W-:Y:S02]  /*0e20*/  ISETP.GT.AND P3, PT, R4.reuse, 0x17, PT ;  /* 0x000000170400780c */ /* 0x040fe40003f64270 */
[C---:B------:R-:W-:Y:S02]  /*0e30*/  ISETP.GT.AND P4, PT, R4.reuse, 0xf, PT ;  /* 0x0000000f0400780c */ /* 0x040fe40003f84270 */
[----:B------:R-:W-:Y:S02]  /*0e40*/  ISETP.NE.AND P5, PT, R4, RZ, PT ;  /* 0x000000ff0400720c */ /* 0x000fe40003fa5270 */
[----:B------:R1:W0:Y:S01]  /*0e50*/  SHFL.DOWN PT, R4, R3, 0x1, 0x1f ;  /* 0x08201f0003047f89 */ /* 0x00022200000e0000 */
[----:B------:R-:W-:Y:S05]  /*0e60*/  @P0 BRA `(.L_x_20323) ;  /* 0x0000007000000947 */ /* 0x000fea0003800000 */
[CC--:B0-2---:R-:W-:Y:S02]  /*0e70*/  FSETP.GEU.FTZ.AND P0, PT, R3.reuse, R4.reuse, PT ;  /* 0x000000040300720b */ /* 0x0c5fe40003f1e000 */
[----:B------:R-:W-:-:S02]  /*0e80*/  FSETP.NEU.FTZ.AND P1, PT, R3, R4, PT ;  /* 0x000000040300720b */ /* 0x000fc40003f3d000 */
[C---:B------:R-:W-:Y:S02]  /*0e90*/  ISETP.EQ.OR P0, PT, R2.reuse, -0x1, !P0 ;  /* 0xffffffff0200780c */ /* 0x040fe40004702670 */
[----:B------:R-:W-:-:S04]  /*0ea0*/  ISETP.LE.OR P1, PT, R2, R5, P1 ;  /* 0x000000050200720c */ /* 0x000fc80000f23670 */
[----:B------:R-:W-:-:S13]  /*0eb0*/  PLOP3.LUT P0, PT, P0, P1, PT, 0x8, 0x0 ;  /* 0x000000000000781c */ /* 0x000fda0000702170 */
[----:B-1----:R-:W-:Y:S02]  /*0ec0*/  @!P0 IMAD.MOV.U32 R2, RZ, RZ, R5 ;  /* 0x000000ffff028224 */ /* 0x002fe400078e0005 */
[----:B------:R-:W-:Y:S02]  /*0ed0*/  @!P0 IMAD.MOV.U32 R3, RZ, RZ, R4 ;  /* 0x000000ffff038224 */ /* 0x000fe400078e0004 */
.L_x_20323:
[----:B--2---:R-:W-:Y:S05]  /*0ee0*/  BSYNC B0 ;  /* 0x0000000000007941 */ /* 0x004fea0003800000 */
.L_x_20322:
[----:B0-----:R-:W-:Y:S01]  /*0ef0*/  @!P5 SHF.R.S32.HI R4, RZ, 0x1f, R7 ;  /* 0x0000001fff04d819 */ /* 0x001fe20000011407 */
[----:B------:R0:W2:Y:S01]  /*0f00*/  SHFL.DOWN PT, R5, R2, 0x2, 0x1f ;  /* 0x08401f0002057f89 */ /* 0x0000a200000e0000 */
[----:B------:R-:W-:Y:S01]  /*0f10*/  BSSY B0, `(.L_x_20324) ;  /* 0x000000c000007945 */ /* 0x000fe20003800000 */
[----:B------:R-:W-:Y:S02]  /*0f20*/  ISETP.NE.AND P1, PT, R7, RZ, PT ;  /* 0x000000ff0700720c */ /* 0x000fe40003f25270 */
[----:B------:R0:W3:Y:S01]  /*0f30*/  SHFL.DOWN PT, R6, R3, 0x2, 0x1f ;  /* 0x08401f0003067f89 */ /* 0x0000e200000e0000 */
[----:B------:R-:W-:Y:S01]  /*0f40*/  @!P5 LEA.HI R4, R4, R7, RZ, 0x5 ;  /* 0x000000070404d211 */ /* 0x000fe200078f28ff */
[----:B------:R-:W-:Y:S05]  /*0f50*/  @P6 BRA `(.L_x_20325) ;  /* 0x0000007000006947 */ /* 0x000fea0003800000 */
[CC--:B---3--:R-:W-:Y:S02]  /*0f60*/  FSETP.GEU.FTZ.AND P0, PT, R3.reuse, R6.reuse, PT ;  /* 0x000000060300720b */ /* 0x0c8fe40003f1e000 */
[----:B------:R-:W-:-:S02]  /*0f70*/  FSETP.NEU.FTZ.AND P6, PT, R3, R6, PT ;  /* 0x000000060300720b */ /* 0x000fc40003fdd000 */
[C---:B------:R-:W-:Y:S02]  /*0f80*/  ISETP.EQ.OR P0, PT, R2.reuse, -0x1, !P0 ;  /* 0xffffffff0200780c */ /* 0x040fe40004702670 */
[----:B--2---:R-:W-:-:S04]  /*0f90*/  ISETP.LE.OR P6, PT, R2, R5, P6 ;  /* 0x000000050200720c */ /* 0x004fc800037c3670 */
[----:B------:R-:W-:-:S13]  /*0fa0*/  PLOP3.LUT P0, PT, P0, P6, PT, 0x8, 0x0 ;  /* 0x000000000000781c */ /* 0x000fda000070c170 */
[----:B01----:R-:W-:Y:S02]  /*0fb0*/  @!P0 IMAD.MOV.U32 R2, RZ, RZ, R5 ;  /* 0x000000ffff028224 */ /* 0x003fe400078e0005 */
[----:B------:R-:W-:Y:S02]  /*0fc0*/  @!P0 IMAD.MOV.U32 R3, RZ, RZ, R6 ;  /* 0x000000ffff038224 */ /* 0x000fe400078e0006 */
.L_x_20325:
[----:B------:R-:W-:Y:S05]  /*0fd0*/  BSYNC B0 ;  /* 0x0000000000007941 */ /* 0x000fea0003800000 */
.L_x_20324:
[----:B--2---:R2:W4:Y:S01]  /*0fe0*/  SHFL.DOWN PT, R5, R2, 0x4, 0x1f ;  /* 0x08801f0002057f89 */ /* 0x00452200000e0000 */
[----:B------:R-:W-:Y:S03]  /*0ff0*/  BSSY B0, `(.L_x_20326) ;  /* 0x000000a000007945 */ /* 0x000fe60003800000 */
[----:B---3--:R2:W3:Y:S01]  /*1000*/  SHFL.DOWN PT, R6, R3, 0x4, 0x1f ;  /* 0x08801f0003067f89 */ /* 0x0084e200000e0000 */
[----:B------:R-:W-:Y:S05]  /*1010*/  @P2 BRA `(.L_x_20327) ;  /* 0x0000007000002947 */ /* 0x000fea0003800000 */
[CC--:B---3--:R-:W-:Y:S02]  /*1020*/  FSETP.GEU.FTZ.AND P0, PT, R3.reuse, R6.reuse, PT ;  /* 0x000000060300720b */ /* 0x0c8fe40003f1e000 */
[----:B------:R-:W-:Y:S02]  /*1030*/  FSETP.NEU.FTZ.AND P2, PT, R3, R6, PT ;  /* 0x000000060300720b */ /* 0x000fe40003f5d000 */
[----:B------:R-:W-:-:S02]  /*1040*/  ISETP.EQ.OR P0, PT, R2, -0x1, !P0 ;  /* 0xffffffff0200780c */ /* 0x000fc40004702670 */
[----:B----4-:R-:W-:-:S04]  /*1050*/  ISETP.LE.OR P2, PT, R2, R5, P2 ;  /* 0x000000050200720c */ /* 0x010fc80001743670 */
[----:B------:R-:W-:-:S13]  /*1060*/  PLOP3.LUT P0, PT, P0, P2, PT, 0x8, 0x0 ;  /* 0x000000000000781c */ /* 0x000fda0000704170 */
[----:B012---:R-:W-:Y:S02]  /*1070*/  @!P0 IMAD.MOV.U32 R2, RZ, RZ, R5 ;  /* 0x000000ffff028224 */ /* 0x007fe400078e0005 */
[----:B------:R-:W-:Y:S02]  /*1080*/  @!P0 IMAD.MOV.U32 R3, RZ, RZ, R6 ;  /* 0x000000ffff038224 */ /* 0x000fe400078e0006 */
.L_x_20327:
[----:B------:R-:W-:Y:S05]  /*1090*/  BSYNC B0 ;  /* 0x0000000000007941 */ /* 0x000fea0003800000 */
.L_x_20326:
[----:B----4-:R4:W0:Y:S01]  /*10a0*/  SHFL.DOWN PT, R5, R2, 0x8, 0x1f ;  /* 0x09001f0002057f89 */ /* 0x01082200000e0000 */
[----:B------:R-:W-:Y:S03]  /*10b0*/  BSSY B0, `(.L_x_20328) ;  /* 0x000000a000007945 */ /* 0x000fe60003800000 */
[----:B---3--:R4:W3:Y:S01]  /*10c0*/  SHFL.DOWN PT, R6, R3, 0x8, 0x1f ;  /* 0x09001f0003067f89 */ /* 0x0088e200000e0000 */
[----:B------:R-:W-:Y:S05]  /*10d0*/  @P3 BRA `(.L_x_20329) ;  /* 0x0000007000003947 */ /* 0x000fea0003800000 */
[CC--:B---3--:R-:W-:Y:S02]  /*10e0*/  FSETP.GEU.FTZ.AND P0, PT, R3.reuse, R6.reuse, PT ;  /* 0x000000060300720b */ /* 0x0c8fe40003f1e000 */
[----:B------:R-:W-:Y:S02]  /*10f0*/  FSETP.NEU.FTZ.AND P2, PT, R3, R6, PT ;  /* 0x000000060300720b */ /* 0x000fe40003f5d000 */
[----:B------:R-:W-:-:S02]  /*1100*/  ISETP.EQ.OR P0, PT, R2, -0x1, !P0 ;  /* 0xffffffff0200780c */ /* 0x000fc40004702670 */
[----:B0-----:R-:W-:-:S04]  /*1110*/  ISETP.LE.OR P2, PT, R2, R5, P2 ;  /* 0x000000050200720c */ /* 0x001fc80001743670 */
[----:B------:R-:W-:-:S13]  /*1120*/  PLOP3.LUT P0, PT, P0, P2, PT, 0x8, 0x0 ;  /* 0x000000000000781c */ /* 0x000fda0000704170 */
[----:B-12-4-:R-:W-:Y:S02]  /*1130*/  @!P0 IMAD.MOV.U32 R2, RZ, RZ, R5 ;  /* 0x000000ffff028224 */ /* 0x016fe400078e0005 */
[----:B------:R-:W-:Y:S02]  /*1140*/  @!P0 IMAD.MOV.U32 R3, RZ, RZ, R6 ;  /* 0x000000ffff038224 */ /* 0x000fe400078e0006 */
.L_x_20329:
[----:B------:R-:W-:Y:S05]  /*1150*/  BSYNC B0 ;  /* 0x0000000000007941 */ /* 0x000fea0003800000 */
.L_x_20328:
[----:B0-----:R0:W1:Y:S01]  /*1160*/  SHFL.DOWN PT, R5, R2, 0x10, 0x1f ;  /* 0x0a001f0002057f89 */ /* 0x00106200000e0000 */
[----:B------:R-:W-:Y:S01]  /*1170*/  BSSY B0, `(.L_x_20330) ;  /* 0x000000b000007945 */ /* 0x000fe20003800000 */
[----:B------:R-:W-:Y:S02]  /*1180*/  @!P5 SHF.R.S32.HI R4, RZ, 0x5, R4 ;  /* 0x00000005ff04d819 */ /* 0x000fe40000011404 */
[----:B---3--:R0:W3:Y:S01]  /*1190*/  SHFL.DOWN PT, R6, R3, 0x10, 0x1f ;  /* 0x0a001f0003067f89 */ /* 0x0080e200000e0000 */
[----:B------:R-:W-:Y:S05]  /*11a0*/  @P4 BRA `(.L_x_20331) ;  /* 0x0000007000004947 */ /* 0x000fea0003800000 */
[CC--:B---3--:R-:W-:Y:S02]  /*11b0*/  FSETP.GEU.FTZ.AND P0, PT, R3.reuse, R6.reuse, PT ;  /* 0x000000060300720b */ /* 0x0c8fe40003f1e000 */
[----:B------:R-:W-:Y:S02]  /*11c0*/  FSETP.NEU.FTZ.AND P2, PT, R3, R6, PT ;  /* 0x000000060300720b */ /* 0x000fe40003f5d000 */
[----:B------:R-:W-:-:S02]  /*11d0*/  ISETP.EQ.OR P0, PT, R2, -0x1, !P0 ;  /* 0xffffffff0200780c */ /* 0x000fc40004702670 */
[----:B-1----:R-:W-:-:S04]  /*11e0*/  ISETP.LE.OR P2, PT, R2, R5, P2 ;  /* 0x000000050200720c */ /* 0x002fc80001743670 */
[----:B------:R-:W-:-:S13]  /*11f0*/  PLOP3.LUT P0, PT, P0, P2, PT, 0x8, 0x0 ;  /* 0x000000000000781c */ /* 0x000fda0000704170 */
[----:B0-2-4-:R-:W-:Y:S02]  /*1200*/  @!P0 IMAD.MOV.U32 R2, RZ, RZ, R5 ;  /* 0x000000ffff028224 */ /* 0x015fe400078e0005 */
[----:B------:R-:W-:Y:S02]  /*1210*/  @!P0 IMAD.MOV.U32 R3, RZ, RZ, R6 ;  /* 0x000000ffff038224 */ /* 0x000fe400078e0006 */
.L_x_20331:
[----:B------:R-:W-:Y:S05]  /*1220*/  BSYNC B0 ;  /* 0x0000000000007941 */ /* 0x000fea0003800000 */
.L_x_20330:
[----:B------:R0:W-:Y:S01]  /*1230*/  @!P5 STS.64 [R4.X8+0x8], R2 ;  /* 0x000008020400d388 */ /* 0x0001e20000008a00 */
[----:B------:R-:W-:Y:S03]  /*1240*/  BSSY B0, `(.L_x_20332) ;  /* 0x0000038000007945 */ /* 0x000fe60003800000 */
[----:B------:R-:W-:Y:S06]  /*1250*/  BAR.SYNC.DEFER_BLOCKING 0x0 ;  /* 0x0000000000007b1d */ /* 0x000fec0000010000 */
[----:B------:R-:W-:Y:S05]  /*1260*/  @P1 BRA `(.L_x_20333) ;  /* 0x0000035000001947 */ /* 0x000fea0003800000 */
[----:B01-3--:R-:W0:Y:S04]  /*1270*/  LDS.128 R4, [0x10] ;  /* 0x00001000ff047984 */ /* 0x00be280000000c00 */
[----:B------:R-:W1:Y:S01]  /*1280*/  LDS.128 R8, [0x20] ;  /* 0x00002000ff087984 */ /* 0x000e620000000c00 */
[----:B0-----:R-:W-:-:S02]  /*1290*/  FSETP.GEU.FTZ.AND P0, PT, R3, R5, PT ;  /* 0x000000050300720b */ /* 0x001fc40003f1e000 */
[----:B------:R-:W-:Y:S02]  /*12a0*/  FSETP.NEU.FTZ.AND P2, PT, R3, R5, PT ;  /* 0x000000050300720b */ /* 0x000fe40003f5d000 */
[C---:B------:R-:W-:Y:S02]  /*12b0*/  ISETP.EQ.OR P0, PT, R2.reuse, -0x1, !P0 ;  /* 0xffffffff0200780c */ /* 0x040fe40004702670 */
[----:B------:R-:W-:-:S04]  /*12c0*/  ISETP.LE.OR P2, PT, R2, R4, P2 ;  /* 0x000000040200720c */ /* 0x000fc80001743670 */
[----:B------:R-:W-:-:S13]  /*12d0*/  PLOP3.LUT P0, PT, P0, P2, PT, 0x8, 0x0 ;  /* 0x000000000000781c */ /* 0x000fda0000704170 */
[----:B--2-4-:R-:W-:Y:S02]  /*12e0*/  @!P0 IMAD.MOV.U32 R3, RZ, RZ, R5 ;  /* 0x000000ffff038224 */ /* 0x014fe400078e0005 */
[----:B------:R-:W-:-:S03]  /*12f0*/  @!P0 IMAD.MOV.U32 R2, RZ, RZ, R4 ;  /* 0x000000ffff028224 */ /* 0x000fc600078e0004 */
[CC--:B------:R-:W-:Y:S02]  /*1300*/  FSETP.GEU.FTZ.AND P0, PT, R3.reuse, R7.reuse, PT ;  /* 0x000000070300720b */ /* 0x0c0fe40003f1e000 */
[----:B------:R-:W-:Y:S02]  /*1310*/  FSETP.NEU.FTZ.AND P2, PT, R3, R7, PT ;  /* 0x000000070300720b */ /* 0x000fe40003f5d000 */
[C---:B------:R-:W-:Y:S02]  /*1320*/  ISETP.EQ.OR P0, PT, R2.reuse, -0x1, !P0 ;  /* 0xffffffff0200780c */ /* 0x040fe40004702670 */
[----:B------:R-:W-:-:S04]  /*1330*/  ISETP.LE.OR P2, PT, R2, R6, P2 ;  /* 0x000000060200720c */ /* 0x000fc80001743670 */
[----:B------:R-:W-:-:S13]  /*1340*/  PLOP3.LUT P0, PT, P0, P2, PT, 0x8, 0x0 ;  /* 0x000000000000781c */ /* 0x000fda0000704170 */
[----:B------:R-:W-:Y:S02]  /*1350*/  @!P0 IMAD.MOV.U32 R3, RZ, RZ, R7 ;  /* 0x000000ffff038224 */ /* 0x000fe400078e0007 */
[----:B------:R-:W-:Y:S02]  /*1360*/  @!P0 IMAD.MOV.U32 R2, RZ, RZ, R6 ;  /* 0x000000ffff028224 */ /* 0x000fe400078e0006 */
[----:B------:R-:W0:Y:S01]  /*1370*/  LDS.128 R4, [0x30] ;  /* 0x00003000ff047984 */ /* 0x000e220000000c00 */
[CC--:B-1----:R-:W-:Y:S02]  /*1380*/  FSETP.GEU.FTZ.AND P0, PT, R3.reuse, R9.reuse, PT ;  /* 0x000000090300720b */ /* 0x0c2fe40003f1e000 */
[----:B------:R-:W-:Y:S02]  /*1390*/  FSETP.NEU.FTZ.AND P2, PT, R3, R9, PT ;  /* 0x000000090300720b */ /* 0x000fe40003f5d000 */
[C---:B------:R-:W-:Y:S02]  /*13a0*/  ISETP.EQ.OR P0, PT, R2.reuse, -0x1, !P0 ;  /* 0xffffffff0200780c */ /* 0x040fe40004702670 */
[----:B------:R-:W-:-:S04]  /*13b0*/  ISETP.LE.OR P2, PT, R2, R8, P2 ;  /* 0x000000080200720c */ /* 0x000fc80001743670 */
[----:B------:R-:W-:-:S13]  /*13c0*/  PLOP3.LUT P0, PT, P0, P2, PT, 0x8, 0x0 ;  /* 0x000000000000781c */ /* 0x000fda0000704170 */
[----:B------:R-:W-:Y:S02]  /*13d0*/  @!P0 IMAD.MOV.U32 R3, RZ, RZ, R9 ;  /* 0x000000ffff038224 */ /* 0x000fe400078e0009 */
[----:B------:R-:W-:Y:S02]  /*13e0*/  @!P0 IMAD.MOV.U32 R2, RZ, RZ, R8 ;  /* 0x000000ffff028224 */ /* 0x000fe400078e0008 */
[----:B------:R-:W1:Y:S01]  /*13f0*/  LDS.64 R8, [0x40] ;  /* 0x00004000ff087984 */ /* 0x000e620000000a00 */
[CC--:B------:R-:W-:Y:S02]  /*1400*/  FSETP.GEU.FTZ.AND P0, PT, R3.reuse, R11.reuse, PT ;  /* 0x0000000b0300720b */ /* 0x0c0fe40003f1e000 */
[----:B------:R-:W-:Y:S02]  /*1410*/  FSETP.NEU.FTZ.AND P2, PT, R3, R11, PT ;  /* 0x0000000b0300720b */ /* 0x000fe40003f5d000 */
[C---:B------:R-:W-:Y:S02]  /*1420*/  ISETP.EQ.OR P0, PT, R2.reuse, -0x1, !P0 ;  /* 0xffffffff0200780c */ /* 0x040fe40004702670 */
[----:B------:R-:W-:-:S04]  /*1430*/  ISETP.LE.OR P2, PT, R2, R10, P2 ;  /* 0x0000000a0200720c */ /* 0x000fc80001743670 */
[----:B------:R-:W-:-:S13]  /*1440*/  PLOP3.LUT P0, PT, P0, P2, PT, 0x8, 0x0 ;  /* 0x000000000000781c */ /* 0x000fda0000704170 */
[----:B------:R-:W-:Y:S02]  /*1450*/  @!P0 IMAD.MOV.U32 R3, RZ, RZ, R11 ;  /* 0x000000ffff038224 */ /* 0x000fe400078e000b */
[----:B------:R-:W-:-:S03]  /*1460*/  @!P0 IMAD.MOV.U32 R2, RZ, RZ, R10 ;  /* 0x000000ffff028224 */ /* 0x000fc600078e000a */
[CC--:B0-----:R-:W-:Y:S02]  /*1470*/  FSETP.GEU.FTZ.AND P0, PT, R3.reuse, R5.reuse, PT ;  /* 0x000000050300720b */ /* 0x0c1fe40003f1e000 */
[----:B------:R-:W-:Y:S02]  /*1480*/  FSETP.NEU.FTZ.AND P2, PT, R3, R5, PT ;  /* 0x000000050300720b */ /* 0x000fe40003f5d000 */
[C---:B------:R-:W-:Y:S02]  /*1490*/  ISETP.EQ.OR P0, PT, R2.reuse, -0x1, !P0 ;  /* 0xffffffff0200780c */ /* 0x040fe40004702670 */
[----:B------:R-:W-:-:S04]  /*14a0*/  ISETP.LE.OR P2, PT, R2, R4, P2 ;  /* 0x000000040200720c */ /* 0x000fc80001743670 */
[----:B------:R-:W-:-:S13]  /*14b0*/  PLOP3.LUT P0, PT, P0, P2, PT, 0x8, 0x0 ;  /* 0x000000000000781c */ /* 0x000fda0000704170 */
[----:B------:R-:W-:Y:S02]  /*14c0*/  @!P0 IMAD.MOV.U32 R3, RZ, RZ, R5 ;  /* 0x000000ffff038224 */ /* 0x000fe400078e0005 */
[----:B------:R-:W-:-:S03]  /*14d0*/  @!P0 IMAD.MOV.U32 R2, RZ, RZ, R4 ;  /* 0x000000ffff028224 */ /* 0x000fc600078e0004 */
[CC--:B------:R-:W-:Y:S02]  /*14e0*/  FSETP.GEU.FTZ.AND P0, PT, R3.reuse, R7.reuse, PT ;  /* 0x000000070300720b */ /* 0x0c0fe40003f1e000 */
[----:B------:R-:W-:Y:S02]  /*14f0*/  FSETP.NEU.FTZ.AND P2, PT, R3, R7, PT ;  /* 0x000000070300720b */ /* 0x000fe40003f5d000 */
[C---:B------:R-:W-:Y:S02]  /*1500*/  ISETP.EQ.OR P0, PT, R2.reuse, -0x1, !P0 ;  /* 0xffffffff0200780c */ /* 0x040fe40004702670 */
[----:B------:R-:W-:-:S04]  /*1510*/  ISETP.LE.OR P2, PT, R2, R6, P2 ;  /* 0x000000060200720c */ /* 0x000fc80001743670 */
[----:B------:R-:W-:-:S13]  /*1520*/  PLOP3.LUT P0, PT, P0, P2, PT, 0x8, 0x0 ;  /* 0x000000000000781c */ /* 0x000fda0000704170 */
[----:B------:R-:W-:Y:S02]  /*1530*/  @!P0 IMAD.MOV.U32 R3, RZ, RZ, R7 ;  /* 0x000000ffff038224 */ /* 0x000fe400078e0007 */
[----:B------:R-:W-:-:S03]  /*1540*/  @!P0 IMAD.MOV.U32 R2, RZ, RZ, R6 ;  /* 0x000000ffff028224 */ /* 0x000fc600078e0006 */
[CC--:B-1----:R-:W-:Y:S02]  /*1550*/  FSETP.GEU.FTZ.AND P0, PT, R3.reuse, R9.reuse, PT ;  /* 0x000000090300720b */ /* 0x0c2fe40003f1e000 */
[----:B------:R-:W-:Y:S02]  /*1560*/  FSETP.NEU.FTZ.AND P2, PT, R3, R9, PT ;  /* 0x000000090300720b */ /* 0x000fe40003f5d000 */
[C---:B------:R-:W-:Y:S02]  /*1570*/  ISETP.EQ.OR P0, PT, R2.reuse, -0x1, !P0 ;  /* 0xffffffff0200780c */ /* 0x040fe40004702670 */
[----:B------:R-:W-:-:S04]  /*1580*/  ISETP.LE.OR P2, PT, R2, R8, P2 ;  /* 0x000000080200720c */ /* 0x000fc80001743670 */
[----:B------:R-:W-:-:S13]  /*1590*/  PLOP3.LUT P0, PT, P0, P2, PT, 0x8, 0x0 ;  /* 0x000000000000781c */ /* 0x000fda0000704170 */
[----:B------:R-:W-:Y:S02]  /*15a0*/  @!P0 IMAD.MOV.U32 R2, RZ, RZ, R8 ;  /* 0x000000ffff028224 */ /* 0x000fe400078e0008 */
[----:B------:R-:W-:Y:S02]  /*15b0*/  @!P0 IMAD.MOV.U32 R3, RZ, RZ, R9 ;  /* 0x000000ffff038224 */ /* 0x000fe400078e0009 */
.L_x_20333:
[----:B------:R-:W-:Y:S05]  /*15c0*/  BSYNC B0 ;  /* 0x0000000000007941 */ /* 0x000fea0003800000 */
.L_x_20332:
[----:B------:R-:W-:Y:S05]  /*15d0*/  @P1 EXIT ;  /* 0x000000000000194d */ /* 0x000fea0003800000 */
[----:B------:R-:W-:Y:S02]  /*15e0*/  IMAD.MOV.U32 R7, RZ, RZ, 0x4 ;  /* 0x00000004ff077424 */ /* 0x000fe400078e00ff */
[----:B012-4-:R-:W-:Y:S02]  /*15f0*/  FFMA.FTZ R3, RZ, c[0x0][0x18c], R3 ;  /* 0x00006300ff037a23 */ /* 0x017fe40000010003 */
[----:B------:R-:W-:-:S04]  /*1600*/  IMAD.WIDE R4, R0, R7, c[0x0][0x168] ;  /* 0x00005a0000047625 */ /* 0x000fc800078e0207 */
[----:B---3--:R-:W-:Y:S01]  /*1610*/  IMAD.WIDE R6, R0, R7, c[0x0][0x170] ;  /* 0x00005c0000067625 */ /* 0x008fe200078e0207 */
[----:B------:R-:W-:Y:S04]  /*1620*/  STG.E [R4.64], R2 ;  /* 0x0000000204007986 */ /* 0x000fe8000c101904 */
[----:B------:R-:W-:Y:S01]  /*1630*/  STG.E [R6.64], R3 ;  /* 0x0000000306007986 */ /* 0x000fe2000c101904 */
[----:B------:R-:W-:Y:S05]  /*1640*/  EXIT ;  /* 0x000000000000794d */ /* 0x000fea0003800000 */
.L_x_20334:
        /* <DEDUP_REMOVED lines=11> */
.L_x_20590:


//--------------------- .text._ZN17fastertransformer25topk_stage_2_opt2_generalIfLi128ELi1EEEvPKiPT_PiNS_14BeamHypothesesES2_ii --------------------------
	.section	.text._ZN17fastertransformer25topk_stage_2_opt2_generalIfLi128ELi1EEEvPKiPT_PiNS_14BeamHypothesesES2_ii,"ax",@progbits
	.sectioninfo	@"SHI_REGISTERS=44"
	.align	128
        .global         _ZN17fastertransformer25topk_stage_2_opt2_generalIfLi128ELi1EEEvPKiPT_PiNS_14BeamHypothesesES2_ii
        .type           _ZN17fastertransformer25topk_stage_2_opt2_generalIfLi128ELi1EEEvPKiPT_PiNS_14BeamHypothesesES2_ii,@function
        .size           _ZN17fastertransformer25topk_stage_2_opt2_generalIfLi128ELi1EEEvPKiPT_PiNS_14BeamHypothesesES2_ii,(.L_x_20568 - _ZN17fastertransformer25topk_stage_2_opt2_generalIfLi128ELi1EEEvPKiPT_PiNS_14BeamHypothesesES2_ii)
        .other          _ZN17fastertransformer25topk_stage_2_opt2_generalIfLi128ELi1EEEvPKiPT_PiNS_14BeamHypothesesES2_ii,@"STO_CUDA_ENTRY STV_DEFAULT"
_ZN17fastertransformer25topk_stage_2_opt2_generalIfLi128ELi1EEEvPKiPT_PiNS_14BeamHypothesesES2_ii:
.text._ZN17fastertransformer25topk_stage_2_opt2_generalIfLi128ELi1EEEvPKiPT_PiNS_14BeamHypothesesES2_ii:
[----:B------:R-:W-:Y:S02]  /*0000*/  IMAD.MOV.U32 R1, RZ, RZ, c[0x0][0x28] ;  /* 0x00000a00ff017624 */ /* 0x000fe400078e00ff */
[----:B------:R-:W0:Y:S01]  /*0010*/  S2R R0, SR_TID.X ;  /* 0x0000000000007919 */ /* 0x000e220000002100 */
[----:B------:R-:W-:Y:S01]  /*0020*/  ISETP.NE.U32.AND P0, PT, RZ, c[0x0][0x1a8], PT ;  /* 0x00006a00ff007a0c */ /* 0x000fe20003f05070 */
[----:B------:R-:W-:Y:S02]  /*0030*/  ULDC UR12, c[0x0][0x208] ;  /* 0x00008200000c7ab9 */ /* 0x000fe40000000800 */
[----:B------:R-:W1:Y:S01]  /*0040*/  S2R R19, SR_CTAID.X ;  /* 0x0000000000137919 */ /* 0x000e620000002500 */
[----:B------:R-:W-:Y:S01]  /*0050*/  ISETP.NE.AND.EX P0, PT, RZ, c[0x0][0x1ac], PT, P0 ;  /* 0x00006b00ff007a0c */ /* 0x000fe20003f05300 */
[----:B------:R-:W-:Y:S02]  /*0060*/  UIMAD UR8, UR12, UR12, URZ ;  /* 0x0000000c0c0872a4 */ /* 0x000fe4000f8e023f */
[----:B------:R-:W-:Y:S01]  /*0070*/  ULDC.64 UR10, c[0x0][0x118] ;  /* 0x00004600000a7ab9 */ /* 0x000fe20000000a00 */
[----:B0-----:R-:W-:-:S03]  /*0080*/  ISETP.NE.AND P2, PT, R0, RZ, PT ;  /* 0x000000ff0000720c */ /* 0x001fc60003f45270 */
[----:B-1----:R-:W-:-:S05]  /*0090*/  IMAD R2, R19, UR8, RZ ;  /* 0x0000000813027c24 */ /* 0x002fca000f8e02ff */
[----:B------:R-:W-:-:S05]  /*00a0*/  SHF.R.S32.HI R3, RZ, 0x1f, R2 ;  /* 0x0000001fff037819 */ /* 0x000fca0000011402 */
[----:B------:R-:W-:Y:S04]  /*00b0*/  @!P2 STS [0x2c], RZ ;  /* 0x00002cffff00a388 */ /* 0x000fe80000000800 */
[----:B------:R-:W-:Y:S04]  /*00c0*/  @!P2 STS.U8 [0x30], RZ ;  /* 0x000030ffff00a388 */ /* 0x000fe80000000000 */
[----:B------:R-:W-:Y:S06]  /*00d0*/  BAR.SYNC.DEFER_BLOCKING 0x0 ;  /* 0x0000000000007b1d */ /* 0x000fec0000010000 */
[----:B------:R-:W-:Y:S05]  /*00e0*/  @!P0 BRA `(.L_x_20335) ;  /* 0x0000011000008947 */ /* 0x000fea0003800000 */
[----:B------:R-:W-:Y:S02]  /*00f0*/  IMAD.MOV.U32 R6, RZ, RZ, c[0x0][0x1ec] ;  /* 0x00007b00ff067624 */ /* 0x000fe400078e00ff */
[----:B------:R-:W-:-:S02]  /*0100*/  IMAD.MOV.U32 R5, RZ, RZ, 0x4 ;  /* 0x00000004ff057424 */ /* 0x000fc400078e00ff */
[----:B------:R-:W-:-:S04]  /*0110*/  IMAD R6, R6, c[0x0][0x1e4], R19 ;  /* 0x0000790006067a24 */ /* 0x000fc800078e0213 */
[----:B------:R-:W-:-:S06]  /*0120*/  IMAD.WIDE R4, R6, R5, c[0x0][0x1a8] ;  /* 0x00006a0006047625 */ /* 0x000fcc00078e0205 */
[----:B------:R-:W2:Y:S01]  /*0130*/  LDG.E R5, [R4.64] ;  /* 0x0000000a04057981 */ /* 0x000ea2000c1e1900 */
[----:B------:R-:W-:Y:S01]  /*0140*/  BSSY B0, `(.L_x_20335) ;  /* 0x000000b000007945 */ /* 0x000fe20003800000 */
[----:B------:R-:W-:Y:S02]  /*0150*/  SHF.R.S32.HI R7, RZ, 0x1f, R6 ;  /* 0x0000001fff077819 */ /* 0x000fe40000011406 */
[----:B--2---:R-:W-:-:S13]  /*0160*/  LOP3.LUT P0, RZ, R5, R0, RZ, 0xfc, !PT ;  /* 0x0000000005ff7212 */ /* 0x004fda000780fcff */
[----:B------:R-:W-:Y:S05]  /*0170*/  @!P0 BRA `(.L_x_20336) ;  /* 0x0000003000008947 */ /* 0x000fea0003800000 */
[----:B------:R-:W-:-:S13]  /*0180*/  ISETP.NE.AND P0, PT, R5, c[0x0][0x208], PT ;  /* 0x0000820005007a0c */ /* 0x000fda0003f05270 */
[----:B------:R-:W-:Y:S05]  /*0190*/  @!P0 EXIT ;  /* 0x000000000000894d */ /* 0x000fea0003800000 */
[----:B------:R-:W-:Y:S05]  /*01a0*/  BRA `(.L_x_20337) ;  /* 0x0000004000007947 */ /* 0x000fea0003800000 */
.L_x_20336:
[----:B------:R-:W-:-:S04]  /*01b0*/  LEA R4, P0, R6, c[0x0][0x1a0], 0x2 ;  /* 0x0000680006047a11 */ /* 0x000fc800078010ff */
[----:B------:R-:W-:Y:S01]  /*01c0*/  LEA.HI.X R5, R6, c[0x0][0x1a4], R7, 0x2, P0 ;  /* 0x0000690006057a11 */ /* 0x000fe200000f1407 */
[----:B------:R-:W-:-:S05]  /*01d0*/  IMAD.MOV.U32 R7, RZ, RZ, 0x7f7fffff ;  /* 0x7f7fffffff077424 */ /* 0x000fca00078e00ff */
[----:B------:R0:W-:Y:S03]  /*01e0*/  STG.E [R4.64], R7 ;  /* 0x0000000704007986 */ /* 0x0001e6000c10190a */
.L_x_20337:
[----:B------:R-:W-:Y:S05]  /*01f0*/  BSYNC B0 ;  /* 0x0000000000007941 */ /* 0x000fea0003800000 */
.L_x_20335:
[----:B------:R-:W-:-:S06]  /*0200*/  UISETP.GE.AND UP0, UPT, UR12, 0x1, UPT ;  /* 0x000000010c00788c */ /* 0x000fcc000bf06270 */
[----:B------:R-:W-:-:S13]  /*0210*/  PLOP3.LUT P0, PT, PT, PT, UP0, 0x80, 0x0 ;  /* 0x000000000000781c */ /* 0x000fda0003f0f008 */
[----:B------:R-:W-:Y:S05]  /*0220*/  @!P0 BRA `(.L_x_20338) ;  /* 0x00002d4000008947 */ /* 0x000fea0003800000 */
[----:B------:R-:W1:Y:S01]  /*0230*/  I2F R8, c[0x0][0x1e0] ;  /* 0x0000780000087b06 */ /* 0x000e620000201400 */
[----:B0-----:R-:W-:Y:S01]  /*0240*/  IMAD.MOV.U32 R7, RZ, RZ, c[0x0][0x1e0] ;  /* 0x00007800ff077624 */ /* 0x001fe200078e00ff */
[----:B------:R-:W-:Y:S01]  /*0250*/  FSETP.NEU.FTZ.AND P1, PT, RZ, c[0x0][0x1f4], PT ;  /* 0x00007d00ff007a0b */ /* 0x000fe20003f3d000 */
[----:B------:R-:W0:Y:S01]  /*0260*/  S2R R4, SR_LANEID ;  /* 0x0000000000047919 */ /* 0x000e220000000000 */
[----:B------:R-:W-:Y:S01]  /*0270*/  MOV R6, c[0x0][0x1e8] ;  /* 0x00007a0000067a02 */ /* 0x000fe20000000f00 */
[----:B------:R-:W-:Y:S01]  /*0280*/  ULDC UR5, c[0x0][0x1e0] ;  /* 0x0000780000057ab9 */ /* 0x000fe20000000800 */
[C---:B------:R-:W-:Y:S01]  /*0290*/  ISETP.EQ.OR P1, PT, R7.reuse, 0x1, !P1 ;  /* 0x000000010700780c */ /* 0x040fe20004f22670 */
[----:B------:R-:W-:Y:S01]  /*02a0*/  ULOP3.LUT UR4, URZ, UR5, URZ, 0x33, !UPT ;  /* 0x000000053f047292 */ /* 0x000fe2000f8e333f */
[----:B------:R-:W-:Y:S01]  /*02b0*/  IADD3 R7, R7, -0x1, RZ ;  /* 0xffffffff07077810 */ /* 0x000fe20007ffe0ff */
[----:B------:R-:W-:Y:S01]  /*02c0*/  IMAD.MOV.U32 R14, RZ, RZ, c[0x0][0x1ec] ;  /* 0x00007b00ff0e7624 */ /* 0x000fe200078e00ff */
[----:B------:R-:W-:Y:S01]  /*02d0*/  LOP3.LUT R15, RZ, R0, RZ, 0x33, !PT ;  /* 0x00000000ff0f7212 */ /* 0x000fe200078e33ff */
[----:B------:R-:W-:Y:S01]  /*02e0*/  UISETP.LT.AND UP0, UPT, UR4, -0x2, UPT ;  /* 0xfffffffe0400788c */ /* 0x000fe2000bf01270 */
[----:B------:R-:W-:Y:S01]  /*02f0*/  SHF.R.S32.HI R9, RZ, 0x1f, R0 ;  /* 0x0000001fff097819 */ /* 0x000fe20000011400 */
[----:B------:R-:W-:Y:S01]  /*0300*/  IMAD R10, R7, R6, -c[0x0][0x1e8] ;  /* 0x80007a00070a7624 */ /* 0x000fe200078e0206 */
[----:B------:R-:W-:Y:S01]  /*0310*/  IADD3 R15, R15, UR8, RZ ;  /* 0x000000080f0f7c10 */ /* 0x000fe2000fffe0ff */
[--C-:B------:R-:W-:Y:S01]  /*0320*/  IMAD R7, R7, c[0x0][0x1e8], R19.reuse ;  /* 0x00007a0007077a24 */ /* 0x100fe200078e0213 */
[----:B-1----:R1:W2:Y:S01]  /*0330*/  MUFU.LG2 R24, R8 ;  /* 0x0000000800187308 */ /* 0x0022a20000000c00 */
[----:B------:R-:W-:Y:S01]  /*0340*/  IMAD.IADD R12, R10, 0x1, R19 ;  /* 0x000000010a0c7824 */ /* 0x000fe200078e0213 */
[----:B------:R-:W-:Y:S01]  /*0350*/  IADD3 R13, R19, -c[0x0][0x1e8], R10 ;  /* 0x80007a00130d7a10 */ /* 0x000fe20007ffe00a */
[----:B------:R-:W-:Y:S01]  /*0360*/  USEL UR4, UR4, 0xfffffffe, !UP0 ;  /* 0xfffffffe04047887 */ /* 0x000fe2000c000000 */
[C---:B------:R-:W-:Y:S01]  /*0370*/  IMAD R7, R14.reuse, c[0x0][0x1e4], R7 ;  /* 0x000079000e077a24 */ /* 0x040fe200078e0207 */
[----:B------:R-:W-:Y:S01]  /*0380*/  LEA.HI R9, R9, R0, RZ, 0x5 ;  /* 0x0000000009097211 */ /* 0x000fe200078f28ff */
[C---:B------:R-:W-:Y:S01]  /*0390*/  IMAD R12, R14.reuse, c[0x0][0x1e4], R12 ;  /* 0x000079000e0c7a24 */ /* 0x040fe200078e020c */
[----:B------:R-:W-:Y:S01]  /*03a0*/  UIADD3 UR4, UR4, UR5, URZ ;  /* 0x0000000504047290 */ /* 0x000fe2000fffe03f */
[C---:B------:R-:W-:Y:S01]  /*03b0*/  IMAD R13, R14.reuse, c[0x0][0x1e4], R13 ;  /* 0x000079000e0d7a24 */ /* 0x040fe200078e020d */
[----:B-1----:R-:W-:Y:S01]  /*03c0*/  LEA.HI R8, R15, 0x1, RZ, 0x19 ;  /* 0x000000010f087811 */ /* 0x002fe200078fc8ff */
[----:B------:R-:W-:Y:S01]  /*03d0*/  IMAD.MOV.U32 R23, RZ, RZ, 0x4 ;  /* 0x00000004ff177424 */ /* 0x000fe200078e00ff */
[----:B------:R-:W-:Y:S01]  /*03e0*/  ULOP3.LUT UR9, UR12, 0x3, URZ, 0xc0, !UPT ;  /* 0x000000030c097892 */ /* 0x000fe2000f8ec03f */
[----:B------:R-:W-:Y:S01]  /*03f0*/  IMAD R14, R14, c[0x0][0x1e4], R19 ;  /* 0x000079000e0e7a24 */ /* 0x000fe200078e0213 */
[----:B------:R-:W-:Y:S01]  /*0400*/  LOP3.LUT R17, R8, 0x3, RZ, 0xc0, !PT ;  /* 0x0000000308117812 */ /* 0x000fe200078ec0ff */
[-C--:B------:R-:W-:Y:S01]  /*0410*/  IMAD.WIDE R18, R19, R23.reuse, c[0x0][0x200] ;  /* 0x0000800013127625 */ /* 0x080fe200078e0217 */
[----:B------:R-:W-:Y:S01]  /*0420*/  UIADD3 UR5, UR4, 0x2, URZ ;  /* 0x0000000204057890 */ /* 0x000fe2000fffe03f */
[----:B------:R-:W-:Y:S01]  /*0430*/  SHF.R.S32.HI R16, RZ, 0x5, R9 ;  /* 0x00000005ff107819 */ /* 0x000fe20000011409 */
[----:B------:R-:W-:Y:S01]  /*0440*/  ULDC UR6, c[0x0][0x208] ;  /* 0x0000820000067ab9 */ /* 0x000fe20000000800 */
[----:B------:R-:W-:Y:S01]  /*0450*/  IMAD.WIDE R20, R14, R23, c[0x0][0x1a8] ;  /* 0x00006a000e147625 */ /* 0x000fe200078e0217 */
[----:B------:R-:W-:Y:S01]  /*0460*/  IADD3 R25, R8, -R17, RZ ;  /* 0x8000001108197210 */ /* 0x000fe20007ffe0ff */
[----:B------:R-:W-:-:S02]  /*0470*/  UIADD3 UR6, -UR9, UR6, URZ ;  /* 0x0000000609067290 */ /* 0x000fc4000fffe13f */
[----:B------:R-:W-:Y:S01]  /*0480*/  IMAD.MOV.U32 R5, RZ, RZ, RZ ;  /* 0x000000ffff057224 */ /* 0x000fe200078e00ff */
[----:B------:R-:W-:Y:S01]  /*0490*/  UIADD3 UR4, UR4, 0x1, URZ ;  /* 0x0000000104047890 */ /* 0x000fe2000fffe03f */
[----:B------:R-:W-:Y:S01]  /*04a0*/  IMAD R6, R6, c[0x0][0x208], RZ ;  /* 0x0000820006067a24 */ /* 0x000fe200078e02ff */
[----:B------:R-:W-:Y:S01]  /*04b0*/  ULOP3.LUT UR5, UR5, 0x3, URZ, 0xc0, !UPT ;  /* 0x0000000305057892 */ /* 0x000fe2000f8ec03f */
[----:B--2---:R-:W-:Y:S02]  /*04c0*/  FMUL.FTZ R24, R24, c[0x0][0x1f4] ;  /* 0x00007d0018187a20 */ /* 0x004fe40000410000 */
[----:B0-----:R-:W-:-:S04]  /*04d0*/  IMAD.WIDE R22, R14, R23, c[0x0][0x1a0] ;  /* 0x000068000e167625 */ /* 0x001fc800078e0217 */
.L_x_20363:
[----:B------:R-:W-:Y:S01]  /*04e0*/  ISETP.GE.AND P0, PT, R0, UR8, PT ;  /* 0x0000000800007c0c */ /* 0x000fe2000bf06270 */
[----:B------:R-:W-:Y:S01]  /*04f0*/  BSSY B0, `(.L_x_20339) ;  /* 0x000003f000007945 */ /* 0x000fe20003800000 */
[----:B------:R-:W-:Y:S02]  /*0500*/  IMAD.MOV.U32 R11, RZ, RZ, -0x800001 ;  /* 0xff7fffffff0b7424 */ /* 0x000fe400078e00ff */
[----:B------:R-:W-:-:S02]  /*0510*/  IMAD.MOV.U32 R26, RZ, RZ, -0x1 ;  /* 0xffffffffff1a7424 */ /* 0x000fc400078e00ff */
[----:B------:R-:W-:-:S07]  /*0520*/  IMAD.MOV.U32 R10, RZ, RZ, -0x1 ;  /* 0xffffffffff0a7424 */ /* 0x000fce00078e00ff */
[----:B------:R-:W-:Y:S05]  /*0530*/  @P0 BRA `(.L_x_20340) ;  /* 0x000003a000000947 */ /* 0x000fea0003800000 */
[----:B------:R-:W-:Y:S01]  /*0540*/  ISETP.GE.U32.AND P3, PT, R15, 0x180, PT ;  /* 0x000001800f00780c */ /* 0x000fe20003f66070 */
[----:B------:R-:W-:Y:S01]  /*0550*/  BSSY B1, `(.L_x_20341) ;  /* 0x0000022000017945 */ /* 0x000fe20003800000 */
[----:B------:R-:W-:Y:S01]  /*0560*/  ISETP.NE.AND P0, PT, R17, RZ, PT ;  /* 0x000000ff1100720c */ /* 0x000fe20003f05270 */
[----:B------:R-:W-:Y:S01]  /*0570*/  IMAD.MOV.U32 R11, RZ, RZ, -0x800001 ;  /* 0xff7fffffff0b7424 */ /* 0x000fe200078e00ff */
[----:B------:R-:W-:Y:S01]  /*0580*/  MOV R10, R26 ;  /* 0x0000001a000a7202 */ /* 0x000fe20000000f00 */
[----:B------:R-:W-:-:S08]  /*0590*/  IMAD.MOV.U32 R27, RZ, RZ, R0 ;  /* 0x000000ffff1b7224 */ /* 0x000fd000078e0000 */
[----:B------:R-:W-:Y:S05]  /*05a0*/  @!P3 BRA `(.L_x_20342) ;  /* 0x000001c00000b947 */ /* 0x000fea0003800000 */
[----:B------:R-:W-:Y:S01]  /*05b0*/  IMAD.MOV.U32 R11, RZ, RZ, -0x800001 ;  /* 0xff7fffffff0b7424 */ /* 0x000fe200078e00ff */
[----:B------:R-:W-:Y:S01]  /*05c0*/  MOV R28, R25 ;  /* 0x00000019001c7202 */ /* 0x000fe20000000f00 */
[----:B------:R-:W-:Y:S02]  /*05d0*/  IMAD.MOV.U32 R10, RZ, RZ, R26 ;  /* 0x000000ffff0a7224 */ /* 0x000fe400078e001a */
[----:B------:R-:W-:-:S05]  /*05e0*/  IMAD.MOV.U32 R27, RZ, RZ, R0 ;  /* 0x000000ffff1b7224 */ /* 0x000fca00078e0000 */
.L_x_20343:
[----:B------:R-:W-:-:S04]  /*05f0*/  IADD3 R9, P3, R2, R27, RZ ;  /* 0x0000001b02097210 */ /* 0x000fc80007f7e0ff */
[----:B------:R-:W-:Y:S02]  /*0600*/  LEA.HI.X.SX32 R30, R27, R3, 0x1, P3 ;  /* 0x000000031b1e7211 */ /* 0x000fe400018f0eff */
[----:B------:R-:W-:-:S04]  /*0610*/  LEA R8, P3, R9, c[0x0][0x168], 0x2 ;  /* 0x00005a0009087a11 */ /* 0x000fc800078610ff */
[----:B------:R-:W-:-:S05]  /*0620*/  LEA.HI.X R9, R9, c[0x0][0x16c], R30, 0x2, P3 ;  /* 0x00005b0009097a11 */ /* 0x000fca00018f141e */
[----:B------:R-:W2:Y:S04]  /*0630*/  LDG.E R30, [R8.64] ;  /* 0x0000000a081e7981 */ /* 0x000ea8000c1e1900 */
[----:B------:R-:W3:Y:S04]  /*0640*/  LDG.E R32, [R8.64+0x200] ;  /* 0x0002000a08207981 */ /* 0x000ee8000c1e1900 */
[----:B------:R-:W4:Y:S04]  /*0650*/  LDG.E R34, [R8.64+0x400] ;  /* 0x0004000a08227981 */ /* 0x000f28000c1e1900 */
[----:B------:R-:W5:Y:S01]  /*0660*/  LDG.E R36, [R8.64+0x600] ;  /* 0x0006000a08247981 */ /* 0x000f62000c1e1900 */
[----:B------:R-:W-:-:S02]  /*0670*/  IADD3 R28, R28, -0x4, RZ ;  /* 0xfffffffc1c1c7810 */ /* 0x000fc40007ffe0ff */
[----:B--2---:R-:W-:-:S04]  /*0680*/  FSETP.GEU.FTZ.AND P4, PT, R11, R30, PT ;  /* 0x0000001e0b00720b */ /* 0x004fc80003f9e000 */
[----:B------:R-:W-:Y:S02]  /*0690*/  FSEL R11, R30, R11, !P4 ;  /* 0x0000000b1e0b7208 */ /* 0x000fe40006000000 */
[----:B------:R-:W-:Y:S02]  /*06a0*/  SEL R10, R27, R10, !P4 ;  /* 0x0000000a1b0a7207 */ /* 0x000fe40006000000 */
[----:B---3--:R-:W-:Y:S02]  /*06b0*/  FSETP.GEU.FTZ.AND P5, PT, R11, R32, PT ;  /* 0x000000200b00720b */ /* 0x008fe40003fbe000 */
[----:B------:R-:W-:Y:S02]  /*06c0*/  ISETP.NE.AND P4, PT, R28, RZ, PT ;  /* 0x000000ff1c00720c */ /* 0x000fe40003f85270 */
[----:B------:R-:W-:-:S04]  /*06d0*/  FSEL R11, R32, R11, !P5 ;  /* 0x0000000b200b7208 */ /* 0x000fc80006800000 */
[----:B----4-:R-:W-:-:S04]  /*06e0*/  FSETP.GEU.FTZ.AND P6, PT, R11, R34, PT ;  /* 0x000000220b00720b */ /* 0x010fc80003fde000 */
[----:B------:R-:W-:Y:S02]  /*06f0*/  FSEL R11, R34, R11, !P6 ;  /* 0x0000000b220b7208 */ /* 0x000fe40007000000 */
[----:B------:R-:W-:Y:S02]  /*0700*/  @!P5 IADD3 R10, R27, 0x80, RZ ;  /* 0x000000801b0ad810 */ /* 0x000fe40007ffe0ff */
[----:B-----5:R-:W-:-:S04]  /*0710*/  FSETP.GEU.FTZ.AND P3, PT, R11, R36, PT ;  /* 0x000000240b00720b */ /* 0x020fc80003f7e000 */
[----:B------:R-:W-:Y:S02]  /*0720*/  FSEL R11, R36, R11, !P3 ;  /* 0x0000000b240b7208 */ /* 0x000fe40005800000 */
[----:B------:R-:W-:-:S07]  /*0730*/  @!P6 IADD3 R10, R27, 0x100, RZ ;  /* 0x000001001b0ae810 */ /* 0x000fce0007ffe0ff */
[C---:B------:R-:W-:Y:S02]  /*0740*/  @!P3 IADD3 R10, R27.reuse, 0x180, RZ ;  /* 0x000001801b0ab810 */ /* 0x040fe40007ffe0ff */
[----:B------:R-:W-:Y:S01]  /*0750*/  IADD3 R27, R27, 0x200, RZ ;  /* 0x000002001b1b7810 */ /* 0x000fe20007ffe0ff */
[----:B------:R-:W-:Y:S05]  /*0760*/  @P4 BRA `(.L_x_20343) ;  /* 0xfffffe8000004947 */ /* 0x000fea000383ffff */
.L_x_20342:
[----:B------:R-:W-:Y:S05]  /*0770*/  BSYNC B1 ;  /* 0x0000000000017941 */ /* 0x000fea0003800000 */
.L_x_20341:
[----:B------:R-:W-:Y:S05]  /*0780*/  @!P0 BRA `(.L_x_20340) ;  /* 0x0000015000008947 */ /* 0x000fea0003800000 */
[----:B------:R-:W-:-:S04]  /*0790*/  IADD3 R9, P0, R2, R27, RZ ;  /* 0x0000001b02097210 */ /* 0x000fc80007f1e0ff */
[----:B------:R-:W-:Y:S02]  /*07a0*/  LEA.HI.X.SX32 R28, R27, R3, 0x1, P0 ;  /* 0x000000031b1c7211 */ /* 0x000fe400000f0eff */
[----:B------:R-:W-:-:S04]  /*07b0*/  LEA R8, P0, R9, c[0x0][0x168], 0x2 ;  /* 0x00005a0009087a11 */ /* 0x000fc800078010ff */
[----:B------:R-:W-:-:S05]  /*07c0*/  LEA.HI.X R9, R9, c[0x0][0x16c], R28, 0x2, P0 ;  /* 0x00005b0009097a11 */ /* 0x000fca00000f141c */
[----:B------:R-:W2:Y:S01]  /*07d0*/  LDG.E R28, [R8.64] ;  /* 0x0000000a081c7981 */ /* 0x000ea2000c1e1900 */
[----:B------:R-:W-:Y:S02]  /*07e0*/  ISETP.NE.AND P3, PT, R17, 0x1, PT ;  /* 0x000000011100780c */ /* 0x000fe40003f65270 */
[----:B--2---:R-:W-:-:S04]  /*07f0*/  FSETP.GEU.FTZ.AND P0, PT, R11, R28, PT ;  /* 0x0000001c0b00720b */ /* 0x004fc80003f1e000 */
[----:B------:R-:W-:Y:S02]  /*0800*/  FSEL R11, R28, R11, !P0 ;  /* 0x0000000b1c0b7208 */ /* 0x000fe40004000000 */
[----:B------:R-:W-:-:S05]  /*0810*/  SEL R10, R27, R10, !P0 ;  /* 0x0000000a1b0a7207 */ /* 0x000fca0004000000 */
[----:B------:R-:W-:Y:S05]  /*0820*/  @!P3 BRA `(.L_x_20340) ;  /* 0x000000b00000b947 */ /* 0x000fea0003800000 */
[----:B------:R-:W-:Y:S01]  /*0830*/  ISETP.NE.AND P4, PT, R17, 0x2, PT ;  /* 0x000000021100780c */ /* 0x000fe20003f85270 */
[----:B------:R-:W2:-:S12]  /*0840*/  LDG.E R28, [R8.64+0x200] ;  /* 0x0002000a081c7981 */ /* 0x000e98000c1e1900 */
[----:B------:R-:W3:Y:S01]  /*0850*/  @P4 LDG.E R30, [R8.64+0x400] ;  /* 0x0004000a081e4981 */ /* 0x000ee2000c1e1900 */
[----:B------:R-:W-:Y:S02]  /*0860*/  PLOP3.LUT P0, PT, PT, PT, PT, 0x80, 0x0 ;  /* 0x000000000000781c */ /* 0x000fe40003f0f070 */
[----:B--2---:R-:W-:-:S04]  /*0870*/  FSETP.GEU.FTZ.AND P3, PT, R11, R28, PT ;  /* 0x0000001c0b00720b */ /* 0x004fc80003f7e000 */
[----:B------:R-:W-:-:S04]  /*0880*/  FSEL R11, R28, R11, !P3 ;  /* 0x0000000b1c0b7208 */ /* 0x000fc80005800000 */
[----:B---3--:R-:W-:-:S05]  /*0890*/  @P4 FSETP.GEU.FTZ.AND P5, PT, R11, R30, PT ;  /* 0x0000001e0b00420b */ /* 0x008fca0003fbe000 */
[----:B------:R-:W-:Y:S02]  /*08a0*/  @!P3 IADD3 R10, R27, 0x80, RZ ;  /* 0x000000801b0ab810 */ /* 0x000fe40007ffe0ff */
[----:B------:R-:W-:Y:S02]  /*08b0*/  @P4 PLOP3.LUT P0, PT, P5, PT, PT, 0x80, 0x0 ;  /* 0x000000000000481c */ /* 0x000fe40002f0f070 */
[----:B------:R-:W-:-:S11]  /*08c0*/  @P4 FSEL R11, R30, R11, !P5 ;  /* 0x0000000b1e0b4208 */ /* 0x000fd60006800000 */
[----:B------:R-:W-:Y:S02]  /*08d0*/  @!P0 IADD3 R10, R27, 0x100, RZ ;  /* 0x000001001b0a8810 */ /* 0x000fe40007ffe0ff */
.L_x_20340:
[----:B------:R-:W-:Y:S05]  /*08e0*/  BSYNC B0 ;  /* 0x0000000000007941 */ /* 0x000fea0003800000 */
.L_x_20339:
[----:B------:R-:W-:Y:S05]  /*08f0*/  BRA.DIV ~URZ, `(.L_x_20344) ;  /* 0x000027527f007947 */ /* 0x000fea000b800000 */
[----:B------:R-:W0:Y:S04]  /*0900*/  SHFL.DOWN PT, R8, R11, 0x1, 0x1f ;  /* 0x08201f000b087f89 */ /* 0x000e2800000e0000 */
[----:B------:R-:W1:Y:S01]  /*0910*/  SHFL.DOWN PT, R9, R10, 0x1, 0x1f ;  /* 0x08201f000a097f89 */ /* 0x000e6200000e0000 */
[----:B0-----:R-:W-:-:S04]  /*0920*/  FSETP.GT.FTZ.AND P0, PT, R11, R8, PT ;  /* 0x000000080b00720b */ /* 0x001fc80003f14000 */
[----:B------:R-:W-:-:S04]  /*0930*/  ISETP.GT.OR P0, PT, R4, 0x1e, P0 ;  /* 0x0000001e0400780c */ /* 0x000fc80000704670 */
[----:B------:R-:W-:Y:S02]  /*0940*/  FSEL R8, R11, R8, P0 ;  /* 0x000000080b087208 */ /* 0x000fe40000000000 */
[----:B-1----:R-:W-:-:S03]  /*0950*/  SEL R9, R10, R9, P0 ;  /* 0x000000090a097207 */ /* 0x002fc60000000000 */
        /* <DEDUP_REMOVED lines=16> */
[----:B-1----:R-:W-:Y:S02]  /*0a60*/  SEL R30, R11, R8, P0 ;  /* 0x000000080b1e7207 */ /* 0x002fe40000000000 */
[----:B------:R-:W-:-:S03]  /*0a70*/  FSEL R10, R28, R29, P0 ;  /* 0x0000001d1c0a7208 */ /* 0x000fc60000000000 */
[----:B------:R0:W1:Y:S04]  /*0a80*/  SHFL.DOWN PT, R31, R30, 0x10, 0x1f ;  /* 0x0a001f001e1f7f89 */ /* 0x00006800000e0000 */
[----:B------:R0:W2:Y:S02]  /*0a90*/  SHFL.DOWN PT, R26, R10, 0x10, 0x1f ;  /* 0x0a001f000a1a7f89 */ /* 0x0000a400000e0000 */
.L_x_20364:
[----:B--2---:R-:W-:Y:S01]  /*0aa0*/  FSETP.GT.FTZ.AND P0, PT, R10, R26, PT ;  /* 0x0000001a0a00720b */ /* 0x004fe20003f14000 */
[----:B------:R-:W-:Y:S01]  /*0ab0*/  WARPSYNC 0xffffffff ;  /* 0xffffffff00007948 */ /* 0x000fe20003800000 */
[C---:B------:R-:W-:Y:S01]  /*0ac0*/  ISETP.NE.AND P3, PT, R4.reuse, RZ, PT ;  /* 0x000000ff0400720c */ /* 0x040fe20003f65270 */
[----:B------:R-:W-:Y:S01]  /*0ad0*/  BSSY B0, `(.L_x_20345) ;  /* 0x0000012000007945 */ /* 0x000fe20003800000 */
[----:B------:R-:W-:-:S04]  /*0ae0*/  ISETP.GT.OR P0, PT, R4, 0xf, P0 ;  /* 0x0000000f0400780c */ /* 0x000fc80000704670 */
[----:B-1----:R-:W-:Y:S02]  /*0af0*/  SEL R29, R30, R31, P0 ;  /* 0x0000001f1e1d7207 */ /* 0x002fe40000000000 */
[----:B------:R-:W-:-:S05]  /*0b00*/  FSEL R27, R10, R26, P0 ;  /* 0x0000001a0a1b7208 */ /* 0x000fca0000000000 */
[----:B------:R1:W-:Y:S04]  /*0b10*/  @!P3 STS [R16.X8+0x4], R29 ;  /* 0x0000041d1000b388 */ /* 0x0003e80000008800 */
[----:B------:R1:W-:Y:S04]  /*0b20*/  @!P3 STS [R16.X8+0x8], R27 ;  /* 0x0000081b1000b388 */ /* 0x0003e80000008800 */
[----:B------:R-:W-:Y:S06]  /*0b30*/  BAR.SYNC.DEFER_BLOCKING 0x0 ;  /* 0x0000000000007b1d */ /* 0x000fec0000010000 */
[----:B------:R-:W-:Y:S05]  /*0b40*/  @P2 BRA `(.L_x_20346) ;  /* 0x000000a000002947 */ /* 0x000fea0003800000 */
[----:B01----:R-:W0:Y:S04]  /*0b50*/  LDS.128 R8, [0x10] ;  /* 0x00001000ff087984 */ /* 0x003e280000000c00 */
[----:B------:R-:W1:Y:S01]  /*0b60*/  LDS R31, [0x20] ;  /* 0x00002000ff1f7984 */ /* 0x000e620000000800 */
[----:B0-----:R-:W-:-:S04]  /*0b70*/  FSETP.GT.FTZ.AND P0, PT, R27, R8, PT ;  /* 0x000000081b00720b */ /* 0x001fc80003f14000 */
[----:B------:R-:W-:-:S09]  /*0b80*/  FSEL R27, R27, R8, P0 ;  /* 0x000000081b1b7208 */ /* 0x000fd20000000000 */
[----:B------:R-:W0:Y:S01]  /*0b90*/  @!P0 LDS R29, [0xc] ;  /* 0x00000c00ff1d8984 */ /* 0x000e220000000800 */
[----:B------:R-:W-:-:S04]  /*0ba0*/  FSETP.GT.FTZ.AND P0, PT, R27, R10, PT ;  /* 0x0000000a1b00720b */ /* 0x000fc80003f14000 */
[----:B------:R-:W-:-:S04]  /*0bb0*/  FSEL R10, R27, R10, P0 ;  /* 0x0000000a1b0a7208 */ /* 0x000fc80000000000 */
[----:B-1----:R-:W-:-:S13]  /*0bc0*/  FSETP.GT.FTZ.AND P3, PT, R10, R31, PT ;  /* 0x0000001f0a00720b */ /* 0x002fda0003f74000 */
[----:B0-----:R-:W-:-:S05]  /*0bd0*/  @P3 SEL R11, R29, R9, P0 ;  /* 0x000000091d0b3207 */ /* 0x001fca0000000000 */
[----:B------:R-:W-:Y:S02]  /*0be0*/  IMAD.MOV.U32 R29, RZ, RZ, R11 ;  /* 0x000000ffff1d7224 */ /* 0x000fe400078e000b */
.L_x_20346:
[----:B-1----:R-:W-:Y:S05]  /*0bf0*/  BSYNC B0 ;  /* 0x0000000000007941 */ /* 0x002fea0003800000 */
.L_x_20345:
[----:B------:R-:W-:Y:S05]  /*0c00*/  @P2 BRA `(.L_x_20347) ;  /* 0x000022d000002947 */ /* 0x000fea0003800000 */
[----:B------:R-:W-:Y:S02]  /*0c10*/  ISETP.NE.U32.AND P0, PT, RZ, c[0x0][0x1a8], PT ;  /* 0x00006a00ff007a0c */ /* 0x000fe40003f05070 */
[----:B------:R-:W-:Y:S02]  /*0c20*/  IADD3 R8, P3, R2, R29, RZ ;  /* 0x0000001d02087210 */ /* 0x000fe40007f7e0ff */
[----:B------:R-:W-:Y:S02]  /*0c30*/  ISETP.NE.AND.EX P0, PT, RZ, c[0x0][0x1ac], PT, P0 ;  /* 0x00006b00ff007a0c */ /* 0x000fe40003f05300 */
[----:B------:R-:W-:Y:S02]  /*0c40*/  LEA.HI.X.SX32 R9, R29, R3, 0x1, P3 ;  /* 0x000000031d097211 */ /* 0x000fe400018f0eff */
[----:B------:R-:W-:-:S04]  /*0c50*/  LEA R34, P3, R8, c[0x0][0x168], 0x2 ;  /* 0x00005a0008227a11 */ /* 0x000fc800078610ff */
[----:B------:R-:W-:-:S05]  /*0c60*/  LEA.HI.X R35, R8, c[0x0][0x16c], R9, 0x2, P3 ;  /* 0x00005b0008237a11 */ /* 0x000fca00018f1409 */
[----:B------:R-:W-:Y:S05]  /*0c70*/  @!P0 BRA `(.L_x_20348) ;  /* 0x0000220000008947 */ /* 0x000fea0003800000 */
[----:B------:R-:W-:Y:S01]  /*0c80*/  IMAD.IADD R11, R2, 0x1, R29 ;  /* 0x00000001020b7824 */ /* 0x000fe200078e021d */
[----:B------:R-:W2:Y:S01]  /*0c90*/  LDG.E R9, [R18.64] ;  /* 0x0000000a12097981 */ /* 0x000ea2000c1e1900 */
[----:B------:R-:W-:-:S04]  /*0ca0*/  IMAD.MOV.U32 R8, RZ, RZ, 0x4 ;  /* 0x00000004ff087424 */ /* 0x000fc800078e00ff */
[----:B0-----:R-:W-:-:S06]  /*0cb0*/  IMAD.WIDE R10, R11, R8, c[0x0][0x160] ;  /* 0x000058000b0a7625 */ /* 0x001fcc00078e0208 */
[----:B------:R-:W3:Y:S01]  /*0cc0*/  LDG.E.CONSTANT R11, [R10.64] ;  /* 0x0000000a0a0b7981 */ /* 0x000ee2000c1e9900 */
[----:B------:R-:W-:-:S04]  /*0cd0*/  IABS R28, c[0x0][0x20c] ;  /* 0x00008300001c7a13 */ /* 0x000fc80000000000 */
[----:B------:R-:W0:Y:S08]  /*0ce0*/  I2F.RP R30, R28 ;  /* 0x0000001c001e7306 */ /* 0x000e300000209400 */
[----:B0-----:R-:W0:Y:S02]  /*0cf0*/  MUFU.RCP R30, R30 ;  /* 0x0000001e001e7308 */ /* 0x001e240000001000 */
[----:B0-----:R-:W-:-:S06]  /*0d00*/  IADD3 R26, R30, 0xffffffe, RZ ;  /* 0x0ffffffe1e1a7810 */ /* 0x001fcc0007ffe0ff */
[----:B------:R0:W1:Y:S02]  /*0d10*/  F2I.FTZ.U32.TRUNC.NTZ R27, R26 ;  /* 0x0000001a001b7305 */ /* 0x000064000021f000 */
[----:B0-----:R-:W-:Y:S01]  /*0d20*/  HFMA2.MMA R26, -RZ, RZ, 0, 0 ;  /* 0x00000000ff1a7435 */ /* 0x001fe200000001ff */
[----:B-1----:R-:W-:-:S04]  /*0d30*/  IMAD.MOV R31, RZ, RZ, -R27 ;  /* 0x000000ffff1f7224 */ /* 0x002fc800078e0a1b */
[----:B------:R-:W-:-:S05]  /*0d40*/  IMAD R31, R31, R28, RZ ;  /* 0x0000001c1f1f7224 */ /* 0x000fca00078e02ff */
[----:B------:R-:W-:Y:S01]  /*0d50*/  IMAD.HI.U32 R27, R27, R31, R26 ;  /* 0x0000001f1b1b7227 */ /* 0x000fe200078e001a */
[----:B---3--:R-:W-:-:S05]  /*0d60*/  IABS R10, R11 ;  /* 0x0000000b000a7213 */ /* 0x008fca0000000000 */
[----:B------:R-:W-:-:S04]  /*0d70*/  IMAD.HI.U32 R27, R27, R10, RZ ;  /* 0x0000000a1b1b7227 */ /* 0x000fc800078e00ff */
[----:B------:R-:W-:-:S04]  /*0d80*/  IMAD.MOV R27, RZ, RZ, -R27 ;  /* 0x000000ffff1b7224 */ /* 0x000fc800078e0a1b */
[----:B------:R-:W-:-:S05]  /*0d90*/  IMAD R27, R28, R27, R10 ;  /* 0x0000001b1c1b7224 */ /* 0x000fca00078e020a */
[----:B------:R-:W-:Y:S02]  /*0da0*/  ISETP.GT.U32.AND P0, PT, R28, R27, PT ;  /* 0x0000001b1c00720c */ /* 0x000fe40003f04070 */
[----:B------:R-:W-:-:S11]  /*0db0*/  ISETP.GE.AND P4, PT, R11, RZ, PT ;  /* 0x000000ff0b00720c */ /* 0x000fd60003f86270 */
[----:B------:R-:W-:-:S05]  /*0dc0*/  @!P0 IMAD.IADD R27, R27, 0x1, -R28 ;  /* 0x000000011b1b8824 */ /* 0x000fca00078e0a1c */
[----:B------:R-:W-:Y:S02]  /*0dd0*/  ISETP.GT.U32.AND P3, PT, R28, R27, PT ;  /* 0x0000001b1c00720c */ /* 0x000fe40003f64070 */
[----:B------:R-:W-:-:S11]  /*0de0*/  ISETP.NE.AND P0, PT, RZ, c[0x0][0x20c], PT ;  /* 0x00008300ff007a0c */ /* 0x000fd60003f05270 */
[----:B------:R-:W-:-:S04]  /*0df0*/  @!P3 IMAD.IADD R27, R27, 0x1, -R28 ;  /* 0x000000011b1bb824 */ /* 0x000fc800078e0a1c */
[----:B------:R-:W-:Y:S01]  /*0e00*/  @!P4 IMAD.MOV R27, RZ, RZ, -R27 ;  /* 0x000000ffff1bc224 */ /* 0x000fe200078e0a1b */
[----:B------:R-:W-:-:S04]  /*0e10*/  @!P0 LOP3.LUT R27, RZ, c[0x0][0x20c], RZ, 0x33, !PT ;  /* 0x00008300ff1b8a12 */ /* 0x000fc800078e33ff */
[----:B--2---:R-:W-:-:S13]  /*0e20*/  ISETP.NE.AND P0, PT, R27, R9, PT ;  /* 0x000000091b00720c */ /* 0x004fda0003f05270 */
[----:B------:R-:W-:Y:S05]  /*0e30*/  @P0 BRA `(.L_x_20348) ;  /* 0x0000204000000947 */ /* 0x000fea0003800000 */
[----:B------:R-:W-:-:S13]  /*0e40*/  ISETP.GE.AND P0, PT, R5, c[0x0][0x208], PT ;  /* 0x0000820005007a0c */ /* 0x000fda0003f06270 */
[----:B------:R-:W-:-:S05]  /*0e50*/  @P0 MOV R9, 0xff7fffff ;  /* 0xff7fffff00090802 */ /* 0x000fca0000000f00 */
[----:B------:R0:W-:Y:S01]  /*0e60*/  @P0 STG.E [R34.64], R9 ;  /* 0x0000000922000986 */ /* 0x0001e2000c10190a */
[----:B------:R-:W-:Y:S05]  /*0e70*/  @P0 BRA `(.L_x_20347) ;  /* 0x0000206000000947 */ /* 0x000fea0003800000 */
[----:B0-----:R-:W2:Y:S04]  /*0e80*/  LDG.E R9, [R20.64] ;  /* 0x0000000a14097981 */ /* 0x001ea8000c1e1900 */
[----:B------:R-:W3:Y:S01]  /*0e90*/  LDG.E R10, [R34.64] ;  /* 0x0000000a220a7981 */ /* 0x000ee2000c1e1900 */
[----:B------:R-:W3:Y:S01]  /*0ea0*/  @!P1 MUFU.EX2 R27, -R24 ;  /* 0x80000018001b9308 */ /* 0x000ee20000000800 */
[----:B--2---:R-:W-:Y:S01]  /*0eb0*/  ISETP.NE.AND P0, PT, R9, c[0x0][0x208], PT ;  /* 0x0000820009007a0c */ /* 0x004fe20003f05270 */
[----:B---3--:R-:W-:-:S12]  /*0ec0*/  @!P1 FMUL.FTZ R10, R10, R27 ;  /* 0x0000001b0a0a9220 */ /* 0x008fd80000410000 */
[----:B------:R-:W-:Y:S05]  /*0ed0*/  @P0 BRA `(.L_x_20349) ;  /* 0x00000ae000000947 */ /* 0x000fea0003800000 */
[----:B------:R-:W2:Y:S02]  /*0ee0*/  LDG.E R29, [R22.64] ;  /* 0x0000000a161d7981 */ /* 0x000ea4000c1e1900 */
[----:B--2---:R-:W-:-:S13]  /*0ef0*/  FSETP.GEU.FTZ.AND P0, PT, R10, R29, PT ;  /* 0x0000001d0a00720b */ /* 0x004fda0003f1e000 */
[----:B------:R-:W-:Y:S05]  /*0f00*/  @!P0 BRA `(.L_x_20350) ;  /* 0x00001f2000008947 */ /* 0x000fea0003800000 */
[----:B------:R-:W-:Y:S02]  /*0f10*/  IMAD.MOV.U32 R9, RZ, RZ, RZ ;  /* 0x000000ffff097224 */ /* 0x000fe400078e00ff */
.L_x_20352:
[----:B------:R-:W-:Y:S02]  /*0f20*/  IMAD.MOV.U32 R8, RZ, RZ, 0x4 ;  /* 0x00000004ff087424 */ /* 0x000fe400078e00ff */
[----:B------:R-:W-:-:S04]  /*0f30*/  IMAD R27, R14, c[0x0][0x208], R9 ;  /* 0x000082000e1b7a24 */ /* 0x000fc800078e0209 */
[----:B------:R-:W-:-:S05]  /*0f40*/  IMAD.WIDE R26, R27, R8, c[0x0][0x190] ;  /* 0x000064001b1a7625 */ /* 0x000fca00078e0208 */
[----:B------:R-:W2:Y:S02]  /*0f50*/  LDG.E R28, [R26.64] ;  /* 0x0000000a1a1c7981 */ /* 0x000ea4000c1e1900 */
[----:B--2---:R-:W-:-:S13]  /*0f60*/  FSETP.NEU.FTZ.AND P0, PT, R28, R29, PT ;  /* 0x0000001d1c00720b */ /* 0x004fda0003f1d000 */
[----:B------:R-:W-:Y:S05]  /*0f70*/  @!P0 BRA `(.L_x_20351) ;  /* 0x0000005000008947 */ /* 0x000fea0003800000 */
[----:B------:R-:W-:-:S04]  /*0f80*/  IADD3 R9, R9, 0x1, RZ ;  /* 0x0000000109097810 */ /* 0x000fc80007ffe0ff */
[----:B------:R-:W-:-:S13]  /*0f90*/  ISETP.GE.AND P0, PT, R9, c[0x0][0x208], PT ;  /* 0x0000820009007a0c */ /* 0x000fda0003f06270 */
[----:B------:R-:W-:Y:S05]  /*0fa0*/  @!P0 BRA `(.L_x_20352) ;  /* 0xffffff7000008947 */ /* 0x000fea000383ffff */
[----:B------:R-:W-:Y:S01]  /*0fb0*/  IMAD.MOV.U32 R9, RZ, RZ, c[0x0][0x208] ;  /* 0x00008200ff097624 */ /* 0x000fe200078e00ff */
[----:B------:R-:W-:Y:S05]  /*0fc0*/  BRA `(.L_x_20349) ;  /* 0x000009f000007947 */ /* 0x000fea0003800000 */
.L_x_20351:
[----:B------:R-:W2:Y:S01]  /*0fd0*/  LDG.E R28, [R20.64] ;  /* 0x0000000a141c7981 */ /* 0x000ea2000c1e1900 */
[----:B------:R-:W-:Y:S01]  /*0fe0*/  IMAD.MOV.U32 R31, RZ, RZ, 0x7f7fffff ;  /* 0x7f7fffffff1f7424 */ /* 0x000fe200078e00ff */
[----:B--2---:R-:W-:Y:S02]  /*0ff0*/  IADD3 R29, R28, -0x1, RZ ;  /* 0xffffffff1c1d7810 */ /* 0x004fe40007ffe0ff */
[----:B------:R-:W-:-:S03]  /*1000*/  MOV R28, c[0x0][0x208] ;  /* 0x00008200001c7a02 */ /* 0x000fc60000000f00 */
[----:B------:R0:W-:Y:S01]  /*1010*/  STG.E [R20.64], R29 ;  /* 0x0000001d14007986 */ /* 0x0001e2000c10190a */
[----:B------:R-:W-:-:S03]  /*1020*/  IADD3 R28, R28, -0x1, RZ ;  /* 0xffffffff1c1c7810 */ /* 0x000fc60007ffe0ff */
[----:B------:R0:W-:Y:S01]  /*1030*/  STG.E [R22.64], R31 ;  /* 0x0000001f16007986 */ /* 0x0001e2000c10190a */
[----:B------:R-:W-:Y:S01]  /*1040*/  ISETP.GE.U32.AND P0, PT, R28, 0x3, PT ;  /* 0x000000031c00780c */ /* 0x000fe20003f06070 */
[----:B------:R-:W-:Y:S02]  /*1050*/  IMAD.MOV.U32 R28, RZ, RZ, RZ ;  /* 0x000000ffff1c7224 */ /* 0x000fe400078e00ff */
[----:B------:R0:W-:Y:S10]  /*1060*/  STG.E [R26.64], R10 ;  /* 0x0000000a1a007986 */ /* 0x0001f4000c10190a */
[----:B------:R-:W-:Y:S05]  /*1070*/  @!P0 BRA `(.L_x_20353) ;  /* 0x0000081000008947 */ /* 0x000fea0003800000 */
[----:B0-----:R0:W5:Y:S01]  /*1080*/  LDG.E R29, [R22.64] ;  /* 0x0000000a161d7981 */ /* 0x001162000c1e1900 */
[----:B------:R-:W-:Y:S01]  /*1090*/  ISETP.LT.AND P0, PT, RZ, UR6, PT ;  /* 0x00000006ff007c0c */ /* 0x000fe2000bf01270 */
[----:B------:R-:W-:Y:S01]  /*10a0*/  UMOV UR7, UR6 ;  /* 0x0000000600077c82 */ /* 0x000fe20008000000 */
[----:B------:R-:W-:-:S11]  /*10b0*/  IMAD.MOV.U32 R28, RZ, RZ, RZ ;  /* 0x000000ffff1c7224 */ /* 0x000fd600078e00ff */
[----:B0-----:R-:W-:Y:S05]  /*10c0*/  @!P0 BRA `(.L_x_20354) ;  /* 0x000006a000008947 */ /* 0x001fea0003800000 */
[----:B------:R-:W-:Y:S01]  /*10d0*/  UISETP.GT.AND UP0, UPT, UR7, 0xc, UPT ;  /* 0x0000000c0700788c */ /* 0x000fe2000bf04270 */
[----:B------:R-:W-:-:S05]  /*10e0*/  PLOP3.LUT P0, PT, PT, PT, PT, 0x80, 0x0 ;  /* 0x000000000000781c */ /* 0x000fca0003f0f070 */
[----:B------:R-:W-:-:S13]  /*10f0*/  PLOP3.LUT P3, PT, PT, PT, UP0, 0x80, 0x0 ;  /* 0x000000000000781c */ /* 0x000fda0003f6f008 */
[----:B------:R-:W-:Y:S05]  /*1100*/  @!P3 BRA `(.L_x_20355) ;  /* 0x000004100000b947 */ /* 0x000fea0003800000 */
[----:B------:R-:W-:Y:S02]  /*1110*/  PLOP3.LUT P0, PT, PT, PT, PT, 0x8, 0x0 ;  /* 0x000000000000781c */ /* 0x000fe40003f0e170 */
.L_x_20356:
[----:B------:R-:W-:-:S04]  /*1120*/  IMAD R27, R14, c[0x0][0x208], R28 ;  /* 0x000082000e1b7a24 */ /* 0x000fc800078e021c */
[----:B------:R-:W-:-:S05]  /*1130*/  IMAD.WIDE R26, R27, R8, c[0x0][0x190] ;  /* 0x000064001b1a7625 */ /* 0x000fca00078e0208 */
[----:B--2---:R-:W2:Y:S02]  /*1140*/  LDG.E R30, [R26.64] ;  /* 0x0000000a1a1e7981 */ /* 0x004ea4000c1e1900 */
[----:B--2--5:R-:W-:-:S05]  /*1150*/  FMNMX.FTZ R29, R30, R29, PT ;  /* 0x0000001d1e1d7209 */ /* 0x024fca0003810000 */
[----:B------:R0:W-:Y:S04]  /*1160*/  STG.E [R22.64], R29 ;  /* 0x0000001d16007986 */ /* 0x0001e8000c10190a */
[----:B------:R-:W2:Y:S02]  /*1170*/  LDG.E R30, [R26.64+0x4] ;  /* 0x0000040a1a1e7981 */ /* 0x000ea4000c1e1900 */
[----:B--2---:R-:W-:-:S05]  /*1180*/  FMNMX.FTZ R31, R29, R30, PT ;  /* 0x0000001e1d1f7209 */ /* 0x004fca0003810000 */
[----:B------:R1:W-:Y:S04]  /*1190*/  STG.E [R22.64], R31 ;  /* 0x0000001f16007986 */ /* 0x0003e8000c10190a */
[----:B------:R-:W2:Y:S01]  /*11a0*/  LDG.E R30, [R26.64+0x8] ;  /* 0x0000080a1a1e7981 */ /* 0x000ea2000c1e1900 */
[----:B------:R-:W-:Y:S02]  /*11b0*/  IADD3 R37, R28, 0x4, RZ ;  /* 0x000000041c257810 */ /* 0x000fe40007ffe0ff */
[----:B--2---:R-:W-:-:S05]  /*11c0*/  FMNMX.FTZ R33, R31, R30, PT ;  /* 0x0000001e1f217209 */ /* 0x004fca0003810000 */
[----:B------:R-:W-:Y:S04]  /*11d0*/  STG.E [R22.64], R33 ;  /* 0x0000002116007986 */ /* 0x000fe8000c10190a */
[----:B------:R2:W3:Y:S01]  /*11e0*/  LDG.E R30, [R26.64+0xc] ;  /* 0x00000c0a1a1e7981 */ /* 0x0004e2000c1e1900 */
[----:B------:R-:W-:-:S04]  /*11f0*/  IMAD R39, R14, c[0x0][0x208], R37 ;  /* 0x000082000e277a24 */ /* 0x000fc800078e0225 */
[----:B--2---:R-:W-:Y:S01]  /*1200*/  IMAD.WIDE R26, R39, R8, c[0x0][0x190] ;  /* 0x00006400271a7625 */ /* 0x004fe200078e0208 */
[----:B---3--:R-:W-:-:S05]  /*1210*/  FMNMX.FTZ R37, R33, R30, PT ;  /* 0x0000001e21257209 */ /* 0x008fca0003810000 */
[----:B------:R2:W-:Y:S04]  /*1220*/  STG.E [R22.64], R37 ;  /* 0x0000002516007986 */ /* 0x0005e8000c10190a */
[----:B------:R-:W0:Y:S02]  /*1230*/  LDG.E R30, [R26.64] ;  /* 0x0000000a1a1e7981 */ /* 0x000e24000c1e1900 */
[----:B0-----:R-:W-:-:S05]  /*1240*/  FMNMX.FTZ R29, R37, R30, PT ;  /* 0x0000001e251d7209 */ /* 0x001fca0003810000 */
[----:B------:R0:W-:Y:S04]  /*1250*/  STG.E [R22.64], R29 ;  /* 0x0000001d16007986 */ /* 0x0001e8000c10190a */
[----:B------:R-:W1:Y:S02]  /*1260*/  LDG.E R30, [R26.64+0x4] ;  /* 0x0000040a1a1e7981 */ /* 0x000e64000c1e1900 */
[----:B-1----:R-:W-:-:S05]  /*1270*/  FMNMX.FTZ R31, R29, R30, PT ;  /* 0x0000001e1d1f7209 */ /* 0x002fca0003810000 */
[----:B------:R1:W-:Y:S04]  /*1280*/  STG.E [R22.64], R31 ;  /* 0x0000001f16007986 */ /* 0x0003e8000c10190a */
[----:B------:R-:W3:Y:S01]  /*1290*/  LDG.E R30, [R26.64+0x8] ;  /* 0x0000080a1a1e7981 */ /* 0x000ee2000c1e1900 */
[----:B--2---:R-:W-:Y:S02]  /*12a0*/  IADD3 R37, R28, 0x8, RZ ;  /* 0x000000081c257810 */ /* 0x004fe40007ffe0ff */
[----:B---3--:R-:W-:-:S05]  /*12b0*/  FMNMX.FTZ R33, R31, R30, PT ;  /* 0x0000001e1f217209 */ /* 0x008fca0003810000 */
        /* <DEDUP_REMOVED lines=8> */
[----:B------:R-:W-:Y:S04]  /*1340*/  STG.E [R22.64], R29 ;  /* 0x0000001d16007986 */ /* 0x000fe8000c10190a */
[----:B------:R-:W1:Y:S02]  /*1350*/  LDG.E R30, [R26.64+0x4] ;  /* 0x0000040a1a1e7981 */ /* 0x000e64000c1e1900 */
[----:B-1----:R-:W-:-:S05]  /*1360*/  FMNMX.FTZ R31, R29, R30, PT ;  /* 0x0000001e1d1f7209 */ /* 0x002fca0003810000 */
[----:B------:R0:W-:Y:S04]  /*1370*/  STG.E [R22.64], R31 ;  /* 0x0000001f16007986 */ /* 0x0001e8000c10190a */
[----:B------:R-:W3:Y:S01]  /*1380*/  LDG.E R30, [R26.64+0x8] ;  /* 0x0000080a1a1e7981 */ /* 0x000ee2000c1e1900 */
[----:B--2---:R-:W-:Y:S02]  /*1390*/  IADD3 R37, R28, 0xc, RZ ;  /* 0x0000000c1c257810 */ /* 0x004fe40007ffe0ff */
[----:B---3--:R-:W-:-:S05]  /*13a0*/  FMNMX.FTZ R33, R31, R30, PT ;  /* 0x0000001e1f217209 */ /* 0x008fca0003810000 */
[----:B------:R1:W-:Y:S04]  /*13b0*/  STG.E [R22.64], R33 ;  /* 0x0000002116007986 */ /* 0x0003e8000c10190a */
        /* <DEDUP_REMOVED lines=11> */
[----:B------:R-:W3:Y:S02]  /*1470*/  LDG.E R30, [R26.64+0x8] ;  /* 0x0000080a1a1e7981 */ /* 0x000ee4000c1e1900 */
[----:B---3--:R-:W-:-:S05]  /*1480*/  FMNMX.FTZ R39, R33, R30, PT ;  /* 0x0000001e21277209 */ /* 0x008fca0003810000 */
[----:B------:R2:W-:Y:S04]  /*1490*/  STG.E [R22.64], R39 ;  /* 0x0000002716007986 */ /* 0x0005e8000c10190a */
[----:B------:R-:W3:Y:S01]  /*14a0*/  LDG.E R30, [R26.64+0xc] ;  /* 0x00000c0a1a1e7981 */ /* 0x000ee2000c1e1900 */
[----:B------:R-:W-:Y:S01]  /*14b0*/  UIADD3 UR7, UR7, -0x10, URZ ;  /* 0xfffffff007077890 */ /* 0x000fe2000fffe03f */
[----:B------:R-:W-:-:S03]  /*14c0*/  IADD3 R28, R28, 0x10, RZ ;  /* 0x000000101c1c7810 */ /* 0x000fc60007ffe0ff */
[----:B------:R-:W-:-:S06]  /*14d0*/  UISETP.GT.AND UP0, UPT, UR7, 0xc, UPT ;  /* 0x0000000c0700788c */ /* 0x000fcc000bf04270 */
[----:B------:R-:W-:Y:S02]  /*14e0*/  PLOP3.LUT P3, PT, PT, PT, UP0, 0x80, 0x0 ;  /* 0x000000000000781c */ /* 0x000fe40003f6f008 */
[----:B---3--:R-:W-:-:S05]  /*14f0*/  FMNMX.FTZ R29, R39, R30, PT ;  /* 0x0000001e271d7209 */ /* 0x008fca0003810000 */
[----:B------:R2:W-:Y:S06]  /*1500*/  STG.E [R22.64], R29 ;  /* 0x0000001d16007986 */ /* 0x0005ec000c10190a */
[----:B------:R-:W-:Y:S05]  /*1510*/  @P3 BRA `(.L_x_20356) ;  /* 0xfffffc0000003947 */ /* 0x000fea000383ffff */
.L_x_20355:
[----:B------:R-:W-:-:S06]  /*1520*/  UISETP.GT.AND UP0, UPT, UR7, 0x4, UPT ;  /* 0x000000040700788c */ /* 0x000fcc000bf04270 */
[----:B------:R-:W-:-:S13]  /*1530*/  PLOP3.LUT P3, PT, PT, PT, UP0, 0x80, 0x0 ;  /* 0x000000000000781c */ /* 0x000fda0003f6f008 */
[----:B------:R-:W-:Y:S05]  /*1540*/  @!P3 BRA `(.L_x_20357) ;  /* 0x000002000000b947 */ /* 0x000fea0003800000 */
[----:B------:R-:W-:-:S04]  /*1550*/  IMAD R27, R14, c[0x0][0x208], R28 ;  /* 0x000082000e1b7a24 */ /* 0x000fc800078e021c */
[----:B------:R-:W-:-:S05]  /*1560*/  IMAD.WIDE R26, R27, R8, c[0x0][0x190] ;  /* 0x000064001b1a7625 */ /* 0x000fca00078e0208 */
[----:B------:R-:W3:Y:S02]  /*1570*/  LDG.E R30, [R26.64] ;  /* 0x0000000a1a1e7981 */ /* 0x000ee4000c1e1900 */
[----:B--23-5:R-:W-:-:S05]  /*1580*/  FMNMX.FTZ R29, R29, R30, PT ;  /* 0x0000001e1d1d7209 */ /* 0x02cfca0003810000 */
[----:B------:R-:W-:Y:S04]  /*1590*/  STG.E [R22.64], R29 ;  /* 0x0000001d16007986 */ /* 0x000fe8000c10190a */
[----:B------:R-:W2:Y:S02]  /*15a0*/  LDG.E R30, [R26.64+0x4] ;  /* 0x0000040a1a1e7981 */ /* 0x000ea4000c1e1900 */
[----:B--2---:R-:W-:-:S05]  /*15b0*/  FMNMX.FTZ R31, R29, R30, PT ;  /* 0x0000001e1d1f7209 */ /* 0x004fca0003810000 */
[----:B------:R0:W-:Y:S04]  /*15c0*/  STG.E [R22.64], R31 ;  /* 0x0000001f16007986 */ /* 0x0001e8000c10190a */
[----:B------:R-:W2:Y:S01]  /*15d0*/  LDG.E R30, [R26.64+0x8] ;  /* 0x0000080a1a1e7981 */ /* 0x000ea2000c1e1900 */
[----:B------:R-:W-:Y:S02]  /*15e0*/  IADD3 R37, R28, 0x4, RZ ;  /* 0x000000041c257810 */ /* 0x000fe40007ffe0ff */
[----:B--2---:R-:W-:-:S05]  /*15f0*/  FMNMX.FTZ R33, R31, R30, PT ;  /* 0x0000001e1f217209 */ /* 0x004fca0003810000 */
        /* <DEDUP_REMOVED lines=16> */
[----:B------:R-:W-:Y:S01]  /*1700*/  PLOP3.LUT P0, PT, PT, PT, PT, 0x8, 0x0 ;  /* 0x000000000000781c */ /* 0x000fe20003f0e170 */
[----:B------:R-:W-:Y:S01]  /*1710*/  UIADD3 UR7, UR7, -0x8, URZ ;  /* 0xfffffff807077890 */ /* 0x000fe2000fffe03f */
[----:B------:R-:W-:Y:S02]  /*1720*/  IADD3 R28, R28, 0x8, RZ ;  /* 0x000000081c1c7810 */ /* 0x000fe40007ffe0ff */
[----:B---3--:R-:W-:-:S05]  /*1730*/  FMNMX.FTZ R29, R39, R30, PT ;  /* 0x0000001e271d7209 */ /* 0x008fca0003810000 */
[----:B------:R2:W-:Y:S04]  /*1740*/  STG.E [R22.64], R29 ;  /* 0x0000001d16007986 */ /* 0x0005e8000c10190a */
.L_x_20357:
[----:B------:R-:W-:-:S13]  /*1750*/  ISETP.NE.OR P0, PT, RZ, UR7, P0 ;  /* 0x00000007ff007c0c */ /* 0x000fda0008705670 */
[----:B------:R-:W-:Y:S05]  /*1760*/  @!P0 BRA `(.L_x_20353) ;  /* 0x0000012000008947 */ /* 0x000fea0003800000 */
.L_x_20354:
[----:B------:R-:W-:-:S04]  /*1770*/  IMAD R27, R14, c[0x0][0x208], R28 ;  /* 0x000082000e1b7a24 */ /* 0x000fc800078e021c */
[----:B------:R-:W-:-:S05]  /*1780*/  IMAD.WIDE R26, R27, R8, c[0x0][0x190] ;  /* 0x000064001b1a7625 */ /* 0x000fca00078e0208 */
[----:B------:R-:W3:Y:S02]  /*1790*/  LDG.E R30, [R26.64] ;  /* 0x0000000a1a1e7981 */ /* 0x000ee4000c1e1900 */
[----:B--23-5:R-:W-:-:S05]  /*17a0*/  FMNMX.FTZ R31, R30, R29, PT ;  /* 0x0000001d1e1f7209 */ /* 0x02cfca0003810000 */
[----:B------:R0:W-:Y:S04]  /*17b0*/  STG.E [R22.64], R31 ;  /* 0x0000001f16007986 */ /* 0x0001e8000c10190a */
[----:B------:R-:W2:Y:S02]  /*17c0*/  LDG.E R30, [R26.64+0x4] ;  /* 0x0000040a1a1e7981 */ /* 0x000ea4000c1e1900 */
[----:B--2---:R-:W-:-:S05]  /*17d0*/  FMNMX.FTZ R33, R31, R30, PT ;  /* 0x0000001e1f217209 */ /* 0x004fca0003810000 */
[----:B------:R0:W-:Y:S04]  /*17e0*/  STG.E [R22.64], R33 ;  /* 0x0000002116007986 */ /* 0x0001e8000c10190a */
[----:B------:R-:W2:Y:S02]  /*17f0*/  LDG.E R30, [R26.64+0x8] ;  /* 0x0000080a1a1e7981 */ /* 0x000ea4000c1e1900 */
[----:B--2---:R-:W-:-:S05]  /*1800*/  FMNMX.FTZ R37, R33, R30, PT ;  /* 0x0000001e21257209 */ /* 0x004fca0003810000 */
[----:B------:R0:W-:Y:S04]  /*1810*/  STG.E [R22.64], R37 ;  /* 0x0000002516007986 */ /* 0x0001e8000c10190a */
[----:B------:R-:W2:Y:S01]  /*1820*/  LDG.E R30, [R26.64+0xc] ;  /* 0x00000c0a1a1e7981 */ /* 0x000ea2000c1e1900 */
[----:B------:R-:W-:Y:S01]  /*1830*/  UIADD3 UR7, UR7, -0x4, URZ ;  /* 0xfffffffc07077890 */ /* 0x000fe2000fffe03f */
[----:B------:R-:W-:-:S05]  /*1840*/  IADD3 R28, R28, 0x4, RZ ;  /* 0x000000041c1c7810 */ /* 0x000fca0007ffe0ff */
[----:B------:R-:W-:Y:S02]  /*1850*/  ISETP.NE.AND P0, PT, RZ, UR7, PT ;  /* 0x00000007ff007c0c */ /* 0x000fe4000bf05270 */
[----:B--2---:R-:W-:-:S05]  /*1860*/  FMNMX.FTZ R29, R37, R30, PT ;  /* 0x0000001e251d7209 */ /* 0x004fca0003810000 */
[----:B------:R0:W-:Y:S06]  /*1870*/  STG.E [R22.64], R29 ;  /* 0x0000001d16007986 */ /* 0x0001ec000c10190a */
[----:B0-----:R-:W-:Y:S05]  /*1880*/  @P0 BRA `(.L_x_20354) ;  /* 0xfffffee000000947 */ /* 0x001fea000383ffff */
.L_x_20353:
[----:B------:R-:W-:-:S13]  /*1890*/  ISETP.NE.AND P0, PT, RZ, UR9, PT ;  /* 0x00000009ff007c0c */ /* 0x000fda000bf05270 */
[----:B------:R-:W-:Y:S05]  /*18a0*/  @!P0 BRA `(.L_x_20349) ;  /* 0x0000011000008947 */ /* 0x000fea0003800000 */
[----:B0-----:R-:W-:Y:S01]  /*18b0*/  IMAD R27, R14, c[0x0][0x208], R28 ;  /* 0x000082000e1b7a24 */ /* 0x001fe200078e021c */
[----:B--2--5:R-:W2:Y:S03]  /*18c0*/  LDG.E R29, [R22.64] ;  /* 0x0000000a161d7981 */ /* 0x024ea6000c1e1900 */
[----:B------:R-:W-:-:S05]  /*18d0*/  IMAD.WIDE R26, R27, R8, c[0x0][0x190] ;  /* 0x000064001b1a7625 */ /* 0x000fca00078e0208 */
[----:B------:R-:W2:Y:S01]  /*18e0*/  LDG.E R28, [R26.64] ;  /* 0x0000000a1a1c7981 */ /* 0x000ea2000c1e1900 */
[----:B------:R-:W-:-:S06]  /*18f0*/  UISETP.NE.AND UP0, UPT, UR9, 0x1, UPT ;  /* 0x000000010900788c */ /* 0x000fcc000bf05270 */
[----:B------:R-:W-:Y:S02]  /*1900*/  PLOP3.LUT P0, PT, PT, PT, UP0, 0x80, 0x0 ;  /* 0x000000000000781c */ /* 0x000fe40003f0f008 */
[----:B--2---:R-:W-:-:S05]  /*1910*/  FMNMX.FTZ R29, R28, R29, PT ;  /* 0x0000001d1c1d7209 */ /* 0x004fca0003810000 */
[----:B------:R0:W-:Y:S06]  /*1920*/  STG.E [R22.64], R29 ;  /* 0x0000001d16007986 */ /* 0x0001ec000c10190a */
[----:B------:R-:W-:Y:S05]  /*1930*/  @!P0 BRA `(.L_x_20349) ;  /* 0x0000008000008947 */ /* 0x000fea0003800000 */
[----:B------:R-:W2:Y:S01]  /*1940*/  LDG.E R28, [R26.64+0x4] ;  /* 0x0000040a1a1c7981 */ /* 0x000ea2000c1e1900 */
[----:B------:R-:W-:-:S05]  /*1950*/  IMAD.U32 R30, RZ, RZ, UR9 ;  /* 0x00000009ff1e7e24 */ /* 0x000fca000f8e00ff */
[----:B------:R-:W-:Y:S02]  /*1960*/  ISETP.NE.AND P0, PT, R30, 0x2, PT ;  /* 0x000000021e00780c */ /* 0x000fe40003f05270 */
[----:B--2---:R-:W-:-:S05]  /*1970*/  FMNMX.FTZ R31, R29, R28, PT ;  /* 0x0000001c1d1f7209 */ /* 0x004fca0003810000 */
[----:B------:R1:W-:Y:S06]  /*1980*/  STG.E [R22.64], R31 ;  /* 0x0000001f16007986 */ /* 0x0003ec000c10190a */
[----:B------:R-:W2:Y:S02]  /*1990*/  @P0 LDG.E R28, [R26.64+0x8] ;  /* 0x0000080a1a1c0981 */ /* 0x000ea4000c1e1900 */
[----:B0-2---:R-:W-:-:S05]  /*19a0*/  @P0 FMNMX.FTZ R29, R31, R28, PT ;  /* 0x0000001c1f1d0209 */ /* 0x005fca0003810000 */
[----:B------:R1:W-:Y:S02]  /*19b0*/  @P0 STG.E [R22.64], R29 ;  /* 0x0000001d16000986 */ /* 0x0003e4000c10190a */
.L_x_20349:
[----:B012---:R-:W2:Y:S01]  /*19c0*/  LDG.E R31, [R18.64] ;  /* 0x0000000a121f7981 */ /* 0x007ea2000c1e1900 */
[----:B------:R-:W-:Y:S02]  /*19d0*/  IABS R28, c[0x0][0x20c] ;  /* 0x00008300001c7a13 */ /* 0x000fe40000000000 */
[----:B------:R-:W-:Y:S02]  /*19e0*/  IABS R30, R11 ;  /* 0x0000000b001e7213 */ /* 0x000fe40000000000 */
[----:B-----5:R-:W0:Y:S01]  /*19f0*/  I2F.RP R29, R28 ;  /* 0x0000001c001d7306 */ /* 0x020e220000209400 */
[----:B------:R-:W-:Y:S02]  /*1a00*/  IABS R32, c[0x0][0x208] ;  /* 0x0000820000207a13 */ /* 0x000fe40000000000 */
[----:B------:R-:W-:-:S04]  /*1a10*/  LOP3.LUT R11, R11, c[0x0][0x20c], RZ, 0x3c, !PT ;  /* 0x000083000b0b7a12 */ /* 0x000fc800078e3cff */
[----:B------:R-:W-:Y:S01]  /*1a20*/  ISETP.GE.AND P3, PT, R11, RZ, PT ;  /* 0x000000ff0b00720c */ /* 0x000fe20003f66270 */
[----:B0-----:R-:W0:Y:S02]  /*1a30*/  MUFU.RCP R29, R29 ;  /* 0x0000001d001d7308 */ /* 0x001e240000001000 */
[----:B0-----:R-:W-:-:S06]  /*1a40*/  IADD3 R26, R29, 0xffffffe, RZ ;  /* 0x0ffffffe1d1a7810 */ /* 0x001fcc0007ffe0ff */
[----:B------:R-:W0:Y:S08]  /*1a50*/  I2F.RP R29, R32 ;  /* 0x00000020001d7306 */ /* 0x000e300000209400 */
[----:B------:R1:W3:Y:S08]  /*1a60*/  F2I.FTZ.U32.TRUNC.NTZ R27, R26 ;  /* 0x0000001a001b7305 */ /* 0x0002f0000021f000 */
[----:B0-----:R-:W0:Y:S01]  /*1a70*/  MUFU.RCP R29, R29 ;  /* 0x0000001d001d7308 */ /* 0x001e220000001000 */
[----:B-1----:R-:W-:Y:S01]  /*1a80*/  HFMA2.MMA R26, -RZ, RZ, 0, 0 ;  /* 0x00000000ff1a7435 */ /* 0x002fe200000001ff */
[----:B---3--:R-:W-:-:S04]  /*1a90*/  IMAD.MOV R33, RZ, RZ, -R27 ;  /* 0x000000ffff217224 */ /* 0x008fc800078e0a1b */
[----:B------:R-:W-:-:S05]  /*1aa0*/  IMAD R33, R33, R28, RZ ;  /* 0x0000001c21217224 */ /* 0x000fca00078e02ff */
[----:B------:R-:W-:-:S04]  /*1ab0*/  IMAD.HI.U32 R33, R27, R33, R26 ;  /* 0x000000211b217227 */ /* 0x000fc800078e001a */
[----:B------:R-:W-:-:S04]  /*1ac0*/  IMAD.MOV.U32 R27, RZ, RZ, R30 ;  /* 0x000000ffff1b7224 */ /* 0x000fc800078e001e */
[----:B------:R-:W-:-:S04]  /*1ad0*/  IMAD.HI.U32 R26, R33, R27, RZ ;  /* 0x0000001b211a7227 */ /* 0x000fc800078e00ff */
[----:B------:R-:W-:-:S04]  /*1ae0*/  IMAD.MOV R30, RZ, RZ, -R26 ;  /* 0x000000ffff1e7224 */ /* 0x000fc800078e0a1a */
[----:B------:R-:W-:Y:S01]  /*1af0*/  IMAD R33, R28, R30, R27 ;  /* 0x0000001e1c217224 */ /* 0x000fe200078e021b */
[----:B0-----:R-:W-:Y:S01]  /*1b00*/  IADD3 R27, R29, 0xffffffe, RZ ;  /* 0x0ffffffe1d1b7810 */ /* 0x001fe20007ffe0ff */
[----:B------:R-:W-:-:S03]  /*1b10*/  IMAD R30, R14, c[0x0][0x208], R9 ;  /* 0x000082000e1e7a24 */ /* 0x000fc600078e0209 */
[----:B------:R-:W-:Y:S02]  /*1b20*/  ISETP.GT.U32.AND P4, PT, R28, R33, PT ;  /* 0x000000211c00720c */ /* 0x000fe40003f84070 */
[----:B------:R-:W0:Y:S11]  /*1b30*/  F2I.FTZ.U32.TRUNC.NTZ R27, R27 ;  /* 0x0000001b001b7305 */ /* 0x000e36000021f000 */
[----:B------:R-:W-:Y:S01]  /*1b40*/  @!P4 IMAD.IADD R33, R33, 0x1, -R28 ;  /* 0x000000012121c824 */ /* 0x000fe200078e0a1c */
[----:B------:R-:W-:-:S02]  /*1b50*/  @!P4 IADD3 R26, R26, 0x1, RZ ;  /* 0x000000011a1ac810 */ /* 0x000fc40007ffe0ff */
[----:B------:R-:W-:Y:S02]  /*1b60*/  ISETP.NE.AND P4, PT, RZ, c[0x0][0x20c], PT ;  /* 0x00008300ff007a0c */ /* 0x000fe40003f85270 */
[----:B------:R-:W-:Y:S02]  /*1b70*/  ISETP.GE.U32.AND P0, PT, R33, R28, PT ;  /* 0x0000001c2100720c */ /* 0x000fe40003f06070 */
[----:B0-----:R-:W-:-:S05]  /*1b80*/  IADD3 R29, RZ, -R27, RZ ;  /* 0x8000001bff1d7210 */ /* 0x001fca0007ffe0ff */
[----:B------:R-:W-:-:S06]  /*1b90*/  IMAD R29, R29, R32, RZ ;  /* 0x000000201d1d7224 */ /* 0x000fcc00078e02ff */
[----:B------:R-:W-:-:S05]  /*1ba0*/  @P0 IADD3 R26, R26, 0x1, RZ ;  /* 0x000000011a1a0810 */ /* 0x000fca0007ffe0ff */
[----:B------:R-:W-:Y:S02]  /*1bb0*/  IMAD.MOV.U32 R11, RZ, RZ, R26 ;  /* 0x000000ffff0b7224 */ /* 0x000fe400078e001a */
[----:B------:R-:W-:Y:S02]  /*1bc0*/  IMAD.MOV.U32 R26, RZ, RZ, RZ ;  /* 0x000000ffff1a7224 */ /* 0x000fe400078e00ff */
[----:B------:R-:W-:Y:S01]  /*1bd0*/  @!P3 IMAD.MOV R11, RZ, RZ, -R11 ;  /* 0x000000ffff0bb224 */ /* 0x000fe200078e0a0b */
[----:B------:R-:W-:Y:S01]  /*1be0*/  @!P4 LOP3.LUT R11, RZ, c[0x0][0x20c], RZ, 0x33, !PT ;  /* 0x00008300ff0bca12 */ /* 0x000fe200078e33ff */
[----:B------:R-:W-:Y:S01]  /*1bf0*/  IMAD.HI.U32 R26, R27, R29, R26 ;  /* 0x0000001d1b1a7227 */ /* 0x000fe200078e001a */
[----:B------:R-:W-:Y:S02]  /*1c00*/  MOV R29, c[0x0][0x1f0] ;  /* 0x00007c00001d7a02 */ /* 0x000fe40000000f00 */
[----:B------:R-:W-:Y:S02]  /*1c10*/  IABS R28, R11 ;  /* 0x0000000b001c7213 */ /* 0x000fe40000000000 */
[----:B------:R-:W-:Y:S01]  /*1c20*/  ISETP.GE.AND P4, PT, R11, RZ, PT ;  /* 0x000000ff0b00720c */ /* 0x000fe20003f86270 */
[----:B------:R-:W-:-:S02]  /*1c30*/  IMAD R29, R30, R29, c[0x0][0x1e0] ;  /* 0x000078001e1d7624 */ /* 0x000fc400078e021d */
[----:B------:R-:W-:Y:S02]  /*1c40*/  IMAD.MOV.U32 R27, RZ, RZ, R28 ;  /* 0x000000ffff1b7224 */ /* 0x000fe400078e001c */
[----:B------:R-:W-:-:S04]  /*1c50*/  IMAD.WIDE R28, R29, R8, c[0x0][0x178] ;  /* 0x00005e001d1c7625 */ /* 0x000fc800078e0208 */
[----:B------:R-:W-:-:S04]  /*1c60*/  IMAD.HI.U32 R26, R26, R27, RZ ;  /* 0x0000001b1a1a7227 */ /* 0x000fc800078e00ff */
[----:B------:R-:W-:Y:S02]  /*1c70*/  IMAD.MOV R26, RZ, RZ, -R26 ;  /* 0x000000ffff1a7224 */ /* 0x000fe400078e0a1a */
[----:B------:R-:W-:Y:S02]  /*1c80*/  IMAD.MOV.U32 R11, RZ, RZ, c[0x0][0x1e0] ;  /* 0x00007800ff0b7624 */ /* 0x000fe400078e00ff */
[----:B------:R-:W-:-:S05]  /*1c90*/  IMAD R27, R32, R26, R27 ;  /* 0x0000001a201b7224 */ /* 0x000fca00078e021b */
[----:B------:R-:W-:-:S13]  /*1ca0*/  ISETP.GT.U32.AND P0, PT, R32, R27, PT ;  /* 0x0000001b2000720c */ /* 0x000fda0003f04070 */
[----:B------:R-:W-:Y:S01]  /*1cb0*/  @!P0 IMAD.IADD R27, R27, 0x1, -R32 ;  /* 0x000000011b1b8824 */ /* 0x000fe200078e0a20 */
[----:B------:R-:W-:-:S04]  /*1cc0*/  ISETP.NE.AND P0, PT, RZ, c[0x0][0x208], PT ;  /* 0x00008200ff007a0c */ /* 0x000fc80003f05270 */
[----:B------:R-:W-:-:S13]  /*1cd0*/  ISETP.GT.U32.AND P3, PT, R32, R27, PT ;  /* 0x0000001b2000720c */ /* 0x000fda0003f64070 */
[----:B------:R-:W-:Y:S01]  /*1ce0*/  @!P3 IMAD.IADD R27, R27, 0x1, -R32 ;  /* 0x000000011b1bb824 */ /* 0x000fe200078e0a20 */
[----:B------:R-:W-:-:S03]  /*1cf0*/  ISETP.GE.AND P3, PT, R11, 0x1, PT ;  /* 0x000000010b00780c */ /* 0x000fc60003f66270 */
[----:B------:R-:W-:-:S05]  /*1d00*/  IMAD.MOV.U32 R26, RZ, RZ, R27 ;  /* 0x000000ffff1a7224 */ /* 0x000fca00078e001b */
[----:B------:R-:W-:Y:S02]  /*1d10*/  @!P4 IADD3 R26, -R26, RZ, RZ ;  /* 0x000000ff1a1ac210 */ /* 0x000fe40007ffe1ff */
[----:B------:R-:W-:Y:S01]  /*1d20*/  @!P0 LOP3.LUT R26, RZ, c[0x0][0x208], RZ, 0x33, !PT ;  /* 0x00008200ff1a8a12 */ /* 0x000fe200078e33ff */
[----:B--2---:R0:W-:Y:S02]  /*1d30*/  STG.E [R28.64], R31 ;  /* 0x0000001f1c007986 */ /* 0x0041e4000c10190a */
[----:B------:R-:W-:Y:S05]  /*1d40*/  @!P3 BRA `(.L_x_20358) ;  /* 0x000010000000b947 */ /* 0x000fea0003800000 */
[----:B------:R-:W-:Y:S01]  /*1d50*/  ISETP.NE.AND P0, PT, RZ, UR5, PT ;  /* 0x00000005ff007c0c */ /* 0x000fe2000bf05270 */
[----:B------:R-:W-:-:S12]  /*1d60*/  IMAD.MOV.U32 R32, RZ, RZ, c[0x0][0x1e0] ;  /* 0x00007800ff207624 */ /* 0x000fd800078e00ff */
[----:B------:R-:W-:Y:S05]  /*1d70*/  @!P0 BRA `(.L_x_20359) ;  /* 0x000001b000008947 */ /* 0x000fea0003800000 */
[----:B0-----:R-:W-:-:S04]  /*1d80*/  IMAD R31, R7, c[0x0][0x208], R26 ;  /* 0x00008200071f7a24 */ /* 0x001fc800078e021a */
[----:B------:R-:W-:-:S05]  /*1d90*/  IMAD.WIDE R26, R31, R8, c[0x0][0x1b8] ;  /* 0x00006e001f1a7625 */ /* 0x000fca00078e0208 */
[----:B------:R0:W2:Y:S02]  /*1da0*/  LDG.E R33, [R26.64] ;  /* 0x0000000a1a217981 */ /* 0x0000a4000c1e1900 */
[----:B0-----:R-:W-:Y:S01]  /*1db0*/  IMAD.WIDE R26, R31, R8, c[0x0][0x1c0] ;  /* 0x000070001f1a7625 */ /* 0x001fe200078e0208 */
[----:B------:R-:W-:-:S06]  /*1dc0*/  UISETP.NE.AND UP0, UPT, UR5, 0x1, UPT ;  /* 0x000000010500788c */ /* 0x000fcc000bf05270 */
[----:B------:R-:W-:Y:S01]  /*1dd0*/  PLOP3.LUT P0, PT, PT, PT, UP0, 0x80, 0x0 ;  /* 0x000000000000781c */ /* 0x000fe20003f0f008 */
[----:B--2---:R0:W-:Y:S04]  /*1de0*/  STG.E [R28.64+-0x4], R33 ;  /* 0xfffffc211c007986 */ /* 0x0041e8000c10190a */
[----:B------:R0:W5:Y:S01]  /*1df0*/  LDG.E R26, [R26.64] ;  /* 0x0000000a1a1a7981 */ /* 0x000162000c1e1900 */
[----:B------:R-:W-:-:S07]  /*1e00*/  IADD3 R32, R11, -0x1, RZ ;  /* 0xffffffff0b207810 */ /* 0x000fce0007ffe0ff */
[----:B------:R-:W-:Y:S05]  /*1e10*/  @!P0 BRA `(.L_x_20359) ;  /* 0x0000011000008947 */ /* 0x000fea0003800000 */
[----:B-----5:R-:W-:-:S04]  /*1e20*/  IMAD R31, R12, c[0x0][0x208], R26 ;  /* 0x000082000c1f7a24 */ /* 0x020fc800078e021a */
[----:B0-----:R-:W-:-:S05]  /*1e30*/  IMAD.WIDE R26, R31, R8, c[0x0][0x1b8] ;  /* 0x00006e001f1a7625 */ /* 0x001fca00078e0208 */
        /* <DEDUP_REMOVED lines=11> */
[----:B0-----:R-:W-:Y:S02]  /*1ef0*/  IMAD.WIDE R26, R31, R8, c[0x0][0x1c0] ;  /* 0x000070001f1a7625 */ /* 0x001fe400078e0208 */
[----:B--2---:R0:W-:Y:S04]  /*1f00*/  STG.E [R28.64+-0xc], R33 ;  /* 0xfffff4211c007986 */ /* 0x0041e8000c10190a */
[----:B------:R0:W5:Y:S01]  /*1f10*/  LDG.E R26, [R26.64] ;  /* 0x0000000a1a1a7981 */ /* 0x000162000c1e1900 */
[----:B------:R-:W-:-:S03]  /*1f20*/  IADD3 R32, R11, -0x3, RZ ;  /* 0xfffffffd0b207810 */ /* 0x000fc60007ffe0ff */
.L_x_20359:
[----:B------:R-:W-:-:S06]  /*1f30*/  UISETP.GE.U32.AND UP0, UPT, UR4, 0x3, UPT ;  /* 0x000000030400788c */ /* 0x000fcc000bf06070 */
[----:B------:R-:W-:-:S13]  /*1f40*/  PLOP3.LUT P0, PT, PT, PT, UP0, 0x80, 0x0 ;  /* 0x000000000000781c */ /* 0x000fda0003f0f008 */
[----:B------:R-:W-:Y:S05]  /*1f50*/  @!P0 BRA `(.L_x_20358) ;  /* 0x00000df000008947 */ /* 0x000fea0003800000 */
[C---:B------:R-:W-:Y:S02]  /*1f60*/  ISETP.GT.AND P3, PT, R32.reuse, 0xc, PT ;  /* 0x0000000c2000780c */ /* 0x040fe40003f64270 */
[C---:B0-----:R-:W-:Y:S02]  /*1f70*/  IADD3 R31, R32.reuse, -0x3, RZ ;  /* 0xfffffffd201f7810 */ /* 0x041fe40007ffe0ff */
[C---:B------:R-:W-:Y:S02]  /*1f80*/  IADD3 R29, R32.reuse, -0x4, RZ ;  /* 0xfffffffc201d7810 */ /* 0x040fe40007ffe0ff */
[C---:B------:R-:W-:Y:S01]  /*1f90*/  IADD3 R37, R32.reuse, -0x1, RZ ;  /* 0xffffffff20257810 */ /* 0x040fe20007ffe0ff */
[--C-:B------:R-:W-:Y:S01]  /*1fa0*/  IMAD R31, R31, c[0x0][0x1e8], R14.reuse ;  /* 0x00007a001f1f7a24 */ /* 0x100fe200078e020e */
[C---:B------:R-:W-:Y:S02]  /*1fb0*/  IADD3 R39, R32.reuse, -0x2, RZ ;  /* 0xfffffffe20277810 */ /* 0x040fe40007ffe0ff */
[----:B------:R-:W-:Y:S01]  /*1fc0*/  IADD3 R27, R32, 0x4, RZ ;  /* 0x00000004201b7810 */ /* 0x000fe20007ffe0ff */
[----:B------:R-:W-:Y:S01]  /*1fd0*/  IMAD R32, R29, c[0x0][0x1e8], R14 ;  /* 0x00007a001d207a24 */ /* 0x000fe200078e020e */
[----:B------:R-:W-:Y:S01]  /*1fe0*/  PLOP3.LUT P0, PT, PT, PT, PT, 0x80, 0x0 ;  /* 0x000000000000781c */ /* 0x000fe20003f0f070 */
[----:B------:R-:W-:-:S02]  /*1ff0*/  IMAD R33, R30, c[0x0][0x1f0], R37 ;  /* 0x00007c001e217a24 */ /* 0x000fc400078e0225 */
[--C-:B------:R-:W-:Y:S02]  /*2000*/  IMAD R28, R37, c[0x0][0x1e8], R14.reuse ;  /* 0x00007a00251c7a24 */ /* 0x100fe400078e020e */
[----:B------:R-:W-:Y:S02]  /*2010*/  IMAD R39, R39, c[0x0][0x1e8], R14 ;  /* 0x00007a0027277a24 */ /* 0x000fe400078e020e */
[----:B------:R-:W-:Y:S02]  /*2020*/  IMAD R30, R31, c[0x0][0x208], RZ ;  /* 0x000082001f1e7a24 */ /* 0x000fe400078e02ff */
[----:B------:R-:W-:Y:S02]  /*2030*/  IMAD R31, R32, c[0x0][0x208], RZ ;  /* 0x00008200201f7a24 */ /* 0x000fe400078e02ff */
[----:B------:R-:W-:Y:S02]  /*2040*/  IMAD R28, R28, c[0x0][0x208], RZ ;  /* 0x000082001c1c7a24 */ /* 0x000fe400078e02ff */
[----:B------:R-:W-:-:S02]  /*2050*/  IMAD R29, R39, c[0x0][0x208], RZ ;  /* 0x00008200271d7a24 */ /* 0x000fc400078e02ff */
[----:B------:R-:W-:Y:S01]  /*2060*/  IMAD.WIDE R32, R33, R8, c[0x0][0x178] ;  /* 0x00005e0021207625 */ /* 0x000fe200078e0208 */
[----:B------:R-:W-:Y:S05]  /*2070*/  @!P3 BRA `(.L_x_20360) ;  /* 0x000007600000b947 */ /* 0x000fea0003800000 */
[----:B------:R-:W-:Y:S02]  /*2080*/  PLOP3.LUT P0, PT, PT, PT, PT, 0x8, 0x0 ;  /* 0x000000000000781c */ /* 0x000fe40003f0e170 */
.L_x_20361:
[----:B0----5:R-:W-:-:S04]  /*2090*/  IMAD.IADD R36, R28, 0x1, R26 ;  /* 0x000000011c247824 */ /* 0x021fc800078e021a */
[----:B------:R-:W-:-:S05]  /*20a0*/  IMAD.WIDE R38, R36, R8, c[0x0][0x1b8] ;  /* 0x00006e0024267625 */ /* 0x000fca00078e0208 */
[----:B------:R-:W2:Y:S01]  /*20b0*/  LDG.E R26, [R38.64] ;  /* 0x0000000a261a7981 */ /* 0x000ea2000c1e1900 */
[----:B------:R-:W-:-:S03]  /*20c0*/  IMAD.WIDE R36, R36, R8, c[0x0][0x1c0] ;  /* 0x0000700024247625 */ /* 0x000fc600078e0208 */
[----:B--2---:R0:W-:Y:S04]  /*20d0*/  STG.E [R32.64], R26 ;  /* 0x0000001a20007986 */ /* 0x0041e8000c10190a */
[----:B------:R-:W2:Y:S02]  /*20e0*/  LDG.E R36, [R36.64] ;  /* 0x0000000a24247981 */ /* 0x000ea4000c1e1900 */
[----:B--2---:R-:W-:-:S04]  /*20f0*/  IMAD.IADD R36, R36, 0x1, R29 ;  /* 0x0000000124247824 */ /* 0x004fc800078e021d */
[----:B------:R-:W-:-:S05]  /*2100*/  IMAD.WIDE R38, R36, R8, c[0x0][0x1b8] ;  /* 0x00006e0024267625 */ /* 0x000fca00078e0208 */
[----:B0-----:R-:W2:Y:S01]  /*2110*/  LDG.E R26, [R38.64] ;  /* 0x0000000a261a7981 */ /* 0x001ea2000c1e1900 */
[----:B------:R-:W-:-:S03]  /*2120*/  IMAD.WIDE R36, R36, R8, c[0x0][0x1c0] ;  /* 0x0000700024247625 */ /* 0x000fc600078e0208 */
[----:B--2---:R0:W-:Y:S04]  /*2130*/  STG.E [R32.64+-0x4], R26 ;  /* 0xfffffc1a20007986 */ /* 0x0041e8000c10190a */
[----:B------:R-:W2:Y:S02]  /*2140*/  LDG.E R41, [R36.64] ;  /* 0x0000000a24297981 */ /* 0x000ea4000c1e1900 */
[----:B--2---:R-:W-:-:S04]  /*2150*/  IMAD.IADD R36, R41, 0x1, R30 ;  /* 0x0000000129247824 */ /* 0x004fc800078e021e */
[----:B------:R-:W-:-:S05]  /*2160*/  IMAD.WIDE R38, R36, R8, c[0x0][0x1b8] ;  /* 0x00006e0024267625 */ /* 0x000fca00078e0208 */
[----:B0-----:R-:W2:Y:S01]  /*2170*/  LDG.E R26, [R38.64] ;  /* 0x0000000a261a7981 */ /* 0x001ea2000c1e1900 */
[----:B------:R-:W-:-:S03]  /*2180*/  IMAD.WIDE R36, R36, R8, c[0x0][0x1c0] ;  /* 0x0000700024247625 */ /* 0x000fc600078e0208 */
[----:B--2---:R0:W-:Y:S04]  /*2190*/  STG.E [R32.64+-0x8], R26 ;  /* 0xfffff81a20007986 */ /* 0x0041e8000c10190a */
[----:B------:R-:W2:Y:S02]  /*21a0*/  LDG.E R40, [R36.64] ;  /* 0x0000000a24287981 */ /* 0x000ea4000c1e1900 */
[----:B--2---:R-:W-:-:S05]  /*21b0*/  IADD3 R36, R40, R31, RZ ;  /* 0x0000001f28247210 */ /* 0x004fca0007ffe0ff */
[----:B------:R-:W-:-:S05]  /*21c0*/  IMAD.WIDE R38, R36, R8, c[0x0][0x1b8] ;  /* 0x00006e0024267625 */ /* 0x000fca00078e0208 */
[----:B0-----:R-:W2:Y:S01]  /*21d0*/  LDG.E R26, [R38.64] ;  /* 0x0000000a261a7981 */ /* 0x001ea2000c1e1900 */
[----:B------:R-:W-:-:S03]  /*21e0*/  IMAD.WIDE R36, R36, R8, c[0x0][0x1c0] ;  /* 0x0000700024247625 */ /* 0x000fc600078e0208 */
[----:B--2---:R0:W-:Y:S04]  /*21f0*/  STG.E [R32.64+-0xc], R26 ;  /* 0xfffff41a20007986 */ /* 0x0041e8000c10190a */
[----:B------:R-:W2:Y:S01]  /*2200*/  LDG.E R41, [R36.64] ;  /* 0x0000000a24297981 */ /* 0x000ea2000c1e1900 */
[----:B------:R-:W-:-:S04]  /*2210*/  IMAD R28, R6, -0x4, R28 ;  /* 0xfffffffc061c7824 */ /* 0x000fc800078e021c */
[----:B--2---:R-:W-:-:S04]  /*2220*/  IMAD.IADD R36, R41, 0x1, R28 ;  /* 0x0000000129247824 */ /* 0x004fc800078e021c */
        /* <DEDUP_REMOVED lines=26> */
[----:B------:R-:W-:-:S05]  /*23d0*/  IMAD R28, R6, -0x4, R28 ;  /* 0xfffffffc061c7824 */ /* 0x000fca00078e021c */
        /* <DEDUP_REMOVED lines=52> */
[----:B------:R-:W-:Y:S01]  /*2720*/  IMAD.WIDE R36, R36, R8, c[0x0][0x1c0] ;  /* 0x0000700024247625 */ /* 0x000fe200078e0208 */
[----:B------:R-:W-:-:S04]  /*2730*/  IADD3 R27, R27, -0x10, RZ ;  /* 0xfffffff01b1b7810 */ /* 0x000fc80007ffe0ff */
[----:B------:R-:W-:Y:S01]  /*2740*/  ISETP.GT.AND P3, PT, R27, 0x10, PT ;  /* 0x000000101b00780c */ /* 0x000fe20003f64270 */
[----:B--2---:R0:W-:Y:S04]  /*2750*/  STG.E [R32.64+-0x3c], R26 ;  /* 0xffffc41a20007986 */ /* 0x0041e8000c10190a */
[----:B0-----:R0:W5:Y:S01]  /*2760*/  LDG.E R26, [R36.64] ;  /* 0x0000000a241a7981 */ /* 0x001162000c1e1900 */
[----:B------:R-:W-:Y:S01]  /*2770*/  IADD3 R32, P4, R32, -0x40, RZ ;  /* 0xffffffc020207810 */ /* 0x000fe20007f9e0ff */
[C---:B------:R-:W-:Y:S02]  /*2780*/  IMAD R28, R6.reuse, -0x4, R28 ;  /* 0xfffffffc061c7824 */ /* 0x040fe400078e021c */
[C---:B------:R-:W-:Y:S01]  /*2790*/  IMAD R29, R6.reuse, -0x4, R29 ;  /* 0xfffffffc061d7824 */ /* 0x040fe200078e021d */
[----:B------:R-:W-:Y:S01]  /*27a0*/  IADD3.X R33, R33, -0x1, RZ, P4, !PT ;  /* 0xffffffff21217810 */ /* 0x000fe200027fe4ff */
[----:B------:R-:W-:-:S02]  /*27b0*/  IMAD R30, R6, -0x4, R30 ;  /* 0xfffffffc061e7824 */ /* 0x000fc400078e021e */
[----:B------:R-:W-:Y:S01]  /*27c0*/  IMAD R31, R6, -0x4, R31 ;  /* 0xfffffffc061f7824 */ /* 0x000fe200078e021f */
[----:B------:R-:W-:Y:S05]  /*27d0*/  @P3 BRA `(.L_x_20361) ;  /* 0xfffff8b000003947 */ /* 0x000fea000383ffff */
.L_x_20360:
[----:B0-----:R-:W-:-:S04]  /*27e0*/  IADD3 R36, R27, -0x4, RZ ;  /* 0xfffffffc1b247810 */ /* 0x001fc80007ffe0ff */
[----:B------:R-:W-:-:S13]  /*27f0*/  ISETP.GT.AND P3, PT, R36, 0x4, PT ;  /* 0x000000042400780c */ /* 0x000fda0003f64270 */
[----:B------:R-:W-:Y:S05]  /*2800*/  @!P3 BRA `(.L_x_20362) ;  /* 0x000003c00000b947 */ /* 0x000fea0003800000 */
[----:B-----5:R-:W-:-:S04]  /*2810*/  IMAD.IADD R36, R26, 0x1, R28 ;  /* 0x000000011a247824 */ /* 0x020fc800078e021c */
        /* <DEDUP_REMOVED lines=48> */
[----:B------:R-:W-:Y:S01]  /*2b20*/  IMAD.WIDE R36, R36, R8, c[0x0][0x1c0] ;  /* 0x0000700024247625 */ /* 0x000fe200078e0208 */
[----:B------:R-:W-:Y:S02]  /*2b30*/  PLOP3.LUT P0, PT, PT, PT, PT, 0x8, 0x0 ;  /* 0x000000000000781c */ /* 0x000fe40003f0e170 */
[----:B--2---:R0:W-:Y:S04]  /*2b40*/  STG.E [R32.64+-0x1c], R26 ;  /* 0xffffe41a20007986 */ /* 0x0041e8000c10190a */
[----:B0-----:R0:W5:Y:S01]  /*2b50*/  LDG.E R26, [R36.64] ;  /* 0x0000000a241a7981 */ /* 0x001162000c1e1900 */
[----:B------:R-:W-:Y:S01]  /*2b60*/  IADD3 R32, P3, R32, -0x20, RZ ;  /* 0xffffffe020207810 */ /* 0x000fe20007f7e0ff */
[C---:B------:R-:W-:Y:S01]  /*2b70*/  IMAD R28, R6.reuse, -0x4, R28 ;  /* 0xfffffffc061c7824 */ /* 0x040fe200078e021c */
[----:B------:R-:W-:Y:S01]  /*2b80*/  IADD3 R27, R27, -0x8, RZ ;  /* 0xfffffff81b1b7810 */ /* 0x000fe20007ffe0ff */
[C---:B------:R-:W-:Y:S01]  /*2b90*/  IMAD R29, R6.reuse, -0x4, R29 ;  /* 0xfffffffc061d7824 */ /* 0x040fe200078e021d */
[----:B------:R-:W-:Y:S01]  /*2ba0*/  IADD3.X R33, R33, -0x1, RZ, P3, !PT ;  /* 0xffffffff21217810 */ /* 0x000fe20001ffe4ff */
[----:B------:R-:W-:-:S02]  /*2bb0*/  IMAD R30, R6, -0x4, R30 ;  /* 0xfffffffc061e7824 */ /* 0x000fc400078e021e */
[----:B------:R-:W-:Y:S02]  /*2bc0*/  IMAD R31, R6, -0x4, R31 ;  /* 0xfffffffc061f7824 */ /* 0x000fe400078e021f */
.L_x_20362:
[----:B------:R-:W-:-:S13]  /*2bd0*/  ISETP.GT.OR P0, PT, R27, 0x4, P0 ;  /* 0x000000041b00780c */ /* 0x000fda0000704670 */
[----:B------:R-:W-:Y:S05]  /*2be0*/  @!P0 BRA `(.L_x_20358) ;  /* 0x0000016000008947 */ /* 0x000fea0003800000 */
[----:B0----5:R-:W-:-:S04]  /*2bf0*/  IMAD.IADD R37, R28, 0x1, R26 ;  /* 0x000000011c257824 */ /* 0x021fc800078e021a */
[----:B------:R-:W-:-:S05]  /*2c00*/  IMAD.WIDE R26, R37, R8, c[0x0][0x1b8] ;  /* 0x00006e00251a7625 */ /* 0x000fca00078e0208 */
[----:B------:R0:W2:Y:S02]  /*2c10*/  LDG.E R39, [R26.64] ;  /* 0x0000000a1a277981 */ /* 0x0000a4000c1e1900 */
[----:B0-----:R-:W-:Y:S02]  /*2c20*/  IMAD.WIDE R26, R37, R8, c[0x0][0x1c0] ;  /* 0x00007000251a7625 */ /* 0x001fe400078e0208 */
[----:B--2---:R0:W-:Y:S04]  /*2c30*/  STG.E [R32.64], R39 ;  /* 0x0000002720007986 */ /* 0x0041e8000c10190a */
[----:B------:R-:W2:Y:S02]  /*2c40*/  LDG.E R28, [R26.64] ;  /* 0x0000000a1a1c7981 */ /* 0x000ea4000c1e1900 */
[----:B--2---:R-:W-:-:S04]  /*2c50*/  IMAD.IADD R29, R28, 0x1, R29 ;  /* 0x000000011c1d7824 */ /* 0x004fc800078e021d */
[----:B------:R-:W-:-:S05]  /*2c60*/  IMAD.WIDE R26, R29, R8, c[0x0][0x1b8] ;  /* 0x00006e001d1a7625 */ /* 0x000fca00078e0208 */
[----:B------:R1:W2:Y:S02]  /*2c70*/  LDG.E R37, [R26.64] ;  /* 0x0000000a1a257981 */ /* 0x0002a4000c1e1900 */
[----:B-1----:R-:W-:Y:S02]  /*2c80*/  IMAD.WIDE R26, R29, R8, c[0x0][0x1c0] ;  /* 0x000070001d1a7625 */ /* 0x002fe400078e0208 */
[----:B--2---:R0:W-:Y:S04]  /*2c90*/  STG.E [R32.64+-0x4], R37 ;  /* 0xfffffc2520007986 */ /* 0x0041e8000c10190a */
        /* <DEDUP_REMOVED lines=9> */
[----:B------:R-:W2:Y:S04]  /*2d30*/  LDG.E R29, [R26.64] ;  /* 0x0000000a1a1d7981 */ /* 0x000ea8000c1e1900 */
[----:B--2---:R0:W-:Y:S02]  /*2d40*/  STG.E [R32.64+-0xc], R29 ;  /* 0xfffff41d20007986 */ /* 0x0041e4000c10190a */
.L_x_20358:
[----:B------:R-:W-:-:S04]  /*2d50*/  IMAD R9, R14, c[0x0][0x208], R9 ;  /* 0x000082000e097a24 */ /* 0x000fc800078e0209 */
[----:B0----5:R-:W-:-:S04]  /*2d60*/  IMAD.WIDE R26, R8, R9, c[0x0][0x180] ;  /* 0x00006000081a7625 */ /* 0x021fc800078e0209 */
[----:B------:R-:W-:Y:S01]  /*2d70*/  IMAD.WIDE R8, R8, R9, c[0x0][0x190] ;  /* 0x0000640008087625 */ /* 0x000fe200078e0209 */
[----:B------:R0:W-:Y:S04]  /*2d80*/  STG.E [R26.64], R11 ;  /* 0x0000000b1a007986 */ /* 0x0001e8000c10190a */
[----:B------:R0:W-:Y:S04]  /*2d90*/  STG.E [R8.64], R10 ;  /* 0x0000000a08007986 */ /* 0x0001e8000c10190a */
[----:B------:R-:W2:Y:S01]  /*2da0*/  LDG.E R29, [R22.64] ;  /* 0x0000000a161d7981 */ /* 0x000ea2000c1e1900 */
[----:B------:R-:W-:-:S02]  /*2db0*/  MOV R33, 0xff7fffff ;  /* 0xff7fffff00217802 */ /* 0x000fc40000000f00 */
[----:B--2---:R-:W-:-:S05]  /*2dc0*/  FMNMX.FTZ R29, R29, R10, PT ;  /* 0x0000000a1d1d7209 */ /* 0x004fca0003810000 */
[----:B------:R0:W-:Y:S04]  /*2dd0*/  STG.E [R22.64], R29 ;  /* 0x0000001d16007986 */ /* 0x0001e8000c10190a */
[----:B------:R0:W-:Y:S04]  /*2de0*/  STG.E [R34.64], R33 ;  /* 0x0000002122007986 */ /* 0x0001e8000c10190a */
[----:B------:R-:W2:Y:S02]  /*2df0*/  LDG.E R28, [R20.64] ;  /* 0x0000000a141c7981 */ /* 0x000ea4000c1e1900 */
[----:B--2---:R-:W-:-:S05]  /*2e00*/  IADD3 R31, R28, 0x1, RZ ;  /* 0x000000011c1f7810 */ /* 0x004fca0007ffe0ff */
[----:B------:R0:W-:Y:S01]  /*2e10*/  STG.E [R20.64], R31 ;  /* 0x0000001f14007986 */ /* 0x0001e2000c10190a */
[----:B------:R-:W-:Y:S05]  /*2e20*/  BRA `(.L_x_20347) ;  /* 0x000000b000007947 */ /* 0x000fea0003800000 */
.L_x_20350:
[----:B------:R-:W-:Y:S02]  /*2e30*/  IMAD.MOV.U32 R3, RZ, RZ, 0x1 ;  /* 0x00000001ff037424 */ /* 0x000fe400078e00ff */
[----:B------:R-:W-:-:S03]  /*2e40*/  IMAD.MOV.U32 R4, RZ, RZ, c[0x0][0x208] ;  /* 0x00008200ff047624 */ /* 0x000fc600078e00ff */
[----:B------:R0:W-:Y:S04]  /*2e50*/  STS.U8 [0x30], R3 ;  /* 0x00003003ff007388 */ /* 0x0001e80000000000 */
[----:B------:R0:W-:Y:S01]  /*2e60*/  STS [0x2c], R4 ;  /* 0x00002c04ff007388 */ /* 0x0001e20000000800 */
[----:B------:R-:W-:Y:S05]  /*2e70*/  BRA `(.L_x_20338) ;  /* 0x000000f000007947 */ /* 0x000fea0003800000 */
.L_x_20348:
[----:B------:R-:W1:Y:S01]  /*2e80*/  LDS R8, [0x2c] ;  /* 0x00002c00ff087984 */ /* 0x000e620000000800 */
[----:B------:R-:W-:-:S05]  /*2e90*/  IMAD.MOV.U32 R9, RZ, RZ, -0x800001 ;  /* 0xff7fffffff097424 */ /* 0x000fca00078e00ff */
[----:B------:R2:W-:Y:S01]  /*2ea0*/  STG.E [R34.64], R9 ;  /* 0x0000000922007986 */ /* 0x0005e2000c10190a */
[----:B01----:R-:W-:-:S03]  /*2eb0*/  IADD3 R10, R8, 0x1, RZ ;  /* 0x00000001080a7810 */ /* 0x003fc60007ffe0ff */
[----:B------:R2:W-:Y:S04]  /*2ec0*/  STS [R8.X4+0x40], R29 ;  /* 0x0000401d08007388 */ /* 0x0005e80000004800 */
[----:B------:R2:W-:Y:S02]  /*2ed0*/  STS [0x2c], R10 ;  /* 0x00002c0aff007388 */ /* 0x0005e40000000800 */
.L_x_20347:
[----:B------:R-:W-:Y:S01]  /*2ee0*/  WARPSYNC 0xffffffff ;  /* 0xffffffff00007948 */ /* 0x000fe20003800000 */
[----:B------:R-:W-:Y:S01]  /*2ef0*/  BAR.SYNC.DEFER_BLOCKING 0x0 ;  /* 0x0000000000007b1d */ /* 0x000fe20000010000 */
[----:B0-2---:R-:W-:Y:S01]  /*2f00*/  IMAD.MOV.U32 R8, RZ, RZ, c[0x0][0x208] ;  /* 0x00008200ff087624 */ /* 0x005fe200078e00ff */
[----:B------:R-:W-:-:S04]  /*2f10*/  IADD3 R5, R5, 0x1, RZ ;  /* 0x0000000105057810 */ /* 0x000fc80007ffe0ff */
[----:B------:R-:W-:-:S04]  /*2f20*/  SHF.L.U32 R8, R8, 0x1, RZ ;  /* 0x0000000108087819 */ /* 0x000fc800000006ff */
[----:B------:R-:W-:Y:S01]  /*2f30*/  ISETP.GE.AND P0, PT, R5, R8, PT ;  /* 0x000000080500720c */ /* 0x000fe20003f06270 */
[----:B------:R-:W0:Y:S02]  /*2f40*/  LDS R9, [0x2c] ;  /* 0x00002c00ff097984 */ /* 0x000e240000000800 */
[----:B0-----:R-:W-:-:S13]  /*2f50*/  ISETP.LT.AND P3, PT, R9, c[0x0][0x208], PT ;  /* 0x0000820009007a0c */ /* 0x001fda0003f61270 */
[----:B------:R-:W-:Y:S05]  /*2f60*/  @!P0 BRA P3, `(.L_x_20363) ;  /* 0xffffd57000008947 */ /* 0x000fea000183ffff */
.L_x_20338:
[----:B0-----:R-:W0:Y:S02]  /*2f70*/  LDS.U8 R3, [0x30] ;  /* 0x00003000ff037984 */ /* 0x001e240000000000 */
[----:B0-----:R-:W-:-:S04]  /*2f80*/  ISETP.NE.AND P0, PT, R3, RZ, PT ;  /* 0x000000ff0300720c */ /* 0x001fc80003f05270 */
[----:B------:R-:W-:-:S13]  /*2f90*/  ISETP.GE.OR P0, PT, R0, c[0x0][0x208], P0 ;  /* 0x0000820000007a0c */ /* 0x000fda0000706670 */
[----:B------:R-:W-:Y:S05]  /*2fa0*/  @P0 EXIT ;  /* 0x000000000000094d */ /* 0x000fea0003800000 */
[----:B------:R-:W0:Y:S01]  /*2fb0*/  LDS R3, [R0.X4+0x40] ;  /* 0x0000400000037984 */ /* 0x000e220000004800 */
[----:B------:R-:W-:Y:S02]  /*2fc0*/  IMAD.MOV.U32 R6, RZ, RZ, 0x4 ;  /* 0x00000004ff067424 */ /* 0x000fe400078e00ff */
[----:B0-----:R-:W-:-:S04]  /*2fd0*/  IMAD.IADD R3, R2, 0x1, R3 ;  /* 0x0000000102037824 */ /* 0x001fc800078e0203 */
[----:B------:R-:W-:-:S06]  /*2fe0*/  IMAD.WIDE R2, R3, R6, c[0x0][0x160] ;  /* 0x0000580003027625 */ /* 0x000fcc00078e0206 */
[----:B------:R-:W2:Y:S04]  /*2ff0*/  LDG.E.CONSTANT R3, [R2.64] ;  /* 0x0000000a02037981 */ /* 0x000ea8000c1e9900 */
[----:B------:R-:W0:Y:S02]  /*3000*/  S2R R5, SR_CTAID.X ;  /* 0x0000000000057919 */ /* 0x000e240000002500 */
[----:B0-----:R-:W-:-:S04]  /*3010*/  IMAD R4, R5, c[0x0][0x208], R0 ;  /* 0x0000820005047a24 */ /* 0x001fc800078e0200 */
[----:B------:R-:W-:-:S05]  /*3020*/  IMAD.WIDE R4, R4, R6, c[0x0][0x170] ;  /* 0x00005c0004047625 */ /* 0x000fca00078e0206 */
[----:B--2---:R-:W-:Y:S01]  /*3030*/  STG.E [R4.64], R3 ;  /* 0x0000000304007986 */ /* 0x004fe2000c10190a */
[----:B------:R-:W-:Y:S05]  /*3040*/  EXIT ;  /* 0x000000000000794d */ /* 0x000fea0003800000 */
.L_x_20344:
[----:B------:R-:W-:Y:S01]  /*3050*/  HFMA2.MMA R28, -RZ, RZ, 0, 1.847743988037109375e-06 ;  /* 0x0000001fff1c7435 */ /* 0x000fe200000001ff */
[----:B------:R-:W-:Y:S01]  /*3060*/  IMAD.MOV.U32 R29, RZ, RZ, R10 ;  /* 0x000000ffff1d7224 */ /* 0x000fe200078e000a */
[----:B------:R-:W-:Y:S01]  /*3070*/  MOV R8, 0x30a0 ;  /* 0x000030a000087802 */ /* 0x000fe20000000f00 */
[----:B------:R-:W-:-:S03]  /*3080*/  IMAD.MOV.U32 R27, RZ, RZ, 0x1 ;  /* 0x00000001ff1b7424 */ /* 0x000fc600078e00ff */
[----:B------:R-:W-:Y:S05]  /*3090*/  CALL.REL.NOINC `($__internal_0_$__cuda_sm70_shflsync_down) ;  /* 0x000004d000007944 */ /* 0x000fea0003c00000 */
[----:B-1----:R-:W-:Y:S01]  /*30a0*/  IMAD.MOV.U32 R31, RZ, RZ, R26 ;  /* 0x000000ffff1f7224 */ /* 0x002fe200078e001a */
[----:B------:R-:W-:Y:S01]  /*30b0*/  MOV R26, 0xffffffff ;  /* 0xffffffff001a7802 */ /* 0x000fe20000000f00 */
[----:B0-----:R-:W-:Y:S01]  /*30c0*/  IMAD.MOV.U32 R29, RZ, RZ, R11 ;  /* 0x000000ffff1d7224 */ /* 0x001fe200078e000b */
[----:B------:R-:W-:Y:S01]  /*30d0*/  MOV R8, 0x3110 ;  /* 0x0000311000087802 */ /* 0x000fe20000000f00 */
[----:B------:R-:W-:Y:S02]  /*30e0*/  IMAD.MOV.U32 R27, RZ, RZ, 0x1 ;  /* 0x00000001ff1b7424 */ /* 0x000fe400078e00ff */
[----:B------:R-:W-:-:S02]  /*30f0*/  IMAD.MOV.U32 R28, RZ, RZ, 0x1f ;  /* 0x0000001fff1c7424 */ /* 0x000fc400078e00ff */
[----:B------:R-:W-:Y:S05]  /*3100*/  CALL.REL.NOINC `($__internal_0_$__cuda_sm70_shflsync_down) ;  /* 0x0000046000007944 */ /* 0x000fea0003c00000 */
[----:B-1----:R-:W-:Y:S01]  /*3110*/  FSETP.GT.FTZ.AND P0, PT, R11, R26, PT ;  /* 0x0000001a0b00720b */ /* 0x002fe20003f14000 */
[----:B0-----:R-:W-:Y:S01]  /*3120*/  IMAD.MOV.U32 R27, RZ, RZ, 0x2 ;  /* 0x00000002ff1b7424 */ /* 0x001fe200078e00ff */
[----:B------:R-:W-:Y:S01]  /*3130*/  MOV R8, 0x31b0 ;  /* 0x000031b000087802 */ /* 0x000fe20000000f00 */
[----:B------:R-:W-:Y:S01]  /*3140*/  IMAD.MOV.U32 R28, RZ, RZ, 0x1f ;  /* 0x0000001fff1c7424 */ /* 0x000fe200078e00ff */
[----:B------:R-:W-:-:S04]  /*3150*/  ISETP.GT.OR P0, PT, R4, 0x1e, P0 ;  /* 0x0000001e0400780c */ /* 0x000fc80000704670 */
[----:B------:R-:W-:Y:S02]  /*3160*/  SEL R31, R10, R31, P0 ;  /* 0x0000001f0a1f7207 */ /* 0x000fe40000000000 */
[----:B------:R-:W-:Y:S01]  /*3170*/  FSEL R11, R11, R26, P0 ;  /* 0x0000001a0b0b7208 */ /* 0x000fe20000000000 */
[----:B------:R-:W-:Y:S02]  /*3180*/  IMAD.MOV.U32 R26, RZ, RZ, -0x1 ;  /* 0xffffffffff1a7424 */ /* 0x000fe400078e00ff */
[----:B------:R-:W-:Y:S02]  /*3190*/  IMAD.MOV.U32 R29, RZ, RZ, R31 ;  /* 0x000000ffff1d7224 */ /* 0x000fe400078e001f */
[----:B------:R-:W-:Y:S05]  /*31a0*/  CALL.REL.NOINC `($__internal_0_$__cuda_sm70_shflsync_down) ;  /* 0x000003c000007944 */ /* 0x000fea0003c00000 */
[----:B-1----:R-:W-:Y:S01]  /*31b0*/  MOV R10, R26 ;  /* 0x0000001a000a7202 */ /* 0x002fe20000000f00 */
[----:B0-----:R-:W-:Y:S01]  /*31c0*/  IMAD.MOV.U32 R29, RZ, RZ, R11 ;  /* 0x000000ffff1d7224 */ /* 0x001fe200078e000b */
[----:B------:R-:W-:Y:S01]  /*31d0*/  MOV R8, 0x3220 ;  /* 0x0000322000087802 */ /* 0x000fe20000000f00 */
[----:B------:R-:W-:Y:S02]  /*31e0*/  IMAD.MOV.U32 R27, RZ, RZ, 0x2 ;  /* 0x00000002ff1b7424 */ /* 0x000fe400078e00ff */
[----:B------:R-:W-:-:S02]  /*31f0*/  IMAD.MOV.U32 R28, RZ, RZ, 0x1f ;  /* 0x0000001fff1c7424 */ /* 0x000fc400078e00ff */
[----:B------:R-:W-:Y:S02]  /*3200*/  IMAD.MOV.U32 R26, RZ, RZ, -0x1 ;  /* 0xffffffffff1a7424 */ /* 0x000fe400078e00ff */
[----:B------:R-:W-:Y:S05]  /*3210*/  CALL.REL.NOINC `($__internal_0_$__cuda_sm70_shflsync_down) ;  /* 0x0000035000007944 */ /* 0x000fea0003c00000 */
[----:B-1----:R-:W-:Y:S01]  /*3220*/  FSETP.GT.FTZ.AND P0, PT, R11, R26, PT ;  /* 0x0000001a0b00720b */ /* 0x002fe20003f14000 */
[----:B0-----:R-:W-:Y:S01]  /*3230*/  HFMA2.MMA R27, -RZ, RZ, 0, 2.384185791015625e-07 ;  /* 0x00000004ff1b7435 */ /* 0x001fe200000001ff */
[----:B------:R-:W-:Y:S01]  /*3240*/  IMAD.MOV.U32 R28, RZ, RZ, 0x1f ;  /* 0x0000001fff1c7424 */ /* 0x000fe200078e00ff */
[----:B------:R-:W-:Y:S02]  /*3250*/  MOV R8, 0x32c0 ;  /* 0x000032c000087802 */ /* 0x000fe40000000f00 */
[----:B------:R-:W-:-:S04]  /*3260*/  ISETP.GT.OR P0, PT, R4, 0x1d, P0 ;  /* 0x0000001d0400780c */ /* 0x000fc80000704670 */
[----:B------:R-:W-:Y:S02]  /*3270*/  SEL R31, R31, R10, P0 ;  /* 0x0000000a1f1f7207 */ /* 0x000fe40000000000 */
[----:B------:R-:W-:Y:S01]  /*3280*/  FSEL R11, R11, R26, P0 ;  /* 0x0000001a0b0b7208 */ /* 0x000fe20000000000 */
[----:B------:R-:W-:Y:S02]  /*3290*/  IMAD.MOV.U32 R26, RZ, RZ, -0x1 ;  /* 0xffffffffff1a7424 */ /* 0x000fe400078e00ff */
[----:B------:R-:W-:Y:S02]  /*32a0*/  IMAD.MOV.U32 R29, RZ, RZ, R31 ;  /* 0x000000ffff1d7224 */ /* 0x000fe400078e001f */
[----:B------:R-:W-:Y:S05]  /*32b0*/  CALL.REL.NOINC `($__internal_0_$__cuda_sm70_shflsync_down) ;  /* 0x000002b000007944 */ /* 0x000fea0003c00000 */
[----:B-1----:R-:W-:Y:S01]  /*32c0*/  IMAD.MOV.U32 R10, RZ, RZ, R26 ;  /* 0x000000ffff0a7224 */ /* 0x002fe200078e001a */
[----:B0-----:R-:W-:Y:S01]  /*32d0*/  MOV R29, R11 ;  /* 0x0000000b001d7202 */ /* 0x001fe20000000f00 */
[----:B------:R-:W-:Y:S01]  /*32e0*/  IMAD.MOV.U32 R27, RZ, RZ, 0x4 ;  /* 0x00000004ff1b7424 */ /* 0x000fe200078e00ff */
[----:B------:R-:W-:Y:S01]  /*32f0*/  MOV R8, 0x3330 ;  /* 0x0000333000087802 */ /* 0x000fe20000000f00 */
[----:B------:R-:W-:Y:S02]  /*3300*/  IMAD.MOV.U32 R28, RZ, RZ, 0x1f ;  /* 0x0000001fff1c7424 */ /* 0x000fe400078e00ff */
[----:B------:R-:W-:-:S02]  /*3310*/  IMAD.MOV.U32 R26, RZ, RZ, -0x1 ;  /* 0xffffffffff1a7424 */ /* 0x000fc400078e00ff */
[----:B------:R-:W-:Y:S05]  /*3320*/  CALL.REL.NOINC `($__internal_0_$__cuda_sm70_shflsync_down) ;  /* 0x0000024000007944 */ /* 0x000fea0003c00000 */
[----:B-1----:R-:W-:Y:S01]  /*3330*/  FSETP.GT.FTZ.AND P0, PT, R11, R26, PT ;  /* 0x0000001a0b00720b */ /* 0x002fe20003f14000 */
[----:B0-----:R-:W-:Y:S01]  /*3340*/  HFMA2.MMA R28, -RZ, RZ, 0, 1.847743988037109375e-06 ;  /* 0x0000001fff1c7435 */ /* 0x001fe200000001ff */
[----:B------:R-:W-:Y:S01]  /*3350*/  IMAD.MOV.U32 R27, RZ, RZ, 0x8 ;  /* 0x00000008ff1b7424 */ /* 0x000fe200078e00ff */
[----:B------:R-:W-:-:S02]  /*3360*/  MOV R8, 0x33d0 ;  /* 0x000033d000087802 */ /* 0x000fc40000000f00 */
[----:B------:R-:W-:-:S04]  /*3370*/  ISETP.GT.OR P0, PT, R4, 0x1b, P0 ;  /* 0x0000001b0400780c */ /* 0x000fc80000704670 */
[----:B------:R-:W-:Y:S02]  /*3380*/  SEL R31, R31, R10, P0 ;  /* 0x0000000a1f1f7207 */ /* 0x000fe40000000000 */
[----:B------:R-:W-:Y:S01]  /*3390*/  FSEL R11, R11, R26, P0 ;  /* 0x0000001a0b0b7208 */ /* 0x000fe20000000000 */
[----:B------:R-:W-:Y:S02]  /*33a0*/  IMAD.MOV.U32 R26, RZ, RZ, -0x1 ;  /* 0xffffffffff1a7424 */ /* 0x000fe400078e00ff */
[----:B------:R-:W-:Y:S02]  /*33b0*/  IMAD.MOV.U32 R29, RZ, RZ, R31 ;  /* 0x000000ffff1d7224 */ /* 0x000fe400078e001f */
[----:B------:R-:W-:Y:S05]  /*33c0*/  CALL.REL.NOINC `($__internal_0_$__cuda_sm70_shflsync_down) ;  /* 0x000001a000007944 */ /* 0x000fea0003c00000 */
[----:B-1----:R-:W-:Y:S01]  /*33d0*/  IMAD.MOV.U32 R10, RZ, RZ, R26 ;  /* 0x000000ffff0a7224 */ /* 0x002fe200078e001a */
[----:B0-----:R-:W-:Y:S01]  /*33e0*/  MOV R27, 0x8 ;  /* 0x00000008001b7802 */ /* 0x001fe20000000f00 */
[----:B------:R-:W-:Y:S01]  /*33f0*/  IMAD.MOV.U32 R29, RZ, RZ, R11 ;  /* 0x000000ffff1d7224 */ /* 0x000fe200078e000b */
[----:B------:R-:W-:Y:S01]  /*3400*/  MOV R8, 0x3440 ;  /* 0x0000344000087802 */ /* 0x000fe20000000f00 */
[----:B------:R-:W-:Y:S02]  /*3410*/  IMAD.MOV.U32 R28, RZ, RZ, 0x1f ;  /* 0x0000001fff1c7424 */ /* 0x000fe400078e00ff */
[----:B------:R-:W-:-:S02]  /*3420*/  IMAD.MOV.U32 R26, RZ, RZ, -0x1 ;  /* 0xffffffffff1a7424 */ /* 0x000fc400078e00ff */
[----:B------:R-:W-:Y:S05]  /*3430*/  CALL.REL.NOINC `($__internal_0_$__cuda_sm70_shflsync_down) ;  /* 0x0000013000007944 */ /* 0x000fea0003c00000 */
[----:B-1----:R-:W-:Y:S01]  /*3440*/  FSETP.GT.FTZ.AND P0, PT, R11, R26, PT ;  /* 0x0000001a0b00720b */ /* 0x002fe20003f14000 */
[----:B0-----:R-:W-:Y:S01]  /*3450*/  IMAD.MOV.U32 R27, RZ, RZ, 0x10 ;  /* 0x00000010ff1b7424 */ /* 0x001fe200078e00ff */
[----:B------:R-:W-:Y:S01]  /*3460*/  MOV R8, 0x34f0 ;  /* 0x000034f000087802 */ /* 0x000fe20000000f00 */
[----:B------:R-:W-:Y:S01]  /*3470*/  IMAD.MOV.U32 R28, RZ, RZ, 0x1f ;  /* 0x0000001fff1c7424 */ /* 0x000fe200078e00ff */
[----:B------:R-:W-:-:S04]  /*3480*/  ISETP.GT.OR P0, PT, R4, 0x17, P0 ;  /* 0x000000170400780c */ /* 0x000fc80000704670 */
[----:B------:R-:W-:Y:S02]  /*3490*/  FSEL R11, R11, R26, P0 ;  /* 0x0000001a0b0b7208 */ /* 0x000fe40000000000 */
[----:B------:R-:W-:Y:S02]  /*34a0*/  SEL R30, R31, R10, P0 ;  /* 0x0000000a1f1e7207 */ /* 0x000fe40000000000 */
[----:B------:R-:W-:Y:S01]  /*34b0*/  MOV R26, 0xffffffff ;  /* 0xffffffff001a7802 */ /* 0x000fe20000000f00 */
[----:B------:R-:W-:Y:S02]  /*34c0*/  IMAD.MOV.U32 R10, RZ, RZ, R11 ;  /* 0x000000ffff0a7224 */ /* 0x000fe400078e000b */
[----:B------:R-:W-:Y:S02]  /*34d0*/  IMAD.MOV.U32 R29, RZ, RZ, R30 ;  /* 0x000000ffff1d7224 */ /* 0x000fe400078e001e */
[----:B------:R-:W-:Y:S05]  /*34e0*/  CALL.REL.NOINC `($__internal_0_$__cuda_sm70_shflsync_down) ;  /* 0x0000008000007944 */ /* 0x000fea0003c00000 */
[----:B0-----:R-:W-:Y:S01]  /*34f0*/  HFMA2.MMA R27, -RZ, RZ, 0, 9.5367431640625e-07 ;  /* 0x00000010ff1b7435 */ /* 0x001fe200000001ff */
[----:B-1----:R-:W-:Y:S01]  /*3500*/  IMAD.MOV.U32 R31, RZ, RZ, R26 ;  /* 0x000000ffff1f7224 */ /* 0x002fe200078e001a */
[----:B------:R-:W-:Y:S01]  /*3510*/  MOV R8, 0x3560 ;  /* 0x0000356000087802 */ /* 0x000fe20000000f00 */
[----:B------:R-:W-:-:S02]  /*3520*/  IMAD.MOV.U32 R29, RZ, RZ, R11 ;  /* 0x000000ffff1d7224 */ /* 0x000fc400078e000b */
[----:B------:R-:W-:Y:S02]  /*3530*/  IMAD.MOV.U32 R28, RZ, RZ, 0x1f ;  /* 0x0000001fff1c7424 */ /* 0x000fe400078e00ff */
[----:B------:R-:W-:Y:S02]  /*3540*/  IMAD.MOV.U32 R26, RZ, RZ, -0x1 ;  /* 0xffffffffff1a7424 */ /* 0x000fe400078e00ff */
[----:B------:R-:W-:Y:S05]  /*3550*/  CALL.REL.NOINC `($__internal_0_$__cuda_sm70_shflsync_down) ;  /* 0x0000001000007944 */ /* 0x000fea0003c00000 */
[----:B01----:R-:W-:Y:S05]  /*3560*/  BRA `(.L_x_20364) ;  /* 0xffffd53000007947 */ /* 0x003fea000383ffff */
        .weak           $__internal_0_$__cuda_sm70_shflsync_down
        .type           $__internal_0_$__cuda_sm70_shflsync_down,@function
        .size           $__internal_0_$__cuda_sm70_shflsync_down,(.L_x_20568 - $__internal_0_$__cuda_sm70_shflsync_down)
$__internal_0_$__cuda_sm70_shflsync_down:
[----:B------:R-:W-:Y:S01]  /*3570*/  IMAD.MOV.U32 R9, RZ, RZ, 0x0 ;  /* 0x00000000ff097424 */ /* 0x000fe200078e00ff */
[----:B------:R-:W-:Y:S04]  /*3580*/  WARPSYNC R26 ;  /* 0x0000001a00007348 */ /* 0x000fe80003800000 */
[----:B------:R0:W1:Y:S01]  /*3590*/  SHFL.DOWN PT, R26, R29, R27, R28 ;  /* 0x0800001b1d1a7389 */ /* 0x00006200000e001c */
[----:B------:R-:W-:Y:S05]  /*35a0*/  RET.REL.NODEC R8 `(_ZN17fastertransformer25topk_stage_2_opt2_generalIfLi128ELi1EEEvPKiPT_PiNS_14BeamHypothesesES2_ii) ;  /* 0xffffca5008007950 */ /* 0x000fea0003c3ffff */
.L_x_20365:
        /* <DEDUP_REMOVED lines=13> */
.L_x_20568:


//--------------------- .text._ZN17fastertransformer25topk_stage_1_opt2_generalIfLi128ELi1EEEvPKT_PS1_PiS4_PKbPKiiif --------------------------
	.section	.text._ZN17fastertransformer25topk_stage_1_opt2_generalIfLi128ELi1EEEvPKT_PS1_PiS4_PKbPKiiif,"ax",@progbits
	.sectioninfo	@"SHI_REGISTERS=27"
	.align	128
        .global         _ZN17fastertransformer25topk_stage_1_opt2_generalIfLi128ELi1EEEvPKT_PS1_PiS4_PKbPKiiif
        .type           _ZN17fastertransformer25topk_stage_1_opt2_generalIfLi128ELi1EEEvPKT_PS1_PiS4_PKbPKiiif,@function
        .size           _ZN17fastertransformer25topk_stage_1_opt2_generalIfLi128ELi1EEEvPKT_PS1_PiS4_PKbPKiiif,(.L_x_20592 - _ZN17fastertransformer25topk_stage_1_opt2_generalIfLi128ELi1EEEvPKT_PS1_PiS4_PKbPKiiif)
        .other          _ZN17fastertransformer25topk_stage_1_opt2_generalIfLi128ELi1EEEvPKT_PS1_PiS4_PKbPKiiif,@"STO_CUDA_ENTRY STV_DEFAULT"
_ZN17fastertransformer25topk_stage_1_opt2_generalIfLi128ELi1EEEvPKT_PS1_PiS4_PKbPKiiif:
.text._ZN17fastertransformer25topk_stage_1_opt2_generalIfLi128ELi1EEEvPKT_PS1_PiS4_PKbPKiiif:
[----:B------:R-:W-:Y:S02]  /*0000*/  IMAD.MOV.U32 R1, RZ, RZ, c[0x0][0x28] ;  /* 0x00000a00ff017624 */ /* 0x000fe400078e00ff */
[----:B------:R-:W0:Y:S01]  /*0010*/  S2R R0, SR_TID.X ;  /* 0x0000000000007919 */ /* 0x000e220000002100 */
[----:B------:R-:W-:Y:S01]  /*0020*/  ULDC.64 UR4, c[0x0][0x118] ;  /* 0x0000460000047ab9 */ /* 0x000fe20000000a00 */
[----:B------:R-:W-:Y:S02]  /*0030*/  BSSY B0, `(.L_x_20366) ;  /* 0x000003e000007945 */ /* 0x000fe40003800000 */
[----:B------:R-:W1:Y:S01]  /*0040*/  S2R R3, SR_CTAID.X ;  /* 0x0000000000037919 */ /* 0x000e620000002500 */
[----:B0-----:R-:W-:-:S13]  /*0050*/  ISETP.GE.AND P2, PT, R0, c[0x0][0x194], PT ;  /* 0x0000650000007a0c */ /* 0x001fda0003f46270 */
[----:B------:R-:W-:Y:S05]  /*0060*/  @P2 BRA `(.L_x_20367) ;  /* 0x000003a000002947 */ /* 0x000fea0003800000 */
[----:B-1----:R-:W-:Y:S01]  /*0070*/  LOP3.LUT R2, RZ, R0, RZ, 0x33, !PT ;  /* 0x00000000ff027212 */ /* 0x002fe200078e33ff */
[----:B------:R-:W-:Y:S03]  /*0080*/  BSSY B1, `(.L_x_20368) ;  /* 0x000001d000017945 */ /* 0x000fe60003800000 */
[----:B------:R-:W-:-:S04]  /*0090*/  IADD3 R2, R2, c[0x0][0x194], RZ ;  /* 0x0000650002027a10 */ /* 0x000fc80007ffe0ff */
[C---:B------:R-:W-:Y:S02]  /*00a0*/  LEA.HI R4, R2.reuse, 0x1, RZ, 0x19 ;  /* 0x0000000102047811 */ /* 0x040fe400078fc8ff */
[----:B------:R-:W-:Y:S01]  /*00b0*/  ISETP.GE.U32.AND P1, PT, R2, 0x180, PT ;  /* 0x000001800200780c */ /* 0x000fe20003f26070 */
[----:B------:R-:W-:Y:S01]  /*00c0*/  IMAD.MOV.U32 R2, RZ, RZ, R0 ;  /* 0x000000ffff027224 */ /* 0x000fe200078e0000 */
[----:B------:R-:W-:-:S13]  /*00d0*/  LOP3.LUT P0, R8, R4, 0x3, RZ, 0xc0, !PT ;  /* 0x0000000304087812 */ /* 0x000fda000780c0ff */
[----:B------:R-:W-:Y:S05]  /*00e0*/  @!P0 BRA `(.L_x_20369) ;  /* 0x0000016000008947 */ /* 0x000fea0003800000 */
[----:B------:R-:W-:Y:S02]  /*00f0*/  IMAD.MOV.U32 R7, RZ, RZ, 0x4 ;  /* 0x00000004ff077424 */ /* 0x000fe400078e00ff */
[--C-:B------:R-:W-:Y:S02]  /*0100*/  IMAD R6, R3, c[0x0][0x194], R0.reuse ;  /* 0x0000650003067a24 */ /* 0x100fe400078e0200 */
[----:B------:R-:W-:Y:S02]  /*0110*/  IMAD.MOV.U32 R2, RZ, RZ, R0 ;  /* 0x000000ffff027224 */ /* 0x000fe400078e0000 */
[----:B------:R-:W-:-:S04]  /*0120*/  IMAD.WIDE R4, R6, R7, c[0x0][0x168] ;  /* 0x00005a0006047625 */ /* 0x000fc800078e0207 */
[----:B------:R-:W-:-:S04]  /*0130*/  IMAD.WIDE R6, R6, R7, c[0x0][0x160] ;  /* 0x0000580006067625 */ /* 0x000fc800078e0207 */
[----:B------:R-:W-:Y:S02]  /*0140*/  IMAD.MOV.U32 R10, RZ, RZ, R4 ;  /* 0x000000ffff0a7224 */ /* 0x000fe400078e0004 */
[----:B------:R-:W-:Y:S02]  /*0150*/  IMAD.MOV.U32 R11, RZ, RZ, R5 ;  /* 0x000000ffff0b7224 */ /* 0x000fe400078e0005 */
[----:B------:R-:W-:Y:S02]  /*0160*/  IMAD.MOV.U32 R9, RZ, RZ, R7 ;  /* 0x000000ffff097224 */ /* 0x000fe400078e0007 */
.L_x_20370:
[----:B0-----:R-:W-:Y:S02]  /*0170*/  IMAD.MOV.U32 R4, RZ, RZ, R6 ;  /* 0x000000ffff047224 */ /* 0x001fe400078e0006 */
[----:B------:R-:W-:-:S05]  /*0180*/  IMAD.MOV.U32 R5, RZ, RZ, R9 ;  /* 0x000000ffff057224 */ /* 0x000fca00078e0009 */
[----:B------:R0:W2:Y:S01]  /*0190*/  LDG.E.CONSTANT R7, [R4.64] ;  /* 0x0000000404077981 */ /* 0x0000a2000c1e9900 */
[----:B------:R-:W-:Y:S02]  /*01a0*/  IADD3 R8, R8, -0x1, RZ ;  /* 0xffffffff08087810 */ /* 0x000fe40007ffe0ff */
[----:B------:R-:W-:Y:S02]  /*01b0*/  IADD3 R6, P4, R6, 0x200, RZ ;  /* 0x0000020006067810 */ /* 0x000fe40007f9e0ff */
[----:B------:R-:W-:Y:S02]  /*01c0*/  ISETP.NE.AND P0, PT, R8, RZ, PT ;  /* 0x000000ff0800720c */ /* 0x000fe40003f05270 */
[----:B------:R-:W-:Y:S01]  /*01d0*/  IADD3 R2, R2, 0x80, RZ ;  /* 0x0000008002027810 */ /* 0x000fe20007ffe0ff */
[----:B------:R-:W-:Y:S02]  /*01e0*/  IMAD.X R9, RZ, RZ, R9, P4 ;  /* 0x000000ffff097224 */ /* 0x000fe400020e0609 */
[----:B0-----:R-:W-:Y:S01]  /*01f0*/  IMAD.MOV.U32 R4, RZ, RZ, R10 ;  /* 0x000000ffff047224 */ /* 0x001fe200078e000a */
[----:B------:R-:W-:Y:S01]  /*0200*/  IADD3 R10, P3, R10, 0x200, RZ ;  /* 0x000002000a0a7810 */ /* 0x000fe20007f7e0ff */
[----:B------:R-:W-:-:S04]  /*0210*/  IMAD.MOV.U32 R5, RZ, RZ, R11 ;  /* 0x000000ffff057224 */ /* 0x000fc800078e000b */
[----:B------:R-:W-:Y:S01]  /*0220*/  IMAD.X R11, RZ, RZ, R11, P3 ;  /* 0x000000ffff0b7224 */ /* 0x000fe200018e060b */
[----:B--2---:R0:W-:Y:S01]  /*0230*/  STG.E [R4.64], R7 ;  /* 0x0000000704007986 */ /* 0x0041e2000c101904 */
[----:B------:R-:W-:Y:S05]  /*0240*/  @P0 BRA `(.L_x_20370) ;  /* 0xffffff2000000947 */ /* 0x000fea000383ffff */
.L_x_20369:
[----:B------:R-:W-:Y:S05]  /*0250*/  BSYNC B1 ;  /* 0x0000000000017941 */ /* 0x000fea0003800000 */
.L_x_20368:
[----:B------:R-:W-:Y:S02]  /*0260*/  IMAD.MOV.U32 R10, RZ, RZ, c[0x0][0x160] ;  /* 0x00005800ff0a7624 */ /* 0x000fe400078e00ff */
[----:B------:R-:W-:Y:S01]  /*0270*/  IMAD.MOV.U32 R19, RZ, RZ, c[0x0][0x164] ;  /* 0x00005900ff137624 */ /* 0x000fe200078e00ff */
[----:B------:R-:W-:Y:S05]  /*0280*/  @!P1 BRA `(.L_x_20367) ;  /* 0x0000018000009947 */ /* 0x000fea0003800000 */
[----:B------:R-:W-:Y:S02]  /*0290*/  IMAD R21, R3, c[0x0][0x194], R2 ;  /* 0x0000650003157a24 */ /* 0x000fe400078e0202 */
[----:B------:R-:W-:Y:S02]  /*02a0*/  IMAD.MOV.U32 R8, RZ, RZ, c[0x0][0x168] ;  /* 0x00005a00ff087624 */ /* 0x000fe400078e00ff */
[----:B------:R-:W-:Y:S02]  /*02b0*/  IMAD.MOV.U32 R17, RZ, RZ, c[0x0][0x16c] ;  /* 0x00005b00ff117624 */ /* 0x000fe400078e00ff */
.L_x_20371:
[----:B0-----:R-:W-:Y:S02]  /*02c0*/  IMAD.MOV.U32 R4, RZ, RZ, R10 ;  /* 0x000000ffff047224 */ /* 0x001fe400078e000a */
[----:B------:R-:W-:-:S04]  /*02d0*/  IMAD.MOV.U32 R5, RZ, RZ, R19 ;  /* 0x000000ffff057224 */ /* 0x000fc800078e0013 */
[----:B------:R-:W-:-:S05]  /*02e0*/  IMAD.WIDE R4, R21, 0x4, R4 ;  /* 0x0000000415047825 */ /* 0x000fca00078e0204 */
[----:B------:R0:W2:Y:S04]  /*02f0*/  LDG.E.CONSTANT R9, [R4.64] ;  /* 0x0000000404097981 */ /* 0x0000a8000c1e9900 */
[----:B------:R0:W3:Y:S04]  /*0300*/  LDG.E.CONSTANT R11, [R4.64+0x200] ;  /* 0x00020004040b7981 */ /* 0x0000e8000c1e9900 */
[----:B------:R0:W4:Y:S04]  /*0310*/  LDG.E.CONSTANT R13, [R4.64+0x400] ;  /* 0x00040004040d7981 */ /* 0x000128000c1e9900 */
[----:B------:R0:W5:Y:S01]  /*0320*/  LDG.E.CONSTANT R15, [R4.64+0x600] ;  /* 0x00060004040f7981 */ /* 0x000162000c1e9900 */
[----:B------:R-:W-:-:S02]  /*0330*/  IADD3 R2, R2, 0x200, RZ ;  /* 0x0000020002027810 */ /* 0x000fc40007ffe0ff */
[----:B------:R-:W-:Y:S02]  /*0340*/  IADD3 R10, P3, R10, 0x800, RZ ;  /* 0x000008000a0a7810 */ /* 0x000fe40007f7e0ff */
[----:B------:R-:W-:-:S03]  /*0350*/  ISETP.GE.AND P0, PT, R2, c[0x0][0x194], PT ;  /* 0x0000650002007a0c */ /* 0x000fc60003f06270 */
[----:B------:R-:W-:Y:S02]  /*0360*/  IMAD.X R19, RZ, RZ, R19, P3 ;  /* 0x000000ffff137224 */ /* 0x000fe400018e0613 */
[----:B0-----:R-:W-:Y:S01]  /*0370*/  IMAD.MOV.U32 R4, RZ, RZ, R8 ;  /* 0x000000ffff047224 */ /* 0x001fe200078e0008 */
[----:B------:R-:W-:Y:S01]  /*0380*/  IADD3 R8, P1, R8, 0x800, RZ ;  /* 0x0000080008087810 */ /* 0x000fe20007f3e0ff */
[----:B------:R-:W-:-:S04]  /*0390*/  IMAD.MOV.U32 R5, RZ, RZ, R17 ;  /* 0x000000ffff057224 */ /* 0x000fc800078e0011 */
[----:B------:R-:W-:-:S04]  /*03a0*/  IMAD.WIDE R6, R21, 0x4, R4 ;  /* 0x0000000415067825 */ /* 0x000fc800078e0204 */
[----:B------:R-:W-:Y:S01]  /*03b0*/  IMAD.X R17, RZ, RZ, R17, P1 ;  /* 0x000000ffff117224 */ /* 0x000fe200008e0611 */
[----:B--2---:R0:W-:Y:S04]  /*03c0*/  STG.E [R6.64], R9 ;  /* 0x0000000906007986 */ /* 0x0041e8000c101904 */
[----:B---3--:R0:W-:Y:S04]  /*03d0*/  STG.E [R6.64+0x200], R11 ;  /* 0x0002000b06007986 */ /* 0x0081e8000c101904 */
[----:B----4-:R0:W-:Y:S04]  /*03e0*/  STG.E [R6.64+0x400], R13 ;  /* 0x0004000d06007986 */ /* 0x0101e8000c101904 */
[----:B-----5:R0:W-:Y:S01]  /*03f0*/  STG.E [R6.64+0x600], R15 ;  /* 0x0006000f06007986 */ /* 0x0201e2000c101904 */
[----:B------:R-:W-:Y:S05]  /*0400*/  @!P0 BRA `(.L_x_20371) ;  /* 0xfffffeb000008947 */ /* 0x000fea000383ffff */
.L_x_20367:
[----:B-1----:R-:W-:Y:S05]  /*0410*/  BSYNC B0 ;  /* 0x0000000000007941 */ /* 0x002fea0003800000 */
.L_x_20366:
[----:B------:R-:W-:-:S05]  /*0420*/  IMAD.MOV.U32 R2, RZ, RZ, c[0x0][0x190] ;  /* 0x00006400ff027624 */ /* 0x000fca00078e00ff */
[----:B------:R-:W-:-:S13]  /*0430*/  ISETP.GE.AND P0, PT, R2, 0x1, PT ;  /* 0x000000010200780c */ /* 0x000fda0003f06270 */
[----:B------:R-:W-:Y:S05]  /*0440*/  @!P0 EXIT ;  /* 0x000000000000894d */ /* 0x000fea0003800000 */
[----:B------:R-:W1:Y:S01]  /*0450*/  S2R R16, SR_LANEID ;  /* 0x0000000000107919 */ /* 0x000e620000000000 */
[-C--:B------:R-:W-:Y:S01]  /*0460*/  LOP3.LUT R2, RZ, R0.reuse, RZ, 0x33, !PT ;  /* 0x00000000ff027212 */ /* 0x080fe200078e33ff */
[----:B------:R-:W-:Y:S01]  /*0470*/  IMAD.MOV.U32 R10, RZ, RZ, RZ ;  /* 0x000000ffff0a7224 */ /* 0x000fe200078e00ff */
[----:B0-----:R-:W-:Y:S02]  /*0480*/  SHF.R.S32.HI R5, RZ, 0x1f, R0 ;  /* 0x0000001fff057819 */ /* 0x001fe40000011400 */
[----:B------:R-:W-:Y:S02]  /*0490*/  IADD3 R2, R2, c[0x0][0x194], RZ ;  /* 0x0000650002027a10 */ /* 0x000fe40007ffe0ff */
[----:B------:R-:W-:Y:S02]  /*04a0*/  LEA.HI R5, R5, R0, RZ, 0x5 ;  /* 0x0000000005057211 */ /* 0x000fe400078f28ff */
[----:B------:R-:W-:Y:S02]  /*04b0*/  LEA.HI R11, R2, 0x1, RZ, 0x19 ;  /* 0x00000001020b7811 */ /* 0x000fe400078fc8ff */
[----:B------:R-:W-:-:S02]  /*04c0*/  SHF.R.S32.HI R9, RZ, 0x5, R5 ;  /* 0x00000005ff097819 */ /* 0x000fc40000011405 */
[----:B------:R-:W-:-:S05]  /*04d0*/  LOP3.LUT R8, R11, 0x3, RZ, 0xc0, !PT ;  /* 0x000000030b087812 */ /* 0x000fca00078ec0ff */
[----:B------:R-:W-:Y:S02]  /*04e0*/  IMAD.IADD R11, R11, 0x1, -R8 ;  /* 0x000000010b0b7824 */ /* 0x000fe400078e0a08 */
.L_x_20379:
[----:B------:R-:W-:Y:S01]  /*04f0*/  BSSY B0, `(.L_x_20372) ;  /* 0x000003d000007945 */ /* 0x000fe20003800000 */
[----:B0-----:R-:W-:Y:S02]  /*0500*/  IMAD.MOV.U32 R12, RZ, RZ, -0x800001 ;  /* 0xff7fffffff0c7424 */ /* 0x001fe400078e00ff */
[----:B------:R-:W-:Y:S02]  /*0510*/  IMAD.MOV.U32 R7, RZ, RZ, -0x800001 ;  /* 0xff7fffffff077424 */ /* 0x000fe400078e00ff */
[----:B------:R-:W-:Y:S01]  /*0520*/  IMAD.MOV.U32 R6, RZ, RZ, -0x1 ;  /* 0xffffffffff067424 */ /* 0x000fe200078e00ff */
[----:B------:R-:W-:Y:S05]  /*0530*/  @P2 BRA `(.L_x_20373) ;  /* 0x0000038000002947 */ /* 0x000fea0003800000 */
[----:B------:R-:W-:Y:S01]  /*0540*/  ISETP.GE.U32.AND P1, PT, R2, 0x180, PT ;  /* 0x000001800200780c */ /* 0x000fe20003f26070 */
[----:B------:R-:W-:Y:S01]  /*0550*/  BSSY B1, `(.L_x_20374) ;  /* 0x0000021000017945 */ /* 0x000fe20003800000 */
[----:B------:R-:W-:Y:S01]  /*0560*/  ISETP.NE.AND P0, PT, R8, RZ, PT ;  /* 0x000000ff0800720c */ /* 0x000fe20003f05270 */
[----:B------:R-:W-:Y:S02]  /*0570*/  IMAD.MOV.U32 R7, RZ, RZ, -0x800001 ;  /* 0xff7fffffff077424 */ /* 0x000fe400078e00ff */
[----:B------:R-:W-:-:S02]  /*0580*/  IMAD.MOV.U32 R6, RZ, RZ, -0x1 ;  /* 0xffffffffff067424 */ /* 0x000fc400078e00ff */
[----:B------:R-:W-:-:S06]  /*0590*/  IMAD.MOV.U32 R14, RZ, RZ, R0 ;  /* 0x000000ffff0e7224 */ /* 0x000fcc00078e0000 */
[----:B------:R-:W-:Y:S05]  /*05a0*/  @!P1 BRA `(.L_x_20375) ;  /* 0x000001b000009947 */ /* 0x000fea0003800000 */
[----:B------:R-:W-:Y:S02]  /*05b0*/  IMAD.MOV.U32 R7, RZ, RZ, -0x800001 ;  /* 0xff7fffffff077424 */ /* 0x000fe400078e00ff */
[----:B------:R-:W-:Y:S02]  /*05c0*/  IMAD.MOV.U32 R6, RZ, RZ, -0x1 ;  /* 0xffffffffff067424 */ /* 0x000fe400078e00ff */
[----:B------:R-:W-:Y:S02]  /*05d0*/  IMAD.MOV.U32 R14, RZ, RZ, R0 ;  /* 0x000000ffff0e7224 */ /* 0x000fe400078e0000 */
[----:B------:R-:W-:Y:S02]  /*05e0*/  IMAD.MOV.U32 R13, RZ, RZ, R11 ;  /* 0x000000ffff0d7224 */ /* 0x000fe400078e000b */
.L_x_20376:
[----:B------:R-:W-:Y:S02]  /*05f0*/  IMAD.MOV.U32 R4, RZ, RZ, 0x4 ;  /* 0x00000004ff047424 */ /* 0x000fe400078e00ff */
[----:B------:R-:W-:-:S04]  /*0600*/  IMAD R15, R3, c[0x0][0x194], R14 ;  /* 0x00006500030f7a24 */ /* 0x000fc800078e020e */
[----:B------:R-:W-:-:S05]  /*0610*/  IMAD.WIDE R4, R15, R4, c[0x0][0x168] ;  /* 0x00005a000f047625 */ /* 0x000fca00078e0204 */
[----:B------:R-:W2:Y:S04]  /*0620*/  LDG.E R18, [R4.64] ;  /* 0x0000000404127981 */ /* 0x000ea8000c1e1900 */
[----:B------:R-:W3:Y:S04]  /*0630*/  LDG.E R20, [R4.64+0x200] ;  /* 0x0002000404147981 */ /* 0x000ee8000c1e1900 */
[----:B------:R-:W4:Y:S04]  /*0640*/  LDG.E R22, [R4.64+0x400] ;  /* 0x0004000404167981 */ /* 0x000f28000c1e1900 */
[----:B------:R-:W5:Y:S01]  /*0650*/  LDG.E R24, [R4.64+0x600] ;  /* 0x0006000404187981 */ /* 0x000f62000c1e1900 */
[----:B------:R-:W-:-:S02]  /*0660*/  IADD3 R13, R13, -0x4, RZ ;  /* 0xfffffffc0d0d7810 */ /* 0x000fc40007ffe0ff */
[----:B------:R-:W-:Y:S02]  /*0670*/  IADD3 R14, R14, 0x200, RZ ;  /* 0x000002000e0e7810 */ /* 0x000fe40007ffe0ff */
        /* <DEDUP_REMOVED lines=12> */
[----:B------:R-:W-:Y:S01]  /*0740*/  @!P1 IADD3 R6, R15, 0x180, RZ ;  /* 0x000001800f069810 */ /* 0x000fe20007ffe0ff */
[----:B------:R-:W-:Y:S05]  /*0750*/  @P3 BRA `(.L_x_20376) ;  /* 0xfffffe9000003947 */ /* 0x000fea000383ffff */
.L_x_20375:
[----:B------:R-:W-:Y:S05]  /*0760*/  BSYNC B1 ;  /* 0x0000000000017941 */ /* 0x000fea0003800000 */
.L_x_20374:
[----:B------:R-:W-:Y:S05]  /*0770*/  @!P0 BRA `(.L_x_20373) ;  /* 0x0000014000008947 */ /* 0x000fea0003800000 */
[----:B------:R-:W-:Y:S02]  /*0780*/  IMAD.MOV.U32 R4, RZ, RZ, 0x4 ;  /* 0x00000004ff047424 */ /* 0x000fe400078e00ff */
[----:B------:R-:W-:-:S04]  /*0790*/  IMAD R13, R3, c[0x0][0x194], R14 ;  /* 0x00006500030d7a24 */ /* 0x000fc800078e020e */
[----:B------:R-:W-:-:S05]  /*07a0*/  IMAD.WIDE R4, R13, R4, c[0x0][0x168] ;  /* 0x00005a000d047625 */ /* 0x000fca00078e0204 */
        /* <DEDUP_REMOVED lines=17> */
.L_x_20373:
[----:B------:R-:W-:Y:S05]  /*08c0*/  BSYNC B0 ;  /* 0x0000000000007941 */ /* 0x000fea0003800000 */
.L_x_20372:
[----:B------:R-:W0:Y:S01]  /*08d0*/  SHFL.DOWN PT, R4, R7, 0x1, 0x1f ;  /* 0x08201f0007047f89 */ /* 0x000e2200000e0000 */
[----:B------:R-:W-:Y:S01]  /*08e0*/  ISETP.NE.AND P3, PT, R0, RZ, PT ;  /* 0x000000ff0000720c */ /* 0x000fe20003f65270 */
[----:B------:R-:W-:Y:S02]  /*08f0*/  BSSY B0, `(.L_x_20377) ;  /* 0x000002e000007945 */ /* 0x000fe40003800000 */
[----:B------:R-:W2:Y:S01]  /*0900*/  SHFL.DOWN PT, R5, R6, 0x1, 0x1f ;  /* 0x08201f0006057f89 */ /* 0x000ea200000e0000 */
[----:B0-----:R-:W-:-:S04]  /*0910*/  FSETP.GT.FTZ.AND P0, PT, R7, R4, PT ;  /* 0x000000040700720b */ /* 0x001fc80003f14000 */
[----:B-1----:R-:W-:-:S04]  /*0920*/  ISETP.GT.OR P0, PT, R16, 0x1e, P0 ;  /* 0x0000001e1000780c */ /* 0x002fc80000704670 */
[----:B------:R-:W-:Y:S02]  /*0930*/  FSEL R4, R7, R4, P0 ;  /* 0x0000000407047208 */ /* 0x000fe40000000000 */
[----:B--2---:R-:W-:-:S03]  /*0940*/  SEL R5, R6, R5, P0 ;  /* 0x0000000506057207 */ /* 0x004fc60000000000 */
[----:B------:R-:W0:Y:S04]  /*0950*/  SHFL.DOWN PT, R13, R4, 0x2, 0x1f ;  /* 0x08401f00040d7f89 */ /* 0x000e2800000e0000 */
[----:B------:R-:W1:Y:S01]  /*0960*/  SHFL.DOWN PT, R14, R5, 0x2, 0x1f ;  /* 0x08401f00050e7f89 */ /* 0x000e6200000e0000 */
[----:B0-----:R-:W-:-:S04]  /*0970*/  FSETP.GT.FTZ.AND P1, PT, R4, R13, PT ;  /* 0x0000000d0400720b */ /* 0x001fc80003f34000 */
[----:B------:R-:W-:-:S04]  /*0980*/  ISETP.GT.OR P1, PT, R16, 0x1d, P1 ;  /* 0x0000001d1000780c */ /* 0x000fc80000f24670 */
[----:B------:R-:W-:Y:S02]  /*0990*/  FSEL R13, R4, R13, P1 ;  /* 0x0000000d040d7208 */ /* 0x000fe40000800000 */
[----:B-1----:R-:W-:Y:S02]  /*09a0*/  SEL R14, R5, R14, P1 ;  /* 0x0000000e050e7207 */ /* 0x002fe40000800000 */
[----:B------:R-:W-:Y:S01]  /*09b0*/  ISETP.NE.AND P1, PT, R16, RZ, PT ;  /* 0x000000ff1000720c */ /* 0x000fe20003f25270 */
        /* <DEDUP_REMOVED lines=18> */
[----:B------:R0:W-:Y:S04]  /*0ae0*/  @!P1 STS [R9.X8+0x4], R18 ;  /* 0x0000041209009388 */ /* 0x0001e80000008800 */
[----:B------:R0:W-:Y:S04]  /*0af0*/  @!P1 STS [R9.X8+0x8], R13 ;  /* 0x0000080d09009388 */ /* 0x0001e80000008800 */
[----:B------:R-:W-:Y:S06]  /*0b00*/  BAR.SYNC.DEFER_BLOCKING 0x0 ;  /* 0x0000000000007b1d */ /* 0x000fec0000010000 */
[----:B------:R-:W-:Y:S05]  /*0b10*/  @P3 BRA `(.L_x_20378) ;  /* 0x000000b000003947 */ /* 0x000fea0003800000 */
[----:B0-----:R-:W0:Y:S04]  /*0b20*/  LDS.128 R4, [0x10] ;  /* 0x00001000ff047984 */ /* 0x001e280000000c00 */
[----:B------:R-:W1:Y:S01]  /*0b30*/  LDS R14, [0x20] ;  /* 0x00002000ff0e7984 */ /* 0x000e620000000800 */
[----:B0-----:R-:W-:-:S04]  /*0b40*/  FSETP.GT.FTZ.AND P0, PT, R13, R4, PT ;  /* 0x000000040d00720b */ /* 0x001fc80003f14000 */
[----:B------:R-:W-:-:S09]  /*0b50*/  FSEL R13, R13, R4, P0 ;  /* 0x000000040d0d7208 */ /* 0x000fd20000000000 */
[----:B------:R-:W0:Y:S01]  /*0b60*/  @!P0 LDS R18, [0xc] ;  /* 0x00000c00ff128984 */ /* 0x000e220000000800 */
[----:B------:R-:W-:-:S04]  /*0b70*/  FSETP.GT.FTZ.AND P0, PT, R13, R6, PT ;  /* 0x000000060d00720b */ /* 0x000fc80003f14000 */
[----:B------:R-:W-:-:S04]  /*0b80*/  FSEL R13, R13, R6, P0 ;  /* 0x000000060d0d7208 */ /* 0x000fc80000000000 */
[----:B-1----:R-:W-:-:S04]  /*0b90*/  FSETP.GT.FTZ.AND P1, PT, R13, R14, PT ;  /* 0x0000000e0d00720b */ /* 0x002fc80003f34000 */
[----:B------:R-:W-:-:S09]  /*0ba0*/  FSEL R13, R13, R14, P1 ;  /* 0x0000000e0d0d7208 */ /* 0x000fd20000800000 */
[----:B0-----:R-:W-:-:S05]  /*0bb0*/  @P1 SEL R7, R18, R5, P0 ;  /* 0x0000000512071207 */ /* 0x001fca0000000000 */
[----:B------:R-:W-:Y:S02]  /*0bc0*/  IMAD.MOV.U32 R18, RZ, RZ, R7 ;  /* 0x000000ffff127224 */ /* 0x000fe400078e0007 */
.L_x_20378:
[----:B0-----:R-:W-:Y:S05]  /*0bd0*/  BSYNC B0 ;  /* 0x0000000000007941 */ /* 0x001fea0003800000 */
.L_x_20377:
[----:B------:R-:W-:Y:S01]  /*0be0*/  @!P3 IMAD R6, R3, c[0x0][0x190], R10 ;  /* 0x000064000306ba24 */ /* 0x000fe200078e020a */
[----:B------:R-:W-:Y:S01]  /*0bf0*/  IADD3 R10, R10, 0x1, RZ ;  /* 0x000000010a0a7810 */ /* 0x000fe20007ffe0ff */
[----:B------:R-:W-:-:S03]  /*0c00*/  @!P3 IMAD.MOV.U32 R15, RZ, RZ, 0x4 ;  /* 0x00000004ff0fb424 */ /* 0x000fc600078e00ff */
[----:B------:R-:W-:Y:S01]  /*0c10*/  ISETP.GE.AND P0, PT, R10, c[0x0][0x190], PT ;  /* 0x000064000a007a0c */ /* 0x000fe20003f06270 */
[----:B------:R-:W-:-:S04]  /*0c20*/  @!P3 IMAD.WIDE R4, R6, R15, c[0x0][0x170] ;  /* 0x00005c000604b625 */ /* 0x000fc800078e020f */
[-C--:B------:R-:W-:Y:S01]  /*0c30*/  @!P3 IMAD.WIDE R6, R6, R15.reuse, c[0x0][0x178] ;  /* 0x00005e000606b625 */ /* 0x080fe200078e020f */
[----:B------:R0:W-:Y:S03]  /*0c40*/  @!P3 STG.E [R4.64], R18 ;  /* 0x000000120400b986 */ /* 0x0001e6000c101904 */
[----:B------:R-:W-:Y:S01]  /*0c50*/  @!P3 IMAD.WIDE R14, R18, R15, c[0x0][0x168] ;  /* 0x00005a00120eb625 */ /* 0x000fe200078e020f */
[----:B------:R0:W-:Y:S04]  /*0c60*/  @!P3 STG.E [R6.64], R13 ;  /* 0x0000000d0600b986 */ /* 0x0001e8000c101904 */
[----:B------:R0:W-:Y:S04]  /*0c70*/  @!P3 STG.E [R14.64], R12 ;  /* 0x0000000c0e00b986 */ /* 0x0001e8000c101904 */
[----:B------:R-:W-:Y:S06]  /*0c80*/  BAR.SYNC.DEFER_BLOCKING 0x0 ;  /* 0x0000000000007b1d */ /* 0x000fec0000010000 */
[----:B------:R-:W-:Y:S05]  /*0c90*/  @!P0 BRA `(.L_x_20379) ;  /* 0xfffff85000008947 */ /* 0x000fea000383ffff */
[----:B------:R-:W-:Y:S05]  /*0ca0*/  EXIT ;  /* 0x000000000000794d */ /* 0x000fea0003800000 */
.L_x_20380:
        /* <DEDUP_REMOVED lines=13> */
.L_x_20592:


//--------------------- .text._ZN17fastertransformer17topk_stage_2_opt3IfLi256ELi1EEEvPKiPT_PiNS_14BeamHypothesesES2_ii --------------------------
	.section	.text._ZN17fastertransformer17topk_stage_2_opt3IfLi256ELi1EEEvPKiPT_PiNS_14BeamHypothesesES2_ii,"ax",@progbits
	.sectioninfo	@"SHI_REGISTERS=44"
	.align	128
        .global         _ZN17fastertransformer17topk_stage_2_opt3IfLi256ELi1EEEvPKiPT_PiNS_14BeamHypothesesES2_ii
        .type           _ZN17fastertransformer17topk_stage_2_opt3IfLi256ELi1EEEvPKiPT_PiNS_14BeamHypothesesES2_ii,@function
        .size           _ZN17fastertransformer17topk_stage_2_opt3IfLi256ELi1EEEvPKiPT_PiNS_14BeamHypothesesES2_ii,(.L_x_20569 - _ZN17fastertransformer17topk_stage_2_opt3IfLi256ELi1EEEvPKiPT_PiNS_14BeamHypothesesES2_ii)
        .other          _ZN17fastertransformer17topk_stage_2_opt3IfLi256ELi1EEEvPKiPT_PiNS_14BeamHypothesesES2_ii,@"STO_CUDA_ENTRY STV_DEFAULT"
_ZN17fastertransformer17topk_stage_2_opt3IfLi256ELi1EEEvPKiPT_PiNS_14BeamHypothesesES2_ii:
.text._ZN17fastertransformer17topk_stage_2_opt3IfLi256ELi1EEEvPKiPT_PiNS_14BeamHypothesesES2_ii:
        /* <DEDUP_REMOVED lines=27> */
.L_x_20382:
[----:B------:R-:W-:-:S04]  /*01b0*/  LEA R2, P0, R0, c[0x0][0x1a0], 0x2 ;  /* 0x0000680000027a11 */ /* 0x000fc800078010ff */
[----:B------:R-:W-:Y:S01]  /*01c0*/  LEA.HI.X R3, R0, c[0x0][0x1a4], R5, 0x2, P0 ;  /* 0x0000690000037a11 */ /* 0x000fe200000f1405 */
[----:B------:R-:W-:-:S05]  /*01d0*/  IMAD.MOV.U32 R5, RZ, RZ, 0x7f7fffff ;  /* 0x7f7fffffff057424 */ /* 0x000fca00078e00ff */
[----:B------:R0:W-:Y:S03]  /*01e0*/  STG.E [R2.64], R5 ;  /* 0x0000000502007986 */ /* 0x0001e6000c10190a */
.L_x_20383:
[----:B------:R-:W-:Y:S05]  /*01f0*/  BSYNC B0 ;  /* 0x0000000000007941 */ /* 0x000fea0003800000 */
.L_x_20381:
[----:B------:R-:W-:-:S06]  /*0200*/  UISETP.GE.AND UP0, UPT, UR12, 0x1, UPT ;  /* 0x000000010c00788c */ /* 0x000fcc000bf06270 */
[----:B------:R-:W-:-:S13]  /*0210*/  PLOP3.LUT P0, PT, PT, PT, UP0, 0x80, 0x0 ;  /* 0x000000000000781c */ /* 0x000fda0003f0f008 */
[----:B------:R-:W-:Y:S05]  /*0220*/  @!P0 BRA `(.L_x_20384) ;  /* 0x00002de000008947 */ /* 0x000fea0003800000 */
[----:B0-----:R-:W0:Y:S01]  /*0230*/  I2F R2, c[0x0][0x1e0] ;  /* 0x0000780000027b06 */ /* 0x001e220000201400 */
[----:B------:R-:W-:Y:S01]  /*0240*/  IMAD.MOV.U32 R3, RZ, RZ, c[0x0][0x1e0] ;  /* 0x00007800ff037624 */ /* 0x000fe200078e00ff */
[----:B------:R-:W-:Y:S01]  /*0250*/  FSETP.NEU.FTZ.AND P1, PT, RZ, c[0x0][0x1f4], PT ;  /* 0x00007d00ff007a0b */ /* 0x000fe20003f3d000 */
[----:B------:R-:W-:Y:S01]  /*0260*/  IMAD.MOV.U32 R32, RZ, RZ, c[0x0][0x1e8] ;  /* 0x00007a00ff207624 */ /* 0x000fe200078e00ff */
[----:B------:R-:W1:Y:S01]  /*0270*/  S2R R34, SR_LANEID ;  /* 0x0000000000227919 */ /* 0x000e620000000000 */
[----:B------:R-:W-:Y:S01]  /*0280*/  ULDC UR5, c[0x0][0x1e0] ;  /* 0x0000780000057ab9 */ /* 0x000fe20000000800 */
[C---:B------:R-:W-:Y:S01]  /*0290*/  ISETP.EQ.OR P1, PT, R3.reuse, 0x1, !P1 ;  /* 0x000000010300780c */ /* 0x040fe20004f22670 */
[----:B------:R-:W-:Y:S01]  /*02a0*/  ULOP3.LUT UR4, URZ, UR5, URZ, 0x33, !UPT ;  /* 0x000000053f047292 */ /* 0x000fe2000f8e333f */
[----:B------:R-:W-:Y:S01]  /*02b0*/  IADD3 R3, R3, -0x1, RZ ;  /* 0xffffffff03037810 */ /* 0x000fe20007ffe0ff */
[----:B------:R-:W-:Y:S01]  /*02c0*/  IMAD.MOV.U32 R25, RZ, RZ, 0x4 ;  /* 0x00000004ff197424 */ /* 0x000fe200078e00ff */
[-C--:B------:R-:W-:Y:S01]  /*02d0*/  LOP3.LUT R5, RZ, R37.reuse, RZ, 0x33, !PT ;  /* 0x00000025ff057212 */ /* 0x080fe200078e33ff */
[----:B------:R-:W-:Y:S01]  /*02e0*/  UISETP.LT.AND UP0, UPT, UR4, -0x2, UPT ;  /* 0xfffffffe0400788c */ /* 0x000fe2000bf01270 */
[----:B------:R-:W-:Y:S01]  /*02f0*/  MOV R6, c[0x0][0x1ec] ;  /* 0x00007b0000067a02 */ /* 0x000fe20000000f00 */
[----:B------:R-:W-:Y:S01]  /*0300*/  IMAD R4, R3, R32, -c[0x0][0x1e8] ;  /* 0x80007a0003047624 */ /* 0x000fe200078e0220 */
[----:B------:R-:W-:Y:S01]  /*0310*/  IADD3 R5, R5, UR8, RZ ;  /* 0x0000000805057c10 */ /* 0x000fe2000fffe0ff */
[--C-:B------:R-:W-:Y:S01]  /*0320*/  IMAD R31, R3, c[0x0][0x1e8], R21.reuse ;  /* 0x00007a00031f7a24 */ /* 0x100fe200078e0215 */
[----:B0-----:R-:W0:Y:S01]  /*0330*/  MUFU.LG2 R2, R2 ;  /* 0x0000000200027308 */ /* 0x001e220000000c00 */
[----:B------:R-:W-:Y:S01]  /*0340*/  IMAD.IADD R30, R4, 0x1, R21 ;  /* 0x00000001041e7824 */ /* 0x000fe200078e0215 */
[----:B------:R-:W-:Y:S01]  /*0350*/  IADD3 R7, R21, -c[0x0][0x1e8], R4 ;  /* 0x80007a0015077a10 */ /* 0x000fe20007ffe004 */
[----:B------:R-:W-:Y:S01]  /*0360*/  USEL UR4, UR4, 0xfffffffe, !UP0 ;  /* 0xfffffffe04047887 */ /* 0x000fe2000c000000 */
[----:B------:R-:W-:Y:S01]  /*0370*/  SHF.R.S32.HI R0, RZ, 0x1f, R37 ;  /* 0x0000001fff007819 */ /* 0x000fe20000011425 */
[C---:B------:R-:W-:Y:S01]  /*0380*/  IMAD R31, R6.reuse, c[0x0][0x1e4], R31 ;  /* 0x00007900061f7a24 */ /* 0x040fe200078e021f */
[----:B------:R-:W-:Y:S01]  /*0390*/  LEA.HI R8, R5, 0x1, RZ, 0x18 ;  /* 0x0000000105087811 */ /* 0x000fe200078fc0ff */
[C---:B------:R-:W-:Y:S01]  /*03a0*/  IMAD R30, R6.reuse, c[0x0][0x1e4], R30 ;  /* 0x00007900061e7a24 */ /* 0x040fe200078e021e */
[----:B------:R-:W-:Y:S01]  /*03b0*/  UIADD3 UR4, UR4, UR5, URZ ;  /* 0x0000000504047290 */ /* 0x000fe2000fffe03f */
[----:B------:R-:W-:Y:S01]  /*03c0*/  IMAD R7, R6, c[0x0][0x1e4], R7 ;  /* 0x0000790006077a24 */ /* 0x000fe200078e0207 */
[----:B------:R-:W-:Y:S01]  /*03d0*/  LEA.HI R0, R0, R37, RZ, 0x5 ;  /* 0x0000002500007211 */ /* 0x000fe200078f28ff */
[----:B------:R-:W-:Y:S01]  /*03e0*/  IMAD R6, R6, c[0x0][0x1e4], R21 ;  /* 0x0000790006067a24 */ /* 0x000fe200078e0215 */
[----:B------:R-:W-:Y:S01]  /*03f0*/  LOP3.LUT R3, R8, 0x3, RZ, 0xc0, !PT ;  /* 0x0000000308037812 */ /* 0x000fe200078ec0ff */
[----:B------:R-:W-:Y:S01]  /*0400*/  ULOP3.LUT UR9, UR12, 0x3, URZ, 0xc0, !UPT ;  /* 0x000000030c097892 */ /* 0x000fe2000f8ec03f */
[-C--:B------:R-:W-:Y:S01]  /*0410*/  IMAD.WIDE R20, R21, R25.reuse, c[0x0][0x200] ;  /* 0x0000800015147625 */ /* 0x080fe200078e0219 */
[----:B------:R-:W-:Y:S01]  /*0420*/  UIADD3 UR5, UR4, 0x2, URZ ;  /* 0x0000000204057890 */ /* 0x000fe2000fffe03f */
[----:B------:R-:W-:Y:S01]  /*0430*/  SHF.R.S32.HI R4, RZ, 0x5, R0 ;  /* 0x00000005ff047819 */ /* 0x000fe20000011400 */
[----:B------:R-:W-:Y:S01]  /*0440*/  ULDC UR6, c[0x0][0x20c] ;  /* 0x0000830000067ab9 */ /* 0x000fe20000000800 */
[----:B------:R-:W-:Y:S01]  /*0450*/  IMAD.WIDE R22, R6, R25, c[0x0][0x1a8] ;  /* 0x00006a0006167625 */ /* 0x000fe200078e0219 */
[----:B------:R-:W-:-:S02]  /*0460*/  UIADD3 UR6, -UR9, UR6, URZ ;  /* 0x0000000609067290 */ /* 0x000fc4000fffe13f */
[----:B------:R-:W-:Y:S01]  /*0470*/  UIADD3 UR4, UR4, 0x1, URZ ;  /* 0x0000000104047890 */ /* 0x000fe2000fffe03f */
[----:B------:R-:W-:Y:S01]  /*0480*/  IMAD.MOV.U32 R33, RZ, RZ, RZ ;  /* 0x000000ffff217224 */ /* 0x000fe200078e00ff */
[----:B------:R-:W-:Y:S01]  /*0490*/  ULOP3.LUT UR5, UR5, 0x3, URZ, 0xc0, !UPT ;  /* 0x0000000305057892 */ /* 0x000fe2000f8ec03f */
[----:B------:R-:W-:Y:S02]  /*04a0*/  IMAD R32, R32, c[0x0][0x20c], RZ ;  /* 0x0000830020207a24 */ /* 0x000fe400078e02ff */
[----:B0-----:R-:W-:Y:S02]  /*04b0*/  FMUL.FTZ R2, R2, c[0x0][0x1f4] ;  /* 0x00007d0002027a20 */ /* 0x001fe40000410000 */
[----:B------:R-:W-:-:S04]  /*04c0*/  IMAD.WIDE R24, R6, R25, c[0x0][0x1a0] ;  /* 0x0000680006187625 */ /* 0x000fc800078e0219 */
[----:B-1----:R-:W-:Y:S02]  /*04d0*/  IMAD.IADD R0, R8, 0x1, -R3 ;  /* 0x0000000108007824 */ /* 0x002fe400078e0a03 */
.L_x_20409:
[----:B------:R-:W-:Y:S01]  /*04e0*/  ISETP.GE.AND P0, PT, R37, UR8, PT ;  /* 0x0000000825007c0c */ /* 0x000fe2000bf06270 */
[----:B------:R-:W-:Y:S01]  /*04f0*/  BSSY B0, `(.L_x_20385) ;  /* 0x000003f000007945 */ /* 0x000fe20003800000 */
[----:B------:R-:W-:Y:S01]  /*0500*/  IMAD.MOV.U32 R11, RZ, RZ, -0x800001 ;  /* 0xff7fffffff0b7424 */ /* 0x000fe200078e00ff */
[----:B------:R-:W-:Y:S01]  /*0510*/  MOV R10, 0xffffffff ;  /* 0xffffffff000a7802 */ /* 0x000fe20000000f00 */
[----:B------:R-:W-:-:S09]  /*0520*/  IMAD.MOV.U32 R12, RZ, RZ, -0x1 ;  /* 0xffffffffff0c7424 */ /* 0x000fd200078e00ff */
[----:B------:R-:W-:Y:S05]  /*0530*/  @P0 BRA `(.L_x_20386) ;  /* 0x000003a000000947 */ /* 0x000fea0003800000 */
[----:B------:R-:W-:Y:S01]  /*0540*/  ISETP.GE.U32.AND P3, PT, R5, 0x300, PT ;  /* 0x000003000500780c */ /* 0x000fe20003f66070 */
[----:B------:R-:W-:Y:S01]  /*0550*/  BSSY B1, `(.L_x_20387) ;  /* 0x0000022000017945 */ /* 0x000fe20003800000 */
[----:B------:R-:W-:Y:S01]  /*0560*/  ISETP.NE.AND P0, PT, R3, RZ, PT ;  /* 0x000000ff0300720c */ /* 0x000fe20003f05270 */
[----:B------:R-:W-:Y:S02]  /*0570*/  IMAD.MOV.U32 R11, RZ, RZ, -0x800001 ;  /* 0xff7fffffff0b7424 */ /* 0x000fe400078e00ff */
[----:B------:R-:W-:Y:S02]  /*0580*/  IMAD.MOV.U32 R10, RZ, RZ, R12 ;  /* 0x000000ffff0a7224 */ /* 0x000fe400078e000c */
[----:B------:R-:W-:-:S06]  /*0590*/  IMAD.MOV.U32 R13, RZ, RZ, R37 ;  /* 0x000000ffff0d7224 */ /* 0x000fcc00078e0025 */
[----:B------:R-:W-:Y:S05]  /*05a0*/  @!P3 BRA `(.L_x_20388) ;  /* 0x000001c00000b947 */ /* 0x000fea0003800000 */
[----:B------:R-:W-:Y:S01]  /*05b0*/  IMAD.MOV.U32 R11, RZ, RZ, -0x800001 ;  /* 0xff7fffffff0b7424 */ /* 0x000fe200078e00ff */
[----:B------:R-:W-:Y:S01]  /*05c0*/  MOV R14, R0 ;  /* 0x00000000000e7202 */ /* 0x000fe20000000f00 */
[----:B------:R-:W-:Y:S02]  /*05d0*/  IMAD.MOV.U32 R10, RZ, RZ, R12 ;  /* 0x000000ffff0a7224 */ /* 0x000fe400078e000c */
[----:B------:R-:W-:-:S05]  /*05e0*/  IMAD.MOV.U32 R13, RZ, RZ, R37 ;  /* 0x000000ffff0d7224 */ /* 0x000fca00078e0025 */
.L_x_20389:
        /* <DEDUP_REMOVED lines=24> */
.L_x_20388:
[----:B------:R-:W-:Y:S05]  /*0770*/  BSYNC B1 ;  /* 0x0000000000017941 */ /* 0x000fea0003800000 */
.L_x_20387:
        /* <DEDUP_REMOVED lines=22> */
.L_x_20386:
[----:B------:R-:W-:Y:S05]  /*08e0*/  BSYNC B0 ;  /* 0x0000000000007941 */ /* 0x000fea0003800000 */
.L_x_20385:
        /* <DEDUP_REMOVED lines=27> */
.L_x_20410:
[----:B--2---:R-:W-:Y:S01]  /*0aa0*/  FSETP.GT.FTZ.AND P0, PT, R27, R12, PT ;  /* 0x0000000c1b00720b */ /* 0x004fe20003f14000 */
[----:B------:R-:W-:Y:S01]  /*0ab0*/  WARPSYNC 0xffffffff ;  /* 0xffffffff00007948 */ /* 0x000fe20003800000 */
[C---:B------:R-:W-:Y:S01]  /*0ac0*/  ISETP.NE.AND P3, PT, R34.reuse, RZ, PT ;  /* 0x000000ff2200720c */ /* 0x040fe20003f65270 */
[----:B------:R-:W-:Y:S01]  /*0ad0*/  BSSY B0, `(.L_x_20391) ;  /* 0x000001c000007945 */ /* 0x000fe20003800000 */
[----:B------:R-:W-:-:S04]  /*0ae0*/  ISETP.GT.OR P0, PT, R34, 0xf, P0 ;  /* 0x0000000f2200780c */ /* 0x000fc80000704670 */
[----:B-1----:R-:W-:Y:S02]  /*0af0*/  SEL R26, R10, R17, P0 ;  /* 0x000000110a1a7207 */ /* 0x002fe40000000000 */
[----:B0-----:R-:W-:-:S05]  /*0b00*/  FSEL R27, R27, R12, P0 ;  /* 0x0000000c1b1b7208 */ /* 0x001fca0000000000 */
[----:B------:R0:W-:Y:S04]  /*0b10*/  @!P3 STS.64 [R4.X8+0x8], R26 ;  /* 0x0000081a0400b388 */ /* 0x0001e80000008a00 */
[----:B------:R-:W-:Y:S06]  /*0b20*/  BAR.SYNC.DEFER_BLOCKING 0x0 ;  /* 0x0000000000007b1d */ /* 0x000fec0000010000 */
[----:B------:R-:W-:Y:S05]  /*0b30*/  @P2 BRA `(.L_x_20392) ;  /* 0x0000015000002947 */ /* 0x000fea0003800000 */
[----:B------:R-:W1:Y:S04]  /*0b40*/  LDS.128 R8, [0x10] ;  /* 0x00001000ff087984 */ /* 0x000e680000000c00 */
[----:B------:R-:W2:Y:S04]  /*0b50*/  LDS.128 R12, [0x20] ;  /* 0x00002000ff0c7984 */ /* 0x000ea80000000c00 */
[----:B------:R-:W3:Y:S04]  /*0b60*/  LDS.128 R16, [0x30] ;  /* 0x00003000ff107984 */ /* 0x000ee80000000c00 */
[----:B------:R-:W4:Y:S01]  /*0b70*/  LDS.64 R28, [0x40] ;  /* 0x00004000ff1c7984 */ /* 0x000f220000000a00 */
[----:B-1----:R-:W-:-:S04]  /*0b80*/  FSETP.GT.FTZ.AND P5, PT, R27, R9, PT ;  /* 0x000000091b00720b */ /* 0x002fc80003fb4000 */
[----:B------:R-:W-:-:S04]  /*0b90*/  FSEL R38, R27, R9, P5 ;  /* 0x000000091b267208 */ /* 0x000fc80002800000 */
[----:B------:R-:W-:-:S04]  /*0ba0*/  FSETP.GT.FTZ.AND P6, PT, R38, R11, PT ;  /* 0x0000000b2600720b */ /* 0x000fc80003fd4000 */
[----:B------:R-:W-:-:S04]  /*0bb0*/  FSEL R38, R38, R11, P6 ;  /* 0x0000000b26267208 */ /* 0x000fc80003000000 */
[----:B--2---:R-:W-:-:S04]  /*0bc0*/  FSETP.GT.FTZ.AND P3, PT, R38, R13, PT ;  /* 0x0000000d2600720b */ /* 0x004fc80003f74000 */
[----:B------:R-:W-:Y:S02]  /*0bd0*/  FSEL R38, R38, R13, P3 ;  /* 0x0000000d26267208 */ /* 0x000fe40001800000 */
[----:B------:R-:W-:Y:S02]  /*0be0*/  @P6 SEL R10, R26, R8, P5 ;  /* 0x000000081a0a6207 */ /* 0x000fe40002800000 */
[----:B------:R-:W-:-:S04]  /*0bf0*/  FSETP.GT.FTZ.AND P4, PT, R38, R15, PT ;  /* 0x0000000f2600720b */ /* 0x000fc80003f94000 */
[----:B------:R-:W-:-:S04]  /*0c00*/  FSEL R38, R38, R15, P4 ;  /* 0x0000000f26267208 */ /* 0x000fc80002000000 */
[----:B---3--:R-:W-:-:S04]  /*0c10*/  FSETP.GT.FTZ.AND P0, PT, R38, R17, PT ;  /* 0x000000112600720b */ /* 0x008fc80003f14000 */
[----:B------:R-:W-:Y:S02]  /*0c20*/  FSEL R38, R38, R17, P0 ;  /* 0x0000001126267208 */ /* 0x000fe40000000000 */
[----:B------:R-:W-:Y:S02]  /*0c30*/  @P4 SEL R14, R10, R12, P3 ;  /* 0x0000000c0a0e4207 */ /* 0x000fe40001800000 */
[----:B------:R-:W-:-:S04]  /*0c40*/  FSETP.GT.FTZ.AND P5, PT, R38, R19, PT ;  /* 0x000000132600720b */ /* 0x000fc80003fb4000 */
[----:B------:R-:W-:-:S04]  /*0c50*/  FSEL R38, R38, R19, P5 ;  /* 0x0000001326267208 */ /* 0x000fc80002800000 */
[----:B----4-:R-:W-:-:S05]  /*0c60*/  FSETP.GT.FTZ.AND P3, PT, R38, R29, PT ;  /* 0x0000001d2600720b */ /* 0x010fca0003f74000 */
[----:B------:R-:W-:-:S04]  /*0c70*/  @P5 SEL R18, R14, R16, P0 ;  /* 0x000000100e125207 */ /* 0x000fc80000000000 */
[----:B0-----:R-:W-:Y:S02]  /*0c80*/  SEL R26, R18, R28, P3 ;  /* 0x0000001c121a7207 */ /* 0x001fe40001800000 */
.L_x_20392:
[----:B------:R-:W-:Y:S05]  /*0c90*/  BSYNC B0 ;  /* 0x0000000000007941 */ /* 0x000fea0003800000 */
.L_x_20391:
        /* <DEDUP_REMOVED lines=11> */
[----:B------:R-:W-:-:S06]  /*0d50*/  IMAD.WIDE R10, R11, R8, c[0x0][0x160] ;  /* 0x000058000b0a7625 */ /* 0x000fcc00078e0208 */
[----:B------:R-:W3:Y:S01]  /*0d60*/  LDG.E.CONSTANT R11, [R10.64] ;  /* 0x0000000a0a0b7981 */ /* 0x000ee2000c1e9900 */
[----:B------:R-:W-:-:S04]  /*0d70*/  IABS R14, c[0x0][0x208] ;  /* 0x00008200000e7a13 */ /* 0x000fc80000000000 */
[----:B------:R-:W1:Y:S08]  /*0d80*/  I2F.RP R15, R14 ;  /* 0x0000000e000f7306 */ /* 0x000e700000209400 */
[----:B-1----:R-:W1:Y:S02]  /*0d90*/  MUFU.RCP R15, R15 ;  /* 0x0000000f000f7308 */ /* 0x002e640000001000 */
[----:B-1----:R-:W-:-:S06]  /*0da0*/  IADD3 R12, R15, 0xffffffe, RZ ;  /* 0x0ffffffe0f0c7810 */ /* 0x002fcc0007ffe0ff */
[----:B------:R1:W4:Y:S02]  /*0db0*/  F2I.FTZ.U32.TRUNC.NTZ R13, R12 ;  /* 0x0000000c000d7305 */ /* 0x000324000021f000 */
[----:B-1----:R-:W-:Y:S02]  /*0dc0*/  IMAD.MOV.U32 R12, RZ, RZ, RZ ;  /* 0x000000ffff0c7224 */ /* 0x002fe400078e00ff */
[----:B----4-:R-:W-:-:S04]  /*0dd0*/  IMAD.MOV R17, RZ, RZ, -R13 ;  /* 0x000000ffff117224 */ /* 0x010fc800078e0a0d */
[----:B------:R-:W-:-:S04]  /*0de0*/  IMAD R17, R17, R14, RZ ;  /* 0x0000000e11117224 */ /* 0x000fc800078e02ff */
        /* <DEDUP_REMOVED lines=10> */
[----:B------:R-:W-:-:S05]  /*0e90*/  @!P3 IADD3 R13, R13, -R14, RZ ;  /* 0x8000000e0d0db210 */ /* 0x000fca0007ffe0ff */
[----:B------:R-:W-:Y:S01]  /*0ea0*/  @!P4 IMAD.MOV R13, RZ, RZ, -R13 ;  /* 0x000000ffff0dc224 */ /* 0x000fe200078e0a0d */
[----:B------:R-:W-:-:S04]  /*0eb0*/  @!P0 LOP3.LUT R13, RZ, c[0x0][0x208], RZ, 0x33, !PT ;  /* 0x00008200ff0d8a12 */ /* 0x000fc800078e33ff */
[----:B--2---:R-:W-:-:S13]  /*0ec0*/  ISETP.NE.AND P0, PT, R13, R9, PT ;  /* 0x000000090d00720c */ /* 0x004fda0003f05270 */
[----:B------:R-:W-:Y:S05]  /*0ed0*/  @P0 BRA `(.L_x_20394) ;  /* 0x0000204000000947 */ /* 0x000fea0003800000 */
[----:B------:R-:W-:-:S13]  /*0ee0*/  ISETP.GE.AND P0, PT, R33, c[0x0][0x20c], PT ;  /* 0x0000830021007a0c */ /* 0x000fda0003f06270 */
[----:B------:R-:W-:-:S05]  /*0ef0*/  @P0 IMAD.MOV.U32 R9, RZ, RZ, -0x800001 ;  /* 0xff7fffffff090424 */ /* 0x000fca00078e00ff */
[----:B------:R1:W-:Y:S01]  /*0f00*/  @P0 STG.E [R28.64], R9 ;  /* 0x000000091c000986 */ /* 0x0003e2000c10190a */
[----:B------:R-:W-:Y:S05]  /*0f10*/  @P0 BRA `(.L_x_20393) ;  /* 0x0000206000000947 */ /* 0x000fea0003800000 */
[----:B-1----:R-:W2:Y:S04]  /*0f20*/  LDG.E R9, [R22.64] ;  /* 0x0000000a16097981 */ /* 0x002ea8000c1e1900 */
        /* <DEDUP_REMOVED lines=9> */
.L_x_20398:
        /* <DEDUP_REMOVED lines=11> */
.L_x_20397:
        /* <DEDUP_REMOVED lines=11> */
[----:B-1----:R1:W5:Y:S01]  /*1120*/  LDG.E R15, [R24.64] ;  /* 0x0000000a180f7981 */ /* 0x002362000c1e1900 */
[----:B------:R-:W-:Y:S01]  /*1130*/  ISETP.LT.AND P0, PT, RZ, UR6, PT ;  /* 0x00000006ff007c0c */ /* 0x000fe2000bf01270 */
[----:B------:R-:W-:Y:S01]  /*1140*/  UMOV UR7, UR6 ;  /* 0x0000000600077c82 */ /* 0x000fe20008000000 */
[----:B------:R-:W-:-:S11]  /*1150*/  IMAD.MOV.U32 R14, RZ, RZ, RZ ;  /* 0x000000ffff0e7224 */ /* 0x000fd600078e00ff */
[----:B-1----:R-:W-:Y:S05]  /*1160*/  @!P0 BRA `(.L_x_20400) ;  /* 0x000006a000008947 */ /* 0x002fea0003800000 */
[----:B------:R-:W-:Y:S01]  /*1170*/  UISETP.GT.AND UP0, UPT, UR7, 0xc, UPT ;  /* 0x0000000c0700788c */ /* 0x000fe2000bf04270 */
[----:B------:R-:W-:-:S05]  /*1180*/  PLOP3.LUT P0, PT, PT, PT, PT, 0x80, 0x0 ;  /* 0x000000000000781c */ /* 0x000fca0003f0f070 */
[----:B------:R-:W-:-:S13]  /*1190*/  PLOP3.LUT P3, PT, PT, PT, UP0, 0x80, 0x0 ;  /* 0x000000000000781c */ /* 0x000fda0003f6f008 */
[----:B------:R-:W-:Y:S05]  /*11a0*/  @!P3 BRA `(.L_x_20401) ;  /* 0x000004100000b947 */ /* 0x000fea0003800000 */
[----:B------:R-:W-:Y:S02]  /*11b0*/  PLOP3.LUT P0, PT, PT, PT, PT, 0x8, 0x0 ;  /* 0x000000000000781c */ /* 0x000fe40003f0e170 */
.L_x_20402:
        /* <DEDUP_REMOVED lines=8> */
[----:B------:R-:W3:Y:S01]  /*1240*/  LDG.E R16, [R12.64+0x8] ;  /* 0x0000080a0c107981 */ /* 0x000ee2000c1e1900 */
[----:B0-----:R-:W-:Y:S02]  /*1250*/  IADD3 R27, R14, 0x4, RZ ;  /* 0x000000040e1b7810 */ /* 0x001fe40007ffe0ff */
[----:B---3--:R-:W-:-:S05]  /*1260*/  FMNMX.FTZ R19, R17, R16, PT ;  /* 0x0000001011137209 */ /* 0x008fca0003810000 */
[----:B------:R-:W-:Y:S04]  /*1270*/  STG.E [R24.64], R19 ;  /* 0x0000001318007986 */ /* 0x000fe8000c10190a */
[----:B------:R0:W3:Y:S01]  /*1280*/  LDG.E R16, [R12.64+0xc] ;  /* 0x00000c0a0c107981 */ /* 0x0000e2000c1e1900 */
[----:B------:R-:W-:-:S04]  /*1290*/  IMAD R39, R6, c[0x0][0x20c], R27 ;  /* 0x0000830006277a24 */ /* 0x000fc800078e021b */
[----:B0-----:R-:W-:Y:S01]  /*12a0*/  IMAD.WIDE R12, R39, R8, c[0x0][0x190] ;  /* 0x00006400270c7625 */ /* 0x001fe200078e0208 */
[----:B---3--:R-:W-:-:S05]  /*12b0*/  FMNMX.FTZ R27, R19, R16, PT ;  /* 0x00000010131b7209 */ /* 0x008fca0003810000 */
[----:B------:R0:W-:Y:S04]  /*12c0*/  STG.E [R24.64], R27 ;  /* 0x0000001b18007986 */ /* 0x0001e8000c10190a */
[----:B------:R-:W1:Y:S02]  /*12d0*/  LDG.E R16, [R12.64] ;  /* 0x0000000a0c107981 */ /* 0x000e64000c1e1900 */
[----:B-1----:R-:W-:-:S05]  /*12e0*/  FMNMX.FTZ R15, R27, R16, PT ;  /* 0x000000101b0f7209 */ /* 0x002fca0003810000 */
        /* <DEDUP_REMOVED lines=15> */
[----:B------:R-:W-:Y:S04]  /*13e0*/  STG.E [R24.64], R15 ;  /* 0x0000000f18007986 */ /* 0x000fe8000c10190a */
[----:B------:R-:W2:Y:S02]  /*13f0*/  LDG.E R16, [R12.64+0x4] ;  /* 0x0000040a0c107981 */ /* 0x000ea4000c1e1900 */
[----:B--2---:R-:W-:-:S05]  /*1400*/  FMNMX.FTZ R17, R15, R16, PT ;  /* 0x000000100f117209 */ /* 0x004fca0003810000 */
[----:B------:R1:W-:Y:S04]  /*1410*/  STG.E [R24.64], R17 ;  /* 0x0000001118007986 */ /* 0x0003e8000c10190a */
[----:B------:R-:W2:Y:S01]  /*1420*/  LDG.E R16, [R12.64+0x8] ;  /* 0x0000080a0c107981 */ /* 0x000ea2000c1e1900 */
[----:B0-----:R-:W-:Y:S02]  /*1430*/  IADD3 R27, R14, 0xc, RZ ;  /* 0x0000000c0e1b7810 */ /* 0x001fe40007ffe0ff */
[----:B--2---:R-:W-:-:S05]  /*1440*/  FMNMX.FTZ R19, R17, R16, PT ;  /* 0x0000001011137209 */ /* 0x004fca0003810000 */
[----:B------:R0:W-:Y:S04]  /*1450*/  STG.E [R24.64], R19 ;  /* 0x0000001318007986 */ /* 0x0001e8000c10190a */
[----:B------:R2:W3:Y:S01]  /*1460*/  LDG.E R16, [R12.64+0xc] ;  /* 0x00000c0a0c107981 */ /* 0x0004e2000c1e1900 */
[----:B------:R-:W-:-:S04]  /*1470*/  IMAD R39, R6, c[0x0][0x20c], R27 ;  /* 0x0000830006277a24 */ /* 0x000fc800078e021b */
[----:B--2---:R-:W-:Y:S01]  /*1480*/  IMAD.WIDE R12, R39, R8, c[0x0][0x190] ;  /* 0x00006400270c7625 */ /* 0x004fe200078e0208 */
[----:B---3--:R-:W-:-:S05]  /*1490*/  FMNMX.FTZ R27, R19, R16, PT ;  /* 0x00000010131b7209 */ /* 0x008fca0003810000 */
[----:B------:R2:W-:Y:S04]  /*14a0*/  STG.E [R24.64], R27 ;  /* 0x0000001b18007986 */ /* 0x0005e8000c10190a */
[----:B------:R-:W1:Y:S02]  /*14b0*/  LDG.E R16, [R12.64] ;  /* 0x0000000a0c107981 */ /* 0x000e64000c1e1900 */
[----:B-1----:R-:W-:-:S05]  /*14c0*/  FMNMX.FTZ R17, R27, R16, PT ;  /* 0x000000101b117209 */ /* 0x002fca0003810000 */
[----:B------:R2:W-:Y:S04]  /*14d0*/  STG.E [R24.64], R17 ;  /* 0x0000001118007986 */ /* 0x0005e8000c10190a */
[----:B------:R-:W0:Y:S02]  /*14e0*/  LDG.E R16, [R12.64+0x4] ;  /* 0x0000040a0c107981 */ /* 0x000e24000c1e1900 */
[----:B0-----:R-:W-:-:S05]  /*14f0*/  FMNMX.FTZ R19, R17, R16, PT ;  /* 0x0000001011137209 */ /* 0x001fca0003810000 */
        /* <DEDUP_REMOVED lines=12> */
.L_x_20401:
        /* <DEDUP_REMOVED lines=35> */
.L_x_20403:
[----:B------:R-:W-:-:S13]  /*17f0*/  ISETP.NE.OR P0, PT, RZ, UR7, P0 ;  /* 0x00000007ff007c0c */ /* 0x000fda0008705670 */
[----:B------:R-:W-:Y:S05]  /*1800*/  @!P0 BRA `(.L_x_20399) ;  /* 0x0000012000008947 */ /* 0x000fea0003800000 */
.L_x_20400:
        /* <DEDUP_REMOVED lines=9> */
[----:B0-2---:R-:W-:-:S05]  /*18a0*/  FMNMX.FTZ R27, R19, R16, PT ;  /* 0x00000010131b7209 */ /* 0x005fca0003810000 */
[----:B------:R1:W-:Y:S04]  /*18b0*/  STG.E [R24.64], R27 ;  /* 0x0000001b18007986 */ /* 0x0003e8000c10190a */
[----:B------:R-:W2:Y:S01]  /*18c0*/  LDG.E R16, [R12.64+0xc] ;  /* 0x00000c0a0c107981 */ /* 0x000ea2000c1e1900 */
[----:B------:R-:W-:Y:S01]  /*18d0*/  UIADD3 UR7, UR7, -0x4, URZ ;  /* 0xfffffffc07077890 */ /* 0x000fe2000fffe03f */
[----:B------:R-:W-:-:S05]  /*18e0*/  IADD3 R14, R14, 0x4, RZ ;  /* 0x000000040e0e7810 */ /* 0x000fca0007ffe0ff */
[----:B------:R-:W-:Y:S02]  /*18f0*/  ISETP.NE.AND P0, PT, RZ, UR7, PT ;  /* 0x00000007ff007c0c */ /* 0x000fe4000bf05270 */
[----:B--2---:R-:W-:-:S05]  /*1900*/  FMNMX.FTZ R15, R27, R16, PT ;  /* 0x000000101b0f7209 */ /* 0x004fca0003810000 */
[----:B------:R1:W-:Y:S06]  /*1910*/  STG.E [R24.64], R15 ;  /* 0x0000000f18007986 */ /* 0x0003ec000c10190a */
[----:B-1----:R-:W-:Y:S05]  /*1920*/  @P0 BRA `(.L_x_20400) ;  /* 0xfffffee000000947 */ /* 0x002fea000383ffff */
.L_x_20399:
[----:B------:R-:W-:-:S13]  /*1930*/  ISETP.NE.AND P0, PT, RZ, UR9, PT ;  /* 0x00000009ff007c0c */ /* 0x000fda000bf05270 */
[----:B------:R-:W-:Y:S05]  /*1940*/  @!P0 BRA `(.L_x_20395) ;  /* 0x0000011000008947 */ /* 0x000fea0003800000 */
[----:B-1----:R-:W-:Y:S01]  /*1950*/  IMAD R13, R6, c[0x0][0x20c], R14 ;  /* 0x00008300060d7a24 */ /* 0x002fe200078e020e */
        /* <DEDUP_REMOVED lines=13> */
[----:B------:R-:W3:Y:S02]  /*1a30*/  @P0 LDG.E R14, [R12.64+0x8] ;  /* 0x0000080a0c0e0981 */ /* 0x000ee4000c1e1900 */
[----:B-1-3--:R-:W-:-:S05]  /*1a40*/  @P0 FMNMX.FTZ R15, R17, R14, PT ;  /* 0x0000000e110f0209 */ /* 0x00afca0003810000 */
[----:B------:R2:W-:Y:S02]  /*1a50*/  @P0 STG.E [R24.64], R15 ;  /* 0x0000000f18000986 */ /* 0x0005e4000c10190a */
.L_x_20395:
[----:B-12---:R-:W2:Y:S01]  /*1a60*/  LDG.E R17, [R20.64] ;  /* 0x0000000a14117981 */ /* 0x006ea2000c1e1900 */
[----:B------:R-:W-:Y:S02]  /*1a70*/  IABS R14, c[0x0][0x208] ;  /* 0x00008200000e7a13 */ /* 0x000fe40000000000 */
[----:B------:R-:W-:Y:S02]  /*1a80*/  IABS R16, R11 ;  /* 0x0000000b00107213 */ /* 0x000fe40000000000 */
[----:B-----5:R-:W1:Y:S01]  /*1a90*/  I2F.RP R15, R14 ;  /* 0x0000000e000f7306 */ /* 0x020e620000209400 */
[----:B------:R-:W-:Y:S02]  /*1aa0*/  IABS R18, c[0x0][0x20c] ;  /* 0x0000830000127a13 */ /* 0x000fe40000000000 */
[----:B------:R-:W-:-:S04]  /*1ab0*/  LOP3.LUT R11, R11, c[0x0][0x208], RZ, 0x3c, !PT ;  /* 0x000082000b0b7a12 */ /* 0x000fc800078e3cff */
[----:B------:R-:W-:Y:S01]  /*1ac0*/  ISETP.GE.AND P3, PT, R11, RZ, PT ;  /* 0x000000ff0b00720c */ /* 0x000fe20003f66270 */
[----:B-1----:R-:W1:Y:S02]  /*1ad0*/  MUFU.RCP R15, R15 ;  /* 0x0000000f000f7308 */ /* 0x002e640000001000 */
[----:B-1----:R-:W-:-:S06]  /*1ae0*/  IADD3 R12, R15, 0xffffffe, RZ ;  /* 0x0ffffffe0f0c7810 */ /* 0x002fcc0007ffe0ff */
[----:B------:R-:W1:Y:S08]  /*1af0*/  I2F.RP R15, R18 ;  /* 0x00000012000f7306 */ /* 0x000e700000209400 */
[----:B------:R3:W4:Y:S08]  /*1b00*/  F2I.FTZ.U32.TRUNC.NTZ R13, R12 ;  /* 0x0000000c000d7305 */ /* 0x000730000021f000 */
[----:B-1----:R-:W1:Y:S01]  /*1b10*/  MUFU.RCP R15, R15 ;  /* 0x0000000f000f7308 */ /* 0x002e620000001000 */
[----:B---3--:R-:W-:-:S02]  /*1b20*/  IMAD.MOV.U32 R12, RZ, RZ, RZ ;  /* 0x000000ffff0c7224 */ /* 0x008fc400078e00ff */
[----:B----4-:R-:W-:-:S04]  /*1b30*/  IMAD.MOV R19, RZ, RZ, -R13 ;  /* 0x000000ffff137224 */ /* 0x010fc800078e0a0d */
[----:B------:R-:W-:-:S04]  /*1b40*/  IMAD R19, R19, R14, RZ ;  /* 0x0000000e13137224 */ /* 0x000fc800078e02ff */
[----:B------:R-:W-:-:S04]  /*1b50*/  IMAD.HI.U32 R19, R13, R19, R12 ;  /* 0x000000130d137227 */ /* 0x000fc800078e000c */
[----:B------:R-:W-:-:S04]  /*1b60*/  IMAD.MOV.U32 R13, RZ, RZ, R16 ;  /* 0x000000ffff0d7224 */ /* 0x000fc800078e0010 */
[----:B------:R-:W-:-:S05]  /*1b70*/  IMAD.HI.U32 R12, R19, R13, RZ ;  /* 0x0000000d130c7227 */ /* 0x000fca00078e00ff */
[----:B------:R-:W-:-:S05]  /*1b80*/  IADD3 R16, -R12, RZ, RZ ;  /* 0x000000ff0c107210 */ /* 0x000fca0007ffe1ff */
[----:B------:R-:W-:Y:S01]  /*1b90*/  IMAD R19, R14, R16, R13 ;  /* 0x000000100e137224 */ /* 0x000fe200078e020d */
[----:B-1----:R-:W-:Y:S01]  /*1ba0*/  IADD3 R13, R15, 0xffffffe, RZ ;  /* 0x0ffffffe0f0d7810 */ /* 0x002fe20007ffe0ff */
[----:B------:R-:W-:-:S03]  /*1bb0*/  IMAD R16, R6, c[0x0][0x20c], R9 ;  /* 0x0000830006107a24 */ /* 0x000fc600078e0209 */
[----:B------:R-:W-:Y:S02]  /*1bc0*/  ISETP.GT.U32.AND P4, PT, R14, R19, PT ;  /* 0x000000130e00720c */ /* 0x000fe40003f84070 */
[----:B------:R-:W1:Y:S11]  /*1bd0*/  F2I.FTZ.U32.TRUNC.NTZ R13, R13 ;  /* 0x0000000d000d7305 */ /* 0x000e76000021f000 */
[----:B------:R-:W-:Y:S01]  /*1be0*/  @!P4 IMAD.IADD R19, R19, 0x1, -R14 ;  /* 0x000000011313c824 */ /* 0x000fe200078e0a0e */
[----:B------:R-:W-:-:S02]  /*1bf0*/  @!P4 IADD3 R12, R12, 0x1, RZ ;  /* 0x000000010c0cc810 */ /* 0x000fc40007ffe0ff */
[----:B------:R-:W-:Y:S02]  /*1c00*/  ISETP.NE.AND P4, PT, RZ, c[0x0][0x208], PT ;  /* 0x00008200ff007a0c */ /* 0x000fe40003f85270 */
[----:B------:R-:W-:Y:S01]  /*1c10*/  ISETP.GE.U32.AND P0, PT, R19, R14, PT ;  /* 0x0000000e1300720c */ /* 0x000fe20003f06070 */
[----:B-1----:R-:W-:-:S04]  /*1c20*/  IMAD.MOV R15, RZ, RZ, -R13 ;  /* 0x000000ffff0f7224 */ /* 0x002fc800078e0a0d */
[----:B------:R-:W-:-:S08]  /*1c30*/  IMAD R15, R15, R18, RZ ;  /* 0x000000120f0f7224 */ /* 0x000fd000078e02ff */
[----:B------:R-:W-:-:S05]  /*1c40*/  @P0 IADD3 R12, R12, 0x1, RZ ;  /* 0x000000010c0c0810 */ /* 0x000fca0007ffe0ff */
[----:B------:R-:W-:Y:S02]  /*1c50*/  IMAD.MOV.U32 R11, RZ, RZ, R12 ;  /* 0x000000ffff0b7224 */ /* 0x000fe400078e000c */
[----:B------:R-:W-:Y:S02]  /*1c60*/  IMAD.MOV.U32 R12, RZ, RZ, RZ ;  /* 0x000000ffff0c7224 */ /* 0x000fe400078e00ff */
[----:B------:R-:W-:Y:S01]  /*1c70*/  @!P3 IMAD.MOV R11, RZ, RZ, -R11 ;  /* 0x000000ffff0bb224 */ /* 0x000fe200078e0a0b */
[----:B------:R-:W-:Y:S01]  /*1c80*/  @!P4 LOP3.LUT R11, RZ, c[0x0][0x208], RZ, 0x33, !PT ;  /* 0x00008200ff0bca12 */ /* 0x000fe200078e33ff */
[----:B------:R-:W-:-:S03]  /*1c90*/  IMAD.HI.U32 R12, R13, R15, R12 ;  /* 0x0000000f0d0c7227 */ /* 0x000fc600078e000c */
[----:B------:R-:W-:Y:S01]  /*1ca0*/  IABS R14, R11 ;  /* 0x0000000b000e7213 */ /* 0x000fe20000000000 */
[----:B------:R-:W-:Y:S01]  /*1cb0*/  IMAD.MOV.U32 R15, RZ, RZ, c[0x0][0x1f0] ;  /* 0x00007c00ff0f7624 */ /* 0x000fe200078e00ff */
[----:B------:R-:W-:Y:S01]  /*1cc0*/  ISETP.GE.AND P4, PT, R11, RZ, PT ;  /* 0x000000ff0b00720c */ /* 0x000fe20003f86270 */
[----:B------:R-:W-:Y:S02]  /*1cd0*/  IMAD.MOV.U32 R11, RZ, RZ, c[0x0][0x1e0] ;  /* 0x00007800ff0b7624 */ /* 0x000fe400078e00ff */
[----:B------:R-:W-:Y:S02]  /*1ce0*/  IMAD.MOV.U32 R13, RZ, RZ, R14 ;  /* 0x000000ffff0d7224 */ /* 0x000fe400078e000e */
[----:B------:R-:W-:Y:S02]  /*1cf0*/  IMAD R15, R16, R15, c[0x0][0x1e0] ;  /* 0x00007800100f7624 */ /* 0x000fe400078e020f */
[----:B------:R-:W-:-:S04]  /*1d00*/  IMAD.HI.U32 R12, R12, R13, RZ ;  /* 0x0000000d0c0c7227 */ /* 0x000fc800078e00ff */
[----:B------:R-:W-:Y:S01]  /*1d10*/  IMAD.WIDE R14, R15, R8, c[0x0][0x178] ;  /* 0x00005e000f0e7625 */ /* 0x000fe200078e0208 */
[----:B------:R-:W-:-:S05]  /*1d20*/  IADD3 R12, -R12, RZ, RZ ;  /* 0x000000ff0c0c7210 */ /* 0x000fca0007ffe1ff */
[----:B------:R-:W-:-:S05]  /*1d30*/  IMAD R13, R18, R12, R13 ;  /* 0x0000000c120d7224 */ /* 0x000fca00078e020d */
[----:B------:R-:W-:-:S13]  /*1d40*/  ISETP.GT.U32.AND P0, PT, R18, R13, PT ;  /* 0x0000000d1200720c */ /* 0x000fda0003f04070 */
[----:B------:R-:W-:Y:S01]  /*1d50*/  @!P0 IMAD.IADD R13, R13, 0x1, -R18 ;  /* 0x000000010d0d8824 */ /* 0x000fe200078e0a12 */
[----:B------:R-:W-:-:S04]  /*1d60*/  ISETP.NE.AND P0, PT, RZ, c[0x0][0x20c], PT ;  /* 0x00008300ff007a0c */ /* 0x000fc80003f05270 */
[----:B------:R-:W-:-:S13]  /*1d70*/  ISETP.GT.U32.AND P3, PT, R18, R13, PT ;  /* 0x0000000d1200720c */ /* 0x000fda0003f64070 */
[----:B------:R-:W-:Y:S01]  /*1d80*/  @!P3 IMAD.IADD R13, R13, 0x1, -R18 ;  /* 0x000000010d0db824 */ /* 0x000fe200078e0a12 */
[----:B------:R-:W-:-:S03]  /*1d90*/  ISETP.GE.AND P3, PT, R11, 0x1, PT ;  /* 0x000000010b00780c */ /* 0x000fc60003f66270 */
[----:B------:R-:W-:-:S04]  /*1da0*/  IMAD.MOV.U32 R12, RZ, RZ, R13 ;  /* 0x000000ffff0c7224 */ /* 0x000fc800078e000d */
[----:B------:R-:W-:Y:S01]  /*1db0*/  @!P4 IMAD.MOV R12, RZ, RZ, -R12 ;  /* 0x000000ffff0cc224 */ /* 0x000fe200078e0a0c */
[----:B------:R-:W-:Y:S01]  /*1dc0*/  @!P0 LOP3.LUT R12, RZ, c[0x0][0x20c], RZ, 0x33, !PT ;  /* 0x00008300ff0c8a12 */ /* 0x000fe200078e33ff */
[----:B--2---:R1:W-:Y:S04]  /*1dd0*/  STG.E [R14.64], R17 ;  /* 0x000000110e007986 */ /* 0x0043e8000c10190a */
[----:B------:R-:W-:Y:S05]  /*1de0*/  @!P3 BRA `(.L_x_20404) ;  /* 0x000010000000b947 */ /* 0x000fea0003800000 */
[----:B------:R-:W-:Y:S02]  /*1df0*/  ISETP.NE.AND P0, PT, RZ, UR5, PT ;  /* 0x00000005ff007c0c */ /* 0x000fe4000bf05270 */
[----:B------:R-:W-:-:S11]  /*1e00*/  MOV R18, c[0x0][0x1e0] ;  /* 0x0000780000127a02 */ /* 0x000fd60000000f00 */
[----:B------:R-:W-:Y:S05]  /*1e10*/  @!P0 BRA `(.L_x_20405) ;  /* 0x000001b000008947 */ /* 0x000fea0003800000 */
[----:B-1----:R-:W-:-:S04]  /*1e20*/  IMAD R17, R31, c[0x0][0x20c], R12 ;  /* 0x000083001f117a24 */ /* 0x002fc800078e020c */
[----:B------:R-:W-:-:S05]  /*1e30*/  IMAD.WIDE R12, R17, R8, c[0x0][0x1b8] ;  /* 0x00006e00110c7625 */ /* 0x000fca00078e0208 */
[----:B------:R1:W2:Y:S02]  /*1e40*/  LDG.E R19, [R12.64] ;  /* 0x0000000a0c137981 */ /* 0x0002a4000c1e1900 */
[----:B-1----:R-:W-:Y:S01]  /*1e50*/  IMAD.WIDE R12, R17, R8, c[0x0][0x1c0] ;  /* 0x00007000110c7625 */ /* 0x002fe200078e0208 */
[----:B------:R-:W-:-:S06]  /*1e60*/  UISETP.NE.AND UP0, UPT, UR5, 0x1, UPT ;  /* 0x000000010500788c */ /* 0x000fcc000bf05270 */
[----:B------:R-:W-:Y:S01]  /*1e70*/  PLOP3.LUT P0, PT, PT, PT, UP0, 0x80, 0x0 ;  /* 0x000000000000781c */ /* 0x000fe20003f0f008 */
[----:B--2---:R1:W-:Y:S04]  /*1e80*/  STG.E [R14.64+-0x4], R19 ;  /* 0xfffffc130e007986 */ /* 0x0043e8000c10190a */
[----:B------:R1:W5:Y:S01]  /*1e90*/  LDG.E R12, [R12.64] ;  /* 0x0000000a0c0c7981 */ /* 0x000362000c1e1900 */
[----:B------:R-:W-:-:S07]  /*1ea0*/  IADD3 R18, R11, -0x1, RZ ;  /* 0xffffffff0b127810 */ /* 0x000fce0007ffe0ff */
[----:B------:R-:W-:Y:S05]  /*1eb0*/  @!P0 BRA `(.L_x_20405) ;  /* 0x0000011000008947 */ /* 0x000fea0003800000 */
[----:B-----5:R-:W-:-:S04]  /*1ec0*/  IMAD R17, R30, c[0x0][0x20c], R12 ;  /* 0x000083001e117a24 */ /* 0x020fc800078e020c */
[----:B-1----:R-:W-:-:S05]  /*1ed0*/  IMAD.WIDE R12, R17, R8, c[0x0][0x1b8] ;  /* 0x00006e00110c7625 */ /* 0x002fca00078e0208 */
        /* <DEDUP_REMOVED lines=11> */
[----:B-1----:R-:W-:Y:S02]  /*1f90*/  IMAD.WIDE R12, R17, R8, c[0x0][0x1c0] ;  /* 0x00007000110c7625 */ /* 0x002fe400078e0208 */
[----:B--2---:R1:W-:Y:S04]  /*1fa0*/  STG.E [R14.64+-0xc], R19 ;  /* 0xfffff4130e007986 */ /* 0x0043e8000c10190a */
[----:B------:R1:W5:Y:S01]  /*1fb0*/  LDG.E R12, [R12.64] ;  /* 0x0000000a0c0c7981 */ /* 0x000362000c1e1900 */
[----:B------:R-:W-:-:S03]  /*1fc0*/  IADD3 R18, R11, -0x3, RZ ;  /* 0xfffffffd0b127810 */ /* 0x000fc60007ffe0ff */
.L_x_20405:
[----:B------:R-:W-:-:S06]  /*1fd0*/  UISETP.GE.U32.AND UP0, UPT, UR4, 0x3, UPT ;  /* 0x000000030400788c */ /* 0x000fcc000bf06070 */
[----:B------:R-:W-:-:S13]  /*1fe0*/  PLOP3.LUT P0, PT, PT, PT, UP0, 0x80, 0x0 ;  /* 0x000000000000781c */ /* 0x000fda0003f0f008 */
[----:B------:R-:W-:Y:S05]  /*1ff0*/  @!P0 BRA `(.L_x_20404) ;  /* 0x00000df000008947 */ /* 0x000fea0003800000 */
[C---:B------:R-:W-:Y:S02]  /*2000*/  ISETP.GT.AND P3, PT, R18.reuse, 0xc, PT ;  /* 0x0000000c1200780c */ /* 0x040fe40003f64270 */
[C---:B-1----:R-:W-:Y:S02]  /*2010*/  IADD3 R17, R18.reuse, -0x3, RZ ;  /* 0xfffffffd12117810 */ /* 0x042fe40007ffe0ff */
[C---:B------:R-:W-:Y:S02]  /*2020*/  IADD3 R15, R18.reuse, -0x4, RZ ;  /* 0xfffffffc120f7810 */ /* 0x040fe40007ffe0ff */
[C---:B0-----:R-:W-:Y:S01]  /*2030*/  IADD3 R27, R18.reuse, -0x1, RZ ;  /* 0xffffffff121b7810 */ /* 0x041fe20007ffe0ff */
        /* <DEDUP_REMOVED lines=15> */
.L_x_20407:
        /* <DEDUP_REMOVED lines=117> */
.L_x_20406:
        /* <DEDUP_REMOVED lines=63> */
.L_x_20408:
        /* <DEDUP_REMOVED lines=20> */
[----:B--2---:R-:W-:-:S05]  /*2db0*/  IADD3 R17, R14, R17, RZ ;  /* 0x000000110e117210 */ /* 0x004fca0007ffe0ff */
[----:B------:R-:W-:-:S05]  /*2dc0*/  IMAD.WIDE R12, R17, R8, c[0x0][0x1b8] ;  /* 0x00006e00110c7625 */ /* 0x000fca00078e0208 */
[----:B------:R-:W2:Y:S04]  /*2dd0*/  LDG.E R15, [R12.64] ;  /* 0x0000000a0c0f7981 */ /* 0x000ea8000c1e1900 */
[----:B--2---:R0:W-:Y:S02]  /*2de0*/  STG.E [R18.64+-0xc], R15 ;  /* 0xfffff40f12007986 */ /* 0x0041e4000c10190a */
.L_x_20404:
[----:B------:R-:W-:-:S04]  /*2df0*/  IMAD R9, R6, c[0x0][0x20c], R9 ;  /* 0x0000830006097a24 */ /* 0x000fc800078e0209 */
[----:B-1---5:R-:W-:-:S04]  /*2e00*/  IMAD.WIDE R12, R8, R9, c[0x0][0x180] ;  /* 0x00006000080c7625 */ /* 0x022fc800078e0209 */
[----:B------:R-:W-:Y:S01]  /*2e10*/  IMAD.WIDE R8, R8, R9, c[0x0][0x190] ;  /* 0x0000640008087625 */ /* 0x000fe200078e0209 */
[----:B------:R1:W-:Y:S04]  /*2e20*/  STG.E [R12.64], R11 ;  /* 0x0000000b0c007986 */ /* 0x0003e8000c10190a */
[----:B------:R1:W-:Y:S04]  /*2e30*/  STG.E [R8.64], R10 ;  /* 0x0000000a08007986 */ /* 0x0003e8000c10190a */
[----:B0-----:R-:W2:Y:S01]  /*2e40*/  LDG.E R15, [R24.64] ;  /* 0x0000000a180f7981 */ /* 0x001ea2000c1e1900 */
[----:B------:R-:W-:Y:S01]  /*2e50*/  IMAD.MOV.U32 R19, RZ, RZ, -0x800001 ;  /* 0xff7fffffff137424 */ /* 0x000fe200078e00ff */
[----:B--2---:R-:W-:-:S05]  /*2e60*/  FMNMX.FTZ R15, R15, R10, PT ;  /* 0x0000000a0f0f7209 */ /* 0x004fca0003810000 */
[----:B------:R1:W-:Y:S04]  /*2e70*/  STG.E [R24.64], R15 ;  /* 0x0000000f18007986 */ /* 0x0003e8000c10190a */
[----:B------:R1:W-:Y:S04]  /*2e80*/  STG.E [R28.64], R19 ;  /* 0x000000131c007986 */ /* 0x0003e8000c10190a */
[----:B------:R-:W2:Y:S02]  /*2e90*/  LDG.E R14, [R22.64] ;  /* 0x0000000a160e7981 */ /* 0x000ea4000c1e1900 */
[----:B--2---:R-:W-:-:S05]  /*2ea0*/  IADD3 R17, R14, 0x1, RZ ;  /* 0x000000010e117810 */ /* 0x004fca0007ffe0ff */
[----:B------:R1:W-:Y:S01]  /*2eb0*/  STG.E [R22.64], R17 ;  /* 0x0000001116007986 */ /* 0x0003e2000c10190a */
[----:B------:R-:W-:Y:S05]  /*2ec0*/  BRA `(.L_x_20393) ;  /* 0x000000b000007947 */ /* 0x000fea0003800000 */
.L_x_20396:
[----:B------:R-:W-:Y:S02]  /*2ed0*/  IMAD.MOV.U32 R0, RZ, RZ, 0x1 ;  /* 0x00000001ff007424 */ /* 0x000fe400078e00ff */
[----:B------:R-:W-:-:S03]  /*2ee0*/  IMAD.MOV.U32 R2, RZ, RZ, c[0x0][0x20c] ;  /* 0x00008300ff027624 */ /* 0x000fc600078e00ff */
[----:B------:R1:W-:Y:S04]  /*2ef0*/  STS.U8 [0x54], R0 ;  /* 0x00005400ff007388 */ /* 0x0003e80000000000 */
[----:B------:R1:W-:Y:S01]  /*2f00*/  STS [0x50], R2 ;  /* 0x00005002ff007388 */ /* 0x0003e20000000800 */
[----:B------:R-:W-:Y:S05]  /*2f10*/  BRA `(.L_x_20384) ;  /* 0x000000f000007947 */ /* 0x000fea0003800000 */
.L_x_20394:
[----:B------:R-:W1:Y:S01]  /*2f20*/  LDS R9, [0x50] ;  /* 0x00005000ff097984 */ /* 0x000e620000000800 */
[----:B------:R-:W-:-:S05]  /*2f30*/  IMAD.MOV.U32 R11, RZ, RZ, -0x800001 ;  /* 0xff7fffffff0b7424 */ /* 0x000fca00078e00ff */
[----:B------:R2:W-:Y:S01]  /*2f40*/  STG.E [R28.64], R11 ;  /* 0x0000000b1c007986 */ /* 0x0005e2000c10190a */
[----:B-1----:R-:W-:-:S03]  /*2f50*/  IADD3 R8, R9, 0x1, RZ ;  /* 0x0000000109087810 */ /* 0x002fc60007ffe0ff */
[----:B------:R2:W-:Y:S04]  /*2f60*/  STS [R9.X4+0x60], R26 ;  /* 0x0000601a09007388 */ /* 0x0005e80000004800 */
[----:B------:R2:W-:Y:S02]  /*2f70*/  STS [0x50], R8 ;  /* 0x00005008ff007388 */ /* 0x0005e40000000800 */
.L_x_20393:
[----:B------:R-:W-:Y:S01]  /*2f80*/  WARPSYNC 0xffffffff ;  /* 0xffffffff00007948 */ /* 0x000fe20003800000 */
[----:B------:R-:W-:Y:S01]  /*2f90*/  BAR.SYNC.DEFER_BLOCKING 0x0 ;  /* 0x0000000000007b1d */ /* 0x000fe20000010000 */
[----:B-12---:R-:W-:Y:S01]  /*2fa0*/  IMAD.MOV.U32 R8, RZ, RZ, c[0x0][0x20c] ;  /* 0x00008300ff087624 */ /* 0x006fe200078e00ff */
[----:B------:R-:W-:-:S03]  /*2fb0*/  IADD3 R33, R33, 0x1, RZ ;  /* 0x0000000121217810 */ /* 0x000fc60007ffe0ff */
[----:B------:R-:W-:-:S05]  /*2fc0*/  IMAD.SHL.U32 R8, R8, 0x2, RZ ;  /* 0x0000000208087824 */ /* 0x000fca00078e00ff */
[----:B------:R-:W-:Y:S01]  /*2fd0*/  ISETP.GE.AND P0, PT, R33, R8, PT ;  /* 0x000000082100720c */ /* 0x000fe20003f06270 */
[----:B------:R-:W1:Y:S02]  /*2fe0*/  LDS R9, [0x50] ;  /* 0x00005000ff097984 */ /* 0x000e640000000800 */
[----:B-1----:R-:W-:-:S13]  /*2ff0*/  ISETP.LT.AND P3, PT, R9, c[0x0][0x20c], PT ;  /* 0x0000830009007a0c */ /* 0x002fda0003f61270 */
[----:B0-----:R-:W-:Y:S05]  /*3000*/  @!P0 BRA P3, `(.L_x_20409) ;  /* 0xffffd4d000008947 */ /* 0x001fea000183ffff */
.L_x_20384:
[----:B-1----:R-:W1:Y:S02]  /*3010*/  LDS.U8 R0, [0x54] ;  /* 0x00005400ff007984 */ /* 0x002e640000000000 */
[----:B-1----:R-:W-:-:S04]  /*3020*/  ISETP.NE.AND P0, PT, R0, RZ, PT ;  /* 0x000000ff0000720c */ /* 0x002fc80003f05270 */
[----:B------:R-:W-:-:S13]  /*3030*/  ISETP.GE.OR P0, PT, R37, c[0x0][0x20c], P0 ;  /* 0x0000830025007a0c */ /* 0x000fda0000706670 */
[----:B------:R-:W-:Y:S05]  /*3040*/  @P0 EXIT ;  /* 0x000000000000094d */ /* 0x000fea0003800000 */
[----:B0-----:R-:W0:Y:S01]  /*3050*/  LDS R3, [R37.X4+0x60] ;  /* 0x0000600025037984 */ /* 0x001e220000004800 */
[----:B------:R-:W-:Y:S01]  /*3060*/  HFMA2.MMA R5, -RZ, RZ, 0, 2.384185791015625e-07 ;  /* 0x00000004ff057435 */ /* 0x000fe200000001ff */
[----:B0-----:R-:W-:-:S09]  /*3070*/  IMAD.IADD R3, R36, 0x1, R3 ;  /* 0x0000000124037824 */ /* 0x001fd200078e0203 */
[----:B------:R-:W-:-:S06]  /*3080*/  IMAD.WIDE R2, R3, R5, c[0x0][0x160] ;  /* 0x0000580003027625 */ /* 0x000fcc00078e0205 */
[----:B------:R-:W2:Y:S04]  /*3090*/  LDG.E.CONSTANT R3, [R2.64] ;  /* 0x0000000a02037981 */ /* 0x000ea8000c1e9900 */
[----:B------:R-:W0:Y:S02]  /*30a0*/  S2R R4, SR_CTAID.X ;  /* 0x0000000000047919 */ /* 0x000e240000002500 */
[----:B0-----:R-:W-:-:S04]  /*30b0*/  IMAD R4, R4, c[0x0][0x20c], R37 ;  /* 0x0000830004047a24 */ /* 0x001fc800078e0225 */
[----:B------:R-:W-:-:S05]  /*30c0*/  IMAD.WIDE R4, R4, R5, c[0x0][0x170] ;  /* 0x00005c0004047625 */ /* 0x000fca00078e0205 */
[----:B--2---:R-:W-:Y:S01]  /*30d0*/  STG.E [R4.64], R3 ;  /* 0x0000000304007986 */ /* 0x004fe2000c10190a */
[----:B------:R-:W-:Y:S05]  /*30e0*/  EXIT ;  /* 0x000000000000794d */ /* 0x000fea0003800000 */
.L_x_20390:
[----:B------:R-:W-:Y:S01]  /*30f0*/  IMAD.MOV.U32 R15, RZ, RZ, R10 ;  /* 0x000000ffff0f7224 */ /* 0x000fe200078e000a */
[----:B------:R-:W-:Y:S01]  /*3100*/  MOV R8, 0x3140 ;  /* 0x0000314000087802 */ /* 0x000fe20000000f00 */
[----:B------:R-:W-:Y:S02]  /*3110*/  IMAD.MOV.U32 R13, RZ, RZ, 0x1 ;  /* 0x00000001ff0d7424 */ /* 0x000fe400078e00ff */
[----:B------:R-:W-:Y:S02]  /*3120*/  IMAD.MOV.U32 R14, RZ, RZ, 0x1f ;  /* 0x0000001fff0e7424 */ /* 0x000fe400078e00ff */
[----:B------:R-:W-:Y:S05]  /*3130*/  CALL.REL.NOINC `($__internal_1_$__cuda_sm70_shflsync_down) ;  /* 0x000004c000007944 */ /* 0x000fea0003c00000 */
[----:B-1----:R-:W-:Y:S01]  /*3140*/  IMAD.MOV.U32 R17, RZ, RZ, R12 ;  /* 0x000000ffff117224 */ /* 0x002fe200078e000c */
[----:B0-----:R-:W-:Y:S01]  /*3150*/  MOV R15, R11 ;  /* 0x0000000b000f7202 */ /* 0x001fe20000000f00 */
[----:B------:R-:W-:Y:S01]  /*3160*/  IMAD.MOV.U32 R13, RZ, RZ, 0x1 ;  /* 0x00000001ff0d7424 */ /* 0x000fe200078e00ff */
[----:B------:R-:W-:Y:S01]  /*3170*/  MOV R8, 0x31b0 ;  /* 0x000031b000087802 */ /* 0x000fe20000000f00 */
[----:B------:R-:W-:Y:S02]  /*3180*/  IMAD.MOV.U32 R14, RZ, RZ, 0x1f ;  /* 0x0000001fff0e7424 */ /* 0x000fe400078e00ff */
[----:B------:R-:W-:-:S02]  /*3190*/  IMAD.MOV.U32 R12, RZ, RZ, -0x1 ;  /* 0xffffffffff0c7424 */ /* 0x000fc400078e00ff */
[----:B------:R-:W-:Y:S05]  /*31a0*/  CALL.REL.NOINC `($__internal_1_$__cuda_sm70_shflsync_down) ;  /* 0x0000045000007944 */ /* 0x000fea0003c00000 */
[----:B-1----:R-:W-:Y:S01]  /*31b0*/  FSETP.GT.FTZ.AND P0, PT, R11, R12, PT ;  /* 0x0000000c0b00720b */ /* 0x002fe20003f14000 */
[----:B0-----:R-:W-:Y:S01]  /*31c0*/  IMAD.MOV.U32 R13, RZ, RZ, 0x2 ;  /* 0x00000002ff0d7424 */ /* 0x001fe200078e00ff */
[----:B------:R-:W-:Y:S01]  /*31d0*/  MOV R8, 0x3250 ;  /* 0x0000325000087802 */ /* 0x000fe20000000f00 */
[----:B------:R-:W-:Y:S01]  /*31e0*/  IMAD.MOV.U32 R14, RZ, RZ, 0x1f ;  /* 0x0000001fff0e7424 */ /* 0x000fe200078e00ff */
[----:B------:R-:W-:-:S04]  /*31f0*/  ISETP.GT.OR P0, PT, R34, 0x1e, P0 ;  /* 0x0000001e2200780c */ /* 0x000fc80000704670 */
[----:B------:R-:W-:Y:S02]  /*3200*/  SEL R17, R10, R17, P0 ;  /* 0x000000110a117207 */ /* 0x000fe40000000000 */
[----:B------:R-:W-:Y:S02]  /*3210*/  FSEL R11, R11, R12, P0 ;  /* 0x0000000c0b0b7208 */ /* 0x000fe40000000000 */
[----:B------:R-:W-:Y:S01]  /*3220*/  MOV R12, 0xffffffff ;  /* 0xffffffff000c7802 */ /* 0x000fe20000000f00 */
[----:B------:R-:W-:Y:S02]  /*3230*/  IMAD.MOV.U32 R15, RZ, RZ, R17 ;  /* 0x000000ffff0f7224 */ /* 0x000fe400078e0011 */
[----:B------:R-:W-:Y:S05]  /*3240*/  CALL.REL.NOINC `($__internal_1_$__cuda_sm70_shflsync_down) ;  /* 0x000003b000007944 */ /* 0x000fea0003c00000 */
[----:B-1----:R-:W-:Y:S01]  /*3250*/  IMAD.MOV.U32 R10, RZ, RZ, R12 ;  /* 0x000000ffff0a7224 */ /* 0x002fe200078e000c */
[----:B------:R-:W-:Y:S01]  /*3260*/  MOV R12, 0xffffffff ;  /* 0xffffffff000c7802 */ /* 0x000fe20000000f00 */
[----:B0-----:R-:W-:Y:S01]  /*3270*/  IMAD.MOV.U32 R15, RZ, RZ, R11 ;  /* 0x000000ffff0f7224 */ /* 0x001fe200078e000b */
[----:B------:R-:W-:Y:S01]  /*3280*/  MOV R8, 0x32c0 ;  /* 0x000032c000087802 */ /* 0x000fe20000000f00 */
[----:B------:R-:W-:Y:S02]  /*3290*/  IMAD.MOV.U32 R13, RZ, RZ, 0x2 ;  /* 0x00000002ff0d7424 */ /* 0x000fe400078e00ff */
[----:B------:R-:W-:-:S02]  /*32a0*/  IMAD.MOV.U32 R14, RZ, RZ, 0x1f ;  /* 0x0000001fff0e7424 */ /* 0x000fc400078e00ff */
[----:B------:R-:W-:Y:S05]  /*32b0*/  CALL.REL.NOINC `($__internal_1_$__cuda_sm70_shflsync_down) ;  /* 0x0000034000007944 */ /* 0x000fea0003c00000 */
        /* <DEDUP_REMOVED lines=51> */
[----:B01----:R-:W-:Y:S05]  /*35f0*/  BRA `(.L_x_20410) ;  /* 0xffffd4a000007947 */ /* 0x003fea000383ffff */
        .weak           $__internal_1_$__cuda_sm70_shflsync_down
        .type           $__internal_1_$__cuda_sm70_shflsync_down,@function
        .size           $__internal_1_$__cuda_sm70_shflsync_down,(.L_x_20569 - $__internal_1_$__cuda_sm70_shflsync_down)
$__internal_1_$__cuda_sm70_shflsync_down:
[----:B------:R-:W-:Y:S01]  /*3600*/  IMAD.MOV.U32 R9, RZ, RZ, 0x0 ;  /* 0x00000000ff097424 */ /* 0x000fe200078e00ff */
[----:B------:R-:W-:Y:S04]  /*3610*/  WARPSYNC R12 ;  /* 0x0000000c00007348 */ /* 0x000fe80003800000 */
[----:B------:R0:W1:Y:S01]  /*3620*/  SHFL.DOWN PT, R12, R15, R13, R14 ;  /* 0x0800000d0f0c7389 */ /* 0x00006200000e000e */
[----:B------:R-:W-:Y:S05]  /*3630*/  RET.REL.NODEC R8 `(_ZN17fastertransformer17topk_stage_2_opt3IfLi256ELi1EEEvPKiPT_PiNS_14BeamHypothesesES2_ii) ;  /* 0xffffc9c008007950 */ /* 0x000fea0003c3ffff */
.L_x_20411:
        /* <DEDUP_REMOVED lines=12> */
.L_x_20569:


//--------------------- .text._ZN17fastertransformer17topk_stage_2_opt3IfLi128ELi1EEEvPKiPT_PiNS_14BeamHypothesesES2_ii --------------------------
	.section	.text._ZN17fastertransformer17topk_stage_2_opt3IfLi128ELi1EEEvPKiPT_PiNS_14BeamHypothesesES2_ii,"ax",@progbits
	.sectioninfo	@"SHI_REGISTERS=44"
	.align	128
        .global         _ZN17fastertransformer17topk_stage_2_opt3IfLi128ELi1EEEvPKiPT_PiNS_14BeamHypothesesES2_ii
        .type           _ZN17fastertransformer17topk_stage_2_opt3IfLi128ELi1EEEvPKiPT_PiNS_14BeamHypothesesES2_ii,@function
        .size           _ZN17fastertransformer17topk_stage_2_opt3IfLi128ELi1EEEvPKiPT_PiNS_14BeamHypothesesES2_ii,(.L_x_20570 - _ZN17fastertransformer17topk_stage_2_opt3IfLi128ELi1EEEvPKiPT_PiNS_14BeamHypothesesES2_ii)
        .other          _ZN17fastertransformer17topk_stage_2_opt3IfLi128ELi1EEEvPKiPT_PiNS_14BeamHypothesesES2_ii,@"STO_CUDA_ENTRY STV_DEFAULT"
_ZN17fastertransformer17topk_stage_2_opt3IfLi128ELi1EEEvPKiPT_PiNS_14BeamHypothesesES2_ii:
.text._ZN17fastertransformer17topk_stage_2_opt3IfLi128ELi1EEEvPKiPT_PiNS_14BeamHypothesesES2_ii:
        /* <DEDUP_REMOVED lines=27> */
.L_x_20413:
[----:B------:R-:W-:-:S04]  /*01b0*/  LEA R4, P0, R6, c[0x0][0x1a0], 0x2 ;  /* 0x0000680006047a11 */ /* 0x000fc800078010ff */
[----:B------:R-:W-:Y:S01]  /*01c0*/  LEA.HI.X R5, R6, c[0x0][0x1a4], R7, 0x2, P0 ;  /* 0x0000690006057a11 */ /* 0x000fe200000f1407 */
[----:B------:R-:W-:-:S05]  /*01d0*/  IMAD.MOV.U32 R7, RZ, RZ, 0x7f7fffff ;  /* 0x7f7fffffff077424 */ /* 0x000fca00078e00ff */
[----:B------:R0:W-:Y:S03]  /*01e0*/  STG.E [R4.64], R7 ;  /* 0x0000000704007986 */ /* 0x0001e6000c10190a */
.L_x_20414:
[----:B------:R-:W-:Y:S05]  /*01f0*/  BSYNC B0 ;  /* 0x0000000000007941 */ /* 0x000fea0003800000 */
.L_x_20412:
        /* <DEDUP_REMOVED lines=46> */
.L_x_20440:
        /* <DEDUP_REMOVED lines=17> */
.L_x_20420:
        /* <DEDUP_REMOVED lines=24> */
.L_x_20419:
[----:B------:R-:W-:Y:S05]  /*0770*/  BSYNC B1 ;  /* 0x0000000000017941 */ /* 0x000fea0003800000 */
.L_x_20418:
        /* <DEDUP_REMOVED lines=22> */
.L_x_20417:
[----:B------:R-:W-:Y:S05]  /*08e0*/  BSYNC B0 ;  /* 0x0000000000007941 */ /* 0x000fea0003800000 */
.L_x_20416:
        /* <DEDUP_REMOVED lines=27> */
.L_x_20441:
        /* <DEDUP_REMOVED lines=21> */
.L_x_20423:
[----:B-1----:R-:W-:Y:S05]  /*0bf0*/  BSYNC B0 ;  /* 0x0000000000007941 */ /* 0x002fea0003800000 */
.L_x_20422:
        /* <DEDUP_REMOVED lines=50> */
.L_x_20429:
        /* <DEDUP_REMOVED lines=11> */
.L_x_20428:
        /* <DEDUP_REMOVED lines=21> */
.L_x_20433:
        /* <DEDUP_REMOVED lines=64> */
.L_x_20432:
        /* <DEDUP_REMOVED lines=35> */
.L_x_20434:
[----:B------:R-:W-:-:S13]  /*1750*/  ISETP.NE.OR P0, PT, RZ, UR7, P0 ;  /* 0x00000007ff007c0c */ /* 0x000fda0008705670 */
[----:B------:R-:W-:Y:S05]  /*1760*/  @!P0 BRA `(.L_x_20430) ;  /* 0x0000012000008947 */ /* 0x000fea0003800000 */
.L_x_20431:
        /* <DEDUP_REMOVED lines=18> */
.L_x_20430:
        /* <DEDUP_REMOVED lines=19> */
.L_x_20426:
        /* <DEDUP_REMOVED lines=87> */
.L_x_20436:
        /* <DEDUP_REMOVED lines=22> */
.L_x_20438:
        /* <DEDUP_REMOVED lines=117> */
.L_x_20437:
        /* <DEDUP_REMOVED lines=63> */
.L_x_20439:
        /* <DEDUP_REMOVED lines=24> */
.L_x_20435:
        /* <DEDUP_REMOVED lines=14> */
.L_x_20427:
[----:B------:R-:W-:Y:S02]  /*2e30*/  IMAD.MOV.U32 R3, RZ, RZ, 0x1 ;  /* 0x00000001ff037424 */ /* 0x000fe400078e00ff */
[----:B------:R-:W-:-:S03]  /*2e40*/  IMAD.MOV.U32 R4, RZ, RZ, c[0x0][0x20c] ;  /* 0x00008300ff047624 */ /* 0x000fc600078e00ff */
[----:B------:R0:W-:Y:S04]  /*2e50*/  STS.U8 [0x30], R3 ;  /* 0x00003003ff007388 */ /* 0x0001e80000000000 */
[----:B------:R0:W-:Y:S01]  /*2e60*/  STS [0x2c], R4 ;  /* 0x00002c04ff007388 */ /* 0x0001e20000000800 */
[----:B------:R-:W-:Y:S05]  /*2e70*/  BRA `(.L_x_20415) ;  /* 0x000000f000007947 */ /* 0x000fea0003800000 */
.L_x_20425:
[----:B------:R-:W1:Y:S01]  /*2e80*/  LDS R8, [0x2c] ;  /* 0x00002c00ff087984 */ /* 0x000e620000000800 */
[----:B------:R-:W-:-:S05]  /*2e90*/  IMAD.MOV.U32 R9, RZ, RZ, -0x800001 ;  /* 0xff7fffffff097424 */ /* 0x000fca00078e00ff */
[----:B------:R2:W-:Y:S01]  /*2ea0*/  STG.E [R34.64], R9 ;  /* 0x0000000922007986 */ /* 0x0005e2000c10190a */
[----:B01----:R-:W-:-:S03]  /*2eb0*/  IADD3 R10, R8, 0x1, RZ ;  /* 0x00000001080a7810 */ /* 0x003fc60007ffe0ff */
[----:B------:R2:W-:Y:S04]  /*2ec0*/  STS [R8.X4+0x40], R29 ;  /* 0x0000401d08007388 */ /* 0x0005e80000004800 */
[----:B------:R2:W-:Y:S02]  /*2ed0*/  STS [0x2c], R10 ;  /* 0x00002c0aff007388 */ /* 0x0005e40000000800 */
.L_x_20424:
        /* <DEDUP_REMOVED lines=9> */
.L_x_20415:
        /* <DEDUP_REMOVED lines=14> */
.L_x_20421:
[----:B------:R-:W-:Y:S01]  /*3050*/  HFMA2.MMA R28, -RZ, RZ, 0, 1.847743988037109375e-06 ;  /* 0x0000001fff1c7435 */ /* 0x000fe200000001ff */
[----:B------:R-:W-:Y:S01]  /*3060*/  IMAD.MOV.U32 R29, RZ, RZ, R10 ;  /* 0x000000ffff1d7224 */ /* 0x000fe200078e000a */
[----:B------:R-:W-:Y:S01]  /*3070*/  MOV R8, 0x30a0 ;  /* 0x000030a000087802 */ /* 0x000fe20000000f00 */
[----:B------:R-:W-:-:S03]  /*3080*/  IMAD.MOV.U32 R27, RZ, RZ, 0x1 ;  /* 0x00000001ff1b7424 */ /* 0x000fc600078e00ff */
[----:B------:R-:W-:Y:S05]  /*3090*/  CALL.REL.NOINC `($__internal_2_$__cuda_sm70_shflsync_down) ;  /* 0x000004d000007944 */ /* 0x000fea0003c00000 */
[----:B-1----:R-:W-:Y:S01]  /*30a0*/  IMAD.MOV.U32 R31, RZ, RZ, R26 ;  /* 0x000000ffff1f7224 */ /* 0x002fe200078e001a */
[----:B------:R-:W-:Y:S01]  /*30b0*/  MOV R26, 0xffffffff ;  /* 0xffffffff001a7802 */ /* 0x000fe20000000f00 */
[----:B0-----:R-:W-:Y:S01]  /*30c0*/  IMAD.MOV.U32 R29, RZ, RZ, R11 ;  /* 0x000000ffff1d7224 */ /* 0x001fe200078e000b */
[----:B------:R-:W-:Y:S01]  /*30d0*/  MOV R8, 0x3110 ;  /* 0x0000311000087802 */ /* 0x000fe20000000f00 */
[----:B------:R-:W-:Y:S02]  /*30e0*/  IMAD.MOV.U32 R27, RZ, RZ, 0x1 ;  /* 0x00000001ff1b7424 */ /* 0x000fe400078e00ff */
[----:B------:R-:W-:-:S02]  /*30f0*/  IMAD.MOV.U32 R28, RZ, RZ, 0x1f ;  /* 0x0000001fff1c7424 */ /* 0x000fc400078e00ff */
[----:B------:R-:W-:Y:S05]  /*3100*/  CALL.REL.NOINC `($__internal_2_$__cuda_sm70_shflsync_down) ;  /* 0x0000046000007944 */ /* 0x000fea0003c00000 */
        /* <DEDUP_REMOVED lines=9> */
[----:B------:R-:W-:Y:S05]  /*31a0*/  CALL.REL.NOINC `($__internal_2_$__cuda_sm70_shflsync_down) ;  /* 0x000003c000007944 */ /* 0x000fea0003c00000 */
[----:B-1----:R-:W-:Y:S01]  /*31b0*/  MOV R10, R26 ;  /* 0x0000001a000a7202 */ /* 0x002fe20000000f00 */
[----:B0-----:R-:W-:Y:S01]  /*31c0*/  IMAD.MOV.U32 R29, RZ, RZ, R11 ;  /* 0x000000ffff1d7224 */ /* 0x001fe200078e000b */
[----:B------:R-:W-:Y:S01]  /*31d0*/  MOV R8, 0x3220 ;  /* 0x0000322000087802 */ /* 0x000fe20000000f00 */
[----:B------:R-:W-:Y:S02]  /*31e0*/  IMAD.MOV.U32 R27, RZ, RZ, 0x2 ;  /* 0x00000002ff1b7424 */ /* 0x000fe400078e00ff */
[----:B------:R-:W-:-:S02]  /*31f0*/  IMAD.MOV.U32 R28, RZ, RZ, 0x1f ;  /* 0x0000001fff1c7424 */ /* 0x000fc400078e00ff */
[----:B------:R-:W-:Y:S02]  /*3200*/  IMAD.MOV.U32 R26, RZ, RZ, -0x1 ;  /* 0xffffffffff1a7424 */ /* 0x000fe400078e00ff */
[----:B------:R-:W-:Y:S05]  /*3210*/  CALL.REL.NOINC `($__internal_2_$__cuda_sm70_shflsync_down) ;  /* 0x0000035000007944 */ /* 0x000fea0003c00000 */
        /* <DEDUP_REMOVED lines=9> */
[----:B------:R-:W-:Y:S05]  /*32b0*/  CALL.REL.NOINC `($__internal_2_$__cuda_sm70_shflsync_down) ;  /* 0x000002b000007944 */ /* 0x000fea0003c00000 */
[----:B-1----:R-:W-:Y:S01]  /*32c0*/  IMAD.MOV.U32 R10, RZ, RZ, R26 ;  /* 0x000000ffff0a7224 */ /* 0x002fe200078e001a */
[----:B0-----:R-:W-:Y:S01]  /*32d0*/  MOV R29, R11 ;  /* 0x0000000b001d7202 */ /* 0x001fe20000000f00 */
[----:B------:R-:W-:Y:S01]  /*32e0*/  IMAD.MOV.U32 R27, RZ, RZ, 0x4 ;  /* 0x00000004ff1b7424 */ /* 0x000fe200078e00ff */
[----:B------:R-:W-:Y:S01]  /*32f0*/  MOV R8, 0x3330 ;  /* 0x0000333000087802 */ /* 0x000fe20000000f00 */
[----:B------:R-:W-:Y:S02]  /*3300*/  IMAD.MOV.U32 R28, RZ, RZ, 0x1f ;  /* 0x0000001fff1c7424 */ /* 0x000fe400078e00ff */
[----:B------:R-:W-:-:S02]  /*3310*/  IMAD.MOV.U32 R26, RZ, RZ, -0x1 ;  /* 0xffffffffff1a7424 */ /* 0x000fc400078e00ff */
[----:B------:R-:W-:Y:S05]  /*3320*/  CALL.REL.NOINC `($__internal_2_$__cuda_sm70_shflsync_down) ;  /* 0x0000024000007944 */ /* 0x000fea0003c00000 */
        /* <DEDUP_REMOVED lines=9> */
[----:B------:R-:W-:Y:S05]  /*33c0*/  CALL.REL.NOINC `($__internal_2_$__cuda_sm70_shflsync_down) ;  /* 0x000001a000007944 */ /* 0x000fea0003c00000 */
[----:B-1----:R-:W-:Y:S01]  /*33d0*/  IMAD.MOV.U32 R10, RZ, RZ, R26 ;  /* 0x000000ffff0a7224 */ /* 0x002fe200078e001a */
[----:B0-----:R-:W-:Y:S01]  /*33e0*/  MOV R27, 0x8 ;  /* 0x00000008001b7802 */ /* 0x001fe20000000f00 */
[----:B------:R-:W-:Y:S01]  /*33f0*/  IMAD.MOV.U32 R29, RZ, RZ, R11 ;  /* 0x000000ffff1d7224 */ /* 0x000fe200078e000b */
[----:B------:R-:W-:Y:S01]  /*3400*/  MOV R8, 0x3440 ;  /* 0x0000344000087802 */ /* 0x000fe20000000f00 */
[----:B------:R-:W-:Y:S02]  /*3410*/  IMAD.MOV.U32 R28, RZ, RZ, 0x1f ;  /* 0x0000001fff1c7424 */ /* 0x000fe400078e00ff */
[----:B------:R-:W-:-:S02]  /*3420*/  IMAD.MOV.U32 R26, RZ, RZ, -0x1 ;  /* 0xffffffffff1a7424 */ /* 0x000fc400078e00ff */
[----:B------:R-:W-:Y:S05]  /*3430*/  CALL.REL.NOINC `($__internal_2_$__cuda_sm70_shflsync_down) ;  /* 0x0000013000007944 */ /* 0x000fea0003c00000 */
        /* <DEDUP_REMOVED lines=10> */
[----:B------:R-:W-:Y:S05]  /*34e0*/  CALL.REL.NOINC `($__internal_2_$__cuda_sm70_shflsync_down) ;  /* 0x0000008000007944 */ /* 0x000fea0003c00000 */
[----:B0-----:R-:W-:Y:S01]  /*34f0*/  HFMA2.MMA R27, -RZ, RZ, 0, 9.5367431640625e-07 ;  /* 0x00000010ff1b7435 */ /* 0x001fe200000001ff */
[----:B-1----:R-:W-:Y:S01]  /*3500*/  IMAD.MOV.U32 R31, RZ, RZ, R26 ;  /* 0x000000ffff1f7224 */ /* 0x002fe200078e001a */
[----:B------:R-:W-:Y:S01]  /*3510*/  MOV R8, 0x3560 ;  /* 0x0000356000087802 */ /* 0x000fe20000000f00 */
[----:B------:R-:W-:-:S02]  /*3520*/  IMAD.MOV.U32 R29, RZ, RZ, R11 ;  /* 0x000000ffff1d7224 */ /* 0x000fc400078e000b */
[----:B------:R-:W-:Y:S02]  /*3530*/  IMAD.MOV.U32 R28, RZ, RZ, 0x1f ;  /* 0x0000001fff1c7424 */ /* 0x000fe400078e00ff */
[----:B------:R-:W-:Y:S02]  /*3540*/  IMAD.MOV.U32 R26, RZ, RZ, -0x1 ;  /* 0xffffffffff1a7424 */ /* 0x000fe400078e00ff */
[----:B------:R-:W-:Y:S05]  /*3550*/  CALL.REL.NOINC `($__internal_2_$__cuda_sm70_shflsync_down) ;  /* 0x0000001000007944 */ /* 0x000fea0003c00000 */
[----:B01----:R-:W-:Y:S05]  /*3560*/  BRA `(.L_x_20441) ;  /* 0xffffd53000007947 */ /* 0x003fea000383ffff */
        .weak           $__internal_2_$__cuda_sm70_shflsync_down
        .type           $__internal_2_$__cuda_sm70_shflsync_down,@function
        .size           $__internal_2_$__cuda_sm70_shflsync_down,(.L_x_20570 - $__internal_2_$__cuda_sm70_shflsync_down)
$__internal_2_$__cuda_sm70_shflsync_down:
[----:B------:R-:W-:Y:S01]  /*3570*/  IMAD.MOV.U32 R9, RZ, RZ, 0x0 ;  /* 0x00000000ff097424 */ /* 0x000fe200078e00ff */
[----:B------:R-:W-:Y:S04]  /*3580*/  WARPSYNC R26 ;  /* 0x0000001a00007348 */ /* 0x000fe80003800000 */
[----:B------:R0:W1:Y:S01]  /*3590*/  SHFL.DOWN PT, R26, R29, R27, R28 ;  /* 0x0800001b1d1a7389 */ /* 0x00006200000e001c */
[----:B------:R-:W-:Y:S05]  /*35a0*/  RET.REL.NODEC R8 `(_ZN17fastertransformer17topk_stage_2_opt3IfLi128ELi1EEEvPKiPT_PiNS_14BeamHypothesesES2_ii) ;  /* 0xffffca5008007950 */ /* 0x000fea0003c3ffff */
.L_x_20442:
        /* <DEDUP_REMOVED lines=13> */
.L_x_20570:


//--------------------- .text._ZN17fastertransformer17topk_stage_1_opt3IfLi256ELi1EEEvPKT_PS1_PiS4_PKbPKiiifS9_ --------------------------
	.section	.text._ZN17fastertransformer17topk_stage_1_opt3IfLi256ELi1EEEvPKT_PS1_PiS4_PKbPKiiifS9_,"ax",@progbits
	.sectioninfo	@"SHI_REGISTERS=29"
	.align	128
        .global         _ZN17fastertransformer17topk_stage_1_opt3IfLi256ELi1EEEvPKT_PS1_PiS4_PKbPKiiifS9_
        .type           _ZN17fastertransformer17topk_stage_1_opt3IfLi256ELi1EEEvPKT_PS1_PiS4_PKbPKiiifS9_,@function
        .size           _ZN17fastertransformer17topk_stage_1_opt3IfLi256ELi1EEEvPKT_PS1_PiS4_PKbPKiiifS9_,(.L_x_20595 - _ZN17fastertransformer17topk_stage_1_opt3IfLi256ELi1EEEvPKT_PS1_PiS4_PKbPKiiifS9_)
        .other          _ZN17fastertransformer17topk_stage_1_opt3IfLi256ELi1EEEvPKT_PS1_PiS4_PKbPKiiifS9_,@"STO_CUDA_ENTRY STV_DEFAULT"
_ZN17fastertransformer17topk_stage_1_opt3IfLi256ELi1EEEvPKT_PS1_PiS4_PKbPKiiifS9_:
.text._ZN17fastertransformer17topk_stage_1_opt3IfLi256ELi1EEEvPKT_PS1_PiS4_PKbPKiiifS9_:
[----:B------:R-:W-:Y:S02]  /*0000*/  IMAD.MOV.U32 R1, RZ, RZ, c[0x0][0x28] ;  /* 0x00000a00ff017624 */ /* 0x000fe400078e00ff */
[----:B------:R-:W0:Y:S01]  /*0010*/  S2R R19, SR_TID.X ;  /* 0x0000000000137919 */ /* 0x000e220000002100 */
[----:B------:R-:W-:Y:S01]  /*0020*/  ISETP.NE.U32.AND P0, PT, RZ, c[0x0][0x180], PT ;  /* 0x00006000ff007a0c */ /* 0x000fe20003f05070 */
[----:B------:R-:W-:Y:S01]  /*0030*/  ULDC.64 UR4, c[0x0][0x118] ;  /* 0x0000460000047ab9 */ /* 0x000fe20000000a00 */
[----:B------:R-:W-:Y:S01]  /*0040*/  IMAD.MOV.U32 R2, RZ, RZ, c[0x0][0x160] ;  /* 0x00005800ff027624 */ /* 0x000fe200078e00ff */
[----:B------:R-:W1:Y:S01]  /*0050*/  S2R R0, SR_CTAID.X ;  /* 0x0000000000007919 */ /* 0x000e620000002500 */
[----:B------:R-:W-:Y:S01]  /*0060*/  ISETP.NE.AND.EX P0, PT, RZ, c[0x0][0x184], PT, P0 ;  /* 0x00006100ff007a0c */ /* 0x000fe20003f05300 */
[----:B------:R-:W-:-:S12]  /*0070*/  IMAD.MOV.U32 R3, RZ, RZ, c[0x0][0x164] ;  /* 0x00005900ff037624 */ /* 0x000fd800078e00ff */
[----:B------:R-:W-:Y:S05]  /*0080*/  @!P0 BRA `(.L_x_20443) ;  /* 0x0000031000008947 */ /* 0x000fea0003800000 */
[----:B-1----:R-:W-:-:S04]  /*0090*/  IADD3 R4, P0, R0, c[0x0][0x180], RZ ;  /* 0x0000600000047a10 */ /* 0x002fc80007f1e0ff */
[----:B------:R-:W-:-:S05]  /*00a0*/  LEA.HI.X.SX32 R5, R0, c[0x0][0x184], 0x1, P0 ;  /* 0x0000610000057a11 */ /* 0x000fca00000f0eff */
[----:B------:R-:W2:Y:S02]  /*00b0*/  LDG.E.U8 R4, [R4.64] ;  /* 0x0000000404047981 */ /* 0x000ea4000c1e1100 */
[----:B--2---:R-:W-:-:S13]  /*00c0*/  ISETP.NE.AND P0, PT, R4, 0x1, PT ;  /* 0x000000010400780c */ /* 0x004fda0003f05270 */
[----:B------:R-:W-:Y:S05]  /*00d0*/  @P0 BRA `(.L_x_20443) ;  /* 0x000002c000000947 */ /* 0x000fea0003800000 */
[----:B0-----:R-:W-:-:S13]  /*00e0*/  ISETP.GE.AND P0, PT, R19, c[0x0][0x190], PT ;  /* 0x0000640013007a0c */ /* 0x001fda0003f06270 */
[----:B------:R-:W-:Y:S05]  /*00f0*/  @P0 EXIT ;  /* 0x000000000000094d */ /* 0x000fea0003800000 */
[----:B------:R-:W-:Y:S01]  /*0100*/  ISETP.NE.AND P0, PT, R19, RZ, PT ;  /* 0x000000ff1300720c */ /* 0x000fe20003f05270 */
[----:B------:R-:W-:Y:S02]  /*0110*/  IMAD.MOV.U32 R6, RZ, RZ, 0x4 ;  /* 0x00000004ff067424 */ /* 0x000fe400078e00ff */
[----:B------:R-:W-:-:S04]  /*0120*/  IMAD R5, R0, c[0x0][0x190], R19 ;  /* 0x0000640000057a24 */ /* 0x000fc800078e0213 */
[----:B------:R-:W-:-:S04]  /*0130*/  IMAD.WIDE R2, R5, R6, c[0x0][0x170] ;  /* 0x00005c0005027625 */ /* 0x000fc800078e0206 */
[----:B------:R-:W-:-:S04]  /*0140*/  IMAD.WIDE R4, R5, R6, c[0x0][0x178] ;  /* 0x00005e0005047625 */ /* 0x000fc800078e0206 */
[----:B------:R-:W-:Y:S02]  /*0150*/  @P0 IMAD.MOV.U32 R7, RZ, RZ, -0x1 ;  /* 0xffffffffff070424 */ /* 0x000fe400078e00ff */
[----:B------:R-:W-:-:S03]  /*0160*/  @P0 IMAD.MOV.U32 R9, RZ, RZ, -0x800001 ;  /* 0xff7fffffff090424 */ /* 0x000fc600078e00ff */
[----:B------:R0:W-:Y:S04]  /*0170*/  @P0 STG.E [R2.64], R7 ;  /* 0x0000000702000986 */ /* 0x0001e8000c101904 */
[----:B------:R0:W-:Y:S01]  /*0180*/  @P0 STG.E [R4.64], R9 ;  /* 0x0000000904000986 */ /* 0x0001e2000c101904 */
[----:B------:R-:W-:Y:S05]  /*0190*/  @P0 EXIT ;  /* 0x000000000000094d */ /* 0x000fea0003800000 */
[----:B------:R-:W-:Y:S02]  /*01a0*/  IABS R10, c[0x0][0x190] ;  /* 0x00006400000a7a13 */ /* 0x000fe40000000000 */
[----:B------:R-:W-:Y:S02]  /*01b0*/  IABS R12, R0 ;  /* 0x00000000000c7213 */ /* 0x000fe40000000000 */
[----:B0-----:R-:W0:Y:S08]  /*01c0*/  I2F.RP R7, R10 ;  /* 0x0000000a00077306 */ /* 0x001e300000209400 */
[----:B0-----:R-:W0:Y:S02]  /*01d0*/  MUFU.RCP R7, R7 ;  /* 0x0000000700077308 */ /* 0x001e240000001000 */
[----:B0-----:R-:W-:-:S06]  /*01e0*/  IADD3 R8, R7, 0xffffffe, RZ ;  /* 0x0ffffffe07087810 */ /* 0x001fcc0007ffe0ff */
[----:B------:R0:W1:Y:S02]  /*01f0*/  F2I.FTZ.U32.TRUNC.NTZ R9, R8 ;  /* 0x0000000800097305 */ /* 0x000064000021f000 */
[----:B0-----:R-:W-:Y:S02]  /*0200*/  IMAD.MOV.U32 R8, RZ, RZ, RZ ;  /* 0x000000ffff087224 */ /* 0x001fe400078e00ff */
[----:B-1----:R-:W-:-:S04]  /*0210*/  IMAD.MOV R11, RZ, RZ, -R9 ;  /* 0x000000ffff0b7224 */ /* 0x002fc800078e0a09 */
[----:B------:R-:W-:-:S04]  /*0220*/  IMAD R11, R11, R10, RZ ;  /* 0x0000000a0b0b7224 */ /* 0x000fc800078e02ff */
[----:B------:R-:W-:-:S04]  /*0230*/  IMAD.HI.U32 R9, R9, R11, R8 ;  /* 0x0000000b09097227 */ /* 0x000fc800078e0008 */
[----:B------:R-:W-:-:S04]  /*0240*/  IMAD.MOV.U32 R11, RZ, RZ, R12 ;  /* 0x000000ffff0b7224 */ /* 0x000fc800078e000c */
[----:B------:R-:W-:-:S04]  /*0250*/  IMAD.HI.U32 R9, R9, R11, RZ ;  /* 0x0000000b09097227 */ /* 0x000fc800078e00ff */
[----:B------:R-:W-:-:S04]  /*0260*/  IMAD.MOV R7, RZ, RZ, -R9 ;  /* 0x000000ffff077224 */ /* 0x000fc800078e0a09 */
[----:B------:R-:W-:-:S05]  /*0270*/  IMAD R7, R10, R7, R11 ;  /* 0x000000070a077224 */ /* 0x000fca00078e020b */
[----:B------:R-:W-:-:S13]  /*0280*/  ISETP.GT.U32.AND P1, PT, R10, R7, PT ;  /* 0x000000070a00720c */ /* 0x000fda0003f24070 */
[----:B------:R-:W-:Y:S01]  /*0290*/  @!P1 IMAD.IADD R7, R7, 0x1, -R10 ;  /* 0x0000000107079824 */ /* 0x000fe200078e0a0a */
[----:B------:R-:W-:Y:S02]  /*02a0*/  @!P1 IADD3 R9, R9, 0x1, RZ ;  /* 0x0000000109099810 */ /* 0x000fe40007ffe0ff */
[----:B------:R-:W-:Y:S02]  /*02b0*/  ISETP.NE.AND P1, PT, RZ, c[0x0][0x190], PT ;  /* 0x00006400ff007a0c */ /* 0x000fe40003f25270 */
[----:B------:R-:W-:Y:S02]  /*02c0*/  ISETP.GE.U32.AND P0, PT, R7, R10, PT ;  /* 0x0000000a0700720c */ /* 0x000fe40003f06070 */
[----:B------:R-:W-:-:S04]  /*02d0*/  LOP3.LUT R7, R0, c[0x0][0x190], RZ, 0x3c, !PT ;  /* 0x0000640000077a12 */ /* 0x000fc800078e3cff */
[----:B------:R-:W-:-:S07]  /*02e0*/  ISETP.GE.AND P2, PT, R7, RZ, PT ;  /* 0x000000ff0700720c */ /* 0x000fce0003f46270 */
[----:B------:R-:W-:-:S06]  /*02f0*/  @P0 IADD3 R9, R9, 0x1, RZ ;  /* 0x0000000109090810 */ /* 0x000fcc0007ffe0ff */
[----:B------:R-:W-:Y:S01]  /*0300*/  @!P2 IMAD.MOV R9, RZ, RZ, -R9 ;  /* 0x000000ffff09a224 */ /* 0x000fe200078e0a09 */
[----:B------:R-:W-:-:S05]  /*0310*/  @!P1 LOP3.LUT R9, RZ, c[0x0][0x190], RZ, 0x33, !PT ;  /* 0x00006400ff099a12 */ /* 0x000fca00078e33ff */
[----:B------:R-:W-:-:S06]  /*0320*/  IMAD.WIDE R8, R9, R6, c[0x0][0x1a0] ;  /* 0x0000680009087625 */ /* 0x000fcc00078e0206 */
[----:B------:R-:W2:Y:S02]  /*0330*/  LDG.E R9, [R8.64] ;  /* 0x0000000408097981 */ /* 0x000ea4000c1e1900 */
[----:B--2---:R-:W-:-:S04]  /*0340*/  IMAD R11, R0, c[0x0][0x194], R9 ;  /* 0x00006500000b7a24 */ /* 0x004fc800078e0209 */
[----:B------:R-:W-:-:S06]  /*0350*/  IMAD.WIDE R6, R11, R6, c[0x0][0x160] ;  /* 0x000058000b067625 */ /* 0x000fcc00078e0206 */
[----:B------:R-:W2:Y:S04]  /*0360*/  LDG.E.CONSTANT R7, [R6.64] ;  /* 0x0000000406077981 */ /* 0x000ea8000c1e9900 */
[----:B------:R-:W-:Y:S04]  /*0370*/  STG.E [R2.64], R11 ;  /* 0x0000000b02007986 */ /* 0x000fe8000c101904 */
[----:B--2---:R-:W-:Y:S01]  /*0380*/  STG.E [R4.64], R7 ;  /* 0x0000000704007986 */ /* 0x004fe2000c101904 */
[----:B------:R-:W-:Y:S05]  /*0390*/  EXIT ;  /* 0x000000000000794d */ /* 0x000fea0003800000 */
.L_x_20443:
[----:B0-----:R-:W-:Y:S01]  /*03a0*/  ISETP.GE.AND P2, PT, R19, c[0x0][0x194], PT ;  /* 0x0000650013007a0c */ /* 0x001fe20003f46270 */
[----:B------:R-:W-:-:S12]  /*03b0*/  BSSY B0, `(.L_x_20444) ;  /* 0x0000039000007945 */ /* 0x000fd80003800000 */
[----:B------:R-:W-:Y:S05]  /*03c0*/  @P2 BRA `(.L_x_20445) ;  /* 0x0000037000002947 */ /* 0x000fea0003800000 */
[----:B------:R-:W-:Y:S01]  /*03d0*/  LOP3.LUT R4, RZ, R19, RZ, 0x33, !PT ;  /* 0x00000013ff047212 */ /* 0x000fe200078e33ff */
[----:B------:R-:W-:Y:S03]  /*03e0*/  BSSY B1, `(.L_x_20446) ;  /* 0x000001e000017945 */ /* 0x000fe60003800000 */
[----:B------:R-:W-:-:S04]  /*03f0*/  IADD3 R4, R4, c[0x0][0x194], RZ ;  /* 0x0000650004047a10 */ /* 0x000fc80007ffe0ff */
[C---:B------:R-:W-:Y:S02]  /*0400*/  LEA.HI R5, R4.reuse, 0x1, RZ, 0x18 ;  /* 0x0000000104057811 */ /* 0x040fe400078fc0ff */
[----:B------:R-:W-:Y:S02]  /*0410*/  ISETP.GE.U32.AND P1, PT, R4, 0x300, PT ;  /* 0x000003000400780c */ /* 0x000fe40003f26070 */
[----:B------:R-:W-:Y:S01]  /*0420*/  LOP3.LUT P0, R8, R5, 0x3, RZ, 0xc0, !PT ;  /* 0x0000000305087812 */ /* 0x000fe2000780c0ff */
[----:B------:R-:W-:-:S12]  /*0430*/  IMAD.MOV.U32 R5, RZ, RZ, R19 ;  /* 0x000000ffff057224 */ /* 0x000fd800078e0013 */
[----:B------:R-:W-:Y:S05]  /*0440*/  @!P0 BRA `(.L_x_20447) ;  /* 0x0000017000008947 */ /* 0x000fea0003800000 */
[----:B------:R-:W-:Y:S02]  /*0450*/  IMAD.MOV.U32 R7, RZ, RZ, 0x4 ;  /* 0x00000004ff077424 */ /* 0x000fe400078e00ff */
[----:B-1----:R-:W-:-:S04]  /*0460*/  IMAD R6, R0, c[0x0][0x194], R19 ;  /* 0x0000650000067a24 */ /* 0x002fc800078e0213 */
[----:B------:R-:W-:-:S04]  /*0470*/  IMAD.WIDE R4, R6, R7, c[0x0][0x168] ;  /* 0x00005a0006047625 */ /* 0x000fc800078e0207 */
[----:B------:R-:W-:-:S04]  /*0480*/  IMAD.WIDE R6, R6, R7, c[0x0][0x160] ;  /* 0x0000580006067625 */ /* 0x000fc800078e0207 */
[----:B------:R-:W-:Y:S02]  /*0490*/  IMAD.MOV.U32 R10, RZ, RZ, R4 ;  /* 0x000000ffff0a7224 */ /* 0x000fe400078e0004 */
[----:B------:R-:W-:Y:S02]  /*04a0*/  IMAD.MOV.U32 R13, RZ, RZ, R5 ;  /* 0x000000ffff0d7224 */ /* 0x000fe400078e0005 */
[----:B------:R-:W-:Y:S02]  /*04b0*/  IMAD.MOV.U32 R4, RZ, RZ, R6 ;  /* 0x000000ffff047224 */ /* 0x000fe400078e0006 */
[----:B------:R-:W-:Y:S02]  /*04c0*/  IMAD.MOV.U32 R11, RZ, RZ, R7 ;  /* 0x000000ffff0b7224 */ /* 0x000fe400078e0007 */
[----:B------:R-:W-:Y:S02]  /*04d0*/  IMAD.MOV.U32 R5, RZ, RZ, R19 ;  /* 0x000000ffff057224 */ /* 0x000fe400078e0013 */
.L_x_20448:
        /* <DEDUP_REMOVED lines=14> */
.L_x_20447:
[----:B------:R-:W-:Y:S05]  /*05c0*/  BSYNC B1 ;  /* 0x0000000000017941 */ /* 0x000fea0003800000 */
.L_x_20446:
[----:B------:R-:W-:Y:S05]  /*05d0*/  @!P1 BRA `(.L_x_20445) ;  /* 0x0000016000009947 */ /* 0x000fea0003800000 */
[----:B-1----:R-:W-:Y:S02]  /*05e0*/  IMAD R23, R0, c[0x0][0x194], R5 ;  /* 0x0000650000177a24 */ /* 0x002fe400078e0205 */
[----:B------:R-:W-:Y:S02]  /*05f0*/  IMAD.MOV.U32 R4, RZ, RZ, c[0x0][0x168] ;  /* 0x00005a00ff047624 */ /* 0x000fe400078e00ff */
[----:B------:R-:W-:Y:S02]  /*0600*/  IMAD.MOV.U32 R21, RZ, RZ, c[0x0][0x16c] ;  /* 0x00005b00ff157624 */ /* 0x000fe400078e00ff */
.L_x_20449:
[----:B0-----:R-:W-:-:S05]  /*0610*/  IMAD.WIDE R6, R23, 0x4, R2 ;  /* 0x0000000417067825 */ /* 0x001fca00078e0202 */
        /* <DEDUP_REMOVED lines=18> */
.L_x_20445:
[----:B------:R-:W-:Y:S05]  /*0740*/  BSYNC B0 ;  /* 0x0000000000007941 */ /* 0x000fea0003800000 */
.L_x_20444:
[----:B------:R-:W-:-:S05]  /*0750*/  IMAD.MOV.U32 R2, RZ, RZ, c[0x0][0x190] ;  /* 0x00006400ff027624 */ /* 0x000fca00078e00ff */
[----:B------:R-:W-:-:S13]  /*0760*/  ISETP.GE.AND P0, PT, R2, 0x1, PT ;  /* 0x000000010200780c */ /* 0x000fda0003f06270 */
[----:B------:R-:W-:Y:S05]  /*0770*/  @!P0 EXIT ;  /* 0x000000000000894d */ /* 0x000fea0003800000 */
[----:B------:R-:W2:Y:S01]  /*0780*/  S2R R25, SR_LANEID ;  /* 0x0000000000197919 */ /* 0x000ea20000000000 */
[-C--:B------:R-:W-:Y:S01]  /*0790*/  LOP3.LUT R24, RZ, R19.reuse, RZ, 0x33, !PT ;  /* 0x00000013ff187212 */ /* 0x080fe200078e33ff */
[----:B------:R-:W-:Y:S01]  /*07a0*/  IMAD.MOV.U32 R23, RZ, RZ, RZ ;  /* 0x000000ffff177224 */ /* 0x000fe200078e00ff */
[----:B------:R-:W-:Y:S02]  /*07b0*/  SHF.R.S32.HI R2, RZ, 0x1f, R19 ;  /* 0x0000001fff027819 */ /* 0x000fe40000011413 */
[----:B------:R-:W-:Y:S02]  /*07c0*/  IADD3 R24, R24, c[0x0][0x194], RZ ;  /* 0x0000650018187a10 */ /* 0x000fe40007ffe0ff */
[----:B------:R-:W-:Y:S02]  /*07d0*/  LEA.HI R2, R2, R19, RZ, 0x5 ;  /* 0x0000001302027211 */ /* 0x000fe400078f28ff */
[----:B------:R-:W-:Y:S02]  /*07e0*/  LEA.HI R3, R24, 0x1, RZ, 0x18 ;  /* 0x0000000118037811 */ /* 0x000fe400078fc0ff */
[----:B------:R-:W-:-:S02]  /*07f0*/  SHF.R.S32.HI R21, RZ, 0x5, R2 ;  /* 0x00000005ff157819 */ /* 0x000fc40000011402 */
[----:B------:R-:W-:-:S05]  /*0800*/  LOP3.LUT R22, R3, 0x3, RZ, 0xc0, !PT ;  /* 0x0000000303167812 */ /* 0x000fca00078ec0ff */
[----:B------:R-:W-:Y:S02]  /*0810*/  IMAD.IADD R20, R3, 0x1, -R22 ;  /* 0x0000000103147824 */ /* 0x000fe400078e0a16 */
.L_x_20457:
[----:B------:R-:W-:Y:S01]  /*0820*/  BSSY B0, `(.L_x_20450) ;  /* 0x000003d000007945 */ /* 0x000fe20003800000 */
[----:B------:R-:W-:Y:S02]  /*0830*/  IMAD.MOV.U32 R18, RZ, RZ, -0x800001 ;  /* 0xff7fffffff127424 */ /* 0x000fe400078e00ff */
[----:B------:R-:W-:Y:S02]  /*0840*/  IMAD.MOV.U32 R5, RZ, RZ, -0x800001 ;  /* 0xff7fffffff057424 */ /* 0x000fe400078e00ff */
[----:B------:R-:W-:Y:S01]  /*0850*/  IMAD.MOV.U32 R4, RZ, RZ, -0x1 ;  /* 0xffffffffff047424 */ /* 0x000fe200078e00ff */
[----:B0-----:R-:W-:Y:S05]  /*0860*/  @P2 BRA `(.L_x_20451) ;  /* 0x0000038000002947 */ /* 0x001fea0003800000 */
[----:B------:R-:W-:Y:S01]  /*0870*/  ISETP.GE.U32.AND P1, PT, R24, 0x300, PT ;  /* 0x000003001800780c */ /* 0x000fe20003f26070 */
[----:B------:R-:W-:Y:S01]  /*0880*/  BSSY B1, `(.L_x_20452) ;  /* 0x0000021000017945 */ /* 0x000fe20003800000 */
[----:B------:R-:W-:Y:S01]  /*0890*/  ISETP.NE.AND P0, PT, R22, RZ, PT ;  /* 0x000000ff1600720c */ /* 0x000fe20003f05270 */
[----:B------:R-:W-:Y:S02]  /*08a0*/  IMAD.MOV.U32 R5, RZ, RZ, -0x800001 ;  /* 0xff7fffffff057424 */ /* 0x000fe400078e00ff */
[----:B------:R-:W-:-:S02]  /*08b0*/  IMAD.MOV.U32 R4, RZ, RZ, -0x1 ;  /* 0xffffffffff047424 */ /* 0x000fc400078e00ff */
[----:B0-----:R-:W-:-:S06]  /*08c0*/  IMAD.MOV.U32 R7, RZ, RZ, R19 ;  /* 0x000000ffff077224 */ /* 0x001fcc00078e0013 */
[----:B------:R-:W-:Y:S05]  /*08d0*/  @!P1 BRA `(.L_x_20453) ;  /* 0x000001b000009947 */ /* 0x000fea0003800000 */
[----:B------:R-:W-:Y:S02]  /*08e0*/  IMAD.MOV.U32 R5, RZ, RZ, -0x800001 ;  /* 0xff7fffffff057424 */ /* 0x000fe400078e00ff */
[----:B------:R-:W-:Y:S02]  /*08f0*/  IMAD.MOV.U32 R4, RZ, RZ, -0x1 ;  /* 0xffffffffff047424 */ /* 0x000fe400078e00ff */
[----:B------:R-:W-:Y:S02]  /*0900*/  IMAD.MOV.U32 R7, RZ, RZ, R19 ;  /* 0x000000ffff077224 */ /* 0x000fe400078e0013 */
[----:B------:R-:W-:Y:S02]  /*0910*/  IMAD.MOV.U32 R6, RZ, RZ, R20 ;  /* 0x000000ffff067224 */ /* 0x000fe400078e0014 */
.L_x_20454:
[----:B------:R-:W-:Y:S02]  /*0920*/  IMAD.MOV.U32 R2, RZ, RZ, 0x4 ;  /* 0x00000004ff027424 */ /* 0x000fe400078e00ff */
[----:B-1----:R-:W-:-:S04]  /*0930*/  IMAD R9, R0, c[0x0][0x194], R7 ;  /* 0x0000650000097a24 */ /* 0x002fc800078e0207 */
[----:B------:R-:W-:-:S05]  /*0940*/  IMAD.WIDE R2, R9, R2, c[0x0][0x168] ;  /* 0x00005a0009027625 */ /* 0x000fca00078e0202 */
[----:B------:R-:W3:Y:S04]  /*0950*/  LDG.E R8, [R2.64] ;  /* 0x0000000402087981 */ /* 0x000ee8000c1e1900 */
[----:B------:R-:W4:Y:S04]  /*0960*/  LDG.E R10, [R2.64+0x400] ;  /* 0x00040004020a7981 */ /* 0x000f28000c1e1900 */
[----:B------:R-:W5:Y:S04]  /*0970*/  LDG.E R12, [R2.64+0x800] ;  /* 0x00080004020c7981 */ /* 0x000f68000c1e1900 */
[----:B--2---:R-:W2:Y:S01]  /*0980*/  LDG.E R14, [R2.64+0xc00] ;  /* 0x000c0004020e7981 */ /* 0x004ea2000c1e1900 */
[----:B------:R-:W-:-:S02]  /*0990*/  IADD3 R6, R6, -0x4, RZ ;  /* 0xfffffffc06067810 */ /* 0x000fc40007ffe0ff */
[----:B------:R-:W-:Y:S02]  /*09a0*/  IADD3 R7, R7, 0x400, RZ ;  /* 0x0000040007077810 */ /* 0x000fe40007ffe0ff */
[----:B---3--:R-:W-:-:S04]  /*09b0*/  FSETP.GEU.FTZ.AND P1, PT, R5, R8, PT ;  /* 0x000000080500720b */ /* 0x008fc80003f3e000 */
[----:B------:R-:W-:Y:S02]  /*09c0*/  FSEL R5, R8, R5, !P1 ;  /* 0x0000000508057208 */ /* 0x000fe40004800000 */
[----:B------:R-:W-:Y:S02]  /*09d0*/  SEL R4, R9, R4, !P1 ;  /* 0x0000000409047207 */ /* 0x000fe40004800000 */
[----:B----4-:R-:W-:Y:S02]  /*09e0*/  FSETP.GEU.FTZ.AND P3, PT, R5, R10, PT ;  /* 0x0000000a0500720b */ /* 0x010fe40003f7e000 */
[----:B------:R-:W-:Y:S02]  /*09f0*/  ISETP.NE.AND P1, PT, R6, RZ, PT ;  /* 0x000000ff0600720c */ /* 0x000fe40003f25270 */
[----:B------:R-:W-:-:S04]  /*0a00*/  FSEL R5, R10, R5, !P3 ;  /* 0x000000050a057208 */ /* 0x000fc80005800000 */
[----:B-----5:R-:W-:-:S04]  /*0a10*/  FSETP.GEU.FTZ.AND P4, PT, R5, R12, PT ;  /* 0x0000000c0500720b */ /* 0x020fc80003f9e000 */
[----:B------:R-:W-:Y:S02]  /*0a20*/  FSEL R5, R12, R5, !P4 ;  /* 0x000000050c057208 */ /* 0x000fe40006000000 */
[----:B------:R-:W-:Y:S02]  /*0a30*/  @!P3 IADD3 R4, R9, 0x100, RZ ;  /* 0x000001000904b810 */ /* 0x000fe40007ffe0ff */
[----:B--2---:R-:W-:-:S04]  /*0a40*/  FSETP.GEU.FTZ.AND P5, PT, R5, R14, PT ;  /* 0x0000000e0500720b */ /* 0x004fc80003fbe000 */
[----:B------:R-:W-:Y:S02]  /*0a50*/  FSEL R5, R14, R5, !P5 ;  /* 0x000000050e057208 */ /* 0x000fe40006800000 */
[----:B------:R-:W-:-:S07]  /*0a60*/  @!P4 IADD3 R4, R9, 0x200, RZ ;  /* 0x000002000904c810 */ /* 0x000fce0007ffe0ff */
[----:B------:R-:W-:Y:S01]  /*0a70*/  @!P5 IADD3 R4, R9, 0x300, RZ ;  /* 0x000003000904d810 */ /* 0x000fe20007ffe0ff */
[----:B------:R-:W-:Y:S05]  /*0a80*/  @P1 BRA `(.L_x_20454) ;  /* 0xfffffe9000001947 */ /* 0x000fea000383ffff */
.L_x_20453:
[----:B------:R-:W-:Y:S05]  /*0a90*/  BSYNC B1 ;  /* 0x0000000000017941 */ /* 0x000fea0003800000 */
.L_x_20452:
[----:B------:R-:W-:Y:S05]  /*0aa0*/  @!P0 BRA `(.L_x_20451) ;  /* 0x0000014000008947 */ /* 0x000fea0003800000 */
[----:B------:R-:W-:Y:S02]  /*0ab0*/  IMAD.MOV.U32 R2, RZ, RZ, 0x4 ;  /* 0x00000004ff027424 */ /* 0x000fe400078e00ff */
[----:B-1----:R-:W-:-:S04]  /*0ac0*/  IMAD R7, R0, c[0x0][0x194], R7 ;  /* 0x0000650000077a24 */ /* 0x002fc800078e0207 */
[----:B------:R-:W-:-:S05]  /*0ad0*/  IMAD.WIDE R2, R7, R2, c[0x0][0x168] ;  /* 0x00005a0007027625 */ /* 0x000fca00078e0202 */
[----:B------:R-:W3:Y:S01]  /*0ae0*/  LDG.E R6, [R2.64] ;  /* 0x0000000402067981 */ /* 0x000ee2000c1e1900 */
[----:B------:R-:W-:Y:S02]  /*0af0*/  ISETP.NE.AND P1, PT, R22, 0x1, PT ;  /* 0x000000011600780c */ /* 0x000fe40003f25270 */
[----:B---3--:R-:W-:-:S04]  /*0b00*/  FSETP.GEU.FTZ.AND P0, PT, R5, R6, PT ;  /* 0x000000060500720b */ /* 0x008fc80003f1e000 */
[----:B------:R-:W-:Y:S02]  /*0b10*/  FSEL R5, R6, R5, !P0 ;  /* 0x0000000506057208 */ /* 0x000fe40004000000 */
[----:B------:R-:W-:-:S05]  /*0b20*/  SEL R4, R7, R4, !P0 ;  /* 0x0000000407047207 */ /* 0x000fca0004000000 */
[----:B------:R-:W-:Y:S05]  /*0b30*/  @!P1 BRA `(.L_x_20451) ;  /* 0x000000b000009947 */ /* 0x000fea0003800000 */
[----:B------:R-:W-:Y:S01]  /*0b40*/  ISETP.NE.AND P3, PT, R22, 0x2, PT ;  /* 0x000000021600780c */ /* 0x000fe20003f65270 */
[----:B------:R-:W3:-:S12]  /*0b50*/  LDG.E R6, [R2.64+0x400] ;  /* 0x0004000402067981 */ /* 0x000ed8000c1e1900 */
[----:B------:R-:W4:Y:S01]  /*0b60*/  @P3 LDG.E R8, [R2.64+0x800] ;  /* 0x0008000402083981 */ /* 0x000f22000c1e1900 */
[----:B------:R-:W-:Y:S02]  /*0b70*/  PLOP3.LUT P0, PT, PT, PT, PT, 0x80, 0x0 ;  /* 0x000000000000781c */ /* 0x000fe40003f0f070 */
[----:B---3--:R-:W-:-:S04]  /*0b80*/  FSETP.GEU.FTZ.AND P1, PT, R5, R6, PT ;  /* 0x000000060500720b */ /* 0x008fc80003f3e000 */
[----:B------:R-:W-:-:S04]  /*0b90*/  FSEL R5, R6, R5, !P1 ;  /* 0x0000000506057208 */ /* 0x000fc80004800000 */
[----:B----4-:R-:W-:-:S05]  /*0ba0*/  @P3 FSETP.GEU.FTZ.AND P4, PT, R5, R8, PT ;  /* 0x000000080500320b */ /* 0x010fca0003f9e000 */
[----:B------:R-:W-:Y:S02]  /*0bb0*/  @!P1 IADD3 R4, R7, 0x100, RZ ;  /* 0x0000010007049810 */ /* 0x000fe40007ffe0ff */
[----:B------:R-:W-:Y:S02]  /*0bc0*/  @P3 PLOP3.LUT P0, PT, P4, PT, PT, 0x80, 0x0 ;  /* 0x000000000000381c */ /* 0x000fe4000270f070 */
[----:B------:R-:W-:-:S11]  /*0bd0*/  @P3 FSEL R5, R8, R5, !P4 ;  /* 0x0000000508053208 */ /* 0x000fd60006000000 */
[----:B------:R-:W-:Y:S02]  /*0be0*/  @!P0 IADD3 R4, R7, 0x200, RZ ;  /* 0x0000020007048810 */ /* 0x000fe40007ffe0ff */
.L_x_20451:
[----:B------:R-:W-:Y:S05]  /*0bf0*/  BSYNC B0 ;  /* 0x0000000000007941 */ /* 0x000fea0003800000 */
.L_x_20450:
[----:B------:R-:W3:Y:S01]  /*0c00*/  SHFL.DOWN PT, R2, R5, 0x1, 0x1f ;  /* 0x08201f0005027f89 */ /* 0x000ee200000e0000 */
[----:B------:R-:W-:Y:S03]  /*0c10*/  BSSY B0, `(.L_x_20455) ;  /* 0x0000039000007945 */ /* 0x000fe60003800000 */
[----:B------:R-:W4:Y:S01]  /*0c20*/  SHFL.DOWN PT, R3, R4, 0x1, 0x1f ;  /* 0x08201f0004037f89 */ /* 0x000f2200000e0000 */
[----:B---3--:R-:W-:-:S04]  /*0c30*/  FSETP.GT.FTZ.AND P0, PT, R5, R2, PT ;  /* 0x000000020500720b */ /* 0x008fc80003f14000 */
[----:B--2---:R-:W-:-:S04]  /*0c40*/  ISETP.GT.OR P0, PT, R25, 0x1e, P0 ;  /* 0x0000001e1900780c */ /* 0x004fc80000704670 */
[----:B------:R-:W-:Y:S02]  /*0c50*/  FSEL R2, R5, R2, P0 ;  /* 0x0000000205027208 */ /* 0x000fe40000000000 */
[----:B----4-:R-:W-:-:S03]  /*0c60*/  SEL R3, R4, R3, P0 ;  /* 0x0000000304037207 */ /* 0x010fc60000000000 */
[----:B0-----:R-:W0:Y:S04]  /*0c70*/  SHFL.DOWN PT, R7, R2, 0x2, 0x1f ;  /* 0x08401f0002077f89 */ /* 0x001e2800000e0000 */
[----:B------:R-:W2:Y:S01]  /*0c80*/  SHFL.DOWN PT, R6, R3, 0x2, 0x1f ;  /* 0x08401f0003067f89 */ /* 0x000ea200000e0000 */
[----:B0-----:R-:W-:-:S04]  /*0c90*/  FSETP.GT.FTZ.AND P1, PT, R2, R7, PT ;  /* 0x000000070200720b */ /* 0x001fc80003f34000 */
[----:B------:R-:W-:-:S04]  /*0ca0*/  ISETP.GT.OR P1, PT, R25, 0x1d, P1 ;  /* 0x0000001d1900780c */ /* 0x000fc80000f24670 */
[----:B------:R-:W-:Y:S02]  /*0cb0*/  FSEL R7, R2, R7, P1 ;  /* 0x0000000702077208 */ /* 0x000fe40000800000 */
[----:B--2---:R-:W-:Y:S02]  /*0cc0*/  SEL R6, R3, R6, P1 ;  /* 0x0000000603067207 */ /* 0x004fe40000800000 */
[----:B------:R-:W-:Y:S01]  /*0cd0*/  ISETP.NE.AND P1, PT, R25, RZ, PT ;  /* 0x000000ff1900720c */ /* 0x000fe20003f25270 */
[----:B------:R-:W0:Y:S04]  /*0ce0*/  SHFL.DOWN PT, R8, R7, 0x4, 0x1f ;  /* 0x08801f0007087f89 */ /* 0x000e2800000e0000 */
[----:B------:R-:W2:Y:S01]  /*0cf0*/  SHFL.DOWN PT, R5, R6, 0x4, 0x1f ;  /* 0x08801f0006057f89 */ /* 0x000ea200000e0000 */
[----:B0-----:R-:W-:-:S04]  /*0d00*/  FSETP.GT.FTZ.AND P0, PT, R7, R8, PT ;  /* 0x000000080700720b */ /* 0x001fc80003f14000 */
[----:B------:R-:W-:-:S04]  /*0d10*/  ISETP.GT.OR P0, PT, R25, 0x1b, P0 ;  /* 0x0000001b1900780c */ /* 0x000fc80000704670 */
[----:B------:R-:W-:Y:S02]  /*0d20*/  FSEL R8, R7, R8, P0 ;  /* 0x0000000807087208 */ /* 0x000fe40000000000 */
[----:B--2---:R-:W-:-:S03]  /*0d30*/  SEL R5, R6, R5, P0 ;  /* 0x0000000506057207 */ /* 0x004fc60000000000 */
        /* <DEDUP_REMOVED lines=10> */
[----:B--2---:R-:W-:Y:S02]  /*0de0*/  SEL R2, R4, R3, P0 ;  /* 0x0000000304027207 */ /* 0x004fe40000000000 */
[----:B------:R-:W-:Y:S02]  /*0df0*/  FSEL R3, R9, R10, P0 ;  /* 0x0000000a09037208 */ /* 0x000fe40000000000 */
[----:B------:R-:W-:-:S03]  /*0e00*/  ISETP.NE.AND P0, PT, R19, RZ, PT ;  /* 0x000000ff1300720c */ /* 0x000fc60003f05270 */
[----:B------:R0:W-:Y:S04]  /*0e10*/  @!P1 STS.64 [R21.X8+0x8], R2 ;  /* 0x0000080215009388 */ /* 0x0001e80000008a00 */
[----:B------:R-:W-:Y:S06]  /*0e20*/  BAR.SYNC.DEFER_BLOCKING 0x0 ;  /* 0x0000000000007b1d */ /* 0x000fec0000010000 */
[----:B------:R-:W-:Y:S05]  /*0e30*/  @P0 BRA `(.L_x_20456) ;  /* 0x0000016000000947 */ /* 0x000fea0003800000 */
[----:B------:R-:W2:Y:S04]  /*0e40*/  LDS.128 R4, [0x10] ;  /* 0x00001000ff047984 */ /* 0x000ea80000000c00 */
[----:B------:R-:W3:Y:S04]  /*0e50*/  LDS.128 R8, [0x20] ;  /* 0x00002000ff087984 */ /* 0x000ee80000000c00 */
[----:B------:R-:W4:Y:S01]  /*0e60*/  LDS.128 R12, [0x30] ;  /* 0x00003000ff0c7984 */ /* 0x000f220000000c00 */
[----:B--2---:R-:W-:-:S04]  /*0e70*/  FSETP.GT.FTZ.AND P5, PT, R3, R5, PT ;  /* 0x000000050300720b */ /* 0x004fc80003fb4000 */
[----:B------:R-:W-:-:S04]  /*0e80*/  FSEL R16, R3, R5, P5 ;  /* 0x0000000503107208 */ /* 0x000fc80002800000 */
[----:B------:R-:W-:-:S04]  /*0e90*/  FSETP.GT.FTZ.AND P6, PT, R16, R7, PT ;  /* 0x000000071000720b */ /* 0x000fc80003fd4000 */
[----:B------:R-:W-:Y:S02]  /*0ea0*/  FSEL R26, R16, R7, P6 ;  /* 0x00000007101a7208 */ /* 0x000fe40003000000 */
[----:B------:R-:W2:Y:S02]  /*0eb0*/  LDS.64 R16, [0x40] ;  /* 0x00004000ff107984 */ /* 0x000ea40000000a00 */
[----:B---3--:R-:W-:-:S04]  /*0ec0*/  FSETP.GT.FTZ.AND P3, PT, R26, R9, PT ;  /* 0x000000091a00720b */ /* 0x008fc80003f74000 */
[----:B------:R-:W-:Y:S02]  /*0ed0*/  FSEL R26, R26, R9, P3 ;  /* 0x000000091a1a7208 */ /* 0x000fe40001800000 */
[----:B------:R-:W-:Y:S02]  /*0ee0*/  @P6 SEL R6, R2, R4, P5 ;  /* 0x0000000402066207 */ /* 0x000fe40002800000 */
[----:B------:R-:W-:-:S04]  /*0ef0*/  FSETP.GT.FTZ.AND P4, PT, R26, R11, PT ;  /* 0x0000000b1a00720b */ /* 0x000fc80003f94000 */
[----:B------:R-:W-:-:S04]  /*0f00*/  FSEL R26, R26, R11, P4 ;  /* 0x0000000b1a1a7208 */ /* 0x000fc80002000000 */
[----:B----4-:R-:W-:-:S04]  /*0f10*/  FSETP.GT.FTZ.AND P1, PT, R26, R13, PT ;  /* 0x0000000d1a00720b */ /* 0x010fc80003f34000 */
[----:B------:R-:W-:Y:S02]  /*0f20*/  FSEL R26, R26, R13, P1 ;  /* 0x0000000d1a1a7208 */ /* 0x000fe40000800000 */
[----:B------:R-:W-:Y:S02]  /*0f30*/  @P4 SEL R10, R6, R8, P3 ;  /* 0x00000008060a4207 */ /* 0x000fe40001800000 */
[----:B------:R-:W-:-:S04]  /*0f40*/  FSETP.GT.FTZ.AND P5, PT, R26, R15, PT ;  /* 0x0000000f1a00720b */ /* 0x000fc80003fb4000 */
[----:B------:R-:W-:-:S09]  /*0f50*/  FSEL R26, R26, R15, P5 ;  /* 0x0000000f1a1a7208 */ /* 0x000fd20002800000 */
[----:B------:R-:W-:Y:S02]  /*0f60*/  @P5 SEL R14, R10, R12, P1 ;  /* 0x0000000c0a0e5207 */ /* 0x000fe40000800000 */
[----:B--2---:R-:W-:-:S04]  /*0f70*/  FSETP.GT.FTZ.AND P3, PT, R26, R17, PT ;  /* 0x000000111a00720b */ /* 0x004fc80003f74000 */
[----:B0-----:R-:W-:Y:S02]  /*0f80*/  SEL R2, R14, R16, P3 ;  /* 0x000000100e027207 */ /* 0x001fe40001800000 */
[----:B------:R-:W-:Y:S02]  /*0f90*/  FSEL R3, R26, R17, P3 ;  /* 0x000000111a037208 */ /* 0x000fe40001800000 */
.L_x_20456:
[----:B------:R-:W-:Y:S05]  /*0fa0*/  BSYNC B0 ;  /* 0x0000000000007941 */ /* 0x000fea0003800000 */
.L_x_20455:
[----:B------:R-:W-:Y:S02]  /*0fb0*/  @!P0 IMAD.MOV.U32 R9, RZ, RZ, 0x4 ;  /* 0x00000004ff098424 */ /* 0x000fe400078e00ff */
[----:B-1----:R-:W-:Y:S01]  /*0fc0*/  @!P0 IMAD R6, R0, c[0x0][0x190], R23 ;  /* 0x0000640000068a24 */ /* 0x002fe200078e0217 */
[----:B------:R-:W-:-:S03]  /*0fd0*/  IADD3 R23, R23, 0x1, RZ ;  /* 0x0000000117177810 */ /* 0x000fc60007ffe0ff */
[----:B------:R-:W-:-:S04]  /*0fe0*/  @!P0 IMAD.WIDE R4, R6, R9, c[0x0][0x170] ;  /* 0x00005c0006048625 */ /* 0x000fc800078e0209 */
[-C--:B------:R-:W-:Y:S01]  /*0ff0*/  @!P0 IMAD.WIDE R6, R6, R9.reuse, c[0x0][0x178] ;  /* 0x00005e0006068625 */ /* 0x080fe200078e0209 */
[----:B------:R1:W-:Y:S03]  /*1000*/  @!P0 STG.E [R4.64], R2 ;  /* 0x0000000204008986 */ /* 0x0003e6000c101904 */
[----:B------:R-:W-:Y:S01]  /*1010*/  @!P0 IMAD.WIDE R8, R2, R9, c[0x0][0x168] ;  /* 0x00005a0002088625 */ /* 0x000fe200078e0209 */
[----:B------:R1:W-:Y:S04]  /*1020*/  @!P0 STG.E [R6.64], R3 ;  /* 0x0000000306008986 */ /* 0x0003e8000c101904 */
[----:B------:R1:W-:Y:S04]  /*1030*/  @!P0 STG.E [R8.64], R18 ;  /* 0x0000001208008986 */ /* 0x0003e8000c101904 */
[----:B------:R-:W-:Y:S01]  /*1040*/  BAR.SYNC.DEFER_BLOCKING 0x0 ;  /* 0x0000000000007b1d */ /* 0x000fe20000010000 */
[----:B------:R-:W-:-:S13]  /*1050*/  ISETP.GE.AND P0, PT, R23, c[0x0][0x190], PT ;  /* 0x0000640017007a0c */ /* 0x000fda0003f06270 */
[----:B-1----:R-:W-:Y:S05]  /*1060*/  @!P0 BRA `(.L_x_20457) ;  /* 0xfffff7b000008947 */ /* 0x002fea000383ffff */
[----:B------:R-:W-:Y:S05]  /*1070*/  EXIT ;  /* 0x000000000000794d */ /* 0x000fea0003800000 */
.L_x_20458:
        /* <DEDUP_REMOVED lines=16> */
.L_x_20595:


//--------------------- .text._ZN17fastertransformer17topk_stage_2_opt3IfLi128ELi5EEEvPKiPT_PiNS_14BeamHypothesesES2_ii --------------------------
	.section	.text._ZN17fastertransformer17topk_stage_2_opt3IfLi128ELi5EEEvPKiPT_PiNS_14BeamHypothesesES2_ii,"ax",@progbits
	.sectioninfo	@"SHI_REGISTERS=44"
	.align	128
        .global         _ZN17fastertransformer17topk_stage_2_opt3IfLi128ELi5EEEvPKiPT_PiNS_14BeamHypothesesES2_ii
        .type           _ZN17fastertransformer17topk_stage_2_opt3IfLi128ELi5EEEvPKiPT_PiNS_14BeamHypothesesES2_ii,@function
        .size           _ZN17fastertransformer17topk_stage_2_opt3IfLi128ELi5EEEvPKiPT_PiNS_14BeamHypothesesES2_ii,(.L_x_20571 - _ZN17fastertransformer17topk_stage_2_opt3IfLi128ELi5EEEvPKiPT_PiNS_14BeamHypothesesES2_ii)
        .other          _ZN17fastertransformer17topk_stage_2_opt3IfLi128ELi5EEEvPKiPT_PiNS_14BeamHypothesesES2_ii,@"STO_CUDA_ENTRY STV_DEFAULT"
_ZN17fastertransformer17topk_stage_2_opt3IfLi128ELi5EEEvPKiPT_PiNS_14BeamHypothesesES2_ii:
.text._ZN17fastertransformer17topk_stage_2_opt3IfLi128ELi5EEEvPKiPT_PiNS_14BeamHypothesesES2_ii:
[----:B------:R-:W-:Y:S02]  /*0000*/  IMAD.MOV.U32 R1, RZ, RZ, c[0x0][0x28] ;  /* 0x00000a00ff017624 */ /* 0x000fe400078e00ff */
[----:B------:R-:W0:Y:S01]  /*0010*/  S2R R0, SR_TID.X ;  /* 0x0000000000007919 */ /* 0x000e220000002100 */
[----:B------:R-:W-:Y:S01]  /*0020*/  ISETP.NE.U32.AND P0, PT, RZ, c[0x0][0x1a8], PT ;  /* 0x00006a00ff007a0c */ /* 0x000fe20003f05070 */
[----:B------:R-:W-:Y:S02]  /*0030*/  ULDC UR12, c[0x0][0x20c] ;  /* 0x00008300000c7ab9 */ /* 0x000fe40000000800 */
[----:B------:R-:W1:Y:S01]  /*0040*/  S2R R19, SR_CTAID.X ;  /* 0x0000000000137919 */ /* 0x000e620000002500 */
[----:B------:R-:W-:Y:S01]  /*0050*/  UIMAD UR4, UR12, UR12, URZ ;  /* 0x0000000c0c0472a4 */ /* 0x000fe2000f8e023f */
[----:B------:R-:W-:Y:S01]  /*0060*/  ISETP.NE.AND.EX P0, PT, RZ, c[0x0][0x1ac], PT, P0 ;  /* 0x00006b00ff007a0c */ /* 0x000fe20003f05300 */
[----:B------:R-:W-:Y:S02]  /*0070*/  ULDC.64 UR10, c[0x0][0x118] ;  /* 0x00004600000a7ab9 */ /* 0x000fe40000000a00 */
[----:B------:R-:W-:Y:S01]  /*0080*/  UIMAD UR4, UR4, 0x5, URZ ;  /* 0x00000005040478a4 */ /* 0x000fe2000f8e023f */
[----:B0-----:R-:W-:-:S05]  /*0090*/  ISETP.NE.AND P2, PT, R0, RZ, PT ;  /* 0x000000ff0000720c */ /* 0x001fca0003f45270 */
[----:B-1----:R-:W-:-:S05]  /*00a0*/  IMAD R2, R19, UR4, RZ ;  /* 0x0000000413027c24 */ /* 0x002fca000f8e02ff */
[----:B------:R-:W-:-:S03]  /*00b0*/  SHF.R.S32.HI R3, RZ, 0x1f, R2 ;  /* 0x0000001fff037819 */ /* 0x000fc60000011402 */
        /* <DEDUP_REMOVED lines=16> */
.L_x_20460:
[----:B------:R-:W-:-:S04]  /*01c0*/  LEA R4, P0, R6, c[0x0][0x1a0], 0x2 ;  /* 0x0000680006047a11 */ /* 0x000fc800078010ff */
[----:B------:R-:W-:Y:S01]  /*01d0*/  LEA.HI.X R5, R6, c[0x0][0x1a4], R7, 0x2, P0 ;  /* 0x0000690006057a11 */ /* 0x000fe200000f1407 */
[----:B------:R-:W-:-:S05]  /*01e0*/  IMAD.MOV.U32 R7, RZ, RZ, 0x7f7fffff ;  /* 0x7f7fffffff077424 */ /* 0x000fca00078e00ff */
[----:B------:R0:W-:Y:S03]  /*01f0*/  STG.E [R4.64], R7 ;  /* 0x0000000704007986 */ /* 0x0001e6000c10190a */
.L_x_20461:
[----:B------:R-:W-:Y:S05]  /*0200*/  BSYNC B0 ;  /* 0x0000000000007941 */ /* 0x000fea0003800000 */
.L_x_20459:
        /* <DEDUP_REMOVED lines=46> */
.L_x_20487:
        /* <DEDUP_REMOVED lines=17> */
.L_x_20467:
        /* <DEDUP_REMOVED lines=24> */
.L_x_20466:
[----:B------:R-:W-:Y:S05]  /*0780*/  BSYNC B1 ;  /* 0x0000000000017941 */ /* 0x000fea0003800000 */
.L_x_20465:
        /* <DEDUP_REMOVED lines=22> */
.L_x_20464:
[----:B------:R-:W-:Y:S05]  /*08f0*/  BSYNC B0 ;  /* 0x0000000000007941 */ /* 0x000fea0003800000 */
.L_x_20463:
        /* <DEDUP_REMOVED lines=27> */
.L_x_20488:
        /* <DEDUP_REMOVED lines=21> */
.L_x_20470:
[----:B-1----:R-:W-:Y:S05]  /*0c00*/  BSYNC B0 ;  /* 0x0000000000007941 */ /* 0x002fea0003800000 */
.L_x_20469:
        /* <DEDUP_REMOVED lines=50> */
.L_x_20476:
        /* <DEDUP_REMOVED lines=11> */
.L_x_20475:
        /* <DEDUP_REMOVED lines=21> */
.L_x_20480:
        /* <DEDUP_REMOVED lines=64> */
.L_x_20479:
        /* <DEDUP_REMOVED lines=35> */
.L_x_20481:
[----:B------:R-:W-:-:S13]  /*1760*/  ISETP.NE.OR P0, PT, RZ, UR8, P0 ;  /* 0x00000008ff007c0c */ /* 0x000fda0008705670 */
[----:B------:R-:W-:Y:S05]  /*1770*/  @!P0 BRA `(.L_x_20477) ;  /* 0x0000012000008947 */ /* 0x000fea0003800000 */
.L_x_20478:
        /* <DEDUP_REMOVED lines=18> */
.L_x_20477:
        /* <DEDUP_REMOVED lines=19> */
.L_x_20473:
        /* <DEDUP_REMOVED lines=87> */
.L_x_20483:
        /* <DEDUP_REMOVED lines=22> */
.L_x_20485:
        /* <DEDUP_REMOVED lines=117> */
.L_x_20484:
        /* <DEDUP_REMOVED lines=63> */
.L_x_20486:
        /* <DEDUP_REMOVED lines=24> */
.L_x_20482:
        /* <DEDUP_REMOVED lines=14> */
.L_x_20474:
[----:B------:R-:W-:Y:S02]  /*2e40*/  IMAD.MOV.U32 R3, RZ, RZ, 0x1 ;  /* 0x00000001ff037424 */ /* 0x000fe400078e00ff */
[----:B------:R-:W-:-:S03]  /*2e50*/  IMAD.MOV.U32 R4, RZ, RZ, c[0x0][0x20c] ;  /* 0x00008300ff047624 */ /* 0x000fc600078e00ff */
[----:B------:R0:W-:Y:S04]  /*2e60*/  STS.U8 [0x30], R3 ;  /* 0x00003003ff007388 */ /* 0x0001e80000000000 */
[----:B------:R0:W-:Y:S01]  /*2e70*/  STS [0x2c], R4 ;  /* 0x00002c04ff007388 */ /* 0x0001e20000000800 */
[----:B------:R-:W-:Y:S05]  /*2e80*/  BRA `(.L_x_20462) ;  /* 0x000000f000007947 */ /* 0x000fea0003800000 */
.L_x_20472:
[----:B------:R-:W1:Y:S01]  /*2e90*/  LDS R8, [0x2c] ;  /* 0x00002c00ff087984 */ /* 0x000e620000000800 */
[----:B------:R-:W-:-:S05]  /*2ea0*/  IMAD.MOV.U32 R9, RZ, RZ, -0x800001 ;  /* 0xff7fffffff097424 */ /* 0x000fca00078e00ff */
[----:B------:R2:W-:Y:S01]  /*2eb0*/  STG.E [R34.64], R9 ;  /* 0x0000000922007986 */ /* 0x0005e2000c10190a */
[----:B01----:R-:W-:-:S03]  /*2ec0*/  IADD3 R10, R8, 0x1, RZ ;  /* 0x00000001080a7810 */ /* 0x003fc60007ffe0ff */
[----:B------:R2:W-:Y:S04]  /*2ed0*/  STS [R8.X4+0x40], R29 ;  /* 0x0000401d08007388 */ /* 0x0005e80000004800 */
[----:B------:R2:W-:Y:S02]  /*2ee0*/  STS [0x2c], R10 ;  /* 0x00002c0aff007388 */ /* 0x0005e40000000800 */
.L_x_20471:
        /* <DEDUP_REMOVED lines=9> */
.L_x_20462:
        /* <DEDUP_REMOVED lines=14> */
.L_x_20468:
[----:B------:R-:W-:Y:S01]  /*3060*/  HFMA2.MMA R28, -RZ, RZ, 0, 1.847743988037109375e-06 ;  /* 0x0000001fff1c7435 */ /* 0x000fe200000001ff */
[----:B------:R-:W-:Y:S01]  /*3070*/  IMAD.MOV.U32 R29, RZ, RZ, R10 ;  /* 0x000000ffff1d7224 */ /* 0x000fe200078e000a */
[----:B------:R-:W-:Y:S01]  /*3080*/  MOV R8, 0x30b0 ;  /* 0x000030b000087802 */ /* 0x000fe20000000f00 */
[----:B------:R-:W-:-:S03]  /*3090*/  IMAD.MOV.U32 R27, RZ, RZ, 0x1 ;  /* 0x00000001ff1b7424 */ /* 0x000fc600078e00ff */
[----:B------:R-:W-:Y:S05]  /*30a0*/  CALL.REL.NOINC `($__internal_3_$__cuda_sm70_shflsync_down) ;  /* 0x000004d000007944 */ /* 0x000fea0003c00000 */
[----:B-1----:R-:W-:Y:S01]  /*30b0*/  IMAD.MOV.U32 R31, RZ, RZ, R26 ;  /* 0x000000ffff1f7224 */ /* 0x002fe200078e001a */
[----:B------:R-:W-:Y:S01]  /*30c0*/  MOV R26, 0xffffffff ;  /* 0xffffffff001a7802 */ /* 0x000fe20000000f00 */
[----:B0-----:R-:W-:Y:S01]  /*30d0*/  IMAD.MOV.U32 R29, RZ, RZ, R11 ;  /* 0x000000ffff1d7224 */ /* 0x001fe200078e000b */
[----:B------:R-:W-:Y:S01]  /*30e0*/  MOV R8, 0x3120 ;  /* 0x0000312000087802 */ /* 0x000fe20000000f00 */
[----:B------:R-:W-:Y:S02]  /*30f0*/  IMAD.MOV.U32 R27, RZ, RZ, 0x1 ;  /* 0x00000001ff1b7424 */ /* 0x000fe400078e00ff */
[----:B------:R-:W-:-:S02]  /*3100*/  IMAD.MOV.U32 R28, RZ, RZ, 0x1f ;  /* 0x0000001fff1c7424 */ /* 0x000fc400078e00ff */
[----:B------:R-:W-:Y:S05]  /*3110*/  CALL.REL.NOINC `($__internal_3_$__cuda_sm70_shflsync_down) ;  /* 0x0000046000007944 */ /* 0x000fea0003c00000 */
        /* <DEDUP_REMOVED lines=9> */
[----:B------:R-:W-:Y:S05]  /*31b0*/  CALL.REL.NOINC `($__internal_3_$__cuda_sm70_shflsync_down) ;  /* 0x000003c000007944 */ /* 0x000fea0003c00000 */
[----:B-1----:R-:W-:Y:S01]  /*31c0*/  MOV R10, R26 ;  /* 0x0000001a000a7202 */ /* 0x002fe20000000f00 */
[----:B0-----:R-:W-:Y:S01]  /*31d0*/  IMAD.MOV.U32 R29, RZ, RZ, R11 ;  /* 0x000000ffff1d7224 */ /* 0x001fe200078e000b */
[----:B------:R-:W-:Y:S01]  /*31e0*/  MOV R8, 0x3230 ;  /* 0x0000323000087802 */ /* 0x000fe20000000f00 */
[----:B------:R-:W-:Y:S02]  /*31f0*/  IMAD.MOV.U32 R27, RZ, RZ, 0x2 ;  /* 0x00000002ff1b7424 */ /* 0x000fe400078e00ff */
[----:B------:R-:W-:-:S02]  /*3200*/  IMAD.MOV.U32 R28, RZ, RZ, 0x1f ;  /* 0x0000001fff1c7424 */ /* 0x000fc400078e00ff */
[----:B------:R-:W-:Y:S02]  /*3210*/  IMAD.MOV.U32 R26, RZ, RZ, -0x1 ;  /* 0xffffffffff1a7424 */ /* 0x000fe400078e00ff */
[----:B------:R-:W-:Y:S05]  /*3220*/  CALL.REL.NOINC `($__internal_3_$__cuda_sm70_shflsync_down) ;  /* 0x0000035000007944 */ /* 0x000fea0003c00000 */
        /* <DEDUP_REMOVED lines=9> */
[----:B------:R-:W-:Y:S05]  /*32c0*/  CALL.REL.NOINC `($__internal_3_$__cuda_sm70_shflsync_down) ;  /* 0x000002b000007944 */ /* 0x000fea0003c00000 */
[----:B-1----:R-:W-:Y:S01]  /*32d0*/  IMAD.MOV.U32 R10, RZ, RZ, R26 ;  /* 0x000000ffff0a7224 */ /* 0x002fe200078e001a */
[----:B0-----:R-:W-:Y:S01]  /*32e0*/  MOV R29, R11 ;  /* 0x0000000b001d7202 */ /* 0x001fe20000000f00 */
[----:B------:R-:W-:Y:S01]  /*32f0*/  IMAD.MOV.U32 R27, RZ, RZ, 0x4 ;  /* 0x00000004ff1b7424 */ /* 0x000fe200078e00ff */
[----:B------:R-:W-:Y:S01]  /*3300*/  MOV R8, 0x3340 ;  /* 0x0000334000087802 */ /* 0x000fe20000000f00 */
[----:B------:R-:W-:Y:S02]  /*3310*/  IMAD.MOV.U32 R28, RZ, RZ, 0x1f ;  /* 0x0000001fff1c7424 */ /* 0x000fe400078e00ff */
[----:B------:R-:W-:-:S02]  /*3320*/  IMAD.MOV.U32 R26, RZ, RZ, -0x1 ;  /* 0xffffffffff1a7424 */ /* 0x000fc400078e00ff */
[----:B------:R-:W-:Y:S05]  /*3330*/  CALL.REL.NOINC `($__internal_3_$__cuda_sm70_shflsync_down) ;  /* 0x0000024000007944 */ /* 0x000fea0003c00000 */
        /* <DEDUP_REMOVED lines=9> */
[----:B------:R-:W-:Y:S05]  /*33d0*/  CALL.REL.NOINC `($__internal_3_$__cuda_sm70_shflsync_down) ;  /* 0x000001a000007944 */ /* 0x000fea0003c00000 */
[----:B-1----:R-:W-:Y:S01]  /*33e0*/  IMAD.MOV.U32 R10, RZ, RZ, R26 ;  /* 0x000000ffff0a7224 */ /* 0x002fe200078e001a */
[----:B0-----:R-:W-:Y:S01]  /*33f0*/  MOV R27, 0x8 ;  /* 0x00000008001b7802 */ /* 0x001fe20000000f00 */
[----:B------:R-:W-:Y:S01]  /*3400*/  IMAD.MOV.U32 R29, RZ, RZ, R11 ;  /* 0x000000ffff1d7224 */ /* 0x000fe200078e000b */
[----:B------:R-:W-:Y:S01]  /*3410*/  MOV R8, 0x3450 ;  /* 0x0000345000087802 */ /* 0x000fe20000000f00 */
[----:B------:R-:W-:Y:S02]  /*3420*/  IMAD.MOV.U32 R28, RZ, RZ, 0x1f ;  /* 0x0000001fff1c7424 */ /* 0x000fe400078e00ff */
[----:B------:R-:W-:-:S02]  /*3430*/  IMAD.MOV.U32 R26, RZ, RZ, -0x1 ;  /* 0xffffffffff1a7424 */ /* 0x000fc400078e00ff */
[----:B------:R-:W-:Y:S05]  /*3440*/  CALL.REL.NOINC `($__internal_3_$__cuda_sm70_shflsync_down) ;  /* 0x0000013000007944 */ /* 0x000fea0003c00000 */
        /* <DEDUP_REMOVED lines=10> */
[----:B------:R-:W-:Y:S05]  /*34f0*/  CALL.REL.NOINC `($__internal_3_$__cuda_sm70_shflsync_down) ;  /* 0x0000008000007944 */ /* 0x000fea0003c00000 */
[----:B0-----:R-:W-:Y:S01]  /*3500*/  HFMA2.MMA R27, -RZ, RZ, 0, 9.5367431640625e-07 ;  /* 0x00000010ff1b7435 */ /* 0x001fe200000001ff */
[----:B-1----:R-:W-:Y:S01]  /*3510*/  IMAD.MOV.U32 R31, RZ, RZ, R26 ;  /* 0x000000ffff1f7224 */ /* 0x002fe200078e001a */
[----:B------:R-:W-:Y:S01]  /*3520*/  MOV R8, 0x3570 ;  /* 0x0000357000087802 */ /* 0x000fe20000000f00 */
[----:B------:R-:W-:-:S02]  /*3530*/  IMAD.MOV.U32 R29, RZ, RZ, R11 ;  /* 0x000000ffff1d7224 */ /* 0x000fc400078e000b */
[----:B------:R-:W-:Y:S02]  /*3540*/  IMAD.MOV.U32 R28, RZ, RZ, 0x1f ;  /* 0x0000001fff1c7424 */ /* 0x000fe400078e00ff */
[----:B------:R-:W-:Y:S02]  /*3550*/  IMAD.MOV.U32 R26, RZ, RZ, -0x1 ;  /* 0xffffffffff1a7424 */ /* 0x000fe400078e00ff */
[----:B------:R-:W-:Y:S05]  /*3560*/  CALL.REL.NOINC `($__internal_3_$__cuda_sm70_shflsync_down) ;  /* 0x0000001000007944 */ /* 0x000fea0003c00000 */
[----:B01----:R-:W-:Y:S05]  /*3570*/  BRA `(.L_x_20488) ;  /* 0xffffd53000007947 */ /* 0x003fea000383ffff */
        .weak           $__internal_3_$__cuda_sm70_shflsync_down
        .type           $__internal_3_$__cuda_sm70_shflsync_down,@function
        .size           $__internal_3_$__cuda_sm70_shflsync_down,(.L_x_20571 - $__internal_3_$__cuda_sm70_shflsync_down)
$__internal_3_$__cuda_sm70_shflsync_down:
[----:B------:R-:W-:Y:S01]  /*3580*/  IMAD.MOV.U32 R9, RZ, RZ, 0x0 ;  /* 0x00000000ff097424 */ /* 0x000fe200078e00ff */
[----:B------:R-:W-:Y:S04]  /*3590*/  WARPSYNC R26 ;  /* 0x0000001a00007348 */ /* 0x000fe80003800000 */
[----:B------:R0:W1:Y:S01]  /*35a0*/  SHFL.DOWN PT, R26, R29, R27, R28 ;  /* 0x0800001b1d1a7389 */ /* 0x00006200000e001c */
[----:B------:R-:W-:Y:S05]  /*35b0*/  RET.REL.NODEC R8 `(_ZN17fastertransformer17topk_stage_2_opt3IfLi128ELi5EEEvPKiPT_PiNS_14BeamHypothesesES2_ii) ;  /* 0xffffca4008007950 */ /* 0x000fea0003c3ffff */
.L_x_20489:
        /* <DEDUP_REMOVED lines=12> */
.L_x_20571:


//--------------------- .text._ZN17fastertransformer17topk_stage_1_opt3IfLi128ELi5EEEvPKT_PS1_PiS4_PKbPKiiifS9_ --------------------------
	.section	.text._ZN17fastertransformer17topk_stage_1_opt3IfLi128ELi5EEEvPKT_PS1_PiS4_PKbPKiiifS9_,"ax",@progbits
	.sectioninfo	@"SHI_REGISTERS=28"
	.align	128
        .global         _ZN17fastertransformer17topk_stage_1_opt3IfLi128ELi5EEEvPKT_PS1_PiS4_PKbPKiiifS9_
        .type           _ZN17fastertransformer17topk_stage_1_opt3IfLi128ELi5EEEvPKT_PS1_PiS4_PKbPKiiifS9_,@function
        .size           _ZN17fastertransformer17topk_stage_1_opt3IfLi128ELi5EEEvPKT_PS1_PiS4_PKbPKiiifS9_,(.L_x_20597 - _ZN17fastertransformer17topk_stage_1_opt3IfLi128ELi5EEEvPKT_PS1_PiS4_PKbPKiiifS9_)
        .other          _ZN17fastertransformer17topk_stage_1_opt3IfLi128ELi5EEEvPKT_PS1_PiS4_PKbPKiiifS9_,@"STO_CUDA_ENTRY STV_DEFAULT"
_ZN17fastertransformer17topk_stage_1_opt3IfLi128ELi5EEEvPKT_PS1_PiS4_PKbPKiiifS9_:
.text._ZN17fastertransformer17topk_stage_1_opt3IfLi128ELi5EEEvPKT_PS1_PiS4_PKbPKiiifS9_:
[----:B------:R-:W-:Y:S02]  /*0000*/  IMAD.MOV.U32 R1, RZ, RZ, c[0x0][0x28] ;  /* 0x00000a00ff017624 */ /* 0x000fe400078e00ff */
[----:B------:R-:W0:Y:S01]  /*0010*/  S2R R7, SR_CTAID.X ;  /* 0x0000000000077919 */ /* 0x000e220000002500 */
[----:B------:R-:W-:Y:S01]  /*0020*/  ISETP.NE.U32.AND P0, PT, RZ, c[0x0][0x180], PT ;  /* 0x00006000ff007a0c */ /* 0x000fe20003f05070 */
[----:B------:R-:W-:Y:S01]  /*0030*/  ULDC.64 UR4, c[0x0][0x118] ;  /* 0x0000460000047ab9 */ /* 0x000fe20000000a00 */
[----:B------:R-:W-:Y:S01]  /*0040*/  IMAD.MOV.U32 R4, RZ, RZ, c[0x0][0x160] ;  /* 0x00005800ff047624 */ /* 0x000fe200078e00ff */
[----:B------:R-:W1:Y:S01]  /*0050*/  S2R R5, SR_TID.X ;  /* 0x0000000000057919 */ /* 0x000e620000002100 */
[----:B------:R-:W-:Y:S01]  /*0060*/  ISETP.NE.AND.EX P0, PT, RZ, c[0x0][0x184], PT, P0 ;  /* 0x00006100ff007a0c */ /* 0x000fe20003f05300 */
[----:B0-----:R-:W-:-:S05]  /*0070*/  IMAD.HI R0, R7, 0x66666667, RZ ;  /* 0x6666666707007827 */ /* 0x001fca00078e02ff */
[----:B------:R-:W-:-:S04]  /*0080*/  SHF.R.S32.HI R3, RZ, 0x1, R0 ;  /* 0x00000001ff037819 */ /* 0x000fc80000011400 */
[----:B------:R-:W-:-:S05]  /*0090*/  LEA.HI R0, R0, R3, RZ, 0x1 ;  /* 0x0000000300007211 */ /* 0x000fca00078f08ff */
[C---:B------:R-:W-:Y:S02]  /*00a0*/  IMAD R8, R0.reuse, -0x5, R7 ;  /* 0xfffffffb00087824 */ /* 0x040fe400078e0207 */
[----:B------:R-:W-:Y:S02]  /*00b0*/  IMAD.MOV.U32 R7, RZ, RZ, c[0x0][0x164] ;  /* 0x00005900ff077624 */ /* 0x000fe400078e00ff */
[----:B------:R-:W-:Y:S01]  /*00c0*/  IMAD R2, R0, 0x5, R8 ;  /* 0x0000000500027824 */ /* 0x000fe200078e0208 */
[----:B------:R-:W-:Y:S05]  /*00d0*/  @!P0 BRA `(.L_x_20490) ;  /* 0x0000031000008947 */ /* 0x000fea0003800000 */
[----:B-1----:R-:W-:-:S04]  /*00e0*/  IADD3 R10, P0, R0, c[0x0][0x180], RZ ;  /* 0x00006000000a7a10 */ /* 0x002fc80007f1e0ff */
[----:B------:R-:W-:-:S05]  /*00f0*/  LEA.HI.X.SX32 R11, R0, c[0x0][0x184], 0x1, P0 ;  /* 0x00006100000b7a11 */ /* 0x000fca00000f0eff */
[----:B------:R-:W2:Y:S02]  /*0100*/  LDG.E.U8 R10, [R10.64] ;  /* 0x000000040a0a7981 */ /* 0x000ea4000c1e1100 */
[----:B--2---:R-:W-:-:S13]  /*0110*/  ISETP.NE.AND P0, PT, R10, 0x1, PT ;  /* 0x000000010a00780c */ /* 0x004fda0003f05270 */
[----:B------:R-:W-:Y:S05]  /*0120*/  @P0 BRA `(.L_x_20490) ;  /* 0x000002c000000947 */ /* 0x000fea0003800000 */
[----:B------:R-:W-:-:S13]  /*0130*/  ISETP.GE.AND P0, PT, R5, c[0x0][0x190], PT ;  /* 0x0000640005007a0c */ /* 0x000fda0003f06270 */
[----:B------:R-:W-:Y:S05]  /*0140*/  @P0 EXIT ;  /* 0x000000000000094d */ /* 0x000fea0003800000 */
[----:B------:R-:W-:Y:S01]  /*0150*/  LOP3.LUT P0, RZ, R8, R5, RZ, 0xfc, !PT ;  /* 0x0000000508ff7212 */ /* 0x000fe2000780fcff */
        /* <DEDUP_REMOVED lines=41> */
.L_x_20490:
[----:B-1----:R-:W-:Y:S01]  /*03f0*/  IMAD R3, R8, 0x80, R5 ;  /* 0x0000008008037824 */ /* 0x002fe200078e0205 */
[----:B------:R-:W-:Y:S04]  /*0400*/  BSSY B0, `(.L_x_20491) ;  /* 0x000003c000007945 */ /* 0x000fe80003800000 */
[----:B------:R-:W-:-:S13]  /*0410*/  ISETP.GE.AND P2, PT, R3, c[0x0][0x194], PT ;  /* 0x0000650003007a0c */ /* 0x000fda0003f46270 */
[----:B------:R-:W-:Y:S05]  /*0420*/  @P2 BRA `(.L_x_20492) ;  /* 0x0000039000002947 */ /* 0x000fea0003800000 */
[----:B------:R-:W-:Y:S01]  /*0430*/  LOP3.LUT R6, RZ, R5, RZ, 0x33, !PT ;  /* 0x00000005ff067212 */ /* 0x000fe200078e33ff */
[----:B------:R-:W-:Y:S03]  /*0440*/  BSSY B1, `(.L_x_20493) ;  /* 0x000001f000017945 */ /* 0x000fe60003800000 */
[----:B------:R-:W-:-:S05]  /*0450*/  IADD3 R9, R6, c[0x0][0x194], RZ ;  /* 0x0000650006097a10 */ /* 0x000fca0007ffe0ff */
[----:B------:R-:W-:-:S04]  /*0460*/  IMAD R9, R8, -0x80, R9 ;  /* 0xffffff8008097824 */ /* 0x000fc800078e0209 */
[C---:B------:R-:W-:Y:S01]  /*0470*/  IMAD.WIDE.U32 R10, R9.reuse, -0x33333333, RZ ;  /* 0xcccccccd090a7825 */ /* 0x040fe200078e00ff */
[----:B------:R-:W-:-:S03]  /*0480*/  ISETP.GE.U32.AND P1, PT, R9, 0x780, PT ;  /* 0x000007800900780c */ /* 0x000fc60003f26070 */
[----:B------:R-:W-:Y:S01]  /*0490*/  IMAD.MOV.U32 R9, RZ, RZ, R3 ;  /* 0x000000ffff097224 */ /* 0x000fe200078e0003 */
[----:B------:R-:W-:-:S04]  /*04a0*/  LEA.HI R10, R11, 0x1, RZ, 0x17 ;  /* 0x000000010b0a7811 */ /* 0x000fc800078fb8ff */
        /* <DEDUP_REMOVED lines=10> */
.L_x_20495:
        /* <DEDUP_REMOVED lines=14> */
.L_x_20494:
[----:B------:R-:W-:Y:S05]  /*0630*/  BSYNC B1 ;  /* 0x0000000000017941 */ /* 0x000fea0003800000 */
.L_x_20493:
[----:B------:R-:W-:Y:S05]  /*0640*/  @!P1 BRA `(.L_x_20492) ;  /* 0x0000017000009947 */ /* 0x000fea0003800000 */
[----:B------:R-:W-:Y:S02]  /*0650*/  IMAD R25, R0, c[0x0][0x194], R9 ;  /* 0x0000650000197a24 */ /* 0x000fe400078e0209 */
[----:B------:R-:W-:Y:S02]  /*0660*/  IMAD.MOV.U32 R14, RZ, RZ, c[0x0][0x168] ;  /* 0x00005a00ff0e7624 */ /* 0x000fe400078e00ff */
[----:B------:R-:W-:Y:S02]  /*0670*/  IMAD.MOV.U32 R23, RZ, RZ, c[0x0][0x16c] ;  /* 0x00005b00ff177624 */ /* 0x000fe400078e00ff */
.L_x_20496:
[----:B------:R-:W-:-:S04]  /*0680*/  IMAD.MOV.U32 R6, RZ, RZ, R4 ;  /* 0x000000ffff067224 */ /* 0x000fc800078e0004 */
[----:B0-----:R-:W-:-:S05]  /*0690*/  IMAD.WIDE R12, R25, 0x4, R6 ;  /* 0x00000004190c7825 */ /* 0x001fca00078e0206 */
[----:B------:R-:W2:Y:S04]  /*06a0*/  LDG.E.CONSTANT R15, [R12.64] ;  /* 0x000000040c0f7981 */ /* 0x000ea8000c1e9900 */
[----:B------:R-:W3:Y:S04]  /*06b0*/  LDG.E.CONSTANT R17, [R12.64+0xa00] ;  /* 0x000a00040c117981 */ /* 0x000ee8000c1e9900 */
[----:B------:R-:W4:Y:S04]  /*06c0*/  LDG.E.CONSTANT R19, [R12.64+0x1400] ;  /* 0x001400040c137981 */ /* 0x000f28000c1e9900 */
[----:B------:R-:W5:Y:S01]  /*06d0*/  LDG.E.CONSTANT R21, [R12.64+0x1e00] ;  /* 0x001e00040c157981 */ /* 0x000f62000c1e9900 */
[----:B------:R-:W-:Y:S01]  /*06e0*/  IMAD.MOV.U32 R10, RZ, RZ, R14 ;  /* 0x000000ffff0a7224 */ /* 0x000fe200078e000e */
[----:B------:R-:W-:Y:S01]  /*06f0*/  IADD3 R9, R9, 0xa00, RZ ;  /* 0x00000a0009097810 */ /* 0x000fe20007ffe0ff */
[----:B------:R-:W-:Y:S01]  /*0700*/  IMAD.MOV.U32 R11, RZ, RZ, R23 ;  /* 0x000000ffff0b7224 */ /* 0x000fe200078e0017 */
[----:B------:R-:W-:-:S02]  /*0710*/  IADD3 R14, P1, R14, 0x2800, RZ ;  /* 0x000028000e0e7810 */ /* 0x000fc40007f3e0ff */
[----:B------:R-:W-:Y:S01]  /*0720*/  ISETP.GE.AND P0, PT, R9, c[0x0][0x194], PT ;  /* 0x0000650009007a0c */ /* 0x000fe20003f06270 */
[----:B------:R-:W-:Y:S01]  /*0730*/  IMAD.WIDE R10, R25, 0x4, R10 ;  /* 0x00000004190a7825 */ /* 0x000fe200078e020a */
[----:B------:R-:W-:-:S03]  /*0740*/  IADD3 R4, P3, R4, 0x2800, RZ ;  /* 0x0000280004047810 */ /* 0x000fc60007f7e0ff */
[----:B------:R-:W-:Y:S02]  /*0750*/  IMAD.X R23, RZ, RZ, R23, P1 ;  /* 0x000000ffff177224 */ /* 0x000fe400008e0617 */
[----:B------:R-:W-:Y:S01]  /*0760*/  IMAD.X R7, RZ, RZ, R7, P3 ;  /* 0x000000ffff077224 */ /* 0x000fe200018e0607 */
[----:B--2---:R0:W-:Y:S04]  /*0770*/  STG.E [R10.64], R15 ;  /* 0x0000000f0a007986 */ /* 0x0041e8000c101904 */
[----:B---3--:R0:W-:Y:S04]  /*0780*/  STG.E [R10.64+0xa00], R17 ;  /* 0x000a00110a007986 */ /* 0x0081e8000c101904 */
[----:B----4-:R0:W-:Y:S04]  /*0790*/  STG.E [R10.64+0x1400], R19 ;  /* 0x001400130a007986 */ /* 0x0101e8000c101904 */
[----:B-----5:R0:W-:Y:S01]  /*07a0*/  STG.E [R10.64+0x1e00], R21 ;  /* 0x001e00150a007986 */ /* 0x0201e2000c101904 */
[----:B------:R-:W-:Y:S05]  /*07b0*/  @!P0 BRA `(.L_x_20496) ;  /* 0xfffffec000008947 */ /* 0x000fea000383ffff */
.L_x_20492:
[----:B------:R-:W-:Y:S05]  /*07c0*/  BSYNC B0 ;  /* 0x0000000000007941 */ /* 0x000fea0003800000 */
.L_x_20491:
[----:B------:R-:W-:-:S05]  /*07d0*/  IMAD.MOV.U32 R4, RZ, RZ, c[0x0][0x190] ;  /* 0x00006400ff047624 */ /* 0x000fca00078e00ff */
[----:B------:R-:W-:-:S13]  /*07e0*/  ISETP.GE.AND P0, PT, R4, 0x1, PT ;  /* 0x000000010400780c */ /* 0x000fda0003f06270 */
[----:B------:R-:W-:Y:S05]  /*07f0*/  @!P0 EXIT ;  /* 0x000000000000894d */ /* 0x000fea0003800000 */
[----:B------:R-:W-:Y:S01]  /*0800*/  LOP3.LUT R4, RZ, R5, RZ, 0x33, !PT ;  /* 0x00000005ff047212 */ /* 0x000fe200078e33ff */
[----:B0-----:R-:W0:Y:S01]  /*0810*/  S2R R17, SR_LANEID ;  /* 0x0000000000117919 */ /* 0x001e220000000000 */
[----:B------:R-:W-:Y:S02]  /*0820*/  IMAD.MOV.U32 R9, RZ, RZ, RZ ;  /* 0x000000ffff097224 */ /* 0x000fe400078e00ff */
[----:B------:R-:W-:Y:S02]  /*0830*/  IADD3 R7, R4, c[0x0][0x194], RZ ;  /* 0x0000650004077a10 */ /* 0x000fe40007ffe0ff */
[----:B------:R-:W-:-:S03]  /*0840*/  SHF.R.S32.HI R4, RZ, 0x1f, R5 ;  /* 0x0000001fff047819 */ /* 0x000fc60000011405 */
[----:B------:R-:W-:Y:S01]  /*0850*/  IMAD R8, R8, -0x80, R7 ;  /* 0xffffff8008087824 */ /* 0x000fe200078e0207 */
[----:B------:R-:W-:-:S03]  /*0860*/  LEA.HI R4, R4, R5, RZ, 0x5 ;  /* 0x0000000504047211 */ /* 0x000fc600078f28ff */
[----:B------:R-:W-:Y:S01]  /*0870*/  IMAD.WIDE.U32 R6, R8, -0x33333333, RZ ;  /* 0xcccccccd08067825 */ /* 0x000fe200078e00ff */
[----:B------:R-:W-:-:S04]  /*0880*/  SHF.R.S32.HI R11, RZ, 0x5, R4 ;  /* 0x00000005ff0b7819 */ /* 0x000fc80000011404 */
[----:B------:R-:W-:-:S04]  /*0890*/  LEA.HI R7, R7, 0x1, RZ, 0x17 ;  /* 0x0000000107077811 */ /* 0x000fc800078fb8ff */
[----:B------:R-:W-:-:S05]  /*08a0*/  LOP3.LUT R10, R7, 0x3, RZ, 0xc0, !PT ;  /* 0x00000003070a7812 */ /* 0x000fca00078ec0ff */
[----:B0-----:R-:W-:Y:S02]  /*08b0*/  IMAD.IADD R12, R7, 0x1, -R10 ;  /* 0x00000001070c7824 */ /* 0x001fe400078e0a0a */
.L_x_20504:
        /* <DEDUP_REMOVED lines=16> */
.L_x_20501:
        /* <DEDUP_REMOVED lines=23> */
.L_x_20500:
[----:B------:R-:W-:Y:S05]  /*0b30*/  BSYNC B1 ;  /* 0x0000000000017941 */ /* 0x000fea0003800000 */
.L_x_20499:
        /* <DEDUP_REMOVED lines=21> */
.L_x_20498:
[----:B------:R-:W-:Y:S05]  /*0c90*/  BSYNC B0 ;  /* 0x0000000000007941 */ /* 0x000fea0003800000 */
.L_x_20497:
[----:B------:R-:W0:Y:S01]  /*0ca0*/  SHFL.DOWN PT, R4, R7, 0x1, 0x1f ;  /* 0x08201f0007047f89 */ /* 0x000e2200000e0000 */
[----:B------:R-:W-:Y:S03]  /*0cb0*/  BSSY B0, `(.L_x_20502) ;  /* 0x0000030000007945 */ /* 0x000fe60003800000 */
        /* <DEDUP_REMOVED lines=17> */
[----:B-1----:R-:W-:Y:S02]  /*0dd0*/  SEL R7, R14, R7, P0 ;  /* 0x000000070e077207 */ /* 0x002fe40000000000 */
[----:B------:R-:W0:Y:S04]  /*0de0*/  S2R R14, SR_TID.X ;  /* 0x00000000000e7919 */ /* 0x000e280000002100 */
[----:B------:R-:W1:Y:S04]  /*0df0*/  SHFL.DOWN PT, R19, R16, 0x8, 0x1f ;  /* 0x09001f0010137f89 */ /* 0x000e6800000e0000 */
[----:B------:R-:W2:Y:S01]  /*0e00*/  SHFL.DOWN PT, R4, R7, 0x8, 0x1f ;  /* 0x09001f0007047f89 */ /* 0x000ea200000e0000 */
[----:B0-----:R-:W-:-:S02]  /*0e10*/  ISETP.NE.AND P3, PT, R14, RZ, PT ;  /* 0x000000ff0e00720c */ /* 0x001fc40003f65270 */
[----:B-1----:R-:W-:-:S04]  /*0e20*/  FSETP.GT.FTZ.AND P0, PT, R16, R19, PT ;  /* 0x000000131000720b */ /* 0x002fc80003f14000 */
[----:B------:R-:W-:-:S04]  /*0e30*/  ISETP.GT.OR P0, PT, R17, 0x17, P0 ;  /* 0x000000171100780c */ /* 0x000fc80000704670 */
[----:B------:R-:W-:Y:S02]  /*0e40*/  FSEL R19, R16, R19, P0 ;  /* 0x0000001310137208 */ /* 0x000fe40000000000 */
[----:B--2---:R-:W-:-:S03]  /*0e50*/  SEL R4, R7, R4, P0 ;  /* 0x0000000407047207 */ /* 0x004fc60000000000 */
        /* <DEDUP_REMOVED lines=21> */
.L_x_20503:
[----:B0-----:R-:W-:Y:S05]  /*0fb0*/  BSYNC B0 ;  /* 0x0000000000007941 */ /* 0x001fea0003800000 */
.L_x_20502:
        /* <DEDUP_REMOVED lines=13> */
.L_x_20505:
        /* <DEDUP_REMOVED lines=15> */
.L_x_20597:


//--------------------- .text._ZN17fastertransformer17topk_stage_2_opt3IfLi128ELi8EEEvPKiPT_PiNS_14BeamHypothesesES2_ii --------------------------
	.section	.text._ZN17fastertransformer17topk_stage_2_opt3IfLi128ELi8EEEvPKiPT_PiNS_14BeamHypothesesES2_ii,"ax",@progbits
	.sectioninfo	@"SHI_REGISTERS=44"
	.align	128
        .global         _ZN17fastertransformer17topk_stage_2_opt3IfLi128ELi8EEEvPKiPT_PiNS_14BeamHypothesesES2_ii
        .type           _ZN17fastertransformer17topk_stage_2_opt3IfLi128ELi8EEEvPKiPT_PiNS_14BeamHypothesesES2_ii,@function
        .size           _ZN17fastertransformer17topk_stage_2_opt3IfLi128ELi8EEEvPKiPT_PiNS_14BeamHypothesesES2_ii,(.L_x_20572 - _ZN17fastertransformer17topk_stage_2_opt3IfLi128ELi8EEEvPKiPT_PiNS_14BeamHypothesesES2_ii)
        .other          _ZN17fastertransformer17topk_stage_2_opt3IfLi128ELi8EEEvPKiPT_PiNS_14BeamHypothesesES2_ii,@"STO_CUDA_ENTRY STV_DEFAULT"
_ZN17fastertransformer17topk_stage_2_opt3IfLi128ELi8EEEvPKiPT_PiNS_14BeamHypothesesES2_ii:
.text._ZN17fastertransformer17topk_stage_2_opt3IfLi128ELi8EEEvPKiPT_PiNS_14BeamHypothesesES2_ii:
        /* <DEDUP_REMOVED lines=8> */
[----:B------:R-:W-:Y:S01]  /*0080*/  USHF.L.U32 UR4, UR4, 0x3, URZ ;  /* 0x0000000304047899 */ /* 0x000fe2000800063f */
        /* <DEDUP_REMOVED lines=19> */
.L_x_20507:
[----:B------:R-:W-:-:S04]  /*01c0*/  LEA R4, P0, R6, c[0x0][0x1a0], 0x2 ;  /* 0x0000680006047a11 */ /* 0x000fc800078010ff */
[----:B------:R-:W-:Y:S01]  /*01d0*/  LEA.HI.X R5, R6, c[0x0][0x1a4], R7, 0x2, P0 ;  /* 0x0000690006057a11 */ /* 0x000fe200000f1407 */
[----:B------:R-:W-:-:S05]  /*01e0*/  IMAD.MOV.U32 R7, RZ, RZ, 0x7f7fffff ;  /* 0x7f7fffffff077424 */ /* 0x000fca00078e00ff */
[----:B------:R0:W-:Y:S03]  /*01f0*/  STG.E [R4.64], R7 ;  /* 0x0000000704007986 */ /* 0x0001e6000c10190a */
.L_x_20508:
[----:B------:R-:W-:Y:S05]  /*0200*/  BSYNC B0 ;  /* 0x0000000000007941 */ /* 0x000fea0003800000 */
.L_x_20506:
        /* <DEDUP_REMOVED lines=46> */
.L_x_20534:
        /* <DEDUP_REMOVED lines=17> */
.L_x_20514:
        /* <DEDUP_REMOVED lines=24> */
.L_x_20513:
[----:B------:R-:W-:Y:S05]  /*0780*/  BSYNC B1 ;  /* 0x0000000000017941 */ /* 0x000fea0003800000 */
.L_x_20512:
        /* <DEDUP_REMOVED lines=22> */
.L_x_20511:
[----:B------:R-:W-:Y:S05]  /*08f0*/  BSYNC B0 ;  /* 0x0000000000007941 */ /* 0x000fea0003800000 */
.L_x_20510:
        /* <DEDUP_REMOVED lines=27> */
.L_x_20535:
        /* <DEDUP_REMOVED lines=21> */
.L_x_20517:
[----:B-1----:R-:W-:Y:S05]  /*0c00*/  BSYNC B0 ;  /* 0x0000000000007941 */ /* 0x002fea0003800000 */
.L_x_20516:
        /* <DEDUP_REMOVED lines=50> */
.L_x_20523:
        /* <DEDUP_REMOVED lines=11> */
.L_x_20522:
        /* <DEDUP_REMOVED lines=21> */
.L_x_20527:
        /* <DEDUP_REMOVED lines=64> */
.L_x_20526:
        /* <DEDUP_REMOVED lines=35> */
.L_x_20528:
[----:B------:R-:W-:-:S13]  /*1760*/  ISETP.NE.OR P0, PT, RZ, UR8, P0 ;  /* 0x00000008ff007c0c */ /* 0x000fda0008705670 */
[----:B------:R-:W-:Y:S05]  /*1770*/  @!P0 BRA `(.L_x_20524) ;  /* 0x0000012000008947 */ /* 0x000fea0003800000 */
.L_x_20525:
        /* <DEDUP_REMOVED lines=18> */
.L_x_20524:
        /* <DEDUP_REMOVED lines=19> */
.L_x_20520:
        /* <DEDUP_REMOVED lines=87> */
.L_x_20530:
        /* <DEDUP_REMOVED lines=22> */
.L_x_20532:
        /* <DEDUP_REMOVED lines=117> */
.L_x_20531:
        /* <DEDUP_REMOVED lines=63> */
.L_x_20533:
        /* <DEDUP_REMOVED lines=24> */
.L_x_20529:
        /* <DEDUP_REMOVED lines=14> */
.L_x_20521:
[----:B------:R-:W-:Y:S02]  /*2e40*/  IMAD.MOV.U32 R3, RZ, RZ, 0x1 ;  /* 0x00000001ff037424 */ /* 0x000fe400078e00ff */
[----:B------:R-:W-:-:S03]  /*2e50*/  IMAD.MOV.U32 R4, RZ, RZ, c[0x0][0x20c] ;  /* 0x00008300ff047624 */ /* 0x000fc600078e00ff */
[----:B------:R0:W-:Y:S04]  /*2e60*/  STS.U8 [0x30], R3 ;  /* 0x00003003ff007388 */ /* 0x0001e80000000000 */
[----:B------:R0:W-:Y:S01]  /*2e70*/  STS [0x2c], R4 ;  /* 0x00002c04ff007388 */ /* 0x0001e20000000800 */
[----:B------:R-:W-:Y:S05]  /*2e80*/  BRA `(.L_x_20509) ;  /* 0x000000f000007947 */ /* 0x000fea0003800000 */
.L_x_20519:
[----:B------:R-:W1:Y:S01]  /*2e90*/  LDS R8, [0x2c] ;  /* 0x00002c00ff087984 */ /* 0x000e620000000800 */
[----:B------:R-:W-:-:S05]  /*2ea0*/  IMAD.MOV.U32 R9, RZ, RZ, -0x800001 ;  /* 0xff7fffffff097424 */ /* 0x000fca00078e00ff */
[----:B------:R2:W-:Y:S01]  /*2eb0*/  STG.E [R34.64], R9 ;  /* 0x0000000922007986 */ /* 0x0005e2000c10190a */
[----:B01----:R-:W-:-:S03]  /*2ec0*/  IADD3 R10, R8, 0x1, RZ ;  /* 0x00000001080a7810 */ /* 0x003fc60007ffe0ff */
[----:B------:R2:W-:Y:S04]  /*2ed0*/  STS [R8.X4+0x40], R29 ;  /* 0x0000401d08007388 */ /* 0x0005e80000004800 */
[----:B------:R2:W-:Y:S02]  /*2ee0*/  STS [0x2c], R10 ;  /* 0x00002c0aff007388 */ /* 0x0005e40000000800 */
.L_x_20518:
        /* <DEDUP_REMOVED lines=9> */
.L_x_20509:
        /* <DEDUP_REMOVED lines=14> */
.L_x_20515:
[----:B------:R-:W-:Y:S01]  /*3060*/  HFMA2.MMA R28, -RZ, RZ, 0, 1.847743988037109375e-06 ;  /* 0x0000001fff1c7435 */ /* 0x000fe200000001ff */
[----:B------:R-:W-:Y:S01]  /*3070*/  IMAD.MOV.U32 R29, RZ, RZ, R10 ;  /* 0x000000ffff1d7224 */ /* 0x000fe200078e000a */
[----:B------:R-:W-:Y:S01]  /*3080*/  MOV R8, 0x30b0 ;  /* 0x000030b000087802 */ /* 0x000fe20000000f00 */
[----:B------:R-:W-:-:S03]  /*3090*/  IMAD.MOV.U32 R27, RZ, RZ, 0x1 ;  /* 0x00000001ff1b7424 */ /* 0x000fc600078e00ff */
[----:B------:R-:W-:Y:S05]  /*30a0*/  CALL.REL.NOINC `($__internal_4_$__cuda_sm70_shflsync_down) ;  /* 0x000004d000007944 */ /* 0x000fea0003c00000 */
[----:B-1----:R-:W-:Y:S01]  /*30b0*/  IMAD.MOV.U32 R31, RZ, RZ, R26 ;  /* 0x000000ffff1f7224 */ /* 0x002fe200078e001a */
[----:B------:R-:W-:Y:S01]  /*30c0*/  MOV R26, 0xffffffff ;  /* 0xffffffff001a7802 */ /* 0x000fe20000000f00 */
[----:B0-----:R-:W-:Y:S01]  /*30d0*/  IMAD.MOV.U32 R29, RZ, RZ, R11 ;  /* 0x000000ffff1d7224 */ /* 0x001fe200078e000b */
[----:B------:R-:W-:Y:S01]  /*30e0*/  MOV R8, 0x3120 ;  /* 0x0000312000087802 */ /* 0x000fe20000000f00 */
[----:B------:R-:W-:Y:S02]  /*30f0*/  IMAD.MOV.U32 R27, RZ, RZ, 0x1 ;  /* 0x00000001ff1b7424 */ /* 0x000fe400078e00ff */
[----:B------:R-:W-:-:S02]  /*3100*/  IMAD.MOV.U32 R28, RZ, RZ, 0x1f ;  /* 0x0000001fff1c7424 */ /* 0x000fc400078e00ff */
[----:B------:R-:W-:Y:S05]  /*3110*/  CALL.REL.NOINC `($__internal_4_$__cuda_sm70_shflsync_down) ;  /* 0x0000046000007944 */ /* 0x000fea0003c00000 */
        /* <DEDUP_REMOVED lines=9> */
[----:B------:R-:W-:Y:S05]  /*31b0*/  CALL.REL.NOINC `($__internal_4_$__cuda_sm70_shflsync_down) ;  /* 0x000003c000007944 */ /* 0x000fea0003c00000 */
[----:B-1----:R-:W-:Y:S01]  /*31c0*/  MOV R10, R26 ;  /* 0x0000001a000a7202 */ /* 0x002fe20000000f00 */
[----:B0-----:R-:W-:Y:S01]  /*31d0*/  IMAD.MOV.U32 R29, RZ, RZ, R11 ;  /* 0x000000ffff1d7224 */ /* 0x001fe200078e000b */
[----:B------:R-:W-:Y:S01]  /*31e0*/  MOV R8, 0x3230 ;  /* 0x0000323000087802 */ /* 0x000fe20000000f00 */
[----:B------:R-:W-:Y:S02]  /*31f0*/  IMAD.MOV.U32 R27, RZ, RZ, 0x2 ;  /* 0x00000002ff1b7424 */ /* 0x000fe400078e00ff */
[----:B------:R-:W-:-:S02]  /*3200*/  IMAD.MOV.U32 R28, RZ, RZ, 0x1f ;  /* 0x0000001fff1c7424 */ /* 0x000fc400078e00ff */
[----:B------:R-:W-:Y:S02]  /*3210*/  IMAD.MOV.U32 R26, RZ, RZ, -0x1 ;  /* 0xffffffffff1a7424 */ /* 0x000fe400078e00ff */
[----:B------:R-:W-:Y:S05]  /*3220*/  CALL.REL.NOINC `($__internal_4_$__cuda_sm70_shflsync_down) ;  /* 0x0000035000007944 */ /* 0x000fea0003c00000 */
        /* <DEDUP_REMOVED lines=9> */
[----:B------:R-:W-:Y:S05]  /*32c0*/  CALL.REL.NOINC `($__internal_4_$__cuda_sm70_shflsync_down) ;  /* 0x000002b000007944 */ /* 0x000fea0003c00000 */
[----:B-1----:R-:W-:Y:S01]  /*32d0*/  IMAD.MOV.U32 R10, RZ, RZ, R26 ;  /* 0x000000ffff0a7224 */ /* 0x002fe200078e001a */
[----:B0-----:R-:W-:Y:S01]  /*32e0*/  MOV R29, R11 ;  /* 0x0000000b001d7202 */ /* 0x001fe20000000f00 */
[----:B------:R-:W-:Y:S01]  /*32f0*/  IMAD.MOV.U32 R27, RZ, RZ, 0x4 ;  /* 0x00000004ff1b7424 */ /* 0x000fe200078e00ff */
[----:B------:R-:W-:Y:S01]  /*3300*/  MOV R8, 0x3340 ;  /* 0x0000334000087802 */ /* 0x000fe20000000f00 */
[----:B------:R-:W-:Y:S02]  /*3310*/  IMAD.MOV.U32 R28, RZ, RZ, 0x1f ;  /* 0x0000001fff1c7424 */ /* 0x000fe400078e00ff */
[----:B------:R-:W-:-:S02]  /*3320*/  IMAD.MOV.U32 R26, RZ, RZ, -0x1 ;  /* 0xffffffffff1a7424 */ /* 0x000fc400078e00ff */
[----:B------:R-:W-:Y:S05]  /*3330*/  CALL.REL.NOINC `($__internal_4_$__cuda_sm70_shflsync_down) ;  /* 0x0000024000007944 */ /* 0x000fea0003c00000 */
        /* <DEDUP_REMOVED lines=9> */
[----:B------:R-:W-:Y:S05]  /*33d0*/  CALL.REL.NOINC `($__internal_4_$__cuda_sm70_shflsync_down) ;  /* 0x000001a000007944 */ /* 0x000fea0003c00000 */
[----:B-1----:R-:W-:Y:S01]  /*33e0*/  IMAD.MOV.U32 R10, RZ, RZ, R26 ;  /* 0x000000ffff0a7224 */ /* 0x002fe200078e001a */
[----:B0-----:R-:W-:Y:S01]  /*33f0*/  MOV R27, 0x8 ;  /* 0x00000008001b7802 */ /* 0x001fe20000000f00 */
[----:B------:R-:W-:Y:S01]  /*3400*/  IMAD.MOV.U32 R29, RZ, RZ, R11 ;  /* 0x000000ffff1d7224 */ /* 0x000fe200078e000b */
[----:B------:R-:W-:Y:S01]  /*3410*/  MOV R8, 0x3450 ;  /* 0x0000345000087802 */ /* 0x000fe20000000f00 */
[----:B------:R-:W-:Y:S02]  /*3420*/  IMAD.MOV.U32 R28, RZ, RZ, 0x1f ;  /* 0x0000001fff1c7424 */ /* 0x000fe400078e00ff */
[----:B------:R-:W-:-:S02]  /*3430*/  IMAD.MOV.U32 R26, RZ, RZ, -0x1 ;  /* 0xffffffffff1a7424 */ /* 0x000fc400078e00ff */
[----:B------:R-:W-:Y:S05]  /*3440*/  CALL.REL.NOINC `($__internal_4_$__cuda_sm70_shflsync_down) ;  /* 0x0000013000007944 */ /* 0x000fea0003c00000 */
        /* <DEDUP_REMOVED lines=10> */
[----:B------:R-:W-:Y:S05]  /*34f0*/  CALL.REL.NOINC `($__internal_4_$__cuda_sm70_shflsync_down) ;  /* 0x0000008000007944 */ /* 0x000fea0003c00000 */
[----:B0-----:R-:W-:Y:S01]  /*3500*/  HFMA2.MMA R27, -RZ, RZ, 0, 9.5367431640625e-07 ;  /* 0x00000010ff1b7435 */ /* 0x001fe200000001ff */
[----:B-1----:R-:W-:Y:S01]  /*3510*/  IMAD.MOV.U32 R31, RZ, RZ, R26 ;  /* 0x000000ffff1f7224 */ /* 0x002fe200078e001a */
[----:B------:R-:W-:Y:S01]  /*3520*/  MOV R8, 0x3570 ;  /* 0x0000357000087802 */ /* 0x000fe20000000f00 */
[----:B------:R-:W-:-:S02]  /*3530*/  IMAD.MOV.U32 R29, RZ, RZ, R11 ;  /* 0x000000ffff1d7224 */ /* 0x000fc400078e000b */
[----:B------:R-:W-:Y:S02]  /*3540*/  IMAD.MOV.U32 R28, RZ, RZ, 0x1f ;  /* 0x0000001fff1c7424 */ /* 0x000fe400078e00ff */
[----:B------:R-:W-:Y:S02]  /*3550*/  IMAD.MOV.U32 R26, RZ, RZ, -0x1 ;  /* 0xffffffffff1a7424 */ /* 0x000fe400078e00ff */
[----:B------:R-:W-:Y:S05]  /*3560*/  CALL.REL.NOINC `($__internal_4_$__cuda_sm70_shflsync_down) ;  /* 0x0000001000007944 */ /* 0x000fea0003c00000 */
[----:B01----:R-:W-:Y:S05]  /*3570*/  BRA `(.L_x_20535) ;  /* 0xffffd53000007947 */ /* 0x003fea000383ffff */
        .weak           $__internal_4_$__cuda_sm70_shflsync_down
        .type           $__internal_4_$__cuda_sm70_shflsync_down,@function
        .size           $__internal_4_$__cuda_sm70_shflsync_down,(.L_x_20572 - $__internal_4_$__cuda_sm70_shflsync_down)
$__internal_4_$__cuda_sm70_shflsync_down:
[----:B------:R-:W-:Y:S01]  /*3580*/  IMAD.MOV.U32 R9, RZ, RZ, 0x0 ;  /* 0x00000000ff097424 */ /* 0x000fe200078e00ff */
[----:B------:R-:W-:Y:S04]  /*3590*/  WARPSYNC R26 ;  /* 0x0000001a00007348 */ /* 0x000fe80003800000 */
[----:B------:R0:W1:Y:S01]  /*35a0*/  SHFL.DOWN PT, R26, R29, R27, R28 ;  /* 0x0800001b1d1a7389 */ /* 0x00006200000e001c */
[----:B------:R-:W-:Y:S05]  /*35b0*/  RET.REL.NODEC R8 `(_ZN17fastertransformer17topk_stage_2_opt3IfLi128ELi8EEEvPKiPT_PiNS_14BeamHypothesesES2_ii) ;  /* 0xffffca4008007950 */ /* 0x000fea0003c3ffff */
.L_x_20536:
        /* <DEDUP_REMOVED lines=12> */
.L_x_20572:


//--------------------- .text._ZN17fastertransformer17topk_stage_1_opt3IfLi128ELi8EEEvPKT_PS1_PiS4_PKbPKiiifS9_ --------------------------
	.section	.text._ZN17fastertransformer17topk_stage_1_opt3IfLi128ELi8EEEvPKT_PS1_PiS4_PKbPKiiifS9_,"ax",@progbits
	.sectioninfo	@"SHI_REGISTERS=28"
	.align	128
        .global         _ZN17fastertransformer17topk_stage_1_opt3IfLi128ELi8EEEvPKT_PS1_PiS4_PKbPKiiifS9_
        .type           _ZN17fastertransformer17topk_stage_1_opt3IfLi128ELi8EEEvPKT_PS1_PiS4_PKbPKiiifS9_,@function
        .size           _ZN17fastertransformer17topk_stage_1_opt3IfLi128ELi8EEEvPKT_PS1_PiS4_PKbPKiiifS9_,(.L_x_20599 - _ZN17fastertransformer17topk_stage_1_opt3IfLi128ELi8EEEvPKT_PS1_PiS4_PKbPKiiifS9_)
        .other          _ZN17fastertransformer17topk_stage_1_opt3IfLi128ELi8EEEvPKT_PS1_PiS4_PKbPKiiifS9_,@"STO_CUDA_ENTRY STV_DEFAULT"
_ZN17fastertransformer17topk_stage_1_opt3IfLi128ELi8EEEvPKT_PS1_PiS4_PKbPKiiifS9_:
.text._ZN17fastertransformer17topk_stage_1_opt3IfLi128ELi8EEEvPKT_PS1_PiS4_PKbPKiiifS9_:
[----:B------:R-:W-:Y:S02]  /*0000*/  IMAD.MOV.U32 R1, RZ, RZ, c[0x0][0x28] ;  /* 0x00000a00ff017624 */ /* 0x000fe400078e00ff */
[----:B------:R-:W0:Y:S01]  /*0010*/  S2R R2, SR_CTAID.X ;  /* 0x0000000000027919 */ /* 0x000e220000002500 */
[----:B------:R-:W-:Y:S01]  /*0020*/  ISETP.NE.U32.AND P0, PT, RZ, c[0x0][0x180], PT ;  /* 0x00006000ff007a0c */ /* 0x000fe20003f05070 */
[----:B------:R-:W-:Y:S01]  /*0030*/  ULDC.64 UR4, c[0x0][0x118] ;  /* 0x0000460000047ab9 */ /* 0x000fe20000000a00 */
[----:B------:R-:W-:Y:S01]  /*0040*/  IMAD.MOV.U32 R4, RZ, RZ, c[0x0][0x160] ;  /* 0x00005800ff047624 */ /* 0x000fe200078e00ff */
[----:B------:R-:W1:Y:S01]  /*0050*/  S2R R5, SR_TID.X ;  /* 0x0000000000057919 */ /* 0x000e620000002100 */
[----:B------:R-:W-:Y:S01]  /*0060*/  ISETP.NE.AND.EX P0, PT, RZ, c[0x0][0x184], PT, P0 ;  /* 0x00006100ff007a0c */ /* 0x000fe20003f05300 */
[----:B------:R-:W-:Y:S01]  /*0070*/  IMAD.MOV.U32 R7, RZ, RZ, c[0x0][0x164] ;  /* 0x00005900ff077624 */ /* 0x000fe200078e00ff */
[----:B0-----:R-:W-:-:S04]  /*0080*/  SHF.R.S32.HI R3, RZ, 0x1f, R2 ;  /* 0x0000001fff037819 */ /* 0x001fc80000011402 */
[----:B------:R-:W-:-:S04]  /*0090*/  LEA.HI R3, R3, R2, RZ, 0x3 ;  /* 0x0000000203037211 */ /* 0x000fc800078f18ff */
[----:B------:R-:W-:Y:S02]  /*00a0*/  LOP3.LUT R9, R3, 0xfffffff8, RZ, 0xc0, !PT ;  /* 0xfffffff803097812 */ /* 0x000fe400078ec0ff */
[----:B------:R-:W-:-:S03]  /*00b0*/  SHF.R.S32.HI R0, RZ, 0x3, R3 ;  /* 0x00000003ff007819 */ /* 0x000fc60000011403 */
[----:B------:R-:W-:Y:S01]  /*00c0*/  IMAD.IADD R6, R2, 0x1, -R9 ;  /* 0x0000000102067824 */ /* 0x000fe200078e0a09 */
        /* <DEDUP_REMOVED lines=50> */
.L_x_20537:
[----:B-1----:R-:W-:Y:S01]  /*03f0*/  IMAD R3, R6, 0x80, R5 ;  /* 0x0000008006037824 */ /* 0x002fe200078e0205 */
[----:B------:R-:W-:Y:S04]  /*0400*/  BSSY B0, `(.L_x_20538) ;  /* 0x000003c000007945 */ /* 0x000fe80003800000 */
[----:B------:R-:W-:-:S13]  /*0410*/  ISETP.GE.AND P2, PT, R3, c[0x0][0x194], PT ;  /* 0x0000650003007a0c */ /* 0x000fda0003f46270 */
[----:B------:R-:W-:Y:S05]  /*0420*/  @P2 BRA `(.L_x_20539) ;  /* 0x0000039000002947 */ /* 0x000fea0003800000 */
[----:B------:R-:W-:Y:S01]  /*0430*/  LOP3.LUT R8, RZ, R5, RZ, 0x33, !PT ;  /* 0x00000005ff087212 */ /* 0x000fe200078e33ff */
[----:B------:R-:W-:Y:S01]  /*0440*/  BSSY B1, `(.L_x_20540) ;  /* 0x000001e000017945 */ /* 0x000fe20003800000 */
[----:B------:R-:W-:Y:S02]  /*0450*/  IMAD.MOV.U32 R11, RZ, RZ, R3 ;  /* 0x000000ffff0b7224 */ /* 0x000fe400078e0003 */
[----:B------:R-:W-:-:S05]  /*0460*/  IADD3 R9, R8, c[0x0][0x194], RZ ;  /* 0x0000650008097a10 */ /* 0x000fca0007ffe0ff */
[----:B------:R-:W-:-:S05]  /*0470*/  IMAD R9, R6, -0x80, R9 ;  /* 0xffffff8006097824 */ /* 0x000fca00078e0209 */
[C---:B------:R-:W-:Y:S02]  /*0480*/  LEA.HI R8, R9.reuse, 0x1, RZ, 0x16 ;  /* 0x0000000109087811 */ /* 0x040fe400078fb0ff */
[----:B------:R-:W-:Y:S02]  /*0490*/  ISETP.GE.U32.AND P1, PT, R9, 0xc00, PT ;  /* 0x00000c000900780c */ /* 0x000fe40003f26070 */
[----:B------:R-:W-:-:S13]  /*04a0*/  LOP3.LUT P0, R12, R8, 0x3, RZ, 0xc0, !PT ;  /* 0x00000003080c7812 */ /* 0x000fda000780c0ff */
[----:B------:R-:W-:Y:S05]  /*04b0*/  @!P0 BRA `(.L_x_20541) ;  /* 0x0000016000008947 */ /* 0x000fea0003800000 */
[----:B------:R-:W-:Y:S02]  /*04c0*/  IMAD.MOV.U32 R11, RZ, RZ, 0x4 ;  /* 0x00000004ff0b7424 */ /* 0x000fe400078e00ff */
[----:B------:R-:W-:-:S04]  /*04d0*/  IMAD R10, R0, c[0x0][0x194], R3 ;  /* 0x00006500000a7a24 */ /* 0x000fc800078e0203 */
[----:B------:R-:W-:-:S04]  /*04e0*/  IMAD.WIDE R8, R10, R11, c[0x0][0x168] ;  /* 0x00005a000a087625 */ /* 0x000fc800078e020b */
[----:B------:R-:W-:-:S04]  /*04f0*/  IMAD.WIDE R10, R10, R11, c[0x0][0x160] ;  /* 0x000058000a0a7625 */ /* 0x000fc800078e020b */
[----:B------:R-:W-:Y:S02]  /*0500*/  IMAD.MOV.U32 R15, RZ, RZ, R11 ;  /* 0x000000ffff0f7224 */ /* 0x000fe400078e000b */
[----:B------:R-:W-:Y:S02]  /*0510*/  IMAD.MOV.U32 R14, RZ, RZ, R8 ;  /* 0x000000ffff0e7224 */ /* 0x000fe400078e0008 */
[----:B------:R-:W-:Y:S02]  /*0520*/  IMAD.MOV.U32 R17, RZ, RZ, R9 ;  /* 0x000000ffff117224 */ /* 0x000fe400078e0009 */
[----:B------:R-:W-:Y:S02]  /*0530*/  IMAD.MOV.U32 R11, RZ, RZ, R3 ;  /* 0x000000ffff0b7224 */ /* 0x000fe400078e0003 */
.L_x_20542:
        /* <DEDUP_REMOVED lines=14> */
.L_x_20541:
[----:B------:R-:W-:Y:S05]  /*0620*/  BSYNC B1 ;  /* 0x0000000000017941 */ /* 0x000fea0003800000 */
.L_x_20540:
[----:B------:R-:W-:Y:S05]  /*0630*/  @!P1 BRA `(.L_x_20539) ;  /* 0x0000018000009947 */ /* 0x000fea0003800000 */
[----:B------:R-:W-:Y:S02]  /*0640*/  IMAD R25, R0, c[0x0][0x194], R11 ;  /* 0x0000650000197a24 */ /* 0x000fe400078e020b */
[----:B------:R-:W-:Y:S02]  /*0650*/  IMAD.MOV.U32 R10, RZ, RZ, c[0x0][0x168] ;  /* 0x00005a00ff0a7624 */ /* 0x000fe400078e00ff */
[----:B------:R-:W-:Y:S02]  /*0660*/  IMAD.MOV.U32 R23, RZ, RZ, c[0x0][0x16c] ;  /* 0x00005b00ff177624 */ /* 0x000fe400078e00ff */
.L_x_20543:
[----:B0-----:R-:W-:Y:S02]  /*0670*/  IMAD.MOV.U32 R8, RZ, RZ, R4 ;  /* 0x000000ffff087224 */ /* 0x001fe400078e0004 */
[----:B------:R-:W-:-:S04]  /*0680*/  IMAD.MOV.U32 R9, RZ, RZ, R7 ;  /* 0x000000ffff097224 */ /* 0x000fc800078e0007 */
[----:B------:R-:W-:-:S05]  /*0690*/  IMAD.WIDE R12, R25, 0x4, R8 ;  /* 0x00000004190c7825 */ /* 0x000fca00078e0208 */
        /* <DEDUP_REMOVED lines=18> */
.L_x_20539:
[----:B------:R-:W-:Y:S05]  /*07c0*/  BSYNC B0 ;  /* 0x0000000000007941 */ /* 0x000fea0003800000 */
.L_x_20538:
        /* <DEDUP_REMOVED lines=9> */
[----:B------:R-:W-:-:S04]  /*0860*/  LEA.HI R4, R4, R5, RZ, 0x5 ;  /* 0x0000000504047211 */ /* 0x000fc800078f28ff */
[----:B------:R-:W-:Y:S02]  /*0870*/  LEA.HI R7, R8, 0x1, RZ, 0x16 ;  /* 0x0000000108077811 */ /* 0x000fe400078fb0ff */
[----:B------:R-:W-:Y:S02]  /*0880*/  SHF.R.S32.HI R11, RZ, 0x5, R4 ;  /* 0x00000005ff0b7819 */ /* 0x000fe40000011404 */
[----:B------:R-:W-:-:S05]  /*0890*/  LOP3.LUT R10, R7, 0x3, RZ, 0xc0, !PT ;  /* 0x00000003070a7812 */ /* 0x000fca00078ec0ff */
[----:B------:R-:W-:Y:S02]  /*08a0*/  IMAD.IADD R12, R7, 0x1, -R10 ;  /* 0x00000001070c7824 */ /* 0x000fe400078e0a0a */
.L_x_20551:
        /* <DEDUP_REMOVED lines=16> */
.L_x_20548:
        /* <DEDUP_REMOVED lines=23> */
.L_x_20547:
[----:B------:R-:W-:Y:S05]  /*0b20*/  BSYNC B1 ;  /* 0x0000000000017941 */ /* 0x000fea0003800000 */
.L_x_20546:
        /* <DEDUP_REMOVED lines=21> */
.L_x_20545:
[----:B------:R-:W-:Y:S05]  /*0c80*/  BSYNC B0 ;  /* 0x0000000000007941 */ /* 0x000fea0003800000 */
.L_x_20544:
[----:B------:R-:W1:Y:S01]  /*0c90*/  SHFL.DOWN PT, R4, R7, 0x1, 0x1f ;  /* 0x08201f0007047f89 */ /* 0x000e6200000e0000 */
[----:B------:R-:W-:Y:S03]  /*0ca0*/  BSSY B0, `(.L_x_20549) ;  /* 0x0000030000007945 */ /* 0x000fe60003800000 */
[----:B------:R-:W2:Y:S01]  /*0cb0*/  SHFL.DOWN PT, R5, R6, 0x1, 0x1f ;  /* 0x08201f0006057f89 */ /* 0x000ea200000e0000 */
[----:B-1----:R-:W-:-:S04]  /*0cc0*/  FSETP.GT.FTZ.AND P0, PT, R7, R4, PT ;  /* 0x000000040700720b */ /* 0x002fc80003f14000 */
[----:B0-----:R-:W-:-:S04]  /*0cd0*/  ISETP.GT.OR P0, PT, R17, 0x1e, P0 ;  /* 0x0000001e1100780c */ /* 0x001fc80000704670 */
        /* <DEDUP_REMOVED lines=44> */
.L_x_20550:
[----:B0-----:R-:W-:Y:S05]  /*0fa0*/  BSYNC B0 ;  /* 0x0000000000007941 */ /* 0x001fea0003800000 */
.L_x_20549:
        /* <DEDUP_REMOVED lines=13> */
.L_x_20552:
        /* <DEDUP_REMOVED lines=16> */
.L_x_20599:


//--------------------- .text._ZN17fastertransformer20insertUnfinishedPathENS_14BeamHypothesesEPKbPKfii --------------------------
	.section	.text._ZN17fastertransformer20insertUnfinishedPathENS_14BeamHypothesesEPKbPKfii,"ax",@progbits
	.sectioninfo	@"SHI_REGISTERS=32"
	.align	128
        .global         _ZN17fastertransformer20insertUnfinishedPathENS_14BeamHypothesesEPKbPKfii
        .type           _ZN17fastertransformer20insertUnfinishedPathENS_14BeamHypothesesEPKbPKfii,@function
        .size           _ZN17fastertransformer20insertUnfinishedPathENS_14BeamHypothesesEPKbPKfii,(.L_x_20600 - _ZN17fastertransformer20insertUnfinishedPathENS_14BeamHypothesesEPKbPKfii)
        .other          _ZN17fastertransformer20insertUnfinishedPathENS_14BeamHypothesesEPKbPKfii,@"STO_CUDA_ENTRY STV_DEFAULT"
_ZN17fastertransformer20insertUnfinishedPathENS_14BeamHypothesesEPKbPKfii:
.text._ZN17fastertransformer20insertUnfinishedPathENS_14BeamHypothesesEPKbPKfii:
[----:B------:R-:W-:Y:S02]  /*0000*/  IMAD.MOV.U32 R1, RZ, RZ, c[0x0][0x28] ;  /* 0x00000a00ff017624 */ /* 0x000fe400078e00ff */
[----:B------:R-:W0:Y:S01]  /*0010*/  S2R R0, SR_CTAID.X ;  /* 0x0000000000007919 */ /* 0x000e220000002500 */
[----:B------:R-:W-:Y:S01]  /*0020*/  ULDC.64 UR6, c[0x0][0x118] ;  /* 0x0000460000067ab9 */ /* 0x000fe20000000a00 */
[----:B0-----:R-:W-:Y:S02]  /*0030*/  SHF.R.S32.HI R5, RZ, 0x1f, R0 ;  /* 0x0000001fff057819 */ /* 0x001fe40000011400 */
[----:B------:R-:W-:-:S04]  /*0040*/  IADD3 R2, P0, R0, c[0x0][0x198], RZ ;  /* 0x0000660000027a10 */ /* 0x000fc80007f1e0ff */
[----:B------:R-:W-:-:S05]  /*0050*/  IADD3.X R3, R5, c[0x0][0x19c], RZ, P0, !PT ;  /* 0x0000670005037a10 */ /* 0x000fca00007fe4ff */
[----:B------:R-:W2:Y:S01]  /*0060*/  LDG.E.U8 R2, [R2.64] ;  /* 0x0000000602027981 */ /* 0x000ea2000c1e1100 */
[----:B------:R-:W-:-:S05]  /*0070*/  IMAD.MOV.U32 R4, RZ, RZ, c[0x0][0x1fc] ;  /* 0x00007f00ff047624 */ /* 0x000fca00078e00ff */
[----:B------:R-:W-:-:S04]  /*0080*/  ISETP.GE.AND P0, PT, R4, 0x1, PT ;  /* 0x000000010400780c */ /* 0x000fc80003f06270 */
[----:B--2---:R-:W-:-:S13]  /*0090*/  ISETP.NE.OR P0, PT, R2, RZ, !P0 ;  /* 0x000000ff0200720c */ /* 0x004fda0004705670 */
[----:B------:R-:W-:Y:S05]  /*00a0*/  @P0 EXIT ;  /* 0x000000000000094d */ /* 0x000fea0003800000 */
[----:B------:R-:W-:-:S04]  /*00b0*/  LEA R12, P0, R0, c[0x0][0x190], 0x2 ;  /* 0x00006400000c7a11 */ /* 0x000fc800078010ff */
[----:B------:R-:W-:-:S05]  /*00c0*/  LEA.HI.X R13, R0, c[0x0][0x194], R5, 0x2, P0 ;  /* 0x00006500000d7a11 */ /* 0x000fca00000f1405 */
[----:B------:R-:W2:Y:S01]  /*00d0*/  LDG.E R6, [R12.64] ;  /* 0x000000060c067981 */ /* 0x000ea2000c1e1900 */
[----:B------:R-:W-:Y:S01]  /*00e0*/  ISETP.NE.U32.AND P1, PT, RZ, c[0x0][0x1c0], PT ;  /* 0x00007000ff007a0c */ /* 0x000fe20003f25070 */
[----:B------:R-:W-:Y:S01]  /*00f0*/  ULDC UR4, c[0x0][0x1d8] ;  /* 0x0000760000047ab9 */ /* 0x000fe20000000800 */
[----:B------:R-:W-:Y:S01]  /*0100*/  ISETP.NE.U32.AND P0, PT, RZ, c[0x0][0x180], PT ;  /* 0x00006000ff007a0c */ /* 0x000fe20003f05070 */
[----:B------:R-:W0:Y:S01]  /*0110*/  S2R R2, SR_TID.X ;  /* 0x0000000000027919 */ /* 0x000e220000002100 */
[----:B------:R-:W-:Y:S01]  /*0120*/  ISETP.NE.AND.EX P1, PT, RZ, c[0x0][0x1c4], PT, P1 ;  /* 0x00007100ff007a0c */ /* 0x000fe20003f25310 */
[----:B------:R-:W-:Y:S01]  /*0130*/  IMAD R3, R0, c[0x0][0x1fc], RZ ;  /* 0x00007f0000037a24 */ /* 0x000fe200078e02ff */
[----:B------:R-:W-:Y:S01]  /*0140*/  ISETP.NE.AND.EX P0, PT, RZ, c[0x0][0x184], PT, P0 ;  /* 0x00006100ff007a0c */ /* 0x000fe20003f05300 */
[----:B------:R-:W-:Y:S01]  /*0150*/  UIADD3 UR4, UR4, 0x1, URZ ;  /* 0x0000000104047890 */ /* 0x000fe2000fffe03f */
[----:B------:R-:W-:Y:S02]  /*0160*/  IMAD R4, R4, c[0x0][0x1f8], RZ ;  /* 0x00007e0004047a24 */ /* 0x000fe400078e02ff */
[----:B--2---:R-:W-:-:S09]  /*0170*/  LEA R5, R3, R6, 0x1 ;  /* 0x0000000603057211 */ /* 0x004fd200078e08ff */
[----:B------:R-:W-:Y:S05]  /*0180*/  @P1 BRA P0, `(.L_x_20553) ;  /* 0x0000089000001947 */ /* 0x000fea0000000000 */
[----:B0-----:R-:W-:Y:S02]  /*0190*/  IMAD.MOV.U32 R26, RZ, RZ, RZ ;  /* 0x000000ffff1a7224 */ /* 0x001fe400078e00ff */
.L_x_20559:
[----:B------:R-:W-:Y:S01]  /*01a0*/  ISETP.NE.AND P0, PT, R2, RZ, PT ;  /* 0x000000ff0200720c */ /* 0x000fe20003f05270 */
[----:B------:R-:W-:-:S12]  /*01b0*/  BSSY B0, `(.L_x_20554) ;  /* 0x0000082000007945 */ /* 0x000fd80003800000 */
[----:B0-----:R-:W-:Y:S05]  /*01c0*/  @P0 BRA `(.L_x_20555) ;  /* 0x0000080000000947 */ /* 0x001fea0003800000 */
[----:B------:R-:W-:Y:S01]  /*01d0*/  HFMA2.MMA R14, -RZ, RZ, 0, 2.384185791015625e-07 ;  /* 0x00000004ff0e7435 */ /* 0x000fe200000001ff */
[----:B------:R-:W-:-:S09]  /*01e0*/  IMAD.IADD R11, R3, 0x1, R26 ;  /* 0x00000001030b7824 */ /* 0x000fd200078e021a */
[----:B------:R-:W-:-:S05]  /*01f0*/  IMAD.WIDE R6, R11, R14, c[0x0][0x1b0] ;  /* 0x00006c000b067625 */ /* 0x000fca00078e020e */
[----:B------:R-:W2:Y:S01]  /*0200*/  LDG.E R10, [R6.64] ;  /* 0x00000006060a7981 */ /* 0x000ea2000c1e1900 */
[----:B------:R-:W-:Y:S02]  /*0210*/  IMAD.IADD R9, R5, 0x1, R26 ;  /* 0x0000000105097824 */ /* 0x000fe400078e021a */
[----:B--2---:R-:W-:-:S04]  /*0220*/  IMAD R21, R4, R10, R11 ;  /* 0x0000000a04157224 */ /* 0x004fc800078e020b */
[----:B------:R-:W-:-:S06]  /*0230*/  IMAD.WIDE R16, R21, R14, c[0x0][0x1a0] ;  /* 0x0000680015107625 */ /* 0x000fcc00078e020e */
[----:B------:R-:W2:Y:S01]  /*0240*/  LDG.E R17, [R16.64] ;  /* 0x0000000610117981 */ /* 0x000ea2000c1e1900 */
[----:B------:R-:W-:Y:S01]  /*0250*/  IMAD R19, R9, UR4, R10 ;  /* 0x0000000409137c24 */ /* 0x000fe2000f8e020a */
[----:B------:R-:W-:Y:S02]  /*0260*/  ISETP.GE.AND P0, PT, R10, 0x1, PT ;  /* 0x000000010a00780c */ /* 0x000fe40003f06270 */
[----:B------:R-:W-:Y:S01]  /*0270*/  SHF.R.S32.HI R8, RZ, 0x1f, R11 ;  /* 0x0000001fff087819 */ /* 0x000fe2000001140b */
[----:B------:R-:W-:-:S05]  /*0280*/  IMAD.WIDE R18, R19, R14, c[0x0][0x160] ;  /* 0x0000580013127625 */ /* 0x000fca00078e020e */
[----:B--2---:R0:W-:Y:S05]  /*0290*/  STG.E [R18.64], R17 ;  /* 0x0000001112007986 */ /* 0x0041ea000c101906 */
[----:B------:R-:W-:Y:S05]  /*02a0*/  @!P0 BRA `(.L_x_20556) ;  /* 0x0000053000008947 */ /* 0x000fea0003800000 */
[----:B------:R-:W-:Y:S01]  /*02b0*/  LOP3.LUT R6, RZ, R10, RZ, 0x33, !PT ;  /* 0x0000000aff067212 */ /* 0x000fe200078e33ff */
[----:B------:R-:W-:Y:S01]  /*02c0*/  IMAD R7, R9, UR4, RZ ;  /* 0x0000000409077c24 */ /* 0x000fe2000f8e02ff */
[----:B------:R-:W-:Y:S02]  /*02d0*/  LEA R22, P1, R21, c[0x0][0x1a8], 0x2 ;  /* 0x00006a0015167a11 */ /* 0x000fe400078210ff */
[----:B------:R-:W-:Y:S02]  /*02e0*/  IMNMX R15, R6, -0x2, !PT ;  /* 0xfffffffe060f7817 */ /* 0x000fe40007800200 */
[----:B------:R-:W-:-:S03]  /*02f0*/  SHF.R.S32.HI R6, RZ, 0x1f, R21 ;  /* 0x0000001fff067819 */ /* 0x000fc60000011415 */
[----:B------:R-:W-:Y:S01]  /*0300*/  IMAD.IADD R15, R10, 0x1, R15 ;  /* 0x000000010a0f7824 */ /* 0x000fe200078e020f */
[----:B------:R-:W-:Y:S02]  /*0310*/  LEA.HI.X R23, R21, c[0x0][0x1ac], R6, 0x2, P1 ;  /* 0x00006b0015177a11 */ /* 0x000fe400008f1406 */
[----:B------:R-:W-:Y:S02]  /*0320*/  MOV R6, R10 ;  /* 0x0000000a00067202 */ /* 0x000fe40000000f00 */
[----:B------:R-:W-:-:S04]  /*0330*/  IADD3 R20, R15, 0x2, RZ ;  /* 0x000000020f147810 */ /* 0x000fc80007ffe0ff */
[----:B------:R-:W-:-:S13]  /*0340*/  LOP3.LUT P0, R20, R20, 0x3, RZ, 0xc0, !PT ;  /* 0x0000000314147812 */ /* 0x000fda000780c0ff */
[----:B------:R-:W-:Y:S05]  /*0350*/  @!P0 BRA `(.L_x_20557) ;  /* 0x0000020000008947 */ /* 0x000fea0003800000 */
[----:B------:R-:W2:Y:S01]  /*0360*/  LDG.E R22, [R22.64] ;  /* 0x0000000616167981 */ /* 0x000ea2000c1e1900 */
[----:B------:R-:W-:-:S05]  /*0370*/  IADD3 R6, R10, -0x1, RZ ;  /* 0xffffffff0a067810 */ /* 0x000fca0007ffe0ff */
[----:B0-----:R-:W-:-:S04]  /*0380*/  IMAD R17, R6, c[0x0][0x1f8], R0 ;  /* 0x00007e0006117a24 */ /* 0x001fc800078e0200 */
[----:B--2---:R-:W-:-:S04]  /*0390*/  IMAD R21, R17, c[0x0][0x1fc], R22 ;  /* 0x00007f0011157a24 */ /* 0x004fc800078e0216 */
[----:B------:R-:W-:-:S06]  /*03a0*/  IMAD.WIDE R18, R21, R14, c[0x0][0x1a0] ;  /* 0x0000680015127625 */ /* 0x000fcc00078e020e */
[----:B------:R-:W2:Y:S01]  /*03b0*/  LDG.E R19, [R18.64] ;  /* 0x0000000612137981 */ /* 0x000ea2000c1e1900 */
[----:B------:R-:W-:Y:S01]  /*03c0*/  IMAD.IADD R17, R10, 0x1, R7 ;  /* 0x000000010a117824 */ /* 0x000fe200078e0207 */
[----:B------:R-:W-:Y:S01]  /*03d0*/  ISETP.NE.AND P0, PT, R20, 0x1, PT ;  /* 0x000000011400780c */ /* 0x000fe20003f05270 */
[----:B------:R-:W-:-:S04]  /*03e0*/  IMAD.WIDE R22, R21, R14, c[0x0][0x1a8] ;  /* 0x00006a0015167625 */ /* 0x000fc800078e020e */
[----:B------:R-:W-:-:S05]  /*03f0*/  IMAD.WIDE R16, R17, R14, c[0x0][0x160] ;  /* 0x0000580011107625 */ /* 0x000fca00078e020e */
[----:B--2---:R0:W-:Y:S03]  /*0400*/  STG.E [R16.64+-0x4], R19 ;  /* 0xfffffc1310007986 */ /* 0x0041e6000c101906 */
[----:B------:R-:W-:Y:S05]  /*0410*/  @!P0 BRA `(.L_x_20557) ;  /* 0x0000014000008947 */ /* 0x000fea0003800000 */
[----:B------:R-:W2:Y:S01]  /*0420*/  LDG.E R22, [R22.64] ;  /* 0x0000000616167981 */ /* 0x000ea2000c1e1900 */
[----:B0-----:R-:W-:-:S04]  /*0430*/  IMAD.MOV.U32 R19, RZ, RZ, c[0x0][0x1f8] ;  /* 0x00007e00ff137624 */ /* 0x001fc800078e00ff */
[----:B------:R-:W-:-:S05]  /*0440*/  IMAD R25, R6, R19, -c[0x0][0x1f8] ;  /* 0x80007e0006197624 */ /* 0x000fca00078e0213 */
[----:B------:R-:W-:-:S05]  /*0450*/  IADD3 R19, R25, R0, RZ ;  /* 0x0000000019137210 */ /* 0x000fca0007ffe0ff */
[----:B--2---:R-:W-:-:S04]  /*0460*/  IMAD R21, R19, c[0x0][0x1fc], R22 ;  /* 0x00007f0013157a24 */ /* 0x004fc800078e0216 */
[----:B------:R-:W-:-:S06]  /*0470*/  IMAD.WIDE R18, R21, R14, c[0x0][0x1a0] ;  /* 0x0000680015127625 */ /* 0x000fcc00078e020e */
[----:B------:R-:W2:Y:S01]  /*0480*/  LDG.E R19, [R18.64] ;  /* 0x0000000612137981 */ /* 0x000ea2000c1e1900 */
[----:B------:R-:W-:Y:S01]  /*0490*/  ISETP.NE.AND P0, PT, R20, 0x2, PT ;  /* 0x000000021400780c */ /* 0x000fe20003f05270 */
[----:B------:R-:W-:Y:S01]  /*04a0*/  IMAD.WIDE R22, R21, R14, c[0x0][0x1a8] ;  /* 0x00006a0015167625 */ /* 0x000fe200078e020e */
[----:B------:R-:W-:Y:S01]  /*04b0*/  IADD3 R6, R10, -0x2, RZ ;  /* 0xfffffffe0a067810 */ /* 0x000fe20007ffe0ff */
[----:B--2---:R0:W-:Y:S10]  /*04c0*/  STG.E [R16.64+-0x8], R19 ;  /* 0xfffff81310007986 */ /* 0x0041f4000c101906 */
[----:B------:R-:W-:Y:S05]  /*04d0*/  @!P0 BRA `(.L_x_20557) ;  /* 0x0000008000008947 */ /* 0x000fea0003800000 */
[----:B------:R-:W2:Y:S01]  /*04e0*/  LDG.E R22, [R22.64] ;  /* 0x0000000616167981 */ /* 0x000ea2000c1e1900 */
[----:B0-----:R-:W-:-:S05]  /*04f0*/  IADD3 R19, R0, -c[0x0][0x1f8], R25 ;  /* 0x80007e0000137a10 */ /* 0x001fca0007ffe019 */
[----:B--2---:R-:W-:-:S04]  /*0500*/  IMAD R21, R19, c[0x0][0x1fc], R22 ;  /* 0x00007f0013157a24 */ /* 0x004fc800078e0216 */
[----:B------:R-:W-:-:S06]  /*0510*/  IMAD.WIDE R18, R21, R14, c[0x0][0x1a0] ;  /* 0x0000680015127625 */ /* 0x000fcc00078e020e */
[----:B------:R-:W2:Y:S01]  /*0520*/  LDG.E R19, [R18.64] ;  /* 0x0000000612137981 */ /* 0x000ea2000c1e1900 */
[----:B------:R-:W-:Y:S01]  /*0530*/  IADD3 R6, R10, -0x3, RZ ;  /* 0xfffffffd0a067810 */ /* 0x000fe20007ffe0ff */
[----:B------:R-:W-:Y:S02]  /*0540*/  IMAD.WIDE R22, R21, R14, c[0x0][0x1a8] ;  /* 0x00006a0015167625 */ /* 0x000fe400078e020e */
[----:B--2---:R0:W-:Y:S04]  /*0550*/  STG.E [R16.64+-0xc], R19 ;  /* 0xfffff41310007986 */ /* 0x0041e8000c101906 */
.L_x_20557:
[----:B------:R-:W-:-:S04]  /*0560*/  IADD3 R15, R15, 0x1, RZ ;  /* 0x000000010f0f7810 */ /* 0x000fc80007ffe0ff */
[----:B------:R-:W-:-:S13]  /*0570*/  ISETP.GE.U32.AND P0, PT, R15, 0x3, PT ;  /* 0x000000030f00780c */ /* 0x000fda0003f06070 */
[----:B------:R-:W-:Y:S05]  /*0580*/  @!P0 BRA `(.L_x_20556) ;  /* 0x0000025000008947 */ /* 0x000fea0003800000 */
.L_x_20558:
[----:B------:R-:W2:Y:S01]  /*0590*/  LDG.E R23, [R22.64] ;  /* 0x0000000616177981 */ /* 0x000ea2000c1e1900 */
[----:B------:R-:W-:-:S05]  /*05a0*/  IADD3 R15, R6, -0x1, RZ ;  /* 0xffffffff060f7810 */ /* 0x000fca0007ffe0ff */
[----:B0-----:R-:W-:-:S04]  /*05b0*/  IMAD R16, R15, c[0x0][0x1f8], R0 ;  /* 0x00007e000f107a24 */ /* 0x001fc800078e0200 */
[----:B--2---:R-:W-:-:S04]  /*05c0*/  IMAD R19, R16, c[0x0][0x1fc], R23 ;  /* 0x00007f0010137a24 */ /* 0x004fc800078e0217 */
[----:B------:R-:W-:-:S06]  /*05d0*/  IMAD.WIDE R24, R19, R14, c[0x0][0x1a0] ;  /* 0x0000680013187625 */ /* 0x000fcc00078e020e */
[----:B------:R-:W2:Y:S01]  /*05e0*/  LDG.E R25, [R24.64] ;  /* 0x0000000618197981 */ /* 0x000ea2000c1e1900 */
[----:B------:R-:W-:Y:S02]  /*05f0*/  IMAD.IADD R17, R7, 0x1, R6 ;  /* 0x0000000107117824 */ /* 0x000fe400078e0206 */
[----:B------:R-:W-:-:S04]  /*0600*/  IMAD.WIDE R18, R19, R14, c[0x0][0x1a8] ;  /* 0x00006a0013127625 */ /* 0x000fc800078e020e */
[----:B------:R-:W-:-:S04]  /*0610*/  IMAD.WIDE R16, R17, R14, c[0x0][0x160] ;  /* 0x0000580011107625 */ /* 0x000fc800078e020e */
[----:B------:R-:W-:Y:S01]  /*0620*/  IMAD.MOV.U32 R20, RZ, RZ, c[0x0][0x1f8] ;  /* 0x00007e00ff147624 */ /* 0x000fe200078e00ff */
[----:B--2---:R0:W-:Y:S04]  /*0630*/  STG.E [R16.64+-0x4], R25 ;  /* 0xfffffc1910007986 */ /* 0x0041e8000c101906 */
[----:B------:R-:W2:Y:S01]  /*0640*/  LDG.E R19, [R18.64] ;  /* 0x0000000612137981 */ /* 0x000ea2000c1e1900 */
[----:B------:R-:W-:-:S05]  /*0650*/  IMAD R15, R15, R20, -c[0x0][0x1f8] ;  /* 0x80007e000f0f7624 */ /* 0x000fca00078e0214 */
[----:B------:R-:W-:-:S05]  /*0660*/  IADD3 R20, R15, R0, RZ ;  /* 0x000000000f147210 */ /* 0x000fca0007ffe0ff */
[----:B--2---:R-:W-:-:S04]  /*0670*/  IMAD R23, R20, c[0x0][0x1fc], R19 ;  /* 0x00007f0014177a24 */ /* 0x004fc800078e0213 */
[----:B------:R-:W-:-:S06]  /*0680*/  IMAD.WIDE R20, R23, R14, c[0x0][0x1a0] ;  /* 0x0000680017147625 */ /* 0x000fcc00078e020e */
[----:B------:R-:W2:Y:S01]  /*0690*/  LDG.E R21, [R20.64] ;  /* 0x0000000614157981 */ /* 0x000ea2000c1e1900 */
[----:B------:R-:W-:Y:S01]  /*06a0*/  IMAD.WIDE R22, R23, R14, c[0x0][0x1a8] ;  /* 0x00006a0017167625 */ /* 0x000fe200078e020e */
[----:B------:R-:W-:Y:S02]  /*06b0*/  IADD3 R15, R15, -c[0x0][0x1f8], RZ ;  /* 0x80007e000f0f7a10 */ /* 0x000fe40007ffe0ff */
[----:B--2---:R1:W-:Y:S04]  /*06c0*/  STG.E [R16.64+-0x8], R21 ;  /* 0xfffff81510007986 */ /* 0x0043e8000c101906 */
[----:B------:R-:W0:Y:S01]  /*06d0*/  LDG.E R23, [R22.64] ;  /* 0x0000000616177981 */ /* 0x000e22000c1e1900 */
[----:B------:R-:W-:-:S04]  /*06e0*/  IMAD.IADD R18, R15, 0x1, R0 ;  /* 0x000000010f127824 */ /* 0x000fc800078e0200 */
[----:B0-----:R-:W-:-:S04]  /*06f0*/  IMAD R25, R18, c[0x0][0x1fc], R23 ;  /* 0x00007f0012197a24 */ /* 0x001fc800078e0217 */
[----:B------:R-:W-:-:S06]  /*0700*/  IMAD.WIDE R18, R25, R14, c[0x0][0x1a0] ;  /* 0x0000680019127625 */ /* 0x000fcc00078e020e */
[----:B------:R-:W2:Y:S01]  /*0710*/  LDG.E R19, [R18.64] ;  /* 0x0000000612137981 */ /* 0x000ea2000c1e1900 */
[----:B------:R-:W-:Y:S01]  /*0720*/  IMAD.WIDE R24, R25, R14, c[0x0][0x1a8] ;  /* 0x00006a0019187625 */ /* 0x000fe200078e020e */
[----:B------:R-:W-:Y:S02]  /*0730*/  IADD3 R15, R0, -c[0x0][0x1f8], R15 ;  /* 0x80007e00000f7a10 */ /* 0x000fe40007ffe00f */
[----:B--2---:R0:W-:Y:S04]  /*0740*/  STG.E [R16.64+-0xc], R19 ;  /* 0xfffff41310007986 */ /* 0x0041e8000c101906 */
[----:B------:R-:W2:Y:S02]  /*0750*/  LDG.E R24, [R24.64] ;  /* 0x0000000618187981 */ /* 0x000ea4000c1e1900 */
[----:B--2---:R-:W-:-:S04]  /*0760*/  IMAD R15, R15, c[0x0][0x1fc], R24 ;  /* 0x00007f000f0f7a24 */ /* 0x004fc800078e0218 */
[----:B-1----:R-:W-:-:S06]  /*0770*/  IMAD.WIDE R20, R15, R14, c[0x0][0x1a0] ;  /* 0x000068000f147625 */ /* 0x002fcc00078e020e */
[----:B------:R-:W2:Y:S01]  /*0780*/  LDG.E R21, [R20.64] ;  /* 0x0000000614157981 */ /* 0x000ea2000c1e1900 */
[C---:B------:R-:W-:Y:S01]  /*0790*/  ISETP.GT.AND P0, PT, R6.reuse, 0x4, PT ;  /* 0x000000040600780c */ /* 0x040fe20003f04270 */
[----:B------:R-:W-:Y:S01]  /*07a0*/  IMAD.WIDE R22, R15, R14, c[0x0][0x1a8] ;  /* 0x00006a000f167625 */ /* 0x000fe200078e020e */
[----:B------:R-:W-:Y:S01]  /*07b0*/  IADD3 R6, R6, -0x4, RZ ;  /* 0xfffffffc06067810 */ /* 0x000fe20007ffe0ff */
[----:B--2---:R0:W-:Y:S10]  /*07c0*/  STG.E [R16.64+-0x10], R21 ;  /* 0xfffff01510007986 */ /* 0x0041f4000c101906 */
[----:B------:R-:W-:Y:S05]  /*07d0*/  @P0 BRA `(.L_x_20558) ;  /* 0xfffffdb000000947 */ /* 0x000fea000383ffff */
.L_x_20556:
[----:B0-----:R-:W-:Y:S01]  /*07e0*/  IADD3 R16, P0, R11, c[0x0][0x1e8], RZ ;  /* 0x00007a000b107a10 */ /* 0x001fe20007f1e0ff */
[----:B------:R-:W-:-:S03]  /*07f0*/  IMAD.WIDE R14, R9, R14, c[0x0][0x168] ;  /* 0x00005a00090e7625 */ /* 0x000fc600078e020e */
[----:B------:R-:W-:Y:S02]  /*0800*/  IADD3.X R17, R8, c[0x0][0x1ec], RZ, P0, !PT ;  /* 0x00007b0008117a10 */ /* 0x000fe400007fe4ff */
[----:B------:R0:W-:Y:S04]  /*0810*/  STG.E [R14.64], R10 ;  /* 0x0000000a0e007986 */ /* 0x0001e8000c101906 */
[----:B------:R-:W2:Y:S01]  /*0820*/  LDG.E.U8 R16, [R16.64] ;  /* 0x0000000610107981 */ /* 0x000ea2000c1e1100 */
[----:B------:R-:W-:-:S04]  /*0830*/  LEA R6, P0, R11, c[0x0][0x1f0], 0x2 ;  /* 0x00007c000b067a11 */ /* 0x000fc800078010ff */
[----:B------:R-:W-:-:S05]  /*0840*/  LEA.HI.X R7, R11, c[0x0][0x1f4], R8, 0x2, P0 ;  /* 0x00007d000b077a11 */ /* 0x000fca00000f1408 */
[----:B------:R-:W3:Y:S01]  /*0850*/  LDG.E R19, [R6.64] ;  /* 0x0000000606137981 */ /* 0x000ee2000c1e1900 */
[----:B------:R-:W-:Y:S02]  /*0860*/  IADD3 R11, R10, 0x1, RZ ;  /* 0x000000010a0b7810 */ /* 0x000fe40007ffe0ff */
[----:B------:R-:W-:Y:S02]  /*0870*/  FSETP.NEU.FTZ.AND P0, PT, RZ, c[0x0][0x1dc], PT ;  /* 0x00007700ff007a0b */ /* 0x000fe40003f1d000 */
[----:B--2---:R-:W-:-:S13]  /*0880*/  ISETP.NE.AND P1, PT, R16, RZ, PT ;  /* 0x000000ff1000720c */ /* 0x004fda0003f25270 */
[----:B------:R-:W-:Y:S01]  /*0890*/  @!P1 IADD3 R11, R10, RZ, RZ ;  /* 0x000000ff0a0b9210 */ /* 0x000fe20007ffe0ff */
[----:B0-----:R-:W-:-:S03]  /*08a0*/  IMAD.SHL.U32 R10, R9, 0x4, RZ ;  /* 0x00000004090a7824 */ /* 0x001fc600078e00ff */
[----:B------:R-:W-:-:S13]  /*08b0*/  ISETP.EQ.OR P0, PT, R11, 0x1, !P0 ;  /* 0x000000010b00780c */ /* 0x000fda0004702670 */
[----:B------:R-:W0:Y:S08]  /*08c0*/  @!P0 I2F R11, R11 ;  /* 0x0000000b000b8306 */ /* 0x000e300000201400 */
[----:B0-----:R-:W0:Y:S02]  /*08d0*/  @!P0 MUFU.LG2 R8, R11 ;  /* 0x0000000b00088308 */ /* 0x001e240000000c00 */
[----:B0-----:R-:W-:Y:S01]  /*08e0*/  @!P0 FMUL.FTZ R14, R8, c[0x0][0x1dc] ;  /* 0x00007700080e8a20 */ /* 0x001fe20000410000 */
[----:B------:R-:W-:-:S04]  /*08f0*/  SHF.R.S32.HI R8, RZ, 0x1f, R9 ;  /* 0x0000001fff087819 */ /* 0x000fc80000011409 */
[----:B------:R-:W-:Y:S01]  /*0900*/  SHF.L.U64.HI R15, R9, 0x2, R8 ;  /* 0x00000002090f7819 */ /* 0x000fe20000010208 */
[----:B------:R-:W3:Y:S01]  /*0910*/  @!P0 MUFU.EX2 R14, -R14 ;  /* 0x8000000e000e8308 */ /* 0x000ee20000000800 */
[----:B------:R-:W-:-:S04]  /*0920*/  IADD3 R8, P1, R10, c[0x0][0x178], RZ ;  /* 0x00005e000a087a10 */ /* 0x000fc80007f3e0ff */
[----:B------:R-:W-:Y:S01]  /*0930*/  IADD3.X R9, R15, c[0x0][0x17c], RZ, P1, !PT ;  /* 0x00005f000f097a10 */ /* 0x000fe20000ffe4ff */
[----:B---3--:R-:W-:-:S05]  /*0940*/  @!P0 FMUL.FTZ R19, R19, R14 ;  /* 0x0000000e13138220 */ /* 0x008fca0000410000 */
[----:B------:R0:W-:Y:S04]  /*0950*/  STG.E [R8.64], R19 ;  /* 0x0000001308007986 */ /* 0x0001e8000c101906 */
[----:B------:R-:W2:Y:S01]  /*0960*/  LDG.E R7, [R6.64] ;  /* 0x0000000606077981 */ /* 0x000ea2000c1e1900 */
[----:B------:R-:W-:-:S04]  /*0970*/  IADD3 R10, P0, R10, c[0x0][0x170], RZ ;  /* 0x00005c000a0a7a10 */ /* 0x000fc80007f1e0ff */
[----:B------:R-:W-:-:S05]  /*0980*/  IADD3.X R11, R15, c[0x0][0x174], RZ, P0, !PT ;  /* 0x00005d000f0b7a10 */ /* 0x000fca00007fe4ff */
[----:B--2---:R0:W-:Y:S04]  /*0990*/  STG.E [R10.64], R7 ;  /* 0x000000070a007986 */ /* 0x0041e8000c101906 */
[----:B------:R-:W2:Y:S02]  /*09a0*/  LDG.E R14, [R12.64] ;  /* 0x000000060c0e7981 */ /* 0x000ea4000c1e1900 */
[----:B--2---:R-:W-:-:S05]  /*09b0*/  IADD3 R15, R14, 0x1, RZ ;  /* 0x000000010e0f7810 */ /* 0x004fca0007ffe0ff */
[----:B------:R0:W-:Y:S02]  /*09c0*/  STG.E [R12.64], R15 ;  /* 0x0000000f0c007986 */ /* 0x0001e4000c101906 */
.L_x_20555:
[----:B------:R-:W-:Y:S05]  /*09d0*/  BSYNC B0 ;  /* 0x0000000000007941 */ /* 0x000fea0003800000 */
.L_x_20554:
[----:B------:R-:W-:-:S04]  /*09e0*/  IADD3 R26, R26, 0x1, RZ ;  /* 0x000000011a1a7810 */ /* 0x000fc80007ffe0ff */
[----:B------:R-:W-:-:S13]  /*09f0*/  ISETP.GE.AND P0, PT, R26, c[0x0][0x1fc], PT ;  /* 0x00007f001a007a0c */ /* 0x000fda0003f06270 */
[----:B------:R-:W-:Y:S05]  /*0a00*/  @!P0 BRA `(.L_x_20559) ;  /* 0xfffff79000008947 */ /* 0x000fea000383ffff */
[----:B------:R-:W-:Y:S05]  /*0a10*/  EXIT ;  /* 0x000000000000794d */ /* 0x000fea0003800000 */
.L_x_20553:
[----:B0-----:R-:W-:Y:S02]  /*0a20*/  MOV R6, RZ ;  /* 0x000000ff00067202 */ /* 0x001fe40000000f00 */
.L_x_20565:
        /* <DEDUP_REMOVED lines=11> */
[----:B------:R-:W-:Y:S02]  /*0ae0*/  IMAD R15, R10, UR4, R9 ;  /* 0x000000040a0f7c24 */ /* 0x000fe4000f8e0209 */
[----:B------:R-:W-:-:S04]  /*0af0*/  IMAD.WIDE R18, R11, R8, c[0x0][0x1c0] ;  /* 0x000070000b127625 */ /* 0x000fc800078e0208 */
[----:B------:R-:W-:-:S04]  /*0b00*/  IMAD.WIDE R14, R15, R8, c[0x0][0x160] ;  /* 0x000058000f0e7625 */ /* 0x000fc800078e0208 */
[----:B------:R-:W-:Y:S01]  /*0b10*/  IMAD R26, R10, UR4, RZ ;  /* 0x000000040a1a7c24 */ /* 0x000fe2000f8e02ff */
[----:B--2---:R0:W-:Y:S04]  /*0b20*/  STG.E [R14.64], R21 ;  /* 0x000000150e007986 */ /* 0x0041e8000c101906 */
[----:B------:R-:W2:Y:S01]  /*0b30*/  LDG.E R19, [R18.64] ;  /* 0x0000000612137981 */ /* 0x000ea2000c1e1900 */
[C---:B------:R-:W-:Y:S02]  /*0b40*/  IADD3 R27, R9.reuse, R26, RZ ;  /* 0x0000001a091b7210 */ /* 0x040fe40007ffe0ff */
[----:B------:R-:W-:Y:S02]  /*0b50*/  ISETP.GE.AND P0, PT, R9, 0x1, PT ;  /* 0x000000010900780c */ /* 0x000fe40003f06270 */
[----:B------:R-:W-:Y:S01]  /*0b60*/  SHF.R.S32.HI R28, RZ, 0x1f, R7 ;  /* 0x0000001fff1c7819 */ /* 0x000fe20000011407 */
[----:B------:R-:W-:-:S05]  /*0b70*/  IMAD.WIDE R16, R27, R8, c[0x0][0x180] ;  /* 0x000060001b107625 */ /* 0x000fca00078e0208 */
[----:B--2---:R0:W-:Y:S05]  /*0b80*/  STG.E [R16.64], R19 ;  /* 0x0000001310007986 */ /* 0x0041ea000c101906 */
[----:B------:R-:W-:Y:S05]  /*0b90*/  @!P0 BRA `(.L_x_20562) ;  /* 0x0000067000008947 */ /* 0x000fea0003800000 */
[----:B0-----:R-:W-:Y:S02]  /*0ba0*/  LOP3.LUT R14, RZ, R9, RZ, 0x33, !PT ;  /* 0x00000009ff0e7212 */ /* 0x001fe400078e33ff */
[----:B------:R-:W-:Y:S02]  /*0bb0*/  LEA R20, P1, R11, c[0x0][0x1a8], 0x2 ;  /* 0x00006a000b147a11 */ /* 0x000fe400078210ff */
[----:B------:R-:W-:-:S05]  /*0bc0*/  IMNMX R14, R14, -0x2, !PT ;  /* 0xfffffffe0e0e7817 */ /* 0x000fca0007800200 */
[----:B------:R-:W-:Y:S01]  /*0bd0*/  IMAD.IADD R24, R9, 0x1, R14 ;  /* 0x0000000109187824 */ /* 0x000fe200078e020e */
[----:B------:R-:W-:-:S04]  /*0be0*/  SHF.R.S32.HI R14, RZ, 0x1f, R11 ;  /* 0x0000001fff0e7819 */ /* 0x000fc8000001140b */
[----:B------:R-:W-:Y:S02]  /*0bf0*/  IADD3 R25, R24, 0x2, RZ ;  /* 0x0000000218197810 */ /* 0x000fe40007ffe0ff */
[----:B------:R-:W-:Y:S02]  /*0c00*/  LEA.HI.X R21, R11, c[0x0][0x1ac], R14, 0x2, P1 ;  /* 0x00006b000b157a11 */ /* 0x000fe400008f140e */
[----:B------:R-:W-:Y:S02]  /*0c10*/  LOP3.LUT P0, R25, R25, 0x3, RZ, 0xc0, !PT ;  /* 0x0000000319197812 */ /* 0x000fe4000780c0ff */
[----:B------:R-:W-:-:S11]  /*0c20*/  MOV R11, R9 ;  /* 0x00000009000b7202 */ /* 0x000fd60000000f00 */
[----:B------:R-:W-:Y:S05]  /*0c30*/  @!P0 BRA `(.L_x_20563) ;  /* 0x0000028000008947 */ /* 0x000fea0003800000 */
[----:B------:R-:W2:Y:S01]  /*0c40*/  LDG.E R29, [R20.64] ;  /* 0x00000006141d7981 */ /* 0x000ea2000c1e1900 */
[----:B------:R-:W-:-:S05]  /*0c50*/  IADD3 R11, R9, -0x1, RZ ;  /* 0xffffffff090b7810 */ /* 0x000fca0007ffe0ff */
[----:B------:R-:W-:-:S04]  /*0c60*/  IMAD R14, R11, c[0x0][0x1f8], R0 ;  /* 0x00007e000b0e7a24 */ /* 0x000fc800078e0200 */
[----:B--2---:R-:W-:-:S04]  /*0c70*/  IMAD R29, R14, c[0x0][0x1fc], R29 ;  /* 0x00007f000e1d7a24 */ /* 0x004fc800078e021d */
[----:B------:R-:W-:-:S06]  /*0c80*/  IMAD.WIDE R22, R29, R8, c[0x0][0x1a0] ;  /* 0x000068001d167625 */ /* 0x000fcc00078e0208 */
[----:B------:R-:W2:Y:S01]  /*0c90*/  LDG.E R23, [R22.64] ;  /* 0x0000000616177981 */ /* 0x000ea2000c1e1900 */
[----:B------:R-:W-:-:S04]  /*0ca0*/  IMAD.WIDE R14, R27, R8, c[0x0][0x160] ;  /* 0x000058001b0e7625 */ /* 0x000fc800078e0208 */
[-C--:B------:R-:W-:Y:S01]  /*0cb0*/  IMAD.WIDE R18, R29, R8.reuse, c[0x0][0x1c0] ;  /* 0x000070001d127625 */ /* 0x080fe200078e0208 */
[----:B--2---:R0:W-:Y:S05]  /*0cc0*/  STG.E [R14.64+-0x4], R23 ;  /* 0xfffffc170e007986 */ /* 0x0041ea000c101906 */
[----:B------:R-:W2:Y:S01]  /*0cd0*/  LDG.E R19, [R18.64] ;  /* 0x0000000612137981 */ /* 0x000ea2000c1e1900 */
[----:B------:R-:W-:Y:S01]  /*0ce0*/  ISETP.NE.AND P0, PT, R25, 0x1, PT ;  /* 0x000000011900780c */ /* 0x000fe20003f05270 */
[----:B------:R-:W-:Y:S02]  /*0cf0*/  IMAD.WIDE R20, R29, R8, c[0x0][0x1a8] ;  /* 0x00006a001d147625 */ /* 0x000fe400078e0208 */
[----:B--2---:R0:W-:Y:S10]  /*0d00*/  STG.E [R16.64+-0x4], R19 ;  /* 0xfffffc1310007986 */ /* 0x0041f4000c101906 */
[----:B------:R-:W-:Y:S05]  /*0d10*/  @!P0 BRA `(.L_x_20563) ;  /* 0x000001a000008947 */ /* 0x000fea0003800000 */
[----:B------:R-:W2:Y:S01]  /*0d20*/  LDG.E R20, [R20.64] ;  /* 0x0000000614147981 */ /* 0x000ea2000c1e1900 */
[----:B------:R-:W-:-:S04]  /*0d30*/  IMAD.MOV.U32 R18, RZ, RZ, c[0x0][0x1f8] ;  /* 0x00007e00ff127624 */ /* 0x000fc800078e00ff */
[----:B------:R-:W-:-:S05]  /*0d40*/  IMAD R27, R11, R18, -c[0x0][0x1f8] ;  /* 0x80007e000b1b7624 */ /* 0x000fca00078e0212 */
[----:B------:R-:W-:-:S05]  /*0d50*/  IADD3 R11, R27, R0, RZ ;  /* 0x000000001b0b7210 */ /* 0x000fca0007ffe0ff */
[----:B--2---:R-:W-:-:S04]  /*0d60*/  IMAD R29, R11, c[0x0][0x1fc], R20 ;  /* 0x00007f000b1d7a24 */ /* 0x004fc800078e0214 */
[----:B0-----:R-:W-:-:S06]  /*0d70*/  IMAD.WIDE R22, R29, R8, c[0x0][0x1a0] ;  /* 0x000068001d167625 */ /* 0x001fcc00078e0208 */
[----:B------:R-:W2:Y:S01]  /*0d80*/  LDG.E R23, [R22.64] ;  /* 0x0000000616177981 */ /* 0x000ea2000c1e1900 */
[----:B------:R-:W-:-:S03]  /*0d90*/  IMAD.WIDE R18, R29, R8, c[0x0][0x1c0] ;  /* 0x000070001d127625 */ /* 0x000fc600078e0208 */
[----:B--2---:R0:W-:Y:S04]  /*0da0*/  STG.E [R14.64+-0x8], R23 ;  /* 0xfffff8170e007986 */ /* 0x0041e8000c101906 */
[----:B------:R-:W2:Y:S01]  /*0db0*/  LDG.E R19, [R18.64] ;  /* 0x0000000612137981 */ /* 0x000ea2000c1e1900 */
[----:B------:R-:W-:Y:S01]  /*0dc0*/  ISETP.NE.AND P0, PT, R25, 0x2, PT ;  /* 0x000000021900780c */ /* 0x000fe20003f05270 */
[----:B------:R-:W-:Y:S01]  /*0dd0*/  IMAD.WIDE R20, R29, R8, c[0x0][0x1a8] ;  /* 0x00006a001d147625 */ /* 0x000fe200078e0208 */
[----:B------:R-:W-:Y:S01]  /*0de0*/  IADD3 R11, R9, -0x2, RZ ;  /* 0xfffffffe090b7810 */ /* 0x000fe20007ffe0ff */
[----:B--2---:R0:W-:Y:S10]  /*0df0*/  STG.E [R16.64+-0x8], R19 ;  /* 0xfffff81310007986 */ /* 0x0041f4000c101906 */
[----:B------:R-:W-:Y:S05]  /*0e00*/  @!P0 BRA `(.L_x_20563) ;  /* 0x000000b000008947 */ /* 0x000fea0003800000 */
[----:B------:R-:W2:Y:S01]  /*0e10*/  LDG.E R20, [R20.64] ;  /* 0x0000000614147981 */ /* 0x000ea2000c1e1900 */
[----:B------:R-:W-:-:S05]  /*0e20*/  IADD3 R27, R0, -c[0x0][0x1f8], R27 ;  /* 0x80007e00001b7a10 */ /* 0x000fca0007ffe01b */
[----:B--2---:R-:W-:-:S04]  /*0e30*/  IMAD R27, R27, c[0x0][0x1fc], R20 ;  /* 0x00007f001b1b7a24 */ /* 0x004fc800078e0214 */
[----:B0-----:R-:W-:-:S06]  /*0e40*/  IMAD.WIDE R22, R27, R8, c[0x0][0x1a0] ;  /* 0x000068001b167625 */ /* 0x001fcc00078e0208 */
[----:B------:R-:W2:Y:S01]  /*0e50*/  LDG.E R23, [R22.64] ;  /* 0x0000000616177981 */ /* 0x000ea2000c1e1900 */
[----:B------:R-:W-:-:S03]  /*0e60*/  IMAD.WIDE R18, R27, R8, c[0x0][0x1c0] ;  /* 0x000070001b127625 */ /* 0x000fc600078e0208 */
[----:B--2---:R0:W-:Y:S04]  /*0e70*/  STG.E [R14.64+-0xc], R23 ;  /* 0xfffff4170e007986 */ /* 0x0041e8000c101906 */
[----:B------:R-:W2:Y:S01]  /*0e80*/  LDG.E R19, [R18.64] ;  /* 0x0000000612137981 */ /* 0x000ea2000c1e1900 */
[----:B------:R-:W-:Y:S01]  /*0e90*/  IADD3 R11, R9, -0x3, RZ ;  /* 0xfffffffd090b7810 */ /* 0x000fe20007ffe0ff */
[----:B------:R-:W-:Y:S02]  /*0ea0*/  IMAD.WIDE R20, R27, R8, c[0x0][0x1a8] ;  /* 0x00006a001b147625 */ /* 0x000fe400078e0208 */
[----:B--2---:R0:W-:Y:S04]  /*0eb0*/  STG.E [R16.64+-0xc], R19 ;  /* 0xfffff41310007986 */ /* 0x0041e8000c101906 */
.L_x_20563:
[----:B------:R-:W-:-:S04]  /*0ec0*/  IADD3 R24, R24, 0x1, RZ ;  /* 0x0000000118187810 */ /* 0x000fc80007ffe0ff */
[----:B------:R-:W-:-:S13]  /*0ed0*/  ISETP.GE.U32.AND P0, PT, R24, 0x3, PT ;  /* 0x000000031800780c */ /* 0x000fda0003f06070 */
[----:B------:R-:W-:Y:S05]  /*0ee0*/  @!P0 BRA `(.L_x_20562) ;  /* 0x0000032000008947 */ /* 0x000fea0003800000 */
.L_x_20564:
[----:B------:R-:W2:Y:S01]  /*0ef0*/  LDG.E R21, [R20.64] ;  /* 0x0000000614157981 */ /* 0x000ea2000c1e1900 */
[----:B------:R-:W-:-:S05]  /*0f00*/  IADD3 R27, R11, -0x1, RZ ;  /* 0xffffffff0b1b7810 */ /* 0x000fca0007ffe0ff */
[----:B01----:R-:W-:-:S04]  /*0f10*/  IMAD R14, R27, c[0x0][0x1f8], R0 ;  /* 0x00007e001b0e7a24 */ /* 0x003fc800078e0200 */
[----:B--2---:R-:W-:-:S04]  /*0f20*/  IMAD R19, R14, c[0x0][0x1fc], R21 ;  /* 0x00007f000e137a24 */ /* 0x004fc800078e0215 */
[----:B------:R-:W-:-:S06]  /*0f30*/  IMAD.WIDE R24, R19, R8, c[0x0][0x1a0] ;  /* 0x0000680013187625 */ /* 0x000fcc00078e0208 */
[----:B------:R-:W2:Y:S01]  /*0f40*/  LDG.E R25, [R24.64] ;  /* 0x0000000618197981 */ /* 0x000ea2000c1e1900 */
[----:B------:R-:W-:Y:S02]  /*0f50*/  IMAD.IADD R17, R26, 0x1, R11 ;  /* 0x000000011a117824 */ /* 0x000fe400078e020b */
[----:B------:R-:W-:-:S04]  /*0f60*/  IMAD.WIDE R22, R19, R8, c[0x0][0x1c0] ;  /* 0x0000700013167625 */ /* 0x000fc800078e0208 */
[----:B------:R-:W-:-:S05]  /*0f70*/  IMAD.WIDE R14, R17, R8, c[0x0][0x160] ;  /* 0x00005800110e7625 */ /* 0x000fca00078e0208 */
[----:B--2---:R0:W-:Y:S04]  /*0f80*/  STG.E [R14.64+-0x4], R25 ;  /* 0xfffffc190e007986 */ /* 0x0041e8000c101906 */
[----:B------:R-:W2:Y:S01]  /*0f90*/  LDG.E R29, [R22.64] ;  /* 0x00000006161d7981 */ /* 0x000ea2000c1e1900 */
[----:B------:R-:W-:-:S04]  /*0fa0*/  IMAD.WIDE R16, R17, R8, c[0x0][0x180] ;  /* 0x0000600011107625 */ /* 0x000fc800078e0208 */
[----:B------:R-:W-:Y:S01]  /*0fb0*/  IMAD.WIDE R18, R19, R8, c[0x0][0x1a8] ;  /* 0x00006a0013127625 */ /* 0x000fe200078e0208 */
[----:B------:R-:W-:Y:S01]  /*0fc0*/  MOV R20, c[0x0][0x1f8] ;  /* 0x00007e0000147a02 */ /* 0x000fe20000000f00 */
[----:B--2---:R1:W-:Y:S04]  /*0fd0*/  STG.E [R16.64+-0x4], R29 ;  /* 0xfffffc1d10007986 */ /* 0x0043e8000c101906 */
[----:B------:R-:W2:Y:S01]  /*0fe0*/  LDG.E R19, [R18.64] ;  /* 0x0000000612137981 */ /* 0x000ea2000c1e1900 */
[----:B------:R-:W-:-:S04]  /*0ff0*/  IMAD R27, R27, R20, -c[0x0][0x1f8] ;  /* 0x80007e001b1b7624 */ /* 0x000fc800078e0214 */
[----:B------:R-:W-:-:S04]  /*1000*/  IMAD.IADD R20, R27, 0x1, R0 ;  /* 0x000000011b147824 */ /* 0x000fc800078e0200 */
[----:B--2---:R-:W-:-:S04]  /*1010*/  IMAD R24, R20, c[0x0][0x1fc], R19 ;  /* 0x00007f0014187a24 */ /* 0x004fc800078e0213 */
[----:B------:R-:W-:-:S06]  /*1020*/  IMAD.WIDE R20, R24, R8, c[0x0][0x1a0] ;  /* 0x0000680018147625 */ /* 0x000fcc00078e0208 */
[----:B------:R-:W2:Y:S01]  /*1030*/  LDG.E R21, [R20.64] ;  /* 0x0000000614157981 */ /* 0x000ea2000c1e1900 */
[----:B------:R-:W-:-:S03]  /*1040*/  IMAD.WIDE R22, R24, R8, c[0x0][0x1c0] ;  /* 0x0000700018167625 */ /* 0x000fc600078e0208 */
[----:B--2---:R2:W-:Y:S04]  /*1050*/  STG.E [R14.64+-0x8], R21 ;  /* 0xfffff8150e007986 */ /* 0x0045e8000c101906 */
[----:B------:R-:W3:Y:S01]  /*1060*/  LDG.E R23, [R22.64] ;  /* 0x0000000616177981 */ /* 0x000ee2000c1e1900 */
[----:B0-----:R-:W-:Y:S01]  /*1070*/  IMAD.WIDE R24, R24, R8, c[0x0][0x1a8] ;  /* 0x00006a0018187625 */ /* 0x001fe200078e0208 */
[----:B------:R-:W-:Y:S02]  /*1080*/  IADD3 R27, R27, -c[0x0][0x1f8], RZ ;  /* 0x80007e001b1b7a10 */ /* 0x000fe40007ffe0ff */
[----:B---3--:R0:W-:Y:S04]  /*1090*/  STG.E [R16.64+-0x8], R23 ;  /* 0xfffff81710007986 */ /* 0x0081e8000c101906 */
[----:B------:R-:W1:Y:S01]  /*10a0*/  LDG.E R25, [R24.64] ;  /* 0x0000000618197981 */ /* 0x000e62000c1e1900 */
[----:B------:R-:W-:-:S05]  /*10b0*/  IADD3 R18, R27, R0, RZ ;  /* 0x000000001b127210 */ /* 0x000fca0007ffe0ff */
[----:B-1----:R-:W-:-:S04]  /*10c0*/  IMAD R29, R18, c[0x0][0x1fc], R25 ;  /* 0x00007f00121d7a24 */ /* 0x002fc800078e0219 */
[----:B------:R-:W-:-:S06]  /*10d0*/  IMAD.WIDE R18, R29, R8, c[0x0][0x1a0] ;  /* 0x000068001d127625 */ /* 0x000fcc00078e0208 */
[----:B------:R-:W3:Y:S01]  /*10e0*/  LDG.E R19, [R18.64] ;  /* 0x0000000612137981 */ /* 0x000ee2000c1e1900 */
[----:B--2---:R-:W-:-:S03]  /*10f0*/  IMAD.WIDE R20, R29, R8, c[0x0][0x1c0] ;  /* 0x000070001d147625 */ /* 0x004fc600078e0208 */
[----:B---3--:R1:W-:Y:S04]  /*1100*/  STG.E [R14.64+-0xc], R19 ;  /* 0xfffff4130e007986 */ /* 0x0083e8000c101906 */
[----:B------:R-:W2:Y:S01]  /*1110*/  LDG.E R21, [R20.64] ;  /* 0x0000000614157981 */ /* 0x000ea2000c1e1900 */
[----:B0-----:R-:W-:Y:S01]  /*1120*/  IMAD.WIDE R22, R29, R8, c[0x0][0x1a8] ;  /* 0x00006a001d167625 */ /* 0x001fe200078e0208 */
[----:B------:R-:W-:Y:S02]  /*1130*/  IADD3 R27, R0, -c[0x0][0x1f8], R27 ;  /* 0x80007e00001b7a10 */ /* 0x000fe40007ffe01b */
[----:B--2---:R0:W-:Y:S04]  /*1140*/  STG.E [R16.64+-0xc], R21 ;  /* 0xfffff41510007986 */ /* 0x0041e8000c101906 */
[----:B------:R-:W2:Y:S02]  /*1150*/  LDG.E R22, [R22.64] ;  /* 0x0000000616167981 */ /* 0x000ea4000c1e1900 */
[----:B--2---:R-:W-:-:S04]  /*1160*/  IMAD R27, R27, c[0x0][0x1fc], R22 ;  /* 0x00007f001b1b7a24 */ /* 0x004fc800078e0216 */
[----:B------:R-:W-:-:S06]  /*1170*/  IMAD.WIDE R24, R27, R8, c[0x0][0x1a0] ;  /* 0x000068001b187625 */ /* 0x000fcc00078e0208 */
[----:B------:R-:W2:Y:S01]  /*1180*/  LDG.E R25, [R24.64] ;  /* 0x0000000618197981 */ /* 0x000ea2000c1e1900 */
[----:B-1----:R-:W-:-:S03]  /*1190*/  IMAD.WIDE R18, R27, R8, c[0x0][0x1c0] ;  /* 0x000070001b127625 */ /* 0x002fc600078e0208 */
[----:B--2---:R1:W-:Y:S04]  /*11a0*/  STG.E [R14.64+-0x10], R25 ;  /* 0xfffff0190e007986 */ /* 0x0043e8000c101906 */
[----:B------:R-:W2:Y:S01]  /*11b0*/  LDG.E R19, [R18.64] ;  /* 0x0000000612137981 */ /* 0x000ea2000c1e1900 */
[----:B------:R-:W-:Y:S01]  /*11c0*/  ISETP.GT.AND P0, PT, R11, 0x4, PT ;  /* 0x000000040b00780c */ /* 0x000fe20003f04270 */
[----:B0-----:R-:W-:Y:S01]  /*11d0*/  IMAD.WIDE R20, R27, R8, c[0x0][0x1a8] ;  /* 0x00006a001b147625 */ /* 0x001fe200078e0208 */
[----:B------:R-:W-:Y:S01]  /*11e0*/  IADD3 R11, R11, -0x4, RZ ;  /* 0xfffffffc0b0b7810 */ /* 0x000fe20007ffe0ff */
[----:B--2---:R1:W-:Y:S10]  /*11f0*/  STG.E [R16.64+-0x10], R19 ;  /* 0xfffff01310007986 */ /* 0x0043f4000c101906 */
[----:B------:R-:W-:Y:S05]  /*1200*/  @P0 BRA `(.L_x_20564) ;  /* 0xfffffce000000947 */ /* 0x000fea000383ffff */
.L_x_20562:
[----:B------:R-:W-:Y:S01]  /*1210*/  IADD3 R18, P0, R7, c[0x0][0x1e8], RZ ;  /* 0x00007a0007127a10 */ /* 0x000fe20007f1e0ff */
[----:B01----:R-:W-:-:S03]  /*1220*/  IMAD.WIDE R16, R10, R8, c[0x0][0x168] ;  /* 0x00005a000a107625 */ /* 0x003fc600078e0208 */
        /* <DEDUP_REMOVED lines=8> */
[----:B0-----:R-:W-:Y:S02]  /*12b0*/  SHF.R.S32.HI R17, RZ, 0x1f, R10 ;  /* 0x0000001fff117819 */ /* 0x001fe4000001140a */
[C---:B------:R-:W-:Y:S02]  /*12c0*/  SHF.L.U32 R11, R10.reuse, 0x2, RZ ;  /* 0x000000020a0b7819 */ /* 0x040fe400000006ff */
[----:B------:R-:W-:Y:S02]  /*12d0*/  SHF.L.U64.HI R17, R10, 0x2, R17 ;  /* 0x000000020a117819 */ /* 0x000fe40000010211 */
[----:B--2---:R-:W-:-:S13]  /*12e0*/  ISETP.NE.AND P1, PT, R18, RZ, PT ;  /* 0x000000ff1200720c */ /* 0x004fda0003f25270 */
[----:B------:R-:W-:-:S05]  /*12f0*/  @!P1 IMAD.MOV R7, RZ, RZ, R9 ;  /* 0x000000ffff079224 */ /* 0x000fca00078e0209 */
[----:B------:R-:W-:-:S13]  /*1300*/  ISETP.EQ.OR P0, PT, R7, 0x1, !P0 ;  /* 0x000000010700780c */ /* 0x000fda0004702670 */
[----:B------:R-:W0:Y:S08]  /*1310*/  @!P0 I2F R7, R7 ;  /* 0x0000000700078306 */ /* 0x000e300000201400 */
[----:B0-----:R-:W0:Y:S02]  /*1320*/  @!P0 MUFU.LG2 R8, R7 ;  /* 0x0000000700088308 */ /* 0x001e240000000c00 */
[----:B0-----:R-:W-:Y:S01]  /*1330*/  @!P0 FMUL.FTZ R16, R8, c[0x0][0x1dc] ;  /* 0x0000770008108a20 */ /* 0x001fe20000410000 */
[----:B------:R-:W-:-:S04]  /*1340*/  IADD3 R8, P1, R11, c[0x0][0x178], RZ ;  /* 0x00005e000b087a10 */ /* 0x000fc80007f3e0ff */
[----:B------:R-:W-:Y:S01]  /*1350*/  IADD3.X R9, R17, c[0x0][0x17c], RZ, P1, !PT ;  /* 0x00005f0011097a10 */ /* 0x000fe20000ffe4ff */
[----:B------:R-:W3:Y:S02]  /*1360*/  @!P0 MUFU.EX2 R16, -R16 ;  /* 0x8000001000108308 */ /* 0x000ee40000000800 */
        /* <DEDUP_REMOVED lines=9> */
.L_x_20561:
[----:B------:R-:W-:Y:S05]  /*1400*/  BSYNC B0 ;  /* 0x0000000000007941 */ /* 0x000fea0003800000 */
.L_x_20560:
[----:B------:R-:W-:-:S04]  /*1410*/  IADD3 R6, R6, 0x1, RZ ;  /* 0x0000000106067810 */ /* 0x000fc80007ffe0ff */
[----:B------:R-:W-:-:S13]  /*1420*/  ISETP.GE.AND P0, PT, R6, c[0x0][0x1fc], PT ;  /* 0x00007f0006007a0c */ /* 0x000fda0003f06270 */
[----:B------:R-:W-:Y:S05]  /*1430*/  @!P0 BRA `(.L_x_20565) ;  /* 0xfffff5f000008947 */ /* 0x000fea000383ffff */
[----:B------:R-:W-:Y:S05]  /*1440*/  EXIT ;  /* 0x000000000000794d */ /* 0x000fea0003800000 */
.L_x_20566:
        /* <DEDUP_REMOVED lines=11> */
.L_x_20600:


//--------------------- .text._ZN3cub17CUB_300001_SM_8006detail11EmptyKernelIvEEvv --------------------------
	.section	.text._ZN3cub17CUB_300001_SM_8006detail11EmptyKernelIvEEvv,"ax",@progbits
	.sectioninfo	@"SHI_REGISTERS=4"
	.align	128
        .global         _ZN3cub17CUB_300001_SM_8006detail11EmptyKernelIvEEvv
        .type           _ZN3cub17CUB_300001_SM_8006detail11EmptyKernelIvEEvv,@function
        .size           _ZN3cub17CUB_300001_SM_8006detail11EmptyKernelIvEEvv,(.L_x_20601 - _ZN3cub17CUB_300001_SM_8006detail11EmptyKernelIvEEvv)
        .other          _ZN3cub17CUB_300001_SM_8006detail11EmptyKernelIvEEvv,@"STO_CUDA_ENTRY STV_DEFAULT"
_ZN3cub17CUB_300001_SM_8006detail11EmptyKernelIvEEvv:
.text._ZN3cub17CUB_300001_SM_8006detail11EmptyKernelIvEEvv:
[----:B------:R-:W-:Y:S02]  /*0000*/  MOV R1, c[0x0][0x28] ;  /* 0x00000a0000017a02 */ /* 0x000fe40000000f00 */
[----:B------:R-:W-:Y:S05]  /*0010*/  EXIT ;  /* 0x000000000000794d */ /* 0x000fea0003800000 */
.L_x_20567:
        /* <DEDUP_REMOVED lines=14> */
.L_x_20601:


//--------------------- .nv.global.init           --------------------------
	.section	.nv.global.init,"aw",@progbits
	.align	4
.nv.global.init:
	.type		mrg32k3aM1SubSeq,@object
	.size		mrg32k3aM1SubSeq,(mrg32k3aM2SubSeq - mrg32k3aM1SubSeq)
mrg32k3aM1SubSeq:
        /*0000*/ 	.byte	0x0b, 0xcc, 0xee, 0x04, 0x73, 0x29, 0x8b, 0x6f, 0xf6, 0x53, 0x03, 0xf6, 0x23, 0xf6, 0xea, 0xda
        /* <DEDUP_REMOVED lines=125> */
	.type		mrg32k3aM2SubSeq,@object
	.size		mrg32k3aM2SubSeq,(mrg32k3aM1 - mrg32k3aM2SubSeq)
mrg32k3aM2SubSeq:
        /* <DEDUP_REMOVED lines=126> */
	.type		mrg32k3aM1,@object
	.size		mrg32k3aM1,(mrg32k3aM1Seq - mrg32k3aM1)
mrg32k3aM1:
        /* <DEDUP_REMOVED lines=144> */
	.type		mrg32k3aM1Seq,@object
	.size		mrg32k3aM1Seq,(mrg32k3aM2 - mrg32k3aM1Seq)
mrg32k3aM1Seq:
        /* <DEDUP_REMOVED lines=144> */
	.type		mrg32k3aM2,@object
	.size		mrg32k3aM2,(mrg32k3aM2Seq - mrg32k3aM2)
mrg32k3aM2:
        /* <DEDUP_REMOVED lines=144> */
	.type		mrg32k3aM2Seq,@object
	.size		mrg32k3aM2Seq,(precalc_xorwow_matrix - mrg32k3aM2Seq)
mrg32k3aM2Seq:
        /* <DEDUP_REMOVED lines=144> */
	.type		precalc_xorwow_matrix,@object
	.size		precalc_xorwow_matrix,(precalc_xorwow_offset_matrix - precalc_xorwow_matrix)
precalc_xorwow_matrix:
        /* <DEDUP_REMOVED lines=6400> */
	.type		precalc_xorwow_offset_matrix,@object
	.size		precalc_xorwow_offset_matrix,(.L_1 - precalc_xorwow_offset_matrix)
precalc_xorwow_offset_matrix:
        /* <DEDUP_REMOVED lines=6400> */
.L_1:


//--------------------- .nv.shared._ZN17fastertransformer18tileEncoderResultsI6__halfEEvPT_PiPKS2_PKijjj --------------------------
	.section	.nv.shared._ZN17fastertransformer18tileEncoderResultsI6__halfEEvPT_PiPKS2_PKijjj,"aw",@nobits
	.sectionflags	@""
	.align	16


//--------------------- .nv.global                --------------------------
	.section	.nv.global,"aw",@nobits
.nv.global:
	.type		_ZN58_INTERNAL_5f8bc908_27_beam_search_topk_kernels_cu_f51918246thrust23THRUST_300001_SM_800_NS12placeholders2_5E,@object
	.size		_ZN58_INTERNAL_5f8bc908_27_beam_search_topk_kernels_cu_f51918246thrust23THRUST_300001_SM_800_NS12placeholders2_5E,(_ZN58_INTERNAL_5f8bc908_27_beam_search_topk_kernels_cu_f51918244cuda3std3__45__cpo6cbeginE - _ZN58_INTERNAL_5f8bc908_27_beam_search_topk_kernels_cu_f51918246thrust23THRUST_300001_SM_800_NS12placeholders2_5E)
_ZN58_INTERNAL_5f8bc908_27_beam_search_topk_kernels_cu_f51918246thrust23THRUST_300001_SM_800_NS12placeholders2_5E:
	.zero		1
	.type		_ZN58_INTERNAL_5f8bc908_27_beam_search_topk_kernels_cu_f51918244cuda3std3__45__cpo6cbeginE,@object
	.size		_ZN58_INTERNAL_5f8bc908_27_beam_search_topk_kernels_cu_f51918244cuda3std3__45__cpo6cbeginE,(_ZN58_INTERNAL_5f8bc908_27_beam_search_topk_kernels_cu_f51918244cuda3std6ranges3__45__cpo6cbeginE - _ZN58_INTERNAL_5f8bc908_27_beam_search_topk_kernels_cu_f51918244cuda3std3__45__cpo6cbeginE)
_ZN58_INTERNAL_5f8bc908_27_beam_search_topk_kernels_cu_f51918244cuda3std3__45__cpo6cbeginE:
	.zero		1
	.type		_ZN58_INTERNAL_5f8bc908_27_beam_search_topk_kernels_cu_f51918244cuda3std6ranges3__45__cpo6cbeginE,@object
	.size		_ZN58_INTERNAL_5f8bc908_27_beam_search_topk_kernels_cu_f51918244cuda3std6ranges3__45__cpo6cbeginE,(_ZN58_INTERNAL_5f8bc908_27_beam_search_topk_kernels_cu_f51918244cuda3std3__48in_placeE - _ZN58_INTERNAL_5f8bc908_27_beam_search_topk_kernels_cu_f51918244cuda3std6ranges3__45__cpo6cbeginE)
_ZN58_INTERNAL_5f8bc908_27_beam_search_topk_kernels_cu_f51918244cuda3std6ranges3__45__cpo6cbeginE:
	.zero		1
	.type		_ZN58_INTERNAL_5f8bc908_27_beam_search_topk_kernels_cu_f51918244cuda3std3__48in_placeE,@object
	.size		_ZN58_INTERNAL_5f8bc908_27_beam_search_topk_kernels_cu_f51918244cuda3std3__48in_placeE,(_ZN58_INTERNAL_5f8bc908_27_beam_search_topk_kernels_cu_f51918244cuda3std6ranges3__45__cpo4sizeE - _ZN58_INTERNAL_5f8bc908_27_beam_search_topk_kernels_cu_f51918244cuda3std3__48in_placeE)
_ZN58_INTERNAL_5f8bc908_27_beam_search_topk_kernels_cu_f51918244cuda3std3__48in_placeE:
	.zero		1
	.type		_ZN58_INTERNAL_5f8bc908_27_beam_search_topk_kernels_cu_f51918244cuda3std6ranges3__45__cpo4sizeE,@object
	.size		_ZN58_INTERNAL_5f8bc908_27_beam_search_topk_kernels_cu_f51918244cuda3std6ranges3__45__cpo4sizeE,(_ZN58_INTERNAL_5f8bc908_27_beam_search_topk_kernels_cu_f51918246thrust23THRUST_300001_SM_800_NS12placeholders2_9E - _ZN58_INTERNAL_5f8bc908_27_beam_search_topk_kernels_cu_f51918244cuda3std6ranges3__45__cpo4sizeE)
_ZN58_INTERNAL_5f8bc908_27_beam_search_topk_kernels_cu_f51918244cuda3std6ranges3__45__cpo4sizeE:
	.zero		1
	.type		_ZN58_INTERNAL_5f8bc908_27_beam_search_topk_kernels_cu_f51918246thrust23THRUST_300001_SM_800_NS12placeholders2_9E,@object
	.size		_ZN58_INTERNAL_5f8bc908_27_beam_search_topk_kernels_cu_f51918246thrust23THRUST_300001_SM_800_NS12placeholders2_9E,(_ZN58_INTERNAL_5f8bc908_27_beam_search_topk_kernels_cu_f51918244cuda3std3__45__cpo7crbeginE - _ZN58_INTERNAL_5f8bc908_27_beam_search_topk_kernels_cu_f51918246thrust23THRUST_300001_SM_800_NS12placeholders2_9E)
_ZN58_INTERNAL_5f8bc908_27_beam_search_topk_kernels_cu_f51918246thrust23THRUST_300001_SM_800_NS12placeholders2_9E:
	.zero		1
	.type		_ZN58_INTERNAL_5f8bc908_27_beam_search_topk_kernels_cu_f51918244cuda3std3__45__cpo7crbeginE,@object
	.size		_ZN58_INTERNAL_5f8bc908_27_beam_search_topk_kernels_cu_f51918244cuda3std3__45__cpo7crbeginE,(_ZN58_INTERNAL_5f8bc908_27_beam_search_topk_kernels_cu_f51918244cuda3std6ranges3__45__cpo4nextE - _ZN58_INTERNAL_5f8bc908_27_beam_search_topk_kernels_cu_f51918244cuda3std3__45__cpo7crbeginE)
_ZN58_INTERNAL_5f8bc908_27_beam_search_topk_kernels_cu_f51918244cuda3std3__45__cpo7crbeginE:
	.zero		1
	.type		_ZN58_INTERNAL_5f8bc908_27_beam_search_topk_kernels_cu_f51918244cuda3std6ranges3__45__cpo4nextE,@object
	.size		_ZN58_INTERNAL_5f8bc908_27_beam_search_topk_kernels_cu_f51918244cuda3std6ranges3__45__cpo4nextE,(_ZN58_INTERNAL_5f8bc908_27_beam_search_topk_kernels_cu_f51918244cuda3std6ranges3__45__cpo4swapE - _ZN58_INTERNAL_5f8bc908_27_beam_search_topk_kernels_cu_f51918244cuda3std6ranges3__45__cpo4nextE)
_ZN58_INTERNAL_5f8bc908_27_beam_search_topk_kernels_cu_f51918244cuda3std6ranges3__45__cpo4nextE:
	.zero		1
	.type		_ZN58_INTERNAL_5f8bc908_27_beam_search_topk_kernels_cu_f51918244cuda3std6ranges3__45__cpo4swapE,@object
	.size		_ZN58_INTERNAL_5f8bc908_27_beam_search_topk_kernels_cu_f51918244cuda3std6ranges3__45__cpo4swapE,(_ZN58_INTERNAL_5f8bc908_27_beam_search_topk_kernels_cu_f51918246thrust23THRUST_300001_SM_800_NS12placeholders2_1E - _ZN58_INTERNAL_5f8bc908_27_beam_search_topk_kernels_cu_f51918244cuda3std6ranges3__45__cpo4swapE)
_ZN58_INTERNAL_5f8bc908_27_beam_search_topk_kernels_cu_f51918244cuda3std6ranges3__45__cpo4swapE:
	.zero		1
	.type		_ZN58_INTERNAL_5f8bc908_27_beam_search_topk_kernels_cu_f51918246thrust23THRUST_300001_SM_800_NS12placeholders2_1E,@object
	.size		_ZN58_INTERNAL_5f8bc908_27_beam_search_topk_kernels_cu_f51918246thrust23THRUST_300001_SM_800_NS12placeholders2_1E,(_ZN58_INTERNAL_5f8bc908_27_beam_search_topk_kernels_cu_f51918246thrust23THRUST_300001_SM_800_NS12placeholders2_3E - _ZN58_INTERNAL_5f8bc908_27_beam_search_topk_kernels_cu_f51918246thrust23THRUST_300001_SM_800_NS12placeholders2_1E)
_ZN58_INTERNAL_5f8bc908_27_beam_search_topk_kernels_cu_f51918246thrust23THRUST_300001_SM_800_NS12placeholders2_1E:
	.zero		1
	.type		_ZN58_INTERNAL_5f8bc908_27_beam_search_topk_kernels_cu_f51918246thrust23THRUST_300001_SM_800_NS12placeholders2_3E,@object
	.size		_ZN58_INTERNAL_5f8bc908_27_beam_search_topk_kernels_cu_f51918246thrust23THRUST_300001_SM_800_NS12placeholders2_3E,(_ZN58_INTERNAL_5f8bc908_27_beam_search_topk_kernels_cu_f51918244cuda3std3__45__cpo5beginE - _ZN58_INTERNAL_5f8bc908_27_beam_search_topk_kernels_cu_f51918246thrust23THRUST_300001_SM_800_NS12placeholders2_3E)
_ZN58_INTERNAL_5f8bc908_27_beam_search_topk_kernels_cu_f51918246thrust23THRUST_300001_SM_800_NS12placeholders2_3E:
	.zero		1
	.type		_ZN58_INTERNAL_5f8bc908_27_beam_search_topk_kernels_cu_f51918244cuda3std3__45__cpo5beginE,@object
	.size		_ZN58_INTERNAL_5f8bc908_27_beam_search_topk_kernels_cu_f51918244cuda3std3__45__cpo5beginE,(_ZN58_INTERNAL_5f8bc908_27_beam_search_topk_kernels_cu_f51918244cuda3std6ranges3__45__cpo5beginE - _ZN58_INTERNAL_5f8bc908_27_beam_search_topk_kernels_cu_f51918244cuda3std3__45__cpo5beginE)
_ZN58_INTERNAL_5f8bc908_27_beam_search_topk_kernels_cu_f51918244cuda3std3__45__cpo5beginE:
	.zero		1
	.type		_ZN58_INTERNAL_5f8bc908_27_beam_search_topk_kernels_cu_f51918244cuda3std6ranges3__45__cpo5beginE,@object
	.size		_ZN58_INTERNAL_5f8bc908_27_beam_search_topk_kernels_cu_f51918244cuda3std6ranges3__45__cpo5beginE,(_ZN58_INTERNAL_5f8bc908_27_beam_search_topk_kernels_cu_f51918244cuda3std3__460_GLOBAL__N__5f8bc908_27_beam_search_topk_kernels_cu_f51918246ignoreE - _ZN58_INTERNAL_5f8bc908_27_beam_search_topk_kernels_cu_f51918244cuda3std6ranges3__45__cpo5beginE)
_ZN58_INTERNAL_5f8bc908_27_beam_search_topk_kernels_cu_f51918244cuda3std6ranges3__45__cpo5beginE:
	.zero		1
	.type		_ZN58_INTERNAL_5f8bc908_27_beam_search_topk_kernels_cu_f51918244cuda3std3__460_GLOBAL__N__5f8bc908_27_beam_search_topk_kernels_cu_f51918246ignoreE,@object
	.size		_ZN58_INTERNAL_5f8bc908_27_beam_search_topk_kernels_cu_f51918244cuda3std3__460_GLOBAL__N__5f8bc908_27_beam_search_topk_kernels_cu_f51918246ignoreE,(_ZN58_INTERNAL_5f8bc908_27_beam_search_topk_kernels_cu_f51918244cuda3std6ranges3__45__cpo4dataE - _ZN58_INTERNAL_5f8bc908_27_beam_search_topk_kernels_cu_f51918244cuda3std3__460_GLOBAL__N__5f8bc908_27_beam_search_topk_kernels_cu_f51918246ignoreE)
_ZN58_INTERNAL_5f8bc908_27_beam_search_topk_kernels_cu_f51918244cuda3std3__460_GLOBAL__N__5f8bc908_27_beam_search_topk_kernels_cu_f51918246ignoreE:
	.zero		1
	.type		_ZN58_INTERNAL_5f8bc908_27_beam_search_topk_kernels_cu_f51918244cuda3std6ranges3__45__cpo4dataE,@object
	.size		_ZN58_INTERNAL_5f8bc908_27_beam_search_topk_kernels_cu_f51918244cuda3std6ranges3__45__cpo4dataE,(_ZN58_INTERNAL_5f8bc908_27_beam_search_topk_kernels_cu_f51918246thrust23THRUST_300001_SM_800_NS12placeholders2_7E - _ZN58_INTERNAL_5f8bc908_27_beam_search_topk_kernels_cu_f51918244cuda3std6ranges3__45__cpo4dataE)
_ZN58_INTERNAL_5f8bc908_27_beam_search_topk_kernels_cu_f51918244cuda3std6ranges3__45__cpo4dataE:
	.zero		1
	.type		_ZN58_INTERNAL_5f8bc908_27_beam_search_topk_kernels_cu_f51918246thrust23THRUST_300001_SM_800_NS12placeholders2_7E,@object
	.size		_ZN58_INTERNAL_5f8bc908_27_beam_search_topk_kernels_cu_f51918246thrust23THRUST_300001_SM_800_NS12placeholders2_7E,(_ZN58_INTERNAL_5f8bc908_27_beam_search_topk_kernels_cu_f51918244cuda3std3__45__cpo6rbeginE - _ZN58_INTERNAL_5f8bc908_27_beam_search_topk_kernels_cu_f51918246thrust23THRUST_300001_SM_800_NS12placeholders2_7E)
_ZN58_INTERNAL_5f8bc908_27_beam_search_topk_kernels_cu_f51918246thrust23THRUST_300001_SM_800_NS12placeholders2_7E:
	.zero		1
	.type		_ZN58_INTERNAL_5f8bc908_27_beam_search_topk_kernels_cu_f51918244cuda3std3__45__cpo6rbeginE,@object
	.size		_ZN58_INTERNAL_5f8bc908_27_beam_search_topk_kernels_cu_f51918244cuda3std3__45__cpo6rbeginE,(_ZN58_INTERNAL_5f8bc908_27_beam_search_topk_kernels_cu_f51918244cuda3std6ranges3__45__cpo7advanceE - _ZN58_INTERNAL_5f8bc908_27_beam_search_topk_kernels_cu_f51918244cuda3std3__45__cpo6rbeginE)
_ZN58_INTERNAL_5f8bc908_27_beam_search_topk_kernels_cu_f51918244cuda3std3__45__cpo6rbeginE:
	.zero		1
	.type		_ZN58_INTERNAL_5f8bc908_27_beam_search_topk_kernels_cu_f51918244cuda3std6ranges3__45__cpo7advanceE,@object
	.size		_ZN58_INTERNAL_5f8bc908_27_beam_search_topk_kernels_cu_f51918244cuda3std6ranges3__45__cpo7advanceE,(_ZN58_INTERNAL_5f8bc908_27_beam_search_topk_kernels_cu_f51918244cuda3std3__47nulloptE - _ZN58_INTERNAL_5f8bc908_27_beam_search_topk_kernels_cu_f51918244cuda3std6ranges3__45__cpo7advanceE)
_ZN58_INTERNAL_5f8bc908_27_beam_search_topk_kernels_cu_f51918244cuda3std6ranges3__45__cpo7advanceE:
	.zero		1
	.type		_ZN58_INTERNAL_5f8bc908_27_beam_search_topk_kernels_cu_f51918244cuda3std3__47nulloptE,@object
	.size		_ZN58_INTERNAL_5f8bc908_27_beam_search_topk_kernels_cu_f51918244cuda3std3__47nulloptE,(_ZN58_INTERNAL_5f8bc908_27_beam_search_topk_kernels_cu_f51918244cuda3std6ranges3__45__cpo8distanceE - _ZN58_INTERNAL_5f8bc908_27_beam_search_topk_kernels_cu_f51918244cuda3std3__47nulloptE)
_ZN58_INTERNAL_5f8bc908_27_beam_search_topk_kernels_cu_f51918244cuda3std3__47nulloptE:
	.zero		1
	.type		_ZN58_INTERNAL_5f8bc908_27_beam_search_topk_kernels_cu_f51918244cuda3std6ranges3__45__cpo8distanceE,@object
	.size		_ZN58_INTERNAL_5f8bc908_27_beam_search_topk_kernels_cu_f51918244cuda3std6ranges3__45__cpo8distanceE,(_ZN58_INTERNAL_5f8bc908_27_beam_search_topk_kernels_cu_f51918246thrust23THRUST_300001_SM_800_NS12placeholders2_6E - _ZN58_INTERNAL_5f8bc908_27_beam_search_topk_kernels_cu_f51918244cuda3std6ranges3__45__cpo8distanceE)
_ZN58_INTERNAL_5f8bc908_27_beam_search_topk_kernels_cu_f51918244cuda3std6ranges3__45__cpo8distanceE:
	.zero		1
	.type		_ZN58_INTERNAL_5f8bc908_27_beam_search_topk_kernels_cu_f51918246thrust23THRUST_300001_SM_800_NS12placeholders2_6E,@object
	.size		_ZN58_INTERNAL_5f8bc908_27_beam_search_topk_kernels_cu_f51918246thrust23THRUST_300001_SM_800_NS12placeholders2_6E,(_ZN58_INTERNAL_5f8bc908_27_beam_search_topk_kernels_cu_f51918244cuda3std3__45__cpo4cendE - _ZN58_INTERNAL_5f8bc908_27_beam_search_topk_kernels_cu_f51918246thrust23THRUST_300001_SM_800_NS12placeholders2_6E)
_ZN58_INTERNAL_5f8bc908_27_beam_search_topk_kernels_cu_f51918246thrust23THRUST_300001_SM_800_NS12placeholders2_6E:
	.zero		1
	.type		_ZN58_INTERNAL_5f8bc908_27_beam_search_topk_kernels_cu_f51918244cuda3std3__45__cpo4cendE,@object
	.size		_ZN58_INTERNAL_5f8bc908_27_beam_search_topk_kernels_cu_f51918244cuda3std3__45__cpo4cendE,(_ZN58_INTERNAL_5f8bc908_27_beam_search_topk_kernels_cu_f51918244cuda3std6ranges3__45__cpo4cendE - _ZN58_INTERNAL_5f8bc908_27_beam_search_topk_kernels_cu_f51918244cuda3std3__45__cpo4cendE)
_ZN58_INTERNAL_5f8bc908_27_beam_search_topk_kernels_cu_f51918244cuda3std3__45__cpo4cendE:
	.zero		1
	.type		_ZN58_INTERNAL_5f8bc908_27_beam_search_topk_kernels_cu_f51918244cuda3std6ranges3__45__cpo4cendE,@object
	.size		_ZN58_INTERNAL_5f8bc908_27_beam_search_topk_kernels_cu_f51918244cuda3std6ranges3__45__cpo4cendE,(_ZN58_INTERNAL_5f8bc908_27_beam_search_topk_kernels_cu_f51918244cuda3std3__420unreachable_sentinelE - _ZN58_INTERNAL_5f8bc908_27_beam_search_topk_kernels_cu_f51918244cuda3std6ranges3__45__cpo4cendE)
_ZN58_INTERNAL_5f8bc908_27_beam_search_topk_kernels_cu_f51918244cuda3std6ranges3__45__cpo4cendE:
	.zero		1
	.type		_ZN58_INTERNAL_5f8bc908_27_beam_search_topk_kernels_cu_f51918244cuda3std3__420unreachable_sentinelE,@object
	.size		_ZN58_INTERNAL_5f8bc908_27_beam_search_topk_kernels_cu_f51918244cuda3std3__420unreachable_sentinelE,(_ZN58_INTERNAL_5f8bc908_27_beam_search_topk_kernels_cu_f51918244cuda3std6ranges3__45__cpo5ssizeE - _ZN58_INTERNAL_5f8bc908_27_beam_search_topk_kernels_cu_f51918244cuda3std3__420unreachable_sentinelE)
_ZN58_INTERNAL_5f8bc908_27_beam_search_topk_kernels_cu_f51918244cuda3std3__420unreachable_sentinelE:
	.zero		1
	.type		_ZN58_INTERNAL_5f8bc908_27_beam_search_topk_kernels_cu_f51918244cuda3std6ranges3__45__cpo5ssizeE,@object
	.size		_ZN58_INTERNAL_5f8bc908_27_beam_search_topk_kernels_cu_f51918244cuda3std6ranges3__45__cpo5ssizeE,(_ZN58_INTERNAL_5f8bc908_27_beam_search_topk_kernels_cu_f51918246thrust23THRUST_300001_SM_800_NS12placeholders3_10E - _ZN58_INTERNAL_5f8bc908_27_beam_search_topk_kernels_cu_f51918244cuda3std6ranges3__45__cpo5ssizeE)
_ZN58_INTERNAL_5f8bc908_27_beam_search_topk_kernels_cu_f51918244cuda3std6ranges3__45__cpo5ssizeE:
	.zero		1
	.type		_ZN58_INTERNAL_5f8bc908_27_beam_search_topk_kernels_cu_f51918246thrust23THRUST_300001_SM_800_NS12placeholders3_10E,@object
	.size		_ZN58_INTERNAL_5f8bc908_27_beam_search_topk_kernels_cu_f51918246thrust23THRUST_300001_SM_800_NS12placeholders3_10E,(_ZN58_INTERNAL_5f8bc908_27_beam_search_topk_kernels_cu_f51918244cuda3std3__45__cpo5crendE - _ZN58_INTERNAL_5f8bc908_27_beam_search_topk_kernels_cu_f51918246thrust23THRUST_300001_SM_800_NS12placeholders3_10E)
_ZN58_INTERNAL_5f8bc908_27_beam_search_topk_kernels_cu_f51918246thrust23THRUST_300001_SM_800_NS12placeholders3_10E:
	.zero		1
	.type		_ZN58_INTERNAL_5f8bc908_27_beam_search_topk_kernels_cu_f51918244cuda3std3__45__cpo5crendE,@object
	.size		_ZN58_INTERNAL_5f8bc908_27_beam_search_topk_kernels_cu_f51918244cuda3std3__45__cpo5crendE,(_ZN58_INTERNAL_5f8bc908_27_beam_search_topk_kernels_cu_f51918244cuda3std6ranges3__45__cpo4prevE - _ZN58_INTERNAL_5f8bc908_27_beam_search_topk_kernels_cu_f51918244cuda3std3__45__cpo5crendE)
_ZN58_INTERNAL_5f8bc908_27_beam_search_topk_kernels_cu_f51918244cuda3std3__45__cpo5crendE:
	.zero		1
	.type		_ZN58_INTERNAL_5f8bc908_27_beam_search_topk_kernels_cu_f51918244cuda3std6ranges3__45__cpo4prevE,@object
	.size		_ZN58_INTERNAL_5f8bc908_27_beam_search_topk_kernels_cu_f51918244cuda3std6ranges3__45__cpo4prevE,(_ZN58_INTERNAL_5f8bc908_27_beam_search_topk_kernels_cu_f51918244cuda3std6ranges3__45__cpo9iter_moveE - _ZN58_INTERNAL_5f8bc908_27_beam_search_topk_kernels_cu_f51918244cuda3std6ranges3__45__cpo4prevE)
_ZN58_INTERNAL_5f8bc908_27_beam_search_topk_kernels_cu_f51918244cuda3std6ranges3__45__cpo4prevE:
	.zero		1
	.type		_ZN58_INTERNAL_5f8bc908_27_beam_search_topk_kernels_cu_f51918244cuda3std6ranges3__45__cpo9iter_moveE,@object
	.size		_ZN58_INTERNAL_5f8bc908_27_beam_search_topk_kernels_cu_f51918244cuda3std6ranges3__45__cpo9iter_moveE,(_ZN58_INTERNAL_5f8bc908_27_beam_search_topk_kernels_cu_f51918246thrust23THRUST_300001_SM_800_NS12placeholders2_2E - _ZN58_INTERNAL_5f8bc908_27_beam_search_topk_kernels_cu_f51918244cuda3std6ranges3__45__cpo9iter_moveE)
_ZN58_INTERNAL_5f8bc908_27_beam_search_topk_kernels_cu_f51918244cuda3std6ranges3__45__cpo9iter_moveE:
	.zero		1
	.type		_ZN58_INTERNAL_5f8bc908_27_beam_search_topk_kernels_cu_f51918246thrust23THRUST_300001_SM_800_NS12placeholders2_2E,@object
	.size		_ZN58_INTERNAL_5f8bc908_27_beam_search_topk_kernels_cu_f51918246thrust23THRUST_300001_SM_800_NS12placeholders2_2E,(_ZN58_INTERNAL_5f8bc908_27_beam_search_topk_kernels_cu_f51918246thrust23THRUST_300001_SM_800_NS12placeholders2_4E - _ZN58_INTERNAL_5f8bc908_27_beam_search_topk_kernels_cu_f51918246thrust23THRUST_300001_SM_800_NS12placeholders2_2E)
_ZN58_INTERNAL_5f8bc908_27_beam_search_topk_kernels_cu_f51918246thrust23THRUST_300001_SM_800_NS12placeholders2_2E:
	.zero		1
	.type		_ZN58_INTERNAL_5f8bc908_27_beam_search_topk_kernels_cu_f51918246thrust23THRUST_300001_SM_800_NS12placeholders2_4E,@object
	.size		_ZN58_INTERNAL_5f8bc908_27_beam_search_topk_kernels_cu_f51918246thrust23THRUST_300001_SM_800_NS12placeholders2_4E,(_ZN58_INTERNAL_5f8bc908_27_beam_search_topk_kernels_cu_f51918244cuda3std3__45__cpo3endE - _ZN58_INTERNAL_5f8bc908_27_beam_search_topk_kernels_cu_f51918246thrust23THRUST_300001_SM_800_NS12placeholders2_4E)
_ZN58_INTERNAL_5f8bc908_27_beam_search_topk_kernels_cu_f51918246thrust23THRUST_300001_SM_800_NS12placeholders2_4E:
	.zero		1
	.type		_ZN58_INTERNAL_5f8bc908_27_beam_search_topk_kernels_cu_f51918244cuda3std3__45__cpo3endE,@object
	.size		_ZN58_INTERNAL_5f8bc908_27_beam_search_topk_kernels_cu_f51918244cuda3std3__45__cpo3endE,(_ZN58_INTERNAL_5f8bc908_27_beam_search_topk_kernels_cu_f51918244cuda3std6ranges3__45__cpo3endE - _ZN58_INTERNAL_5f8bc908_27_beam_search_topk_kernels_cu_f51918244cuda3std3__45__cpo3endE)
_ZN58_INTERNAL_5f8bc908_27_beam_search_topk_kernels_cu_f51918244cuda3std3__45__cpo3endE:
	.zero		1
	.type		_ZN58_INTERNAL_5f8bc908_27_beam_search_topk_kernels_cu_f51918244cuda3std6ranges3__45__cpo3endE,@object
	.size		_ZN58_INTERNAL_5f8bc908_27_beam_search_topk_kernels_cu_f51918244cuda3std6ranges3__45__cpo3endE,(_ZN58_INTERNAL_5f8bc908_27_beam_search_topk_kernels_cu_f51918244cuda3std3__419piecewise_constructE - _ZN58_INTERNAL_5f8bc908_27_beam_search_topk_kernels_cu_f51918244cuda3std6ranges3__45__cpo3endE)
_ZN58_INTERNAL_5f8bc908_27_beam_search_topk_kernels_cu_f51918244cuda3std6ranges3__45__cpo3endE:
	.zero		1
	.type		_ZN58_INTERNAL_5f8bc908_27_beam_search_topk_kernels_cu_f51918244cuda3std3__419piecewise_constructE,@object
	.size		_ZN58_INTERNAL_5f8bc908_27_beam_search_topk_kernels_cu_f51918244cuda3std3__419piecewise_constructE,(_ZN58_INTERNAL_5f8bc908_27_beam_search_topk_kernels_cu_f51918244cuda3std6ranges3__45__cpo5cdataE - _ZN58_INTERNAL_5f8bc908_27_beam_search_topk_kernels_cu_f51918244cuda3std3__419piecewise_constructE)
_ZN58_INTERNAL_5f8bc908_27_beam_search_topk_kernels_cu_f51918244cuda3std3__419piecewise_constructE:
	.zero		1
	.type		_ZN58_INTERNAL_5f8bc908_27_beam_search_topk_kernels_cu_f51918244cuda3std6ranges3__45__cpo5cdataE,@object
	.size		_ZN58_INTERNAL_5f8bc908_27_beam_search_topk_kernels_cu_f51918244cuda3std6ranges3__45__cpo5cdataE,(_ZN58_INTERNAL_5f8bc908_27_beam_search_topk_kernels_cu_f51918246thrust23THRUST_300001_SM_800_NS12placeholders2_8E - _ZN58_INTERNAL_5f8bc908_27_beam_search_topk_kernels_cu_f51918244cuda3std6ranges3__45__cpo5cdataE)
_ZN58_INTERNAL_5f8bc908_27_beam_search_topk_kernels_cu_f51918244cuda3std6ranges3__45__cpo5cdataE:
	.zero		1
	.type		_ZN58_INTERNAL_5f8bc908_27_beam_search_topk_kernels_cu_f51918246thrust23THRUST_300001_SM_800_NS12placeholders2_8E,@object
	.size		_ZN58_INTERNAL_5f8bc908_27_beam_search_topk_kernels_cu_f51918246thrust23THRUST_300001_SM_800_NS12placeholders2_8E,(_ZN58_INTERNAL_5f8bc908_27_beam_search_topk_kernels_cu_f51918244cuda3std3__45__cpo4rendE - _ZN58_INTERNAL_5f8bc908_27_beam_search_topk_kernels_cu_f51918246thrust23THRUST_300001_SM_800_NS12placeholders2_8E)
_ZN58_INTERNAL_5f8bc908_27_beam_search_topk_kernels_cu_f51918246thrust23THRUST_300001_SM_800_NS12placeholders2_8E:
	.zero		1
	.type		_ZN58_INTERNAL_5f8bc908_27_beam_search_topk_kernels_cu_f51918244cuda3std3__45__cpo4rendE,@object
	.size		_ZN58_INTERNAL_5f8bc908_27_beam_search_topk_kernels_cu_f51918244cuda3std3__45__cpo4rendE,(_ZN58_INTERNAL_5f8bc908_27_beam_search_topk_kernels_cu_f51918244cuda3std6ranges3__45__cpo9iter_swapE - _ZN58_INTERNAL_5f8bc908_27_beam_search_topk_kernels_cu_f51918244cuda3std3__45__cpo4rendE)
_ZN58_INTERNAL_5f8bc908_27_beam_search_topk_kernels_cu_f51918244cuda3std3__45__cpo4rendE:
	.zero		1
	.type		_ZN58_INTERNAL_5f8bc908_27_beam_search_topk_kernels_cu_f51918244cuda3std6ranges3__45__cpo9iter_swapE,@object
	.size		_ZN58_INTERNAL_5f8bc908_27_beam_search_topk_kernels_cu_f51918244cuda3std6ranges3__45__cpo9iter_swapE,(_ZN58_INTERNAL_5f8bc908_27_beam_search_topk_kernels_cu_f51918244cuda3std3__48unexpectE - _ZN58_INTERNAL_5f8bc908_27_beam_search_topk_kernels_cu_f51918244cuda3std6ranges3__45__cpo9iter_swapE)
_ZN58_INTERNAL_5f8bc908_27_beam_search_topk_kernels_cu_f51918244cuda3std6ranges3__45__cpo9iter_swapE:
	.zero		1
	.type		_ZN58_INTERNAL_5f8bc908_27_beam_search_topk_kernels_cu_f51918244cuda3std3__48unexpectE,@object
	.size		_ZN58_INTERNAL_5f8bc908_27_beam_search_topk_kernels_cu_f51918244cuda3std3__48unexpectE,(_ZN58_INTERNAL_5f8bc908_27_beam_search_topk_kernels_cu_f51918246thrust23THRUST_300001_SM_800_NS6system6detail10sequential3seqE - _ZN58_INTERNAL_5f8bc908_27_beam_search_topk_kernels_cu_f51918244cuda3std3__48unexpectE)
_ZN58_INTERNAL_5f8bc908_27_beam_search_topk_kernels_cu_f51918244cuda3std3__48unexpectE:
	.zero		1
	.type		_ZN58_INTERNAL_5f8bc908_27_beam_search_topk_kernels_cu_f51918246thrust23THRUST_300001_SM_800_NS6system6detail10sequential3seqE,@object
	.size		_ZN58_INTERNAL_5f8bc908_27_beam_search_topk_kernels_cu_f51918246thrust23THRUST_300001_SM_800_NS6system6detail10sequential3seqE,(.L_38 - _ZN58_INTERNAL_5f8bc908_27_beam_search_topk_kernels_cu_f51918246thrust23THRUST_300001_SM_800_NS6system6detail10sequential3seqE)
_ZN58_INTERNAL_5f8bc908_27_beam_search_topk_kernels_cu_f51918246thrust23THRUST_300001_SM_800_NS6system6detail10sequential3seqE:
	.zero		1
.L_38:


//--------------------- .nv.shared._ZN17fastertransformer18tileEncoderResultsIfEEvPT_PiPKS1_PKijjj --------------------------
	.section	.nv.shared._ZN17fastertransformer18tileEncoderResultsIfEEvPT_PiPKS1_PKijjj,"aw",@nobits
	.sectionflags	@""
	.align	16


//--------------------- .nv.shared._ZN17fastertransformer18tileEncoderResultsI7__half2EEvPT_PiPKS2_PKijjj --------------------------
	.section	.nv.shared._ZN17fastertransformer18tileEncoderResultsI7__half2EEvPT_PiPKS2_PKijjj,"aw",@nobits
	.sectionflags	@""
	.align	16


//--------------------- .nv.shared._ZN17fastertransformer20batch_topK_kernel_v2IfLi64ELi32EEEvPiPT_S1_ --------------------------
	.section	.nv.shared._ZN17fastertransformer20batch_topK_kernel_v2IfLi64ELi32EEEvPiPT_S1_,"aw",@nobits
	.sectionflags	@""
	.align	16
.nv.shared._ZN17fastertransformer20batch_topK_kernel_v2IfLi64ELi32EEEvPiPT_S1_:
	.zero		1040


//--------------------- .nv.shared._ZN17fastertransformer17batch_topK_kernelIfLi64ELi256EEEvPiPT_S1_ --------------------------
	.section	.nv.shared._ZN17fastertransformer17batch_topK_kernelIfLi64ELi256EEEvPiPT_S1_,"aw",@nobits
	.sectionflags	@""
	.align	16


//--------------------- .nv.shared._ZN17fastertransformer16beam_topK_kernelIfLi64ELi64EEEvPKT_PiPS1_PKbPKiiS1_f --------------------------
	.section	.nv.shared._ZN17fastertransformer16beam_topK_kernelIfLi64ELi64EEEvPKT_PiPS1_PKbPKiiS1_f,"aw",@nobits
	.sectionflags	@""
	.align	16
.nv.shared._ZN17fastertransformer16beam_topK_kernelIfLi64ELi64EEEvPKT_PiPS1_PKbPKiiS1_f:
	.zero		1552


//--------------------- .nv.shared._ZN17fastertransformer20batch_topK_kernel_v2IfLi32ELi32EEEvPiPT_S1_ --------------------------
	.section	.nv.shared._ZN17fastertransformer20batch_topK_kernel_v2IfLi32ELi32EEEvPiPT_S1_,"aw",@nobits
	.sectionflags	@""
	.align	16
.nv.shared._ZN17fastertransformer20batch_topK_kernel_v2IfLi32ELi32EEEvPiPT_S1_:
	.zero		528


//--------------------- .nv.shared._ZN17fastertransformer17batch_topK_kernelIfLi32ELi256EEEvPiPT_S1_ --------------------------
	.section	.nv.shared._ZN17fastertransformer17batch_topK_kernelIfLi32ELi256EEEvPiPT_S1_,"aw",@nobits
	.sectionflags	@""
	.align	16


//--------------------- .nv.shared._ZN17fastertransformer16beam_topK_kernelIfLi32ELi64EEEvPKT_PiPS1_PKbPKiiS1_f --------------------------
	.section	.nv.shared._ZN17fastertransformer16beam_topK_kernelIfLi32ELi64EEEvPKT_PiPS1_PKbPKiiS1_f,"aw",@nobits
	.sectionflags	@""
	.align	16
.nv.shared._ZN17fastertransformer16beam_topK_kernelIfLi32ELi64EEEvPKT_PiPS1_PKbPKiiS1_f:
	.zero		784


//--------------------- .nv.shared._ZN17fastertransformer20batch_topK_kernel_v2IfLi16ELi32EEEvPiPT_S1_ --------------------------
	.section	.nv.shared._ZN17fastertransformer20batch_topK_kernel_v2IfLi16ELi32EEEvPiPT_S1_,"aw",@nobits
	.sectionflags	@""
	.align	16
.nv.shared._ZN17fastertransformer20batch_topK_kernel_v2IfLi16ELi32EEEvPiPT_S1_:
	.zero		272


//--------------------- .nv.shared._ZN17fastertransformer17batch_topK_kernelIfLi16ELi256EEEvPiPT_S1_ --------------------------
	.section	.nv.shared._ZN17fastertransformer17batch_topK_kernelIfLi16ELi256EEEvPiPT_S1_,"aw",@nobits
	.sectionflags	@""
	.align	16


//--------------------- .nv.shared._ZN17fastertransformer16beam_topK_kernelIfLi16ELi64EEEvPKT_PiPS1_PKbPKiiS1_f --------------------------
	.section	.nv.shared._ZN17fastertransformer16beam_topK_kernelIfLi16ELi64EEEvPKT_PiPS1_PKbPKiiS1_f,"aw",@nobits
	.sectionflags	@""
	.align	16
.nv.shared._ZN17fastertransformer16beam_topK_kernelIfLi16ELi64EEEvPKT_PiPS1_PKbPKiiS1_f:
	.zero		400


//--------------------- .nv.shared._ZN17fastertransformer20batch_topK_kernel_v2IfLi4ELi32EEEvPiPT_S1_ --------------------------
	.section	.nv.shared._ZN17fastertransformer20batch_topK_kernel_v2IfLi4ELi32EEEvPiPT_S1_,"aw",@nobits
	.sectionflags	@""
	.align	16
.nv.shared._ZN17fastertransformer20batch_topK_kernel_v2IfLi4ELi32EEEvPiPT_S1_:
	.zero		80


//--------------------- .nv.shared._ZN17fastertransformer17batch_topK_kernelIfLi4ELi256EEEvPiPT_S1_ --------------------------
	.section	.nv.shared._ZN17fastertransformer17batch_topK_kernelIfLi4ELi256EEEvPiPT_S1_,"aw",@nobits
	.sectionflags	@""
	.align	16


//--------------------- .nv.shared._ZN17fastertransformer16beam_topK_kernelIfLi4ELi256EEEvPKT_PiPS1_PKbPKiiS1_f --------------------------
	.section	.nv.shared._ZN17fastertransformer16beam_topK_kernelIfLi4ELi256EEEvPKT_PiPS1_PKbPKiiS1_f,"aw",@nobits
	.sectionflags	@""
	.align	16
.nv.shared._ZN17fastertransformer16beam_topK_kernelIfLi4ELi256EEEvPKT_PiPS1_PKbPKiiS1_f:
	.zero		304


//--------------------- .nv.shared._ZN17fastertransformer20batch_topK_kernel_v2IfLi1ELi32EEEvPiPT_S1_ --------------------------
	.section	.nv.shared._ZN17fastertransformer20batch_topK_kernel_v2IfLi1ELi32EEEvPiPT_S1_,"aw",@nobits
	.sectionflags	@""
	.align	16
.nv.shared._ZN17fastertransformer20batch_topK_kernel_v2IfLi1ELi32EEEvPiPT_S1_:
	.zero		32


//--------------------- .nv.shared._ZN17fastertransformer17batch_topK_kernelIfLi1ELi256EEEvPiPT_S1_ --------------------------
	.section	.nv.shared._ZN17fastertransformer17batch_topK_kernelIfLi1ELi256EEEvPiPT_S1_,"aw",@nobits
	.sectionflags	@""
	.align	16


//--------------------- .nv.shared._ZN17fastertransformer16beam_topK_kernelIfLi1ELi256EEEvPKT_PiPS1_PKbPKiiS1_f --------------------------
	.section	.nv.shared._ZN17fastertransformer16beam_topK_kernelIfLi1ELi256EEEvPKT_PiPS1_PKbPKiiS1_f,"aw",@nobits
	.sectionflags	@""
	.align	16
.nv.shared._ZN17fastertransformer16beam_topK_kernelIfLi1ELi256EEEvPKT_PiPS1_PKbPKiiS1_f:
	.zero		80


//--------------------- .nv.shared._ZN17fastertransformer25topk_stage_2_opt2_generalIfLi128ELi1EEEvPKiPT_PiNS_14BeamHypothesesES2_ii --------------------------
	.section	.nv.shared._ZN17fastertransformer25topk_stage_2_opt2_generalIfLi128ELi1EEEvPKiPT_PiNS_14BeamHypothesesES2_ii,"aw",@nobits
	.sectionflags	@""
	.align	16
.nv.shared._ZN17fastertransformer25topk_stage_2_opt2_generalIfLi128ELi1EEEvPKiPT_PiNS_14BeamHypothesesES2_ii:
	.zero		64


//--------------------- .nv.shared._ZN17fastertransformer25topk_stage_1_opt2_generalIfLi128ELi1EEEvPKT_PS1_PiS4_PKbPKiiif --------------------------
	.section	.nv.shared._ZN17fastertransformer25topk_stage_1_opt2_generalIfLi128ELi1EEEvPKT_PS1_PiS4_PKbPKiiif,"aw",@nobits
	.sectionflags	@""
	.align	16
.nv.shared._ZN17fastertransformer25topk_stage_1_opt2_generalIfLi128ELi1EEEvPKT_PS1_PiS4_PKbPKiiif:
	.zero		48


//--------------------- .nv.shared._ZN17fastertransformer17topk_stage_2_opt3IfLi256ELi1EEEvPKiPT_PiNS_14BeamHypothesesES2_ii --------------------------
	.section	.nv.shared._ZN17fastertransformer17topk_stage_2_opt3IfLi256ELi1EEEvPKiPT_PiNS_14BeamHypothesesES2_ii,"aw",@nobits
	.sectionflags	@""
	.align	16
.nv.shared._ZN17fastertransformer17topk_stage_2_opt3IfLi256ELi1EEEvPKiPT_PiNS_14BeamHypothesesES2_ii:
	.zero		96


//--------------------- .nv.shared._ZN17fastertransformer17topk_stage_2_opt3IfLi128ELi1EEEvPKiPT_PiNS_14BeamHypothesesES2_ii --------------------------
	.section	.nv.shared._ZN17fastertransformer17topk_stage_2_opt3IfLi128ELi1EEEvPKiPT_PiNS_14BeamHypothesesES2_ii,"aw",@nobits
	.sectionflags	@""
	.align	16
.nv.shared._ZN17fastertransformer17topk_stage_2_opt3IfLi128ELi1EEEvPKiPT_PiNS_14BeamHypothesesES2_ii:
	.zero		64


//--------------------- .nv.shared._ZN17fastertransformer17topk_stage_1_opt3IfLi256ELi1EEEvPKT_PS1_PiS4_PKbPKiiifS9_ --------------------------
	.section	.nv.shared._ZN17fastertransformer17topk_stage_1_opt3IfLi256ELi1EEEvPKT_PS1_PiS4_PKbPKiiifS9_,"aw",@nobits
	.sectionflags	@""
	.align	16
.nv.shared._ZN17fastertransformer17topk_stage_1_opt3IfLi256ELi1EEEvPKT_PS1_PiS4_PKbPKiiifS9_:
	.zero		80


//--------------------- .nv.shared._ZN17fastertransformer17topk_stage_2_opt3IfLi128ELi5EEEvPKiPT_PiNS_14BeamHypothesesES2_ii --------------------------
	.section	.nv.shared._ZN17fastertransformer17topk_stage_2_opt3IfLi128ELi5EEEvPKiPT_PiNS_14BeamHypothesesES2_ii,"aw",@nobits
	.sectionflags	@""
	.align	16
.nv.shared._ZN17fastertransformer17topk_stage_2_opt3IfLi128ELi5EEEvPKiPT_PiNS_14BeamHypothesesES2_ii:
	.zero		64


//--------------------- .nv.shared._ZN17fastertransformer17topk_stage_1_opt3IfLi128ELi5EEEvPKT_PS1_PiS4_PKbPKiiifS9_ --------------------------
	.section	.nv.shared._ZN17fastertransformer17topk_stage_1_opt3IfLi128ELi5EEEvPKT_PS1_PiS4_PKbPKiiifS9_,"aw",@nobits
	.sectionflags	@""
	.align	16
.nv.shared._ZN17fastertransformer17topk_stage_1_opt3IfLi128ELi5EEEvPKT_PS1_PiS4_PKbPKiiifS9_:
	.zero		48


//--------------------- .nv.shared._ZN17fastertransformer17topk_stage_2_opt3IfLi128ELi8EEEvPKiPT_PiNS_14BeamHypothesesES2_ii --------------------------
	.section	.nv.shared._ZN17fastertransformer17topk_stage_2_opt3IfLi128ELi8EEEvPKiPT_PiNS_14BeamHypothesesES2_ii,"aw",@nobits
	.sectionflags	@""
	.align	16
.nv.shared._ZN17fastertransformer17topk_stage_2_opt3IfLi128ELi8EEEvPKiPT_PiNS_14BeamHypothesesES2_ii:
	.zero		64


//--------------------- .nv.shared._ZN17fastertransformer17topk_stage_1_opt3IfLi128ELi8EEEvPKT_PS1_PiS4_PKbPKiiifS9_ --------------------------
	.section	.nv.shared._ZN17fastertransformer17topk_stage_1_opt3IfLi128ELi8EEEvPKT_PS1_PiS4_PKbPKiiifS9_,"aw",@nobits
	.sectionflags	@""
	.align	16
.nv.shared._ZN17fastertransformer17topk_stage_1_opt3IfLi128ELi8EEEvPKT_PS1_PiS4_PKbPKiiifS9_:
	.zero		48


//--------------------- .nv.shared._ZN17fastertransformer20insertUnfinishedPathENS_14BeamHypothesesEPKbPKfii --------------------------
	.section	.nv.shared._ZN17fastertransformer20insertUnfinishedPathENS_14BeamHypothesesEPKbPKfii,"aw",@nobits
	.sectionflags	@""
	.align	16


//--------------------- .nv.shared._ZN3cub17CUB_300001_SM_8006detail11EmptyKernelIvEEvv --------------------------
	.section	.nv.shared._ZN3cub17CUB_300001_SM_8006detail11EmptyKernelIvEEvv,"aw",@nobits
	.sectionflags	@""
	.align	16
